	.target	sm_80

	.elftype	@"ET_EXEC"


//--------------------- .note.nv.tkinfo           --------------------------
	.section	.note.nv.tkinfo,"",@"SHT_NOTE"
	.sectionflags	@"SHF_NOTE_NV_TKINFO"
	.tkinfo
        /*0018*/ 	.word	0x00000002
        /*0030*/ 	.string	""
        /*0030*/ 	.string	"ptxas"
        /*0030*/ 	.string	"Cuda compilation tools, release 13.0, V13.0.88"
        /*0030*/ 	.string	"Build cuda_13.0.r13.0/compiler.36424714_0"
        /*0030*/ 	.string	"-v  -suppress-debug-info  -lineinfo  -arch sm_80 "



//--------------------- .note.nv.cuinfo           --------------------------
	.section	.note.nv.cuinfo,"",@"SHT_NOTE"
	.sectionflags	@"SHF_NOTE_NV_CUINFO"
        /*0018*/ 	.short	0x0002
        /*001a*/ 	.short	0x0050
        /*001c*/ 	.short	0x0082
	.zero		2


//--------------------- .nv.info                  --------------------------
	.section	.nv.info,"",@"SHT_CUDA_INFO"
	.align	4


	//----- nvinfo : EIATTR_REGCOUNT
	.align		4
        /*0000*/ 	.byte	0x04, 0x2f
        /*0002*/ 	.short	(.L_1 - .L_0)
	.align		4
.L_0:
        /*0004*/ 	.word	index@(matmul_kernel)
        /*0008*/ 	.word	0x000000ff


	//----- nvinfo : EIATTR_FRAME_SIZE
	.align		4
.L_1:
        /*000c*/ 	.byte	0x04, 0x11
        /*000e*/ 	.short	(.L_3 - .L_2)
	.align		4
.L_2:
        /*0010*/ 	.word	index@(matmul_kernel)
        /*0014*/ 	.word	0x000057b0


	//----- nvinfo : EIATTR_MIN_STACK_SIZE
	.align		4
.L_3:
        /*0018*/ 	.byte	0x04, 0x12
        /*001a*/ 	.short	(.L_5 - .L_4)
	.align		4
.L_4:
        /*001c*/ 	.word	index@(matmul_kernel)
        /*0020*/ 	.word	0x000057b0
.L_5:


//--------------------- .nv.info.matmul_kernel    --------------------------
	.section	.nv.info.matmul_kernel,"",@"SHT_CUDA_INFO"
	.sectionflags	@""
	.align	4


	//----- nvinfo : EIATTR_CUDA_API_VERSION
	.align		4
        /*0000*/ 	.byte	0x04, 0x37
        /*0002*/ 	.short	(.L_7 - .L_6)
.L_6:
        /*0004*/ 	.word	0x00000082


	//----- nvinfo : EIATTR_SW2861232_WAR
	.align		4
.L_7:
        /*0008*/ 	.byte	0x01, 0x35
	.zero		2


	//----- nvinfo : EIATTR_PARAM_CBANK
	.align		4
        /*000c*/ 	.byte	0x04, 0x0a
        /*000e*/ 	.short	(.L_9 - .L_8)
	.align		4
.L_8:
        /*0010*/ 	.word	index@(.nv.constant0.matmul_kernel)
        /*0014*/ 	.short	0x0160
        /*0016*/ 	.short	0x0050


	//----- nvinfo : EIATTR_CBANK_PARAM_SIZE
	.align		4
.L_9:
        /*0018*/ 	.byte	0x03, 0x19
        /*001a*/ 	.short	0x0050


	//----- nvinfo : EIATTR_KPARAM_INFO
	.align		4
        /*001c*/ 	.byte	0x04, 0x17
        /*001e*/ 	.short	(.L_11 - .L_10)
.L_10:
        /*0020*/ 	.word	0x00000000
        /*0024*/ 	.short	0x000d
        /*0026*/ 	.short	0x0048
        /*0028*/ 	.byte	0x00, 0xf4, 0x21, 0x00


	//----- nvinfo : EIATTR_KPARAM_INFO
	.align		4
.L_11:
        /*002c*/ 	.byte	0x04, 0x17
        /*002e*/ 	.short	(.L_13 - .L_12)
.L_12:
        /*0030*/ 	.word	0x00000000
        /*0034*/ 	.short	0x000c
        /*0036*/ 	.short	0x0040
        /*0038*/ 	.byte	0x00, 0xf4, 0x21, 0x00


	//----- nvinfo : EIATTR_KPARAM_INFO
	.align		4
.L_13:
        /*003c*/ 	.byte	0x04, 0x17
        /*003e*/ 	.short	(.L_15 - .L_14)
.L_14:
        /*0040*/ 	.word	0x00000000
        /*0044*/ 	.short	0x000b
        /*0046*/ 	.short	0x0038
        /*0048*/ 	.byte	0x00, 0xf0, 0x11, 0x00


	//----- nvinfo : EIATTR_KPARAM_INFO
	.align		4
.L_15:
        /*004c*/ 	.byte	0x04, 0x17
        /*004e*/ 	.short	(.L_17 - .L_16)
.L_16:
        /*0050*/ 	.word	0x00000000
        /*0054*/ 	.short	0x000a
        /*0056*/ 	.short	0x0034
        /*0058*/ 	.byte	0x00, 0xf0, 0x11, 0x00


	//----- nvinfo : EIATTR_KPARAM_INFO
	.align		4
.L_17:
        /*005c*/ 	.byte	0x04, 0x17
        /*005e*/ 	.short	(.L_19 - .L_18)
.L_18:
        /*0060*/ 	.word	0x00000000
        /*0064*/ 	.short	0x0009
        /*0066*/ 	.short	0x0030
        /*0068*/ 	.byte	0x00, 0xf0, 0x11, 0x00


	//----- nvinfo : EIATTR_KPARAM_INFO
	.align		4
.L_19:
        /*006c*/ 	.byte	0x04, 0x17
        /*006e*/ 	.short	(.L_21 - .L_20)
.L_20:
        /*0070*/ 	.word	0x00000000
        /*0074*/ 	.short	0x0008
        /*0076*/ 	.short	0x002c
        /*0078*/ 	.byte	0x00, 0xf0, 0x11, 0x00


	//----- nvinfo : EIATTR_KPARAM_INFO
	.align		4
.L_21:
        /*007c*/ 	.byte	0x04, 0x17
        /*007e*/ 	.short	(.L_23 - .L_22)
.L_22:
        /*0080*/ 	.word	0x00000000
        /*0084*/ 	.short	0x0007
        /*0086*/ 	.short	0x0028
        /*0088*/ 	.byte	0x00, 0xf0, 0x11, 0x00


	//----- nvinfo : EIATTR_KPARAM_INFO
	.align		4
.L_23:
        /*008c*/ 	.byte	0x04, 0x17
        /*008e*/ 	.short	(.L_25 - .L_24)
.L_24:
        /*0090*/ 	.word	0x00000000
        /*0094*/ 	.short	0x0006
        /*0096*/ 	.short	0x0024
        /*0098*/ 	.byte	0x00, 0xf0, 0x11, 0x00


	//----- nvinfo : EIATTR_KPARAM_INFO
	.align		4
.L_25:
        /*009c*/ 	.byte	0x04, 0x17
        /*009e*/ 	.short	(.L_27 - .L_26)
.L_26:
        /*00a0*/ 	.word	0x00000000
        /*00a4*/ 	.short	0x0005
        /*00a6*/ 	.short	0x0020
        /*00a8*/ 	.byte	0x00, 0xf0, 0x11, 0x00


	//----- nvinfo : EIATTR_KPARAM_INFO
	.align		4
.L_27:
        /*00ac*/ 	.byte	0x04, 0x17
        /*00ae*/ 	.short	(.L_29 - .L_28)
.L_28:
        /*00b0*/ 	.word	0x00000000
        /*00b4*/ 	.short	0x0004
        /*00b6*/ 	.short	0x001c
        /*00b8*/ 	.byte	0x00, 0xf0, 0x11, 0x00


	//----- nvinfo : EIATTR_KPARAM_INFO
	.align		4
.L_29:
        /*00bc*/ 	.byte	0x04, 0x17
        /*00be*/ 	.short	(.L_31 - .L_30)
.L_30:
        /*00c0*/ 	.word	0x00000000
        /*00c4*/ 	.short	0x0003
        /*00c6*/ 	.short	0x0018
        /*00c8*/ 	.byte	0x00, 0xf0, 0x11, 0x00


	//----- nvinfo : EIATTR_KPARAM_INFO
	.align		4
.L_31:
        /*00cc*/ 	.byte	0x04, 0x17
        /*00ce*/ 	.short	(.L_33 - .L_32)
.L_32:
        /*00d0*/ 	.word	0x00000000
        /*00d4*/ 	.short	0x0002
        /*00d6*/ 	.short	0x0010
        /*00d8*/ 	.byte	0x00, 0xf4, 0x21, 0x00


	//----- nvinfo : EIATTR_KPARAM_INFO
	.align		4
.L_33:
        /*00dc*/ 	.byte	0x04, 0x17
        /*00de*/ 	.short	(.L_35 - .L_34)
.L_34:
        /*00e0*/ 	.word	0x00000000
        /*00e4*/ 	.short	0x0001
        /*00e6*/ 	.short	0x0008
        /*00e8*/ 	.byte	0x00, 0xf4, 0x21, 0x00


	//----- nvinfo : EIATTR_KPARAM_INFO
	.align		4
.L_35:
        /*00ec*/ 	.byte	0x04, 0x17
        /*00ee*/ 	.short	(.L_37 - .L_36)
.L_36:
        /*00f0*/ 	.word	0x00000000
        /*00f4*/ 	.short	0x0000
        /*00f6*/ 	.short	0x0000
        /*00f8*/ 	.byte	0x00, 0xf4, 0x21, 0x00


	//----- nvinfo : EIATTR_MAXREG_COUNT
	.align		4
.L_37:
        /*00fc*/ 	.byte	0x03, 0x1b
        /*00fe*/ 	.short	0x00ff


	//----- nvinfo : EIATTR_NUM_BARRIERS
	.align		4
        /*0100*/ 	.byte	0x02, 0x4c
        /*0102*/ 	.byte	0x01
	.zero		1


	//----- nvinfo : EIATTR_ANNOTATIONS
	.align		4
        /*0104*/ 	.byte	0x04, 0x55
        /*0106*/ 	.short	(.L_39 - .L_38)


	//   ....[0]....
.L_38:
        /*0108*/ 	.word	0x00000001
        /*010c*/ 	.byte	0xc0, 0x05, 0x00, 0x00, 0x01, 0x00, 0x00, 0x00, 0x00, 0x06, 0x00, 0x00, 0x01, 0x00, 0x00, 0x00
        /* <DEDUP_REMOVED lines=1413> */
        /*596c*/ 	.byte	0xc0, 0x89, 0x02, 0x00, 0x01, 0x00, 0x00, 0x00, 0xd0, 0x89, 0x02, 0x00


	//----- nvinfo : EIATTR_MERCURY_ISA_VERSION
	.align		4
.L_39:
        /*5978*/ 	.byte	0x03, 0x5f
        /*597a*/ 	.short	0x0000


	//----- nvinfo : EIATTR_EXIT_INSTR_OFFSETS
	.align		4
        /*597c*/ 	.byte	0x04, 0x1c
        /*597e*/ 	.short	(.L_41 - .L_40)


	//   ....[0]....
.L_40:
        /*5980*/ 	.word	0x00103b60


	//   ....[1]....
        /*5984*/ 	.word	0x00103b80


	//----- nvinfo : EIATTR_REQNTID
	.align		4
.L_41:
        /*5988*/ 	.byte	0x04, 0x10
        /*598a*/ 	.short	(.L_43 - .L_42)
.L_42:
        /*598c*/ 	.word	0x00000080
        /*5990*/ 	.word	0x00000001
        /*5994*/ 	.word	0x00000001
.L_43:


//--------------------- .nv.callgraph             --------------------------
	.section	.nv.callgraph,"",@"SHT_CUDA_CALLGRAPH"
	.align	4
	.sectionentsize	8
	.align		4
        /*0000*/ 	.word	0x00000000
	.align		4
        /*0004*/ 	.word	0xffffffff
	.align		4
        /*0008*/ 	.word	0x00000000
	.align		4
        /*000c*/ 	.word	0xfffffffe
	.align		4
        /*0010*/ 	.word	0x00000000
	.align		4
        /*0014*/ 	.word	0xfffffffd
	.align		4
        /*0018*/ 	.word	0x00000000
	.align		4
        /*001c*/ 	.word	0xfffffffc


//--------------------- .nv.rel.action            --------------------------
	.section	.nv.rel.action,"",@"SHT_CUDA_RELOCINFO"
	.align	8
	.sectionentsize	8
        /*0000*/ 	.byte	0x73, 0x00, 0x00, 0x00, 0x00, 0x00, 0x00, 0x00, 0x00, 0x00, 0x00, 0x11, 0x25, 0x00, 0x05, 0x36


//--------------------- .nv.constant0.matmul_kernel --------------------------
	.section	.nv.constant0.matmul_kernel,"a",@progbits
	.sectionflags	@""
	.align	4
.nv.constant0.matmul_kernel:
	.zero		432


//--------------------- .text.matmul_kernel       --------------------------
	.section	.text.matmul_kernel,"ax",@progbits
	.sectioninfo	@"SHI_REGISTERS=255"
	.align	128
        .global         matmul_kernel
        .type           matmul_kernel,@function
        .size           matmul_kernel,(.L_x_3 - matmul_kernel)
        .other          matmul_kernel,@"STO_CUDA_ENTRY STV_DEFAULT"
matmul_kernel:
.text.matmul_kernel:
[----:B------:R-:W-:Y:S02]  /*0000*/  IMAD.MOV.U32 R1, RZ, RZ, c[0x0][0x28] ;  /* 0x00000a00ff017624 */ /* 0x000fe400078e00ff */
[----:B------:R-:W-:Y:S01]  /*0010*/  IMAD.MOV.U32 R0, RZ, RZ, c[0x0][0x17c] ;  /* 0x00005f00ff007624 */ /* 0x000fe200078e00ff */
[----:B------:R-:W1:Y:S01]  /*0020*/  S2R R7, SR_CTAID.X ;  /* 0x0000000000077919 */ /* 0x000e620000002500 */
[----:B------:R-:W-:Y:S02]  /*0030*/  IABS R251, c[0x0][0x17c] ;  /* 0x00005f0000fb7a13 */ /* 0x000fe40000000000 */
[----:B------:R-:W-:Y:S02]  /*0040*/  IADD3 R1, R1, -0x57b0, RZ ;  /* 0xffffa85001017810 */ /* 0x000fe40007ffe0ff */
[----:B------:R-:W-:-:S04]  /*0050*/  IADD3 R0, R0, 0x1ff, RZ ;  /* 0x000001ff00007810 */ /* 0x000fc80007ffe0ff */
[----:B------:R-:W-:-:S04]  /*0060*/  SHF.R.S32.HI R3, RZ, 0x1f, R0 ;  /* 0x0000001fff037819 */ /* 0x000fc80000011400 */
[----:B------:R-:W-:-:S04]  /*0070*/  LEA.HI R3, R3, R0, RZ, 0x9 ;  /* 0x0000000003037211 */ /* 0x000fc800078f48ff */
[----:B------:R-:W-:-:S05]  /*0080*/  SHF.R.S32.HI R3, RZ, 0x9, R3 ;  /* 0x00000009ff037819 */ /* 0x000fca0000011403 */
[----:B------:R-:W-:Y:S01]  /*0090*/  IMAD.SHL.U32 R4, R3, 0x8, RZ ;  /* 0x0000000803047824 */ /* 0x000fe200078e00ff */
[----:B-1----:R-:W-:-:S04]  /*00a0*/  IABS R8, R7 ;  /* 0x0000000700087213 */ /* 0x002fc80000000000 */
[-C--:B------:R-:W-:Y:S02]  /*00b0*/  IABS R5, R4.reuse ;  /* 0x0000000400057213 */ /* 0x080fe40000000000 */
[----:B------:R-:W-:Y:S02]  /*00c0*/  IABS R10, R4 ;  /* 0x00000004000a7213 */ /* 0x000fe40000000000 */
[----:B------:R-:W1:Y:S08]  /*00d0*/  I2F.RP R0, R5 ;  /* 0x0000000500007306 */ /* 0x000e700000209400 */
[----:B-1----:R-:W1:Y:S02]  /*00e0*/  MUFU.RCP R0, R0 ;  /* 0x0000000000007308 */ /* 0x002e640000001000 */
[----:B-1----:R-:W-:Y:S01]  /*00f0*/  IADD3 R2, R0, 0xffffffe, RZ ;  /* 0x0ffffffe00027810 */ /* 0x002fe20007ffe0ff */
[----:B------:R-:W-:-:S05]  /*0100*/  IMAD.MOV R0, RZ, RZ, -R10 ;  /* 0x000000ffff007224 */ /* 0x000fca00078e0a0a */
[----:B------:R1:W2:Y:S02]  /*0110*/  F2I.FTZ.U32.TRUNC.NTZ R3, R2 ;  /* 0x0000000200037305 */ /* 0x0002a4000021f000 */
[----:B-1----:R-:W-:Y:S01]  /*0120*/  MOV R2, RZ ;  /* 0x000000ff00027202 */ /* 0x002fe20000000f00 */
[----:B--2---:R-:W-:-:S04]  /*0130*/  IMAD.MOV R6, RZ, RZ, -R3 ;  /* 0x000000ffff067224 */ /* 0x004fc800078e0a03 */
[----:B------:R-:W-:Y:S02]  /*0140*/  IMAD R9, R6, R5, RZ ;  /* 0x0000000506097224 */ /* 0x000fe400078e02ff */
[----:B------:R-:W-:Y:S02]  /*0150*/  IMAD.MOV.U32 R6, RZ, RZ, R8 ;  /* 0x000000ffff067224 */ /* 0x000fe400078e0008 */
[----:B------:R-:W-:-:S06]  /*0160*/  IMAD.HI.U32 R3, R3, R9, R2 ;  /* 0x0000000903037227 */ /* 0x000fcc00078e0002 */
[----:B------:R-:W-:-:S04]  /*0170*/  IMAD.HI.U32 R3, R3, R6, RZ ;  /* 0x0000000603037227 */ /* 0x000fc800078e00ff */
[----:B------:R-:W-:Y:S02]  /*0180*/  IMAD R0, R3, R0, R6 ;  /* 0x0000000003007224 */ /* 0x000fe400078e0206 */
[----:B------:R-:W1:Y:S03]  /*0190*/  I2F.RP R6, R251 ;  /* 0x000000fb00067306 */ /* 0x000e660000209400 */
[----:B------:R-:W-:-:S13]  /*01a0*/  ISETP.GT.U32.AND P1, PT, R5, R0, PT ;  /* 0x000000000500720c */ /* 0x000fda0003f24070 */
[----:B------:R-:W-:Y:S01]  /*01b0*/  @!P1 IMAD.IADD R0, R0, 0x1, -R5 ;  /* 0x0000000100009824 */ /* 0x000fe200078e0a05 */
[----:B------:R-:W-:Y:S01]  /*01c0*/  @!P1 IADD3 R3, R3, 0x1, RZ ;  /* 0x0000000103039810 */ /* 0x000fe20007ffe0ff */
[----:B-1----:R-:W-:Y:S01]  /*01d0*/  MUFU.RCP R6, R6 ;  /* 0x0000000600067308 */ /* 0x002fe20000001000 */
[----:B------:R-:W-:Y:S02]  /*01e0*/  ISETP.NE.AND P1, PT, R4, RZ, PT ;  /* 0x000000ff0400720c */ /* 0x000fe40003f25270 */
[----:B------:R-:W-:Y:S02]  /*01f0*/  ISETP.GE.U32.AND P0, PT, R0, R5, PT ;  /* 0x000000050000720c */ /* 0x000fe40003f06070 */
[----:B------:R-:W-:Y:S02]  /*0200*/  LOP3.LUT R0, R7, R4, RZ, 0x3c, !PT ;  /* 0x0000000407007212 */ /* 0x000fe400078e3cff */
[----:B------:R-:W-:Y:S02]  /*0210*/  IABS R5, c[0x0][0x178] ;  /* 0x00005e0000057a13 */ /* 0x000fe40000000000 */
[----:B------:R-:W-:Y:S01]  /*0220*/  ISETP.GE.AND P2, PT, R0, RZ, PT ;  /* 0x000000ff0000720c */ /* 0x000fe20003f46270 */
[----:B------:R-:W-:-:S02]  /*0230*/  IMAD.MOV.U32 R0, RZ, RZ, c[0x0][0x178] ;  /* 0x00005e00ff007624 */ /* 0x000fc400078e00ff */
[----:B------:R-:W-:-:S03]  /*0240*/  IMAD.MOV.U32 R13, RZ, RZ, R5 ;  /* 0x000000ffff0d7224 */ /* 0x000fc600078e0005 */
[----:B------:R-:W-:Y:S01]  /*0250*/  IADD3 R0, R0, 0xff, RZ ;  /* 0x000000ff00007810 */ /* 0x000fe20007ffe0ff */
[----:B------:R-:W1:Y:S01]  /*0260*/  I2F.RP R5, R13 ;  /* 0x0000000d00057306 */ /* 0x000e620000209400 */
[----:B------:R-:W-:-:S05]  /*0270*/  @P0 IADD3 R3, R3, 0x1, RZ ;  /* 0x0000000103030810 */ /* 0x000fca0007ffe0ff */
[----:B------:R-:W-:Y:S01]  /*0280*/  IMAD.MOV.U32 R2, RZ, RZ, R3 ;  /* 0x000000ffff027224 */ /* 0x000fe200078e0003 */
[----:B------:R-:W-:-:S03]  /*0290*/  SHF.R.S32.HI R3, RZ, 0x1f, R0 ;  /* 0x0000001fff037819 */ /* 0x000fc60000011400 */
[----:B------:R-:W-:Y:S01]  /*02a0*/  @!P2 IMAD.MOV R2, RZ, RZ, -R2 ;  /* 0x000000ffff02a224 */ /* 0x000fe200078e0a02 */
[----:B------:R-:W-:Y:S02]  /*02b0*/  @!P1 LOP3.LUT R2, RZ, R4, RZ, 0x33, !PT ;  /* 0x00000004ff029212 */ /* 0x000fe400078e33ff */
[----:B------:R-:W-:Y:S02]  /*02c0*/  LEA.HI R3, R3, R0, RZ, 0x8 ;  /* 0x0000000003037211 */ /* 0x000fe400078f40ff */
[----:B------:R-:W-:Y:S01]  /*02d0*/  SHF.L.U32 R10, R2, 0x3, RZ ;  /* 0x00000003020a7819 */ /* 0x000fe200000006ff */
[----:B------:R-:W-:Y:S01]  /*02e0*/  IMAD.MOV R2, RZ, RZ, -R2 ;  /* 0x000000ffff027224 */ /* 0x000fe200078e0a02 */
[----:B-1----:R-:W-:Y:S02]  /*02f0*/  MUFU.RCP R5, R5 ;  /* 0x0000000500057308 */ /* 0x002fe40000001000 */
[----:B------:R-:W-:Y:S01]  /*0300*/  LEA.HI.SX32 R3, R3, -R10, 0x18 ;  /* 0x8000000a03037211 */ /* 0x000fe200078fc2ff */
[----:B------:R-:W-:-:S02]  /*0310*/  IMAD R11, R4, R2, R7 ;  /* 0x00000002040b7224 */ /* 0x000fc400078e0207 */
[----:B------:R-:W-:Y:S01]  /*0320*/  IMAD.MOV.U32 R2, RZ, RZ, RZ ;  /* 0x000000ffff027224 */ /* 0x000fe200078e00ff */
[----:B------:R-:W-:-:S04]  /*0330*/  IMNMX R8, R3, 0x8, PT ;  /* 0x0000000803087817 */ /* 0x000fc80003800200 */
[-C--:B------:R-:W-:Y:S02]  /*0340*/  IABS R9, R8.reuse ;  /* 0x0000000800097213 */ /* 0x080fe40000000000 */
[----:B------:R-:W-:Y:S02]  /*0350*/  IABS R4, R8 ;  /* 0x0000000800047213 */ /* 0x000fe40000000000 */
[----:B------:R-:W1:Y:S08]  /*0360*/  I2F.RP R0, R9 ;  /* 0x0000000900007306 */ /* 0x000e700000209400 */
[----:B-1----:R-:W1:Y:S02]  /*0370*/  MUFU.RCP R0, R0 ;  /* 0x0000000000007308 */ /* 0x002e640000001000 */
[----:B-1----:R-:W-:-:S02]  /*0380*/  IADD3 R3, R0, 0xffffffe, RZ ;  /* 0x0ffffffe00037810 */ /* 0x002fc40007ffe0ff */
[----:B------:R-:W-:-:S04]  /*0390*/  IABS R0, R11 ;  /* 0x0000000b00007213 */ /* 0x000fc80000000000 */
[----:B------:R-:W1:Y:S02]  /*03a0*/  F2I.FTZ.U32.TRUNC.NTZ R3, R3 ;  /* 0x0000000300037305 */ /* 0x000e64000021f000 */
[----:B-1----:R-:W-:-:S04]  /*03b0*/  IMAD.MOV R12, RZ, RZ, -R3 ;  /* 0x000000ffff0c7224 */ /* 0x002fc800078e0a03 */
[----:B------:R-:W-:-:S04]  /*03c0*/  IMAD R7, R12, R9, RZ ;  /* 0x000000090c077224 */ /* 0x000fc800078e02ff */
[----:B------:R-:W-:-:S04]  /*03d0*/  IMAD.HI.U32 R2, R3, R7, R2 ;  /* 0x0000000703027227 */ /* 0x000fc800078e0002 */
[----:B------:R-:W-:Y:S01]  /*03e0*/  IMAD.MOV.U32 R3, RZ, RZ, R0 ;  /* 0x000000ffff037224 */ /* 0x000fe200078e0000 */
[----:B------:R-:W-:Y:S02]  /*03f0*/  IADD3 R0, RZ, -R4, RZ ;  /* 0x80000004ff007210 */ /* 0x000fe40007ffe0ff */
[----:B------:R-:W-:Y:S01]  /*0400*/  IADD3 R4, R6, 0xffffffe, RZ ;  /* 0x0ffffffe06047810 */ /* 0x000fe20007ffe0ff */
[----:B------:R-:W-:-:S04]  /*0410*/  IMAD.HI.U32 R2, R2, R3, RZ ;  /* 0x0000000302027227 */ /* 0x000fc800078e00ff */
[----:B------:R-:W-:Y:S01]  /*0420*/  IMAD R0, R2, R0, R3 ;  /* 0x0000000002007224 */ /* 0x000fe200078e0203 */
[----:B------:R-:W-:Y:S02]  /*0430*/  IADD3 R3, R5, 0xffffffe, RZ ;  /* 0x0ffffffe05037810 */ /* 0x000fe40007ffe0ff */
[----:B------:R1:W-:Y:S02]  /*0440*/  F2I.FTZ.U32.TRUNC.NTZ R5, R4 ;  /* 0x0000000400057305 */ /* 0x0003e4000021f000 */
[----:B------:R-:W-:-:S06]  /*0450*/  ISETP.GT.U32.AND P1, PT, R9, R0, PT ;  /* 0x000000000900720c */ /* 0x000fcc0003f24070 */
[----:B------:R-:W2:Y:S01]  /*0460*/  F2I.FTZ.U32.TRUNC.NTZ R3, R3 ;  /* 0x0000000300037305 */ /* 0x000ea2000021f000 */
[----:B-1----:R-:W-:-:S06]  /*0470*/  IMAD.MOV.U32 R4, RZ, RZ, RZ ;  /* 0x000000ffff047224 */ /* 0x002fcc00078e00ff */
[----:B------:R-:W-:Y:S01]  /*0480*/  @!P1 IMAD.IADD R0, R0, 0x1, -R9 ;  /* 0x0000000100009824 */ /* 0x000fe200078e0a09 */
[----:B------:R-:W-:Y:S02]  /*0490*/  @!P1 IADD3 R2, R2, 0x1, RZ ;  /* 0x0000000102029810 */ /* 0x000fe40007ffe0ff */
[----:B------:R-:W-:Y:S02]  /*04a0*/  ISETP.NE.AND P1, PT, R8, RZ, PT ;  /* 0x000000ff0800720c */ /* 0x000fe40003f25270 */
[----:B------:R-:W-:Y:S02]  /*04b0*/  ISETP.GE.U32.AND P0, PT, R0, R9, PT ;  /* 0x000000090000720c */ /* 0x000fe40003f06070 */
[----:B------:R-:W-:Y:S01]  /*04c0*/  LOP3.LUT R0, R11, R8, RZ, 0x3c, !PT ;  /* 0x000000080b007212 */ /* 0x000fe200078e3cff */
[----:B--2---:R-:W-:-:S03]  /*04d0*/  IMAD.MOV R247, RZ, RZ, -R3 ;  /* 0x000000fffff77224 */ /* 0x004fc600078e0a03 */
[----:B------:R-:W-:Y:S01]  /*04e0*/  ISETP.GE.AND P2, PT, R0, RZ, PT ;  /* 0x000000ff0000720c */ /* 0x000fe20003f46270 */
[--C-:B------:R-:W-:Y:S02]  /*04f0*/  IMAD.MOV R0, RZ, RZ, -R5.reuse ;  /* 0x000000ffff007224 */ /* 0x100fe400078e0a05 */
[----:B------:R-:W-:Y:S02]  /*0500*/  IMAD R247, R247, R13, RZ ;  /* 0x0000000df7f77224 */ /* 0x000fe400078e02ff */
[----:B------:R-:W-:Y:S02]  /*0510*/  IMAD R7, R0, R251, RZ ;  /* 0x000000fb00077224 */ /* 0x000fe400078e02ff */
[----:B------:R-:W-:Y:S02]  /*0520*/  @P0 IADD3 R2, R2, 0x1, RZ ;  /* 0x0000000102020810 */ /* 0x000fe40007ffe0ff */
[----:B------:R-:W-:-:S04]  /*0530*/  IMAD.HI.U32 R252, R5, R7, R4 ;  /* 0x0000000705fc7227 */ /* 0x000fc800078e0004 */
[----:B------:R-:W-:Y:S01]  /*0540*/  IMAD.MOV.U32 R245, RZ, RZ, R2 ;  /* 0x000000fffff57224 */ /* 0x000fe200078e0002 */
[----:B------:R-:W-:-:S03]  /*0550*/  MOV R2, RZ ;  /* 0x000000ff00027202 */ /* 0x000fc60000000f00 */
[----:B------:R-:W-:Y:S01]  /*0560*/  @!P2 IMAD.MOV R245, RZ, RZ, -R245 ;  /* 0x000000fffff5a224 */ /* 0x000fe200078e0af5 */
[----:B------:R-:W-:Y:S01]  /*0570*/  @!P1 LOP3.LUT R245, RZ, R8, RZ, 0x33, !PT ;  /* 0x00000008fff59212 */ /* 0x000fe200078e33ff */
[----:B------:R-:W-:-:S04]  /*0580*/  IMAD.HI.U32 R247, R3, R247, R2 ;  /* 0x000000f703f77227 */ /* 0x000fc800078e0002 */
[----:B------:R-:W-:Y:S02]  /*0590*/  IMAD.SHL.U32 R30, R245, 0x200, RZ ;  /* 0x00000200f51e7824 */ /* 0x000fe400078e00ff */
[----:B------:R-:W-:-:S03]  /*05a0*/  IMAD.MOV R245, RZ, RZ, -R245 ;  /* 0x000000fffff57224 */ /* 0x000fc600078e0af5 */
[C---:B------:R-:W-:Y:S01]  /*05b0*/  IADD3 R6, R30.reuse, 0x1, RZ ;  /* 0x000000011e067810 */ /* 0x040fe20007ffe0ff */
[----:B------:R-:W-:Y:S01]  /*05c0*/  STL [R1+0x17f0], R30 ;  /* 0x0017f01e01007387 */ /* 0x000fe20000100800 */
[----:B------:R-:W-:Y:S01]  /*05d0*/  IADD3 R12, R30, 0x2, RZ ;  /* 0x000000021e0c7810 */ /* 0x000fe20007ffe0ff */
[----:B------:R-:W-:Y:S01]  /*05e0*/  IMAD R245, R8, R245, R11 ;  /* 0x000000f508f57224 */ /* 0x000fe200078e020b */
[----:B------:R-:W-:Y:S01]  /*05f0*/  IADD3 R9, R30, 0x3, RZ ;  /* 0x000000031e097810 */ /* 0x000fe20007ffe0ff */
[----:B------:R1:W-:Y:S01]  /*0600*/  STL [R1+0x352c], R6 ;  /* 0x00352c0601007387 */ /* 0x0003e20000100800 */
[----:B------:R-:W-:Y:S01]  /*0610*/  IABS R7, R12 ;  /* 0x0000000c00077213 */ /* 0x000fe20000000000 */
[----:B------:R-:W-:Y:S01]  /*0620*/  IMAD.IADD R245, R10, 0x1, R245 ;  /* 0x000000010af57824 */ /* 0x000fe200078e02f5 */
[----:B------:R-:W-:Y:S01]  /*0630*/  IABS R5, R30 ;  /* 0x0000001e00057213 */ /* 0x000fe20000000000 */
[----:B------:R2:W-:Y:S01]  /*0640*/  STL [R1+0x3534], R12 ;  /* 0x0035340c01007387 */ /* 0x0005e20000100800 */
[----:B------:R-:W-:Y:S01]  /*0650*/  IADD3 R250, R30, 0x7, RZ ;  /* 0x000000071efa7810 */ /* 0x000fe20007ffe0ff */
[----:B------:R-:W-:Y:S01]  /*0660*/  IMAD.HI.U32 R3, R252, R7, RZ ;  /* 0x00000007fc037227 */ /* 0x000fe200078e00ff */
[C---:B------:R-:W-:Y:S01]  /*0670*/  IADD3 R14, R30.reuse, 0x5, RZ ;  /* 0x000000051e0e7810 */ /* 0x040fe20007ffe0ff */
[----:B------:R3:W-:Y:S01]  /*0680*/  STL [R1+0x3530], R9 ;  /* 0x0035300901007387 */ /* 0x0007e20000100800 */
[----:B------:R-:W-:Y:S01]  /*0690*/  IADD3 R15, R30, 0x4, RZ ;  /* 0x000000041e0f7810 */ /* 0x000fe20007ffe0ff */
[----:B------:R-:W-:Y:S01]  /*06a0*/  IMAD.HI.U32 R0, R252, R5, RZ ;  /* 0x00000005fc007227 */ /* 0x000fe200078e00ff */
[----:B-1----:R-:W-:-:S02]  /*06b0*/  IABS R6, R6 ;  /* 0x0000000600067213 */ /* 0x002fc40000000000 */
[----:B------:R-:W-:Y:S01]  /*06c0*/  IADD3 R8, -R3, RZ, RZ ;  /* 0x000000ff03087210 */ /* 0x000fe20007ffe1ff */
[----:B------:R-:W-:Y:S01]  /*06d0*/  IMAD.MOV R0, RZ, RZ, -R0 ;  /* 0x000000ffff007224 */ /* 0x000fe200078e0a00 */
[----:B--2---:R-:W-:Y:S01]  /*06e0*/  IADD3 R12, R30, 0x8, RZ ;  /* 0x000000081e0c7810 */ /* 0x004fe20007ffe0ff */
[----:B------:R-:W-:Y:S01]  /*06f0*/  IMAD.HI.U32 R2, R252, R6, RZ ;  /* 0x00000006fc027227 */ /* 0x000fe200078e00ff */
[----:B------:R-:W-:Y:S01]  /*0700*/  IADD3 R13, R30, 0x6, RZ ;  /* 0x000000061e0d7810 */ /* 0x000fe20007ffe0ff */
[----:B------:R-:W-:Y:S01]  /*0710*/  STL [R1+0x3538], R15 ;  /* 0x0035380f01007387 */ /* 0x000fe20000100800 */
[----:B---3--:R-:W-:Y:S01]  /*0720*/  IABS R9, R9 ;  /* 0x0000000900097213 */ /* 0x008fe20000000000 */
[----:B------:R-:W-:Y:S01]  /*0730*/  IMAD.MOV R2, RZ, RZ, -R2 ;  /* 0x000000ffff027224 */ /* 0x000fe200078e0a02 */
[----:B------:R-:W-:Y:S01]  /*0740*/  IABS R10, R12 ;  /* 0x0000000c000a7213 */ /* 0x000fe20000000000 */
[----:B------:R-:W-:Y:S01]  /*0750*/  IMAD R240, R251, R8, R7 ;  /* 0x00000008fbf07224 */ /* 0x000fe200078e0207 */
[----:B------:R-:W-:Y:S01]  /*0760*/  IABS R7, R14 ;  /* 0x0000000e00077213 */ /* 0x000fe20000000000 */
[----:B------:R-:W-:Y:S01]  /*0770*/  IMAD.HI.U32 R4, R252, R9, RZ ;  /* 0x00000009fc047227 */ /* 0x000fe200078e00ff */
[----:B------:R-:W-:Y:S01]  /*0780*/  IABS R8, R13 ;  /* 0x0000000d00087213 */ /* 0x000fe20000000000 */
[----:B------:R-:W-:Y:S02]  /*0790*/  STL [R1+0x353c], R14 ;  /* 0x00353c0e01007387 */ /* 0x000fe40000100800 */
[----:B------:R-:W-:-:S02]  /*07a0*/  IMAD.MOV R4, RZ, RZ, -R4 ;  /* 0x000000ffff047224 */ /* 0x000fc400078e0a04 */
[C---:B------:R-:W-:Y:S01]  /*07b0*/  IMAD R248, R251.reuse, R2, R6 ;  /* 0x00000002fbf87224 */ /* 0x040fe200078e0206 */
[----:B------:R-:W-:Y:S01]  /*07c0*/  IABS R6, R15 ;  /* 0x0000000f00067213 */ /* 0x000fe20000000000 */
[C---:B------:R-:W-:Y:S01]  /*07d0*/  IMAD R241, R251.reuse, R4, R9 ;  /* 0x00000004fbf17224 */ /* 0x040fe200078e0209 */
[----:B------:R-:W-:Y:S01]  /*07e0*/  IABS R9, R250 ;  /* 0x000000fa00097213 */ /* 0x000fe20000000000 */
[----:B------:R-:W-:Y:S01]  /*07f0*/  IMAD R246, R251, R0, R5 ;  /* 0x00000000fbf67224 */ /* 0x000fe200078e0205 */
[----:B------:R-:W-:Y:S01]  /*0800*/  STL [R1+0x3540], R13 ;  /* 0x0035400d01007387 */ /* 0x000fe20000100800 */
[----:B------:R-:W-:-:S03]  /*0810*/  IMAD.HI.U32 R2, R252, R7, RZ ;  /* 0x00000007fc027227 */ /* 0x000fc600078e00ff */
[----:B------:R-:W-:Y:S01]  /*0820*/  STL [R1+0x3544], R250 ;  /* 0x003544fa01007387 */ /* 0x000fe20000100800 */
[----:B------:R-:W-:-:S03]  /*0830*/  IMAD.HI.U32 R4, R252, R9, RZ ;  /* 0x00000009fc047227 */ /* 0x000fc600078e00ff */
[----:B------:R-:W-:Y:S01]  /*0840*/  STL [R1+0x3548], R12 ;  /* 0x0035480c01007387 */ /* 0x000fe20000100800 */
[----:B------:R-:W-:Y:S01]  /*0850*/  IMAD.HI.U32 R0, R252, R6, RZ ;  /* 0x00000006fc007227 */ /* 0x000fe200078e00ff */
[----:B------:R-:W-:-:S03]  /*0860*/  IADD3 R4, -R4, RZ, RZ ;  /* 0x000000ff04047210 */ /* 0x000fc60007ffe1ff */
[----:B------:R-:W-:-:S04]  /*0870*/  IMAD.HI.U32 R5, R252, R10, RZ ;  /* 0x0000000afc057227 */ /* 0x000fc800078e00ff */
[----:B------:R-:W-:Y:S02]  /*0880*/  IMAD.MOV R2, RZ, RZ, -R2 ;  /* 0x000000ffff027224 */ /* 0x000fe400078e0a02 */
[----:B------:R-:W-:-:S04]  /*0890*/  IMAD.HI.U32 R3, R252, R8, RZ ;  /* 0x00000008fc037227 */ /* 0x000fc800078e00ff */
[----:B------:R-:W-:Y:S02]  /*08a0*/  IMAD.MOV R0, RZ, RZ, -R0 ;  /* 0x000000ffff007224 */ /* 0x000fe400078e0a00 */
[----:B------:R-:W-:Y:S02]  /*08b0*/  IMAD.MOV R5, RZ, RZ, -R5 ;  /* 0x000000ffff057224 */ /* 0x000fe400078e0a05 */
[C---:B------:R-:W-:Y:S02]  /*08c0*/  IMAD R243, R251.reuse, R2, R7 ;  /* 0x00000002fbf37224 */ /* 0x040fe400078e0207 */
[----:B------:R-:W-:Y:S02]  /*08d0*/  IMAD.MOV R3, RZ, RZ, -R3 ;  /* 0x000000ffff037224 */ /* 0x000fe400078e0a03 */
[C---:B------:R-:W-:Y:S01]  /*08e0*/  IMAD R242, R251.reuse, R0, R6 ;  /* 0x00000000fbf27224 */ /* 0x040fe200078e0206 */
[C---:B------:R-:W-:Y:S01]  /*08f0*/  IADD3 R6, R30.reuse, 0x9, RZ ;  /* 0x000000091e067810 */ /* 0x040fe20007ffe0ff */
[C---:B------:R-:W-:Y:S01]  /*0900*/  IMAD R2, R251.reuse, R4, R9 ;  /* 0x00000004fb027224 */ /* 0x040fe200078e0209 */
[----:B------:R-:W-:Y:S01]  /*0910*/  IADD3 R4, R30, 0xa, RZ ;  /* 0x0000000a1e047810 */ /* 0x000fe20007ffe0ff */
[----:B------:R-:W-:-:S02]  /*0920*/  IMAD R0, R251, R5, R10 ;  /* 0x00000005fb007224 */ /* 0x000fc400078e020a */
[----:B------:R-:W-:Y:S01]  /*0930*/  IMAD R249, R251, R3, R8 ;  /* 0x00000003fbf97224 */ /* 0x000fe200078e0208 */
[----:B------:R1:W-:Y:S01]  /*0940*/  STL [R1+0x14], R2 ;  /* 0x0000140201007387 */ /* 0x0003e20000100800 */
[----:B------:R-:W-:Y:S02]  /*0950*/  IADD3 R3, R30, 0xb, RZ ;  /* 0x0000000b1e037810 */ /* 0x000fe40007ffe0ff */
[----:B------:R-:W-:Y:S01]  /*0960*/  IABS R7, R4 ;  /* 0x0000000400077213 */ /* 0x000fe20000000000 */
[----:B------:R2:W-:Y:S01]  /*0970*/  STL [R1+0x10], R0 ;  /* 0x0000100001007387 */ /* 0x0005e20000100800 */
[----:B------:R-:W-:-:S03]  /*0980*/  IABS R8, R3 ;  /* 0x0000000300087213 */ /* 0x000fc60000000000 */
[----:B------:R3:W-:Y:S01]  /*0990*/  STL [R1+0x354c], R6 ;  /* 0x00354c0601007387 */ /* 0x0007e20000100800 */
[----:B-1----:R-:W-:-:S03]  /*09a0*/  IADD3 R2, R30, 0xc, RZ ;  /* 0x0000000c1e027810 */ /* 0x002fc60007ffe0ff */
[----:B------:R1:W-:Y:S01]  /*09b0*/  STL [R1+0x3550], R4 ;  /* 0x0035500401007387 */ /* 0x0003e20000100800 */
[----:B--2---:R-:W-:-:S03]  /*09c0*/  IADD3 R0, R30, 0xd, RZ ;  /* 0x0000000d1e007810 */ /* 0x004fc60007ffe0ff */
[----:B------:R2:W-:Y:S01]  /*09d0*/  STL [R1+0x3554], R3 ;  /* 0x0035540301007387 */ /* 0x0005e20000100800 */
[----:B------:R-:W-:Y:S02]  /*09e0*/  IABS R9, R2 ;  /* 0x0000000200097213 */ /* 0x000fe40000000000 */
[----:B---3--:R-:W-:Y:S01]  /*09f0*/  IABS R6, R6 ;  /* 0x0000000600067213 */ /* 0x008fe20000000000 */
[----:B------:R3:W-:Y:S01]  /*0a00*/  STL [R1+0x3558], R2 ;  /* 0x0035580201007387 */ /* 0x0007e20000100800 */
[----:B------:R-:W-:Y:S01]  /*0a10*/  IABS R10, R0 ;  /* 0x00000000000a7213 */ /* 0x000fe20000000000 */
[C---:B-1----:R-:W-:Y:S02]  /*0a20*/  IMAD.HI.U32 R4, R252.reuse, R9, RZ ;  /* 0x00000009fc047227 */ /* 0x042fe400078e00ff */
[----:B------:R1:W-:Y:S02]  /*0a30*/  STL [R1+0x355c], R0 ;  /* 0x00355c0001007387 */ /* 0x0003e40000100800 */
[----:B--2---:R-:W-:-:S04]  /*0a40*/  IMAD.HI.U32 R3, R252, R8, RZ ;  /* 0x00000008fc037227 */ /* 0x004fc800078e00ff */
[----:B---3--:R-:W-:-:S04]  /*0a50*/  IMAD.HI.U32 R2, R252, R7, RZ ;  /* 0x00000007fc027227 */ /* 0x008fc800078e00ff */
[----:B-1----:R-:W-:-:S04]  /*0a60*/  IMAD.HI.U32 R0, R252, R6, RZ ;  /* 0x00000006fc007227 */ /* 0x002fc800078e00ff */
[----:B------:R-:W-:Y:S02]  /*0a70*/  IMAD.MOV R0, RZ, RZ, -R0 ;  /* 0x000000ffff007224 */ /* 0x000fe400078e0a00 */
[----:B------:R-:W-:Y:S02]  /*0a80*/  IMAD.MOV R2, RZ, RZ, -R2 ;  /* 0x000000ffff027224 */ /* 0x000fe400078e0a02 */
[----:B------:R-:W-:Y:S02]  /*0a90*/  IMAD.MOV R3, RZ, RZ, -R3 ;  /* 0x000000ffff037224 */ /* 0x000fe400078e0a03 */
[----:B------:R-:W-:Y:S02]  /*0aa0*/  IMAD.MOV R4, RZ, RZ, -R4 ;  /* 0x000000ffff047224 */ /* 0x000fe400078e0a04 */
[C---:B------:R-:W-:Y:S02]  /*0ab0*/  IMAD R6, R251.reuse, R0, R6 ;  /* 0x00000000fb067224 */ /* 0x040fe400078e0206 */
[C---:B------:R-:W-:Y:S01]  /*0ac0*/  IMAD R0, R251.reuse, R2, R7 ;  /* 0x00000002fb007224 */ /* 0x040fe200078e0207 */
[C---:B------:R-:W-:Y:S01]  /*0ad0*/  IADD3 R7, R30.reuse, 0xe, RZ ;  /* 0x0000000e1e077810 */ /* 0x040fe20007ffe0ff */
[C---:B------:R-:W-:Y:S01]  /*0ae0*/  IMAD R3, R251.reuse, R3, R8 ;  /* 0x00000003fb037224 */ /* 0x040fe200078e0208 */
[----:B------:R1:W-:Y:S01]  /*0af0*/  STL [R1+0xc], R6 ;  /* 0x00000c0601007387 */ /* 0x0003e20000100800 */
[----:B------:R-:W-:Y:S01]  /*0b00*/  IMAD R2, R251, R4, R9 ;  /* 0x00000004fb027224 */ /* 0x000fe200078e0209 */
[----:B------:R-:W-:Y:S01]  /*0b10*/  IADD3 R8, R30, 0xf, RZ ;  /* 0x0000000f1e087810 */ /* 0x000fe20007ffe0ff */
[----:B------:R-:W-:Y:S01]  /*0b20*/  IMAD.HI.U32 R5, R252, R10, RZ ;  /* 0x0000000afc057227 */ /* 0x000fe200078e00ff */
[----:B------:R2:W-:Y:S04]  /*0b30*/  STL [R1+0x8], R0 ;  /* 0x0000080001007387 */ /* 0x0005e80000100800 */
[----:B------:R3:W-:Y:S01]  /*0b40*/  STL [R1+0x4], R3 ;  /* 0x0000040301007387 */ /* 0x0007e20000100800 */
[----:B------:R-:W-:-:S02]  /*0b50*/  IADD3 R5, -R5, RZ, RZ ;  /* 0x000000ff05057210 */ /* 0x000fc40007ffe1ff */
[C---:B-1----:R-:W-:Y:S01]  /*0b60*/  IADD3 R6, R30.reuse, 0x10, RZ ;  /* 0x000000101e067810 */ /* 0x042fe20007ffe0ff */
[----:B------:R1:W-:Y:S02]  /*0b70*/  STL [R1], R2 ;  /* 0x0000000201007387 */ /* 0x0003e40000100800 */
[----:B--2---:R-:W-:Y:S01]  /*0b80*/  IMAD R0, R251, R5, R10 ;  /* 0x00000005fb007224 */ /* 0x004fe200078e020a */
[----:B------:R-:W-:Y:S01]  /*0b90*/  IABS R9, R6 ;  /* 0x0000000600097213 */ /* 0x000fe20000000000 */
[----:B------:R2:W-:Y:S01]  /*0ba0*/  STL [R1+0x3560], R7 ;  /* 0x0035600701007387 */ /* 0x0005e20000100800 */
[----:B---3--:R-:W-:-:S03]  /*0bb0*/  IADD3 R3, R30, 0x11, RZ ;  /* 0x000000111e037810 */ /* 0x008fc60007ffe0ff */
[----:B------:R3:W-:Y:S01]  /*0bc0*/  STL [R1+0x3564], R8 ;  /* 0x0035640801007387 */ /* 0x0007e20000100800 */
[----:B------:R-:W-:Y:S01]  /*0bd0*/  IMAD.HI.U32 R4, R252, R9, RZ ;  /* 0x00000009fc047227 */ /* 0x000fe200078e00ff */
[----:B-1----:R-:W-:Y:S02]  /*0be0*/  IADD3 R2, R30, 0x12, RZ ;  /* 0x000000121e027810 */ /* 0x002fe40007ffe0ff */
[----:B------:R1:W-:Y:S01]  /*0bf0*/  STL [R1+0x3568], R6 ;  /* 0x0035680601007387 */ /* 0x0003e20000100800 */
[----:B------:R-:W-:Y:S01]  /*0c00*/  IABS R10, R3 ;  /* 0x00000003000a7213 */ /* 0x000fe20000000000 */
[----:B------:R-:W-:Y:S01]  /*0c10*/  IMAD.MOV R4, RZ, RZ, -R4 ;  /* 0x000000ffff047224 */ /* 0x000fe200078e0a04 */
[----:B--2---:R-:W-:Y:S01]  /*0c20*/  IABS R7, R7 ;  /* 0x0000000700077213 */ /* 0x004fe20000000000 */
[----:B------:R2:W-:Y:S01]  /*0c30*/  STL [R1+0x356c], R3 ;  /* 0x00356c0301007387 */ /* 0x0005e20000100800 */
[----:B------:R-:W-:Y:S01]  /*0c40*/  IABS R11, R2 ;  /* 0x00000002000b7213 */ /* 0x000fe20000000000 */
[C---:B------:R-:W-:Y:S01]  /*0c50*/  IMAD.HI.U32 R5, R252.reuse, R10, RZ ;  /* 0x0000000afc057227 */ /* 0x040fe200078e00ff */
[----:B---3--:R-:W-:Y:S01]  /*0c60*/  IABS R8, R8 ;  /* 0x0000000800087213 */ /* 0x008fe20000000000 */
[----:B------:R3:W-:Y:S02]  /*0c70*/  STL [R1+0x3570], R2 ;  /* 0x0035700201007387 */ /* 0x0007e40000100800 */
[----:B-1----:R-:W-:-:S04]  /*0c80*/  IMAD.HI.U32 R6, R252, R11, RZ ;  /* 0x0000000bfc067227 */ /* 0x002fc800078e00ff */
[----:B--2---:R-:W-:-:S04]  /*0c90*/  IMAD.HI.U32 R3, R252, R8, RZ ;  /* 0x00000008fc037227 */ /* 0x004fc800078e00ff */
[----:B---3--:R-:W-:-:S04]  /*0ca0*/  IMAD.HI.U32 R2, R252, R7, RZ ;  /* 0x00000007fc027227 */ /* 0x008fc800078e00ff */
[----:B------:R-:W-:Y:S02]  /*0cb0*/  IMAD.MOV R2, RZ, RZ, -R2 ;  /* 0x000000ffff027224 */ /* 0x000fe400078e0a02 */
[----:B------:R-:W-:Y:S02]  /*0cc0*/  IMAD.MOV R3, RZ, RZ, -R3 ;  /* 0x000000ffff037224 */ /* 0x000fe400078e0a03 */
[C---:B------:R-:W-:Y:S02]  /*0cd0*/  IMAD R7, R251.reuse, R2, R7 ;  /* 0x00000002fb077224 */ /* 0x040fe400078e0207 */
[----:B------:R-:W-:Y:S02]  /*0ce0*/  IMAD R2, R251, R3, R8 ;  /* 0x00000003fb027224 */ /* 0x000fe400078e0208 */
[----:B------:R-:W-:Y:S01]  /*0cf0*/  IMAD.MOV R5, RZ, RZ, -R5 ;  /* 0x000000ffff057224 */ /* 0x000fe200078e0a05 */
[----:B------:R1:W-:Y:S01]  /*0d00*/  STL [R1+0x74], R7 ;  /* 0x0000740701007387 */ /* 0x0003e20000100800 */
[----:B------:R-:W-:-:S02]  /*0d10*/  IMAD.MOV R6, RZ, RZ, -R6 ;  /* 0x000000ffff067224 */ /* 0x000fc400078e0a06 */
[C---:B------:R-:W-:Y:S01]  /*0d20*/  IMAD R4, R251.reuse, R4, R9 ;  /* 0x00000004fb047224 */ /* 0x040fe200078e0209 */
[----:B------:R2:W-:Y:S01]  /*0d30*/  STL [R1+0x70], R2 ;  /* 0x0000700201007387 */ /* 0x0005e20000100800 */
[----:B------:R-:W-:Y:S01]  /*0d40*/  IMAD R3, R251, R5, R10 ;  /* 0x00000005fb037224 */ /* 0x000fe200078e020a */
[C---:B------:R-:W-:Y:S02]  /*0d50*/  IADD3 R5, R30.reuse, 0x14, RZ ;  /* 0x000000141e057810 */ /* 0x040fe40007ffe0ff */
[----:B------:R3:W-:Y:S01]  /*0d60*/  STL [R1+0x6c], R4 ;  /* 0x00006c0401007387 */ /* 0x0007e20000100800 */
[----:B-1----:R-:W-:-:S03]  /*0d70*/  IADD3 R7, R30, 0x13, RZ ;  /* 0x000000131e077810 */ /* 0x002fc60007ffe0ff */
[----:B------:R1:W-:Y:S01]  /*0d80*/  STL [R1+0x68], R3 ;  /* 0x0000680301007387 */ /* 0x0003e20000100800 */
[----:B------:R-:W-:Y:S01]  /*0d90*/  IABS R8, R5 ;  /* 0x0000000500087213 */ /* 0x000fe20000000000 */
[----:B--2---:R-:W-:Y:S01]  /*0da0*/  IMAD R2, R251, R6, R11 ;  /* 0x00000006fb027224 */ /* 0x004fe200078e020b */
[----:B---3--:R-:W-:-:S04]  /*0db0*/  IADD3 R4, R30, 0x15, RZ ;  /* 0x000000151e047810 */ /* 0x008fc80007ffe0ff */
[----:B------:R2:W-:Y:S01]  /*0dc0*/  STL [R1+0x64], R2 ;  /* 0x0000640201007387 */ /* 0x0005e20000100800 */
[----:B-1----:R-:W-:-:S03]  /*0dd0*/  IADD3 R3, R30, 0x16, RZ ;  /* 0x000000161e037810 */ /* 0x002fc60007ffe0ff */
[----:B------:R1:W-:Y:S01]  /*0de0*/  STL [R1+0x3574], R7 ;  /* 0x0035740701007387 */ /* 0x0003e20000100800 */
[----:B------:R-:W-:Y:S02]  /*0df0*/  IABS R9, R4 ;  /* 0x0000000400097213 */ /* 0x000fe40000000000 */
[----:B------:R-:W-:Y:S01]  /*0e00*/  IABS R10, R3 ;  /* 0x00000003000a7213 */ /* 0x000fe20000000000 */
[----:B------:R3:W-:Y:S01]  /*0e10*/  STL [R1+0x3578], R5 ;  /* 0x0035780501007387 */ /* 0x0007e20000100800 */
[----:B--2---:R-:W-:-:S03]  /*0e20*/  IADD3 R2, R30, 0x17, RZ ;  /* 0x000000171e027810 */ /* 0x004fc60007ffe0ff */
[----:B------:R2:W-:Y:S01]  /*0e30*/  STL [R1+0x357c], R4 ;  /* 0x00357c0401007387 */ /* 0x0005e20000100800 */
[----:B-1----:R-:W-:-:S03]  /*0e40*/  IABS R7, R7 ;  /* 0x0000000700077213 */ /* 0x002fc60000000000 */
[----:B------:R1:W-:Y:S01]  /*0e50*/  STL [R1+0x3580], R3 ;  /* 0x0035800301007387 */ /* 0x0003e20000100800 */
[----:B------:R-:W-:Y:S01]  /*0e60*/  IABS R11, R2 ;  /* 0x00000002000b7213 */ /* 0x000fe20000000000 */
[C---:B---3--:R-:W-:Y:S02]  /*0e70*/  IMAD.HI.U32 R5, R252.reuse, R10, RZ ;  /* 0x0000000afc057227 */ /* 0x048fe400078e00ff */
[----:B------:R3:W-:Y:S02]  /*0e80*/  STL [R1+0x3584], R2 ;  /* 0x0035840201007387 */ /* 0x0007e40000100800 */
[----:B--2---:R-:W-:-:S04]  /*0e90*/  IMAD.HI.U32 R4, R252, R9, RZ ;  /* 0x00000009fc047227 */ /* 0x004fc800078e00ff */
[----:B-1----:R-:W-:-:S04]  /*0ea0*/  IMAD.HI.U32 R3, R252, R8, RZ ;  /* 0x00000008fc037227 */ /* 0x002fc800078e00ff */
[----:B---3--:R-:W-:-:S04]  /*0eb0*/  IMAD.HI.U32 R2, R252, R7, RZ ;  /* 0x00000007fc027227 */ /* 0x008fc800078e00ff */
[----:B------:R-:W-:Y:S01]  /*0ec0*/  IMAD.MOV R3, RZ, RZ, -R3 ;  /* 0x000000ffff037224 */ /* 0x000fe200078e0a03 */
[----:B------:R-:W-:Y:S01]  /*0ed0*/  IADD3 R2, -R2, RZ, RZ ;  /* 0x000000ff02027210 */ /* 0x000fe20007ffe1ff */
[----:B------:R-:W-:-:S04]  /*0ee0*/  IMAD.HI.U32 R6, R252, R11, RZ ;  /* 0x0000000bfc067227 */ /* 0x000fc800078e00ff */
[C---:B------:R-:W-:Y:S02]  /*0ef0*/  IMAD R7, R251.reuse, R2, R7 ;  /* 0x00000002fb077224 */ /* 0x040fe400078e0207 */
[----:B------:R-:W-:Y:S02]  /*0f00*/  IMAD.MOV R4, RZ, RZ, -R4 ;  /* 0x000000ffff047224 */ /* 0x000fe400078e0a04 */
[C---:B------:R-:W-:Y:S01]  /*0f10*/  IMAD R2, R251.reuse, R3, R8 ;  /* 0x00000003fb027224 */ /* 0x040fe200078e0208 */
[----:B------:R1:W-:Y:S01]  /*0f20*/  STL [R1+0x60], R7 ;  /* 0x0000600701007387 */ /* 0x0003e20000100800 */
[----:B------:R-:W-:Y:S02]  /*0f30*/  IMAD.MOV R5, RZ, RZ, -R5 ;  /* 0x000000ffff057224 */ /* 0x000fe400078e0a05 */
[----:B------:R-:W-:Y:S01]  /*0f40*/  IMAD.MOV R6, RZ, RZ, -R6 ;  /* 0x000000ffff067224 */ /* 0x000fe200078e0a06 */
[----:B------:R2:W-:Y:S01]  /*0f50*/  STL [R1+0x5c], R2 ;  /* 0x00005c0201007387 */ /* 0x0005e20000100800 */
[----:B------:R-:W-:-:S02]  /*0f60*/  IMAD R4, R251, R4, R9 ;  /* 0x00000004fb047224 */ /* 0x000fc400078e0209 */
[C---:B------:R-:W-:Y:S01]  /*0f70*/  IMAD R3, R251.reuse, R5, R10 ;  /* 0x00000005fb037224 */ /* 0x040fe200078e020a */
[C---:B------:R-:W-:Y:S02]  /*0f80*/  IADD3 R5, R30.reuse, 0x19, RZ ;  /* 0x000000191e057810 */ /* 0x040fe40007ffe0ff */
[C---:B-1----:R-:W-:Y:S01]  /*0f90*/  IADD3 R7, R30.reuse, 0x18, RZ ;  /* 0x000000181e077810 */ /* 0x042fe20007ffe0ff */
[----:B------:R1:W-:Y:S01]  /*0fa0*/  STL [R1+0x58], R4 ;  /* 0x0000580401007387 */ /* 0x0003e20000100800 */
[----:B------:R-:W-:Y:S01]  /*0fb0*/  IABS R8, R5 ;  /* 0x0000000500087213 */ /* 0x000fe20000000000 */
[----:B--2---:R-:W-:Y:S02]  /*0fc0*/  IMAD R2, R251, R6, R11 ;  /* 0x00000006fb027224 */ /* 0x004fe400078e020b */
[----:B------:R2:W-:Y:S04]  /*0fd0*/  STL [R1+0x54], R3 ;  /* 0x0000540301007387 */ /* 0x0005e80000100800 */
[----:B------:R3:W-:Y:S01]  /*0fe0*/  STL [R1+0x50], R2 ;  /* 0x0000500201007387 */ /* 0x0007e20000100800 */
[----:B-1----:R-:W-:-:S03]  /*0ff0*/  IADD3 R4, R30, 0x1a, RZ ;  /* 0x0000001a1e047810 */ /* 0x002fc60007ffe0ff */
[----:B------:R1:W-:Y:S01]  /*1000*/  STL [R1+0x3588], R7 ;  /* 0x0035880701007387 */ /* 0x0003e20000100800 */
[----:B--2---:R-:W-:-:S03]  /*1010*/  IADD3 R3, R30, 0x1b, RZ ;  /* 0x0000001b1e037810 */ /* 0x004fc60007ffe0ff */
[----:B------:R2:W-:Y:S01]  /*1020*/  STL [R1+0x358c], R5 ;  /* 0x00358c0501007387 */ /* 0x0005e20000100800 */
[----:B------:R-:W-:Y:S02]  /*1030*/  IABS R9, R4 ;  /* 0x0000000400097213 */ /* 0x000fe40000000000 */
[----:B---3--:R-:W-:Y:S01]  /*1040*/  IADD3 R2, R30, 0x1c, RZ ;  /* 0x0000001c1e027810 */ /* 0x008fe20007ffe0ff */
[----:B------:R3:W-:Y:S01]  /*1050*/  STL [R1+0x3590], R4 ;  /* 0x0035900401007387 */ /* 0x0007e20000100800 */
[----:B------:R-:W-:Y:S02]  /*1060*/  IABS R10, R3 ;  /* 0x00000003000a7213 */ /* 0x000fe40000000000 */
[----:B-1----:R-:W-:Y:S01]  /*1070*/  IABS R7, R7 ;  /* 0x0000000700077213 */ /* 0x002fe20000000000 */
[----:B------:R1:W-:Y:S01]  /*1080*/  STL [R1+0x3594], R3 ;  /* 0x0035940301007387 */ /* 0x0003e20000100800 */
[----:B------:R-:W-:Y:S01]  /*1090*/  IABS R11, R2 ;  /* 0x00000002000b7213 */ /* 0x000fe20000000000 */
[----:B--2---:R-:W-:-:S02]  /*10a0*/  IMAD.HI.U32 R5, R252, R10, RZ ;  /* 0x0000000afc057227 */ /* 0x004fc400078e00ff */
[----:B------:R2:W-:Y:S02]  /*10b0*/  STL [R1+0x3598], R2 ;  /* 0x0035980201007387 */ /* 0x0005e40000100800 */
[----:B---3--:R-:W-:-:S04]  /*10c0*/  IMAD.HI.U32 R4, R252, R9, RZ ;  /* 0x00000009fc047227 */ /* 0x008fc800078e00ff */
[----:B-1----:R-:W-:-:S04]  /*10d0*/  IMAD.HI.U32 R3, R252, R8, RZ ;  /* 0x00000008fc037227 */ /* 0x002fc800078e00ff */
[----:B--2---:R-:W-:Y:S01]  /*10e0*/  IMAD.HI.U32 R2, R252, R7, RZ ;  /* 0x00000007fc027227 */ /* 0x004fe200078e00ff */
[----:B------:R-:W-:-:S03]  /*10f0*/  IADD3 R3, -R3, RZ, RZ ;  /* 0x000000ff03037210 */ /* 0x000fc60007ffe1ff */
[----:B------:R-:W-:Y:S02]  /*1100*/  IMAD.MOV R2, RZ, RZ, -R2 ;  /* 0x000000ffff027224 */ /* 0x000fe400078e0a02 */
        /* <DEDUP_REMOVED lines=31> */
[----:B-1----:R-:W-:Y:S01]  /*1300*/  IMAD.HI.U32 R3, R252, R8, RZ ;  /* 0x00000008fc037227 */ /* 0x002fe200078e00ff */
[----:B------:R-:W-:-:S03]  /*1310*/  IADD3 R4, -R4, RZ, RZ ;  /* 0x000000ff04047210 */ /* 0x000fc60007ffe1ff */
[----:B--2---:R-:W-:-:S04]  /*1320*/  IMAD.HI.U32 R2, R252, R7, RZ ;  /* 0x00000007fc027227 */ /* 0x004fc800078e00ff */
[----:B------:R-:W-:Y:S02]  /*1330*/  IMAD.MOV R2, RZ, RZ, -R2 ;  /* 0x000000ffff027224 */ /* 0x000fe400078e0a02 */
[----:B------:R-:W-:Y:S02]  /*1340*/  IMAD.MOV R3, RZ, RZ, -R3 ;  /* 0x000000ffff037224 */ /* 0x000fe400078e0a03 */
[----:B------:R-:W-:-:S04]  /*1350*/  IMAD.HI.U32 R6, R252, R11, RZ ;  /* 0x0000000bfc067227 */ /* 0x000fc800078e00ff */
[C---:B------:R-:W-:Y:S02]  /*1360*/  IMAD R7, R251.reuse, R2, R7 ;  /* 0x00000002fb077224 */ /* 0x040fe400078e0207 */
[C---:B------:R-:W-:Y:S01]  /*1370*/  IMAD R3, R251.reuse, R3, R8 ;  /* 0x00000003fb037224 */ /* 0x040fe200078e0208 */
[C---:B------:R-:W-:Y:S01]  /*1380*/  IADD3 R8, R30.reuse, 0x22, RZ ;  /* 0x000000221e087810 */ /* 0x040fe20007ffe0ff */
[----:B------:R-:W-:Y:S01]  /*1390*/  IMAD.MOV R5, RZ, RZ, -R5 ;  /* 0x000000ffff057224 */ /* 0x000fe200078e0a05 */
[----:B------:R1:W-:Y:S01]  /*13a0*/  STL [R1+0x38], R7 ;  /* 0x0000380701007387 */ /* 0x0003e20000100800 */
[----:B------:R-:W-:Y:S02]  /*13b0*/  IMAD.MOV R6, RZ, RZ, -R6 ;  /* 0x000000ffff067224 */ /* 0x000fe400078e0a06 */
[C---:B------:R-:W-:Y:S01]  /*13c0*/  IMAD R2, R251.reuse, R4, R9 ;  /* 0x00000004fb027224 */ /* 0x040fe200078e0209 */
[----:B------:R2:W-:Y:S01]  /*13d0*/  STL [R1+0x34], R3 ;  /* 0x0000340301007387 */ /* 0x0005e20000100800 */
[----:B------:R-:W-:Y:S01]  /*13e0*/  IMAD R4, R251, R5, R10 ;  /* 0x00000005fb047224 */ /* 0x000fe200078e020a */
[----:B------:R-:W-:-:S02]  /*13f0*/  IADD3 R5, R30, 0x24, RZ ;  /* 0x000000241e057810 */ /* 0x000fc40007ffe0ff */
[----:B-1----:R-:W-:Y:S02]  /*1400*/  IADD3 R7, R30, 0x23, RZ ;  /* 0x000000231e077810 */ /* 0x002fe40007ffe0ff */
[----:B------:R1:W-:Y:S01]  /*1410*/  STL [R1+0xb8], R4 ;  /* 0x0000b80401007387 */ /* 0x0003e20000100800 */
[----:B------:R-:W-:Y:S01]  /*1420*/  IABS R10, R5 ;  /* 0x00000005000a7213 */ /* 0x000fe20000000000 */
[----:B--2---:R-:W-:Y:S01]  /*1430*/  IMAD R3, R251, R6, R11 ;  /* 0x00000006fb037224 */ /* 0x004fe200078e020b */
[----:B------:R-:W-:-:S04]  /*1440*/  IABS R9, R7 ;  /* 0x0000000700097213 */ /* 0x000fc80000000000 */
[----:B------:R2:W-:Y:S01]  /*1450*/  STL [R1+0xb4], R3 ;  /* 0x0000b40301007387 */ /* 0x0005e20000100800 */
[----:B-1----:R-:W-:-:S03]  /*1460*/  IADD3 R4, R30, 0x25, RZ ;  /* 0x000000251e047810 */ /* 0x002fc60007ffe0ff */
[----:B------:R1:W-:Y:S01]  /*1470*/  STL [R1+0x35b8], R8 ;  /* 0x0035b80801007387 */ /* 0x0003e20000100800 */
[----:B------:R-:W-:-:S03]  /*1480*/  IABS R11, R4 ;  /* 0x00000004000b7213 */ /* 0x000fc60000000000 */
[----:B------:R-:W-:Y:S01]  /*1490*/  STL [R1+0x35bc], R7 ;  /* 0x0035bc0701007387 */ /* 0x000fe20000100800 */
[----:B--2---:R-:W-:Y:S01]  /*14a0*/  IADD3 R3, R30, 0x26, RZ ;  /* 0x000000261e037810 */ /* 0x004fe20007ffe0ff */
[----:B------:R-:W-:Y:S02]  /*14b0*/  IMAD.HI.U32 R6, R252, R11, RZ ;  /* 0x0000000bfc067227 */ /* 0x000fe400078e00ff */
[----:B------:R2:W-:Y:S01]  /*14c0*/  STL [R1+0x35c0], R5 ;  /* 0x0035c00501007387 */ /* 0x0005e20000100800 */
[----:B-1----:R-:W-:-:S03]  /*14d0*/  IABS R8, R8 ;  /* 0x0000000800087213 */ /* 0x002fc60000000000 */
[----:B------:R1:W-:Y:S01]  /*14e0*/  STL [R1+0x35c4], R4 ;  /* 0x0035c40401007387 */ /* 0x0003e20000100800 */
[----:B------:R-:W-:Y:S02]  /*14f0*/  IABS R12, R3 ;  /* 0x00000003000c7213 */ /* 0x000fe40000000000 */
[----:B------:R-:W-:Y:S01]  /*1500*/  IADD3 R6, -R6, RZ, RZ ;  /* 0x000000ff06067210 */ /* 0x000fe20007ffe1ff */
[----:B------:R3:W-:Y:S01]  /*1510*/  STL [R1+0x35cc], R3 ;  /* 0x0035cc0301007387 */ /* 0x0007e20000100800 */
[----:B--2---:R-:W-:-:S04]  /*1520*/  IMAD.HI.U32 R5, R252, R10, RZ ;  /* 0x0000000afc057227 */ /* 0x004fc800078e00ff */
[----:B-1----:R-:W-:-:S04]  /*1530*/  IMAD.HI.U32 R4, R252, R9, RZ ;  /* 0x00000009fc047227 */ /* 0x002fc800078e00ff */
[----:B---3--:R-:W-:-:S04]  /*1540*/  IMAD.HI.U32 R3, R252, R8, RZ ;  /* 0x00000008fc037227 */ /* 0x008fc800078e00ff */
[----:B------:R-:W-:Y:S02]  /*1550*/  IMAD.MOV R3, RZ, RZ, -R3 ;  /* 0x000000ffff037224 */ /* 0x000fe400078e0a03 */
[----:B------:R-:W-:Y:S02]  /*1560*/  IMAD.MOV R4, RZ, RZ, -R4 ;  /* 0x000000ffff047224 */ /* 0x000fe400078e0a04 */
[----:B------:R-:W-:-:S04]  /*1570*/  IMAD.HI.U32 R7, R252, R12, RZ ;  /* 0x0000000cfc077227 */ /* 0x000fc800078e00ff */
[C---:B------:R-:W-:Y:S02]  /*1580*/  IMAD R8, R251.reuse, R3, R8 ;  /* 0x00000003fb087224 */ /* 0x040fe400078e0208 */
[----:B------:R-:W-:Y:S02]  /*1590*/  IMAD.MOV R5, RZ, RZ, -R5 ;  /* 0x000000ffff057224 */ /* 0x000fe400078e0a05 */
[C---:B------:R-:W-:Y:S01]  /*15a0*/  IMAD R3, R251.reuse, R4, R9 ;  /* 0x00000004fb037224 */ /* 0x040fe200078e0209 */
[----:B------:R1:W-:Y:S01]  /*15b0*/  STL [R1+0xb0], R8 ;  /* 0x0000b00801007387 */ /* 0x0003e20000100800 */
[----:B------:R-:W-:Y:S02]  /*15c0*/  IMAD.MOV R7, RZ, RZ, -R7 ;  /* 0x000000ffff077224 */ /* 0x000fe400078e0a07 */
[C---:B------:R-:W-:Y:S01]  /*15d0*/  IMAD R5, R251.reuse, R5, R10 ;  /* 0x00000005fb057224 */ /* 0x040fe200078e020a */
[----:B------:R2:W-:Y:S01]  /*15e0*/  STL [R1+0xac], R3 ;  /* 0x0000ac0301007387 */ /* 0x0005e20000100800 */
[----:B------:R-:W-:Y:S01]  /*15f0*/  IMAD R4, R251, R6, R11 ;  /* 0x00000006fb047224 */ /* 0x000fe200078e020b */
[----:B------:R-:W-:-:S02]  /*1600*/  IADD3 R6, R30, 0x28, RZ ;  /* 0x000000281e067810 */ /* 0x000fc40007ffe0ff */
        /* <DEDUP_REMOVED lines=22> */
[----:B------:R-:W-:Y:S02]  /*1770*/  IMAD.MOV R3, RZ, RZ, -R3 ;  /* 0x000000ffff037224 */ /* 0x000fe400078e0a03 */
[----:B------:R-:W-:-:S04]  /*1780*/  IMAD.HI.U32 R7, R252, R12, RZ ;  /* 0x0000000cfc077227 */ /* 0x000fc800078e00ff */
[----:B------:R-:W-:Y:S01]  /*1790*/  IMAD.MOV R4, RZ, RZ, -R4 ;  /* 0x000000ffff047224 */ /* 0x000fe200078e0a04 */
[----:B------:R-:W-:Y:S01]  /*17a0*/  IADD3 R7, -R7, RZ, RZ ;  /* 0x000000ff07077210 */ /* 0x000fe20007ffe1ff */
        /* <DEDUP_REMOVED lines=65> */
[----:B--2---:R-:W-:-:S04]  /*1bc0*/  IMAD.HI.U32 R3, R252, R8, RZ ;  /* 0x00000008fc037227 */ /* 0x004fc800078e00ff */
[----:B------:R-:W-:Y:S01]  /*1bd0*/  IMAD.MOV R4, RZ, RZ, -R4 ;  /* 0x000000ffff047224 */ /* 0x000fe200078e0a04 */
[----:B------:R-:W-:Y:S01]  /*1be0*/  IADD3 R3, -R3, RZ, RZ ;  /* 0x000000ff03037210 */ /* 0x000fe20007ffe1ff */
[----:B------:R-:W-:-:S04]  /*1bf0*/  IMAD.HI.U32 R7, R252, R12, RZ ;  /* 0x0000000cfc077227 */ /* 0x000fc800078e00ff */
[----:B------:R-:W-:Y:S02]  /*1c00*/  IMAD.MOV R5, RZ, RZ, -R5 ;  /* 0x000000ffff057224 */ /* 0x000fe400078e0a05 */
[C---:B------:R-:W-:Y:S01]  /*1c10*/  IMAD R4, R251.reuse, R4, R9 ;  /* 0x00000004fb047224 */ /* 0x040fe200078e0209 */
[----:B------:R-:W-:Y:S01]  /*1c20*/  IADD3 R9, R30, 0x36, RZ ;  /* 0x000000361e097810 */ /* 0x000fe20007ffe0ff */
[----:B------:R-:W-:Y:S02]  /*1c30*/  IMAD.MOV R6, RZ, RZ, -R6 ;  /* 0x000000ffff067224 */ /* 0x000fe400078e0a06 */
[C---:B------:R-:W-:Y:S01]  /*1c40*/  IMAD R3, R251.reuse, R3, R8 ;  /* 0x00000003fb037224 */ /* 0x040fe200078e0208 */
[----:B------:R1:W-:Y:S01]  /*1c50*/  STL [R1+0xf0], R4 ;  /* 0x0000f00401007387 */ /* 0x0003e20000100800 */
[----:B------:R-:W-:Y:S02]  /*1c60*/  IMAD.MOV R7, RZ, RZ, -R7 ;  /* 0x000000ffff077224 */ /* 0x000fe400078e0a07 */
[----:B------:R-:W-:-:S02]  /*1c70*/  IMAD R8, R251, R5, R10 ;  /* 0x00000005fb087224 */ /* 0x000fc400078e020a */
[C---:B------:R-:W-:Y:S01]  /*1c80*/  IMAD R5, R251.reuse, R6, R11 ;  /* 0x00000006fb057224 */ /* 0x040fe200078e020b */
[C---:B------:R-:W-:Y:S02]  /*1c90*/  IADD3 R6, R30.reuse, 0x38, RZ ;  /* 0x000000381e067810 */ /* 0x040fe40007ffe0ff */
[----:B------:R2:W-:Y:S01]  /*1ca0*/  STL [R1+0xec], R8 ;  /* 0x0000ec0801007387 */ /* 0x0005e20000100800 */
[----:B-1----:R-:W-:Y:S01]  /*1cb0*/  IMAD R4, R251, R7, R12 ;  /* 0x00000007fb047224 */ /* 0x002fe200078e020c */
[----:B------:R-:W-:Y:S02]  /*1cc0*/  IABS R11, R6 ;  /* 0x00000006000b7213 */ /* 0x000fe40000000000 */
[----:B------:R1:W-:Y:S04]  /*1cd0*/  STL [R1+0xe8], R5 ;  /* 0x0000e80501007387 */ /* 0x0003e80000100800 */
[----:B------:R3:W-:Y:S01]  /*1ce0*/  STL [R1+0xe4], R4 ;  /* 0x0000e40401007387 */ /* 0x0007e20000100800 */
[----:B--2---:R-:W-:-:S03]  /*1cf0*/  IADD3 R8, R30, 0x37, RZ ;  /* 0x000000371e087810 */ /* 0x004fc60007ffe0ff */
[----:B------:R2:W-:Y:S01]  /*1d00*/  STL [R1+0x3624], R9 ;  /* 0x0036240901007387 */ /* 0x0005e20000100800 */
[C---:B-1----:R-:W-:Y:S02]  /*1d10*/  IADD3 R5, R30.reuse, 0x39, RZ ;  /* 0x000000391e057810 */ /* 0x042fe40007ffe0ff */
[----:B------:R-:W-:Y:S01]  /*1d20*/  IABS R10, R8 ;  /* 0x00000008000a7213 */ /* 0x000fe20000000000 */
[----:B------:R1:W-:Y:S01]  /*1d30*/  STL [R1+0x3628], R8 ;  /* 0x0036280801007387 */ /* 0x0003e20000100800 */
[----:B---3--:R-:W-:Y:S02]  /*1d40*/  IADD3 R4, R30, 0x3a, RZ ;  /* 0x0000003a1e047810 */ /* 0x008fe40007ffe0ff */
[----:B------:R-:W-:Y:S01]  /*1d50*/  IABS R12, R5 ;  /* 0x00000005000c7213 */ /* 0x000fe20000000000 */
[----:B------:R3:W-:Y:S01]  /*1d60*/  STL [R1+0x362c], R6 ;  /* 0x00362c0601007387 */ /* 0x0007e20000100800 */
[----:B--2---:R-:W-:Y:S02]  /*1d70*/  IABS R9, R9 ;  /* 0x0000000900097213 */ /* 0x004fe40000000000 */
[----:B------:R-:W-:Y:S01]  /*1d80*/  IABS R13, R4 ;  /* 0x00000004000d7213 */ /* 0x000fe20000000000 */
[----:B------:R2:W-:Y:S01]  /*1d90*/  STL [R1+0x3630], R5 ;  /* 0x0036300501007387 */ /* 0x0005e20000100800 */
[----:B------:R-:W-:-:S03]  /*1da0*/  IMAD.HI.U32 R7, R252, R12, RZ ;  /* 0x0000000cfc077227 */ /* 0x000fc600078e00ff */
[----:B------:R4:W-:Y:S01]  /*1db0*/  STL [R1+0x3638], R4 ;  /* 0x0036380401007387 */ /* 0x0009e20000100800 */
[----:B-1----:R-:W-:-:S04]  /*1dc0*/  IMAD.HI.U32 R8, R252, R13, RZ ;  /* 0x0000000dfc087227 */ /* 0x002fc800078e00ff */
[----:B---3--:R-:W-:-:S04]  /*1dd0*/  IMAD.HI.U32 R6, R252, R11, RZ ;  /* 0x0000000bfc067227 */ /* 0x008fc800078e00ff */
[----:B--2---:R-:W-:-:S04]  /*1de0*/  IMAD.HI.U32 R5, R252, R10, RZ ;  /* 0x0000000afc057227 */ /* 0x004fc800078e00ff */
[----:B----4-:R-:W-:Y:S01]  /*1df0*/  IMAD.HI.U32 R4, R252, R9, RZ ;  /* 0x00000009fc047227 */ /* 0x010fe200078e00ff */
[----:B------:R-:W-:-:S03]  /*1e00*/  IADD3 R5, -R5, RZ, RZ ;  /* 0x000000ff05057210 */ /* 0x000fc60007ffe1ff */
        /* <DEDUP_REMOVED lines=31> */
[----:B-1----:R-:W-:Y:S01]  /*2000*/  IMAD.HI.U32 R5, R252, R10, RZ ;  /* 0x0000000afc057227 */ /* 0x002fe200078e00ff */
[----:B------:R-:W-:-:S03]  /*2010*/  IADD3 R6, -R6, RZ, RZ ;  /* 0x000000ff06067210 */ /* 0x000fc60007ffe1ff */
[----:B---3--:R-:W-:-:S04]  /*2020*/  IMAD.HI.U32 R4, R252, R9, RZ ;  /* 0x00000009fc047227 */ /* 0x008fc800078e00ff */
[----:B------:R-:W-:Y:S02]  /*2030*/  IMAD.MOV R4, RZ, RZ, -R4 ;  /* 0x000000ffff047224 */ /* 0x000fe400078e0a04 */
[----:B------:R-:W-:Y:S02]  /*2040*/  IMAD.MOV R5, RZ, RZ, -R5 ;  /* 0x000000ffff057224 */ /* 0x000fe400078e0a05 */
[----:B------:R-:W-:-:S04]  /*2050*/  IMAD.HI.U32 R8, R252, R13, RZ ;  /* 0x0000000dfc087227 */ /* 0x000fc800078e00ff */
[C---:B------:R-:W-:Y:S02]  /*2060*/  IMAD R9, R251.reuse, R4, R9 ;  /* 0x00000004fb097224 */ /* 0x040fe400078e0209 */
[C---:B------:R-:W-:Y:S02]  /*2070*/  IMAD R4, R251.reuse, R5, R10 ;  /* 0x00000005fb047224 */ /* 0x040fe400078e020a */
[----:B------:R-:W-:Y:S01]  /*2080*/  IMAD.MOV R7, RZ, RZ, -R7 ;  /* 0x000000ffff077224 */ /* 0x000fe200078e0a07 */
        /* <DEDUP_REMOVED lines=25> */
[----:B--2---:R-:W-:Y:S01]  /*2220*/  IMAD.HI.U32 R6, R252, R11, RZ ;  /* 0x0000000bfc067227 */ /* 0x004fe200078e00ff */
[----:B------:R-:W-:-:S03]  /*2230*/  IADD3 R7, -R7, RZ, RZ ;  /* 0x000000ff07077210 */ /* 0x000fc60007ffe1ff */
[----:B-1----:R-:W-:-:S04]  /*2240*/  IMAD.HI.U32 R5, R252, R10, RZ ;  /* 0x0000000afc057227 */ /* 0x002fc800078e00ff */
[----:B---3--:R-:W-:-:S04]  /*2250*/  IMAD.HI.U32 R4, R252, R9, RZ ;  /* 0x00000009fc047227 */ /* 0x008fc800078e00ff */
[----:B------:R-:W-:Y:S02]  /*2260*/  IMAD.MOV R4, RZ, RZ, -R4 ;  /* 0x000000ffff047224 */ /* 0x000fe400078e0a04 */
[----:B------:R-:W-:-:S04]  /*2270*/  IMAD.HI.U32 R8, R252, R13, RZ ;  /* 0x0000000dfc087227 */ /* 0x000fc800078e00ff */
[----:B------:R-:W-:Y:S02]  /*2280*/  IMAD.MOV R5, RZ, RZ, -R5 ;  /* 0x000000ffff057224 */ /* 0x000fe400078e0a05 */
[C---:B------:R-:W-:Y:S01]  /*2290*/  IMAD R4, R251.reuse, R4, R9 ;  /* 0x00000004fb047224 */ /* 0x040fe200078e0209 */
[C---:B------:R-:W-:Y:S01]  /*22a0*/  IADD3 R9, R30.reuse, 0x46, RZ ;  /* 0x000000461e097810 */ /* 0x040fe20007ffe0ff */
[----:B------:R-:W-:Y:S02]  /*22b0*/  IMAD.MOV R6, RZ, RZ, -R6 ;  /* 0x000000ffff067224 */ /* 0x000fe400078e0a06 */
[----:B------:R-:W-:Y:S01]  /*22c0*/  IMAD.MOV R8, RZ, RZ, -R8 ;  /* 0x000000ffff087224 */ /* 0x000fe200078e0a08 */
[----:B------:R1:W-:Y:S01]  /*22d0*/  STL [R1+0x3ee8], R4 ;  /* 0x003ee80401007387 */ /* 0x0003e20000100800 */
[C---:B------:R-:W-:Y:S01]  /*22e0*/  IMAD R5, R251.reuse, R5, R10 ;  /* 0x00000005fb057224 */ /* 0x040fe200078e020a */
[----:B------:R-:W-:Y:S01]  /*22f0*/  IADD3 R10, R30, 0x45, RZ ;  /* 0x000000451e0a7810 */ /* 0x000fe20007ffe0ff */
[C---:B------:R-:W-:Y:S01]  /*2300*/  IMAD R6, R251.reuse, R6, R11 ;  /* 0x00000006fb067224 */ /* 0x040fe200078e020b */
[----:B------:R-:W-:Y:S01]  /*2310*/  IABS R14, R9 ;  /* 0x00000009000e7213 */ /* 0x000fe20000000000 */
[C---:B------:R-:W-:Y:S01]  /*2320*/  IMAD R7, R251.reuse, R7, R12 ;  /* 0x00000007fb077224 */ /* 0x040fe200078e020c */
[----:B------:R2:W-:Y:S01]  /*2330*/  STL [R1+0x3eec], R5 ;  /* 0x003eec0501007387 */ /* 0x0005e20000100800 */
[----:B-1----:R-:W-:-:S03]  /*2340*/  IMAD R4, R251, R8, R13 ;  /* 0x00000008fb047224 */ /* 0x002fc600078e020d */
[----:B------:R1:W-:Y:S01]  /*2350*/  STL [R1+0x3ef0], R6 ;  /* 0x003ef00601007387 */ /* 0x0003e20000100800 */
[----:B------:R-:W-:-:S03]  /*2360*/  IABS R13, R10 ;  /* 0x0000000a000d7213 */ /* 0x000fc60000000000 */
[----:B------:R3:W-:Y:S01]  /*2370*/  STL [R1+0x134], R4 ;  /* 0x0001340401007387 */ /* 0x0007e20000100800 */
[----:B--2---:R-:W-:Y:S01]  /*2380*/  IADD3 R5, R30, 0x48, RZ ;  /* 0x000000481e057810 */ /* 0x004fe20007ffe0ff */
[----:B------:R-:W-:Y:S02]  /*2390*/  IMAD.HI.U32 R8, R252, R13, RZ ;  /* 0x0000000dfc087227 */ /* 0x000fe400078e00ff */
[----:B------:R2:W-:Y:S01]  /*23a0*/  STL [R1+0x3674], R10 ;  /* 0x0036740a01007387 */ /* 0x0005e20000100800 */
[----:B------:R-:W-:Y:S01]  /*23b0*/  IABS R16, R5 ;  /* 0x0000000500107213 */ /* 0x000fe20000000000 */
[----:B------:R-:W-:Y:S01]  /*23c0*/  IMAD.MOV R8, RZ, RZ, -R8 ;  /* 0x000000ffff087224 */ /* 0x000fe200078e0a08 */
[C---:B-1----:R-:W-:Y:S01]  /*23d0*/  IADD3 R6, R30.reuse, 0x47, RZ ;  /* 0x000000471e067810 */ /* 0x042fe20007ffe0ff */
[----:B------:R1:W-:Y:S01]  /*23e0*/  STL [R1+0x3678], R9 ;  /* 0x0036780901007387 */ /* 0x0003e20000100800 */
[----:B---3--:R-:W-:Y:S01]  /*23f0*/  IADD3 R4, R30, 0x49, RZ ;  /* 0x000000491e047810 */ /* 0x008fe20007ffe0ff */
[----:B------:R-:W-:Y:S01]  /*2400*/  IMAD.HI.U32 R11, R252, R16, RZ ;  /* 0x00000010fc0b7227 */ /* 0x000fe200078e00ff */
[----:B------:R-:W-:Y:S01]  /*2410*/  IABS R15, R6 ;  /* 0x00000006000f7213 */ /* 0x000fe20000000000 */
[----:B------:R-:W-:Y:S01]  /*2420*/  STL [R1+0x367c], R6 ;  /* 0x00367c0601007387 */ /* 0x000fe20000100800 */
[----:B------:R-:W-:Y:S01]  /*2430*/  IABS R17, R4 ;  /* 0x0000000400117213 */ /* 0x000fe20000000000 */
[----:B------:R-:W-:-:S02]  /*2440*/  IMAD.MOV R11, RZ, RZ, -R11 ;  /* 0x000000ffff0b7224 */ /* 0x000fc400078e0a0b */
[C---:B--2---:R-:W-:Y:S01]  /*2450*/  IMAD.HI.U32 R10, R252.reuse, R15, RZ ;  /* 0x0000000ffc0a7227 */ /* 0x044fe200078e00ff */
[----:B------:R2:W-:Y:S03]  /*2460*/  STL [R1+0x3680], R5 ;  /* 0x0036800501007387 */ /* 0x0005e60000100800 */
[C---:B-1----:R-:W-:Y:S01]  /*2470*/  IMAD.HI.U32 R9, R252.reuse, R14, RZ ;  /* 0x0000000efc097227 */ /* 0x042fe200078e00ff */
[----:B------:R1:W-:Y:S03]  /*2480*/  STL [R1+0x3688], R4 ;  /* 0x0036880401007387 */ /* 0x0003e60000100800 */
[----:B------:R-:W-:-:S04]  /*2490*/  IMAD.HI.U32 R12, R252, R17, RZ ;  /* 0x00000011fc0c7227 */ /* 0x000fc800078e00ff */
[----:B------:R-:W-:Y:S01]  /*24a0*/  IMAD.MOV R9, RZ, RZ, -R9 ;  /* 0x000000ffff097224 */ /* 0x000fe200078e0a09 */
[----:B------:R-:W-:Y:S01]  /*24b0*/  IADD3 R12, -R12, RZ, RZ ;  /* 0x000000ff0c0c7210 */ /* 0x000fe20007ffe1ff */
[C---:B--2---:R-:W-:Y:S01]  /*24c0*/  IMAD R5, R251.reuse, R8, R13 ;  /* 0x00000008fb057224 */ /* 0x044fe200078e020d */
[C---:B------:R-:W-:Y:S01]  /*24d0*/  IADD3 R8, R30.reuse, 0x4b, RZ ;  /* 0x0000004b1e087810 */ /* 0x040fe20007ffe0ff */
[----:B------:R-:W-:Y:S02]  /*24e0*/  IMAD.MOV R10, RZ, RZ, -R10 ;  /* 0x000000ffff0a7224 */ /* 0x000fe400078e0a0a */
[C---:B-1----:R-:W-:Y:S01]  /*24f0*/  IMAD R4, R251.reuse, R9, R14 ;  /* 0x00000009fb047224 */ /* 0x042fe200078e020e */
[----:B------:R1:W-:Y:S01]  /*2500*/  STL [R1+0x130], R5 ;  /* 0x0001300501007387 */ /* 0x0003e20000100800 */
[----:B------:R-:W-:Y:S01]  /*2510*/  IMAD R6, R251, R10, R15 ;  /* 0x0000000afb067224 */ /* 0x000fe200078e020f */
[----:B------:R-:W-:Y:S02]  /*2520*/  IADD3 R9, R30, 0x4a, RZ ;  /* 0x0000004a1e097810 */ /* 0x000fe40007ffe0ff */
[----:B------:R2:W-:Y:S01]  /*2530*/  STL [R1+0x12c], R4 ;  /* 0x00012c0401007387 */ /* 0x0005e20000100800 */
[----:B------:R-:W-:-:S02]  /*2540*/  IABS R14, R8 ;  /* 0x00000008000e7213 */ /* 0x000fc40000000000 */
[----:B------:R-:W-:Y:S01]  /*2550*/  IABS R13, R9 ;  /* 0x00000009000d7213 */ /* 0x000fe20000000000 */
[----:B------:R3:W-:Y:S01]  /*2560*/  STL [R1+0x128], R6 ;  /* 0x0001280601007387 */ /* 0x0007e20000100800 */
[C---:B-1----:R-:W-:Y:S02]  /*2570*/  IMAD R5, R251.reuse, R11, R16 ;  /* 0x0000000bfb057224 */ /* 0x042fe400078e0210 */
[----:B--2---:R-:W-:-:S03]  /*2580*/  IMAD R4, R251, R12, R17 ;  /* 0x0000000cfb047224 */ /* 0x004fc600078e0211 */
[----:B------:R1:W-:Y:S01]  /*2590*/  STL [R1+0x124], R5 ;  /* 0x0001240501007387 */ /* 0x0003e20000100800 */
[----:B---3--:R-:W-:-:S03]  /*25a0*/  IADD3 R6, R30, 0x4c, RZ ;  /* 0x0000004c1e067810 */ /* 0x008fc60007ffe0ff */
[----:B------:R2:W-:Y:S01]  /*25b0*/  STL [R1+0x120], R4 ;  /* 0x0001200401007387 */ /* 0x0005e20000100800 */
[----:B------:R-:W-:-:S03]  /*25c0*/  IABS R15, R6 ;  /* 0x00000006000f7213 */ /* 0x000fc60000000000 */
[----:B------:R3:W-:Y:S01]  /*25d0*/  STL [R1+0x368c], R9 ;  /* 0x00368c0901007387 */ /* 0x0007e20000100800 */
[----:B-1----:R-:W-:-:S03]  /*25e0*/  IADD3 R5, R30, 0x4d, RZ ;  /* 0x0000004d1e057810 */ /* 0x002fc60007ffe0ff */
[----:B------:R1:W-:Y:S01]  /*25f0*/  STL [R1+0x3694], R8 ;  /* 0x0036940801007387 */ /* 0x0003e20000100800 */
[----:B------:R-:W-:Y:S01]  /*2600*/  IMAD.HI.U32 R10, R252, R15, RZ ;  /* 0x0000000ffc0a7227 */ /* 0x000fe200078e00ff */
[----:B--2---:R-:W-:Y:S02]  /*2610*/  IADD3 R4, R30, 0x4e, RZ ;  /* 0x0000004e1e047810 */ /* 0x004fe40007ffe0ff */
[----:B------:R-:W-:Y:S01]  /*2620*/  IABS R16, R5 ;  /* 0x0000000500107213 */ /* 0x000fe20000000000 */
[----:B------:R-:W-:Y:S01]  /*2630*/  STL [R1+0x3698], R6 ;  /* 0x0036980601007387 */ /* 0x000fe20000100800 */
[C---:B---3--:R-:W-:Y:S01]  /*2640*/  IMAD.HI.U32 R9, R252.reuse, R14, RZ ;  /* 0x0000000efc097227 */ /* 0x048fe200078e00ff */
[----:B------:R-:W-:Y:S02]  /*2650*/  IABS R17, R4 ;  /* 0x0000000400117213 */ /* 0x000fe40000000000 */
[----:B------:R2:W-:Y:S01]  /*2660*/  STL [R1+0x369c], R5 ;  /* 0x00369c0501007387 */ /* 0x0005e20000100800 */
[----:B-1----:R-:W-:-:S03]  /*2670*/  IMAD.HI.U32 R8, R252, R13, RZ ;  /* 0x0000000dfc087227 */ /* 0x002fc600078e00ff */
[----:B------:R1:W-:Y:S01]  /*2680*/  STL [R1+0x36a4], R4 ;  /* 0x0036a40401007387 */ /* 0x0003e20000100800 */
[----:B------:R-:W-:Y:S02]  /*2690*/  IMAD.MOV R8, RZ, RZ, -R8 ;  /* 0x000000ffff087224 */ /* 0x000fe400078e0a08 */
[----:B------:R-:W-:Y:S02]  /*26a0*/  IMAD.MOV R9, RZ, RZ, -R9 ;  /* 0x000000ffff097224 */ /* 0x000fe400078e0a09 */
[----:B------:R-:W-:-:S04]  /*26b0*/  IMAD.HI.U32 R11, R252, R16, RZ ;  /* 0x00000010fc0b7227 */ /* 0x000fc800078e00ff */
[----:B------:R-:W-:-:S04]  /*26c0*/  IMAD.HI.U32 R12, R252, R17, RZ ;  /* 0x00000011fc0c7227 */ /* 0x000fc800078e00ff */
[C---:B--2---:R-:W-:Y:S01]  /*26d0*/  IMAD R5, R251.reuse, R8, R13 ;  /* 0x00000008fb057224 */ /* 0x044fe200078e020d */
[C---:B------:R-:W-:Y:S01]  /*26e0*/  IADD3 R8, R30.reuse, 0x50, RZ ;  /* 0x000000501e087810 */ /* 0x040fe20007ffe0ff */
[----:B------:R-:W-:Y:S02]  /*26f0*/  IMAD.MOV R10, RZ, RZ, -R10 ;  /* 0x000000ffff0a7224 */ /* 0x000fe400078e0a0a */
[C---:B-1----:R-:W-:Y:S01]  /*2700*/  IMAD R4, R251.reuse, R9, R14 ;  /* 0x00000009fb047224 */ /* 0x042fe200078e020e */
[----:B------:R1:W-:Y:S01]  /*2710*/  STL [R1+0x11c], R5 ;  /* 0x00011c0501007387 */ /* 0x0003e20000100800 */
[----:B------:R-:W-:Y:S01]  /*2720*/  IMAD.MOV R11, RZ, RZ, -R11 ;  /* 0x000000ffff0b7224 */ /* 0x000fe200078e0a0b */
[----:B------:R-:W-:Y:S01]  /*2730*/  IADD3 R9, R30, 0x4f, RZ ;  /* 0x0000004f1e097810 */ /* 0x000fe20007ffe0ff */
[----:B------:R-:W-:Y:S01]  /*2740*/  IMAD.MOV R12, RZ, RZ, -R12 ;  /* 0x000000ffff0c7224 */ /* 0x000fe200078e0a0c */
[----:B------:R2:W-:Y:S01]  /*2750*/  STL [R1+0x118], R4 ;  /* 0x0001180401007387 */ /* 0x0005e20000100800 */
[----:B------:R-:W-:Y:S01]  /*2760*/  IMAD R6, R251, R10, R15 ;  /* 0x0000000afb067224 */ /* 0x000fe200078e020f */
[----:B------:R-:W-:-:S02]  /*2770*/  IABS R13, R9 ;  /* 0x00000009000d7213 */ /* 0x000fc40000000000 */
[----:B------:R-:W-:Y:S01]  /*2780*/  IABS R14, R8 ;  /* 0x00000008000e7213 */ /* 0x000fe20000000000 */
[C---:B-1----:R-:W-:Y:S01]  /*2790*/  IMAD R5, R251.reuse, R11, R16 ;  /* 0x0000000bfb057224 */ /* 0x042fe200078e0210 */
[----:B------:R1:W-:Y:S01]  /*27a0*/  STL [R1+0x114], R6 ;  /* 0x0001140601007387 */ /* 0x0003e20000100800 */
[----:B--2---:R-:W-:-:S03]  /*27b0*/  IMAD R4, R251, R12, R17 ;  /* 0x0000000cfb047224 */ /* 0x004fc600078e0211 */
        /* <DEDUP_REMOVED lines=8> */
[----:B------:R-:W-:Y:S01]  /*2840*/  STL [R1+0x36b0], R6 ;  /* 0x0036b00601007387 */ /* 0x000fe20000100800 */
[----:B------:R-:W-:Y:S01]  /*2850*/  IABS R16, R5 ;  /* 0x0000000500107213 */ /* 0x000fe20000000000 */
[C---:B-1----:R-:W-:Y:S01]  /*2860*/  IMAD.HI.U32 R9, R252.reuse, R14, RZ ;  /* 0x0000000efc097227 */ /* 0x042fe200078e00ff */
[----:B------:R-:W-:Y:S01]  /*2870*/  IABS R17, R4 ;  /* 0x0000000400117213 */ /* 0x000fe20000000000 */
[----:B------:R1:W-:Y:S02]  /*2880*/  STL [R1+0x36b8], R5 ;  /* 0x0036b80501007387 */ /* 0x0003e40000100800 */
[----:B--2---:R-:W-:-:S02]  /*2890*/  IMAD.HI.U32 R8, R252, R13, RZ ;  /* 0x0000000dfc087227 */ /* 0x004fc400078e00ff */
[----:B------:R2:W-:Y:S02]  /*28a0*/  STL [R1+0x36c0], R4 ;  /* 0x0036c00401007387 */ /* 0x0005e40000100800 */
[----:B------:R-:W-:Y:S01]  /*28b0*/  IMAD.HI.U32 R10, R252, R15, RZ ;  /* 0x0000000ffc0a7227 */ /* 0x000fe200078e00ff */
[----:B------:R-:W-:-:S03]  /*28c0*/  IADD3 R8, -R8, RZ, RZ ;  /* 0x000000ff08087210 */ /* 0x000fc60007ffe1ff */
[----:B------:R-:W-:Y:S02]  /*28d0*/  IMAD.MOV R9, RZ, RZ, -R9 ;  /* 0x000000ffff097224 */ /* 0x000fe400078e0a09 */
[----:B------:R-:W-:-:S04]  /*28e0*/  IMAD.HI.U32 R11, R252, R16, RZ ;  /* 0x00000010fc0b7227 */ /* 0x000fc800078e00ff */
[----:B------:R-:W-:-:S04]  /*28f0*/  IMAD.HI.U32 R12, R252, R17, RZ ;  /* 0x00000011fc0c7227 */ /* 0x000fc800078e00ff */
[----:B------:R-:W-:Y:S02]  /*2900*/  IMAD.MOV R10, RZ, RZ, -R10 ;  /* 0x000000ffff0a7224 */ /* 0x000fe400078e0a0a */
[C---:B-1----:R-:W-:Y:S01]  /*2910*/  IMAD R5, R251.reuse, R8, R13 ;  /* 0x00000008fb057224 */ /* 0x042fe200078e020d */
[C---:B------:R-:W-:Y:S01]  /*2920*/  IADD3 R8, R30.reuse, 0x55, RZ ;  /* 0x000000551e087810 */ /* 0x040fe20007ffe0ff */
[C---:B--2---:R-:W-:Y:S01]  /*2930*/  IMAD R4, R251.reuse, R9, R14 ;  /* 0x00000009fb047224 */ /* 0x044fe200078e020e */
[----:B------:R-:W-:Y:S01]  /*2940*/  IADD3 R9, R30, 0x54, RZ ;  /* 0x000000541e097810 */ /* 0x000fe20007ffe0ff */
[----:B------:R-:W-:Y:S01]  /*2950*/  IMAD.MOV R11, RZ, RZ, -R11 ;  /* 0x000000ffff0b7224 */ /* 0x000fe200078e0a0b */
[----:B------:R1:W-:Y:S01]  /*2960*/  STL [R1+0x108], R5 ;  /* 0x0001080501007387 */ /* 0x0003e20000100800 */
[----:B------:R-:W-:Y:S01]  /*2970*/  IMAD.MOV R12, RZ, RZ, -R12 ;  /* 0x000000ffff0c7224 */ /* 0x000fe200078e0a0c */
[----:B------:R-:W-:Y:S01]  /*2980*/  IABS R14, R8 ;  /* 0x00000008000e7213 */ /* 0x000fe20000000000 */
[----:B------:R-:W-:Y:S01]  /*2990*/  IMAD R6, R251, R10, R15 ;  /* 0x0000000afb067224 */ /* 0x000fe200078e020f */
[----:B------:R2:W-:Y:S01]  /*29a0*/  STL [R1+0x104], R4 ;  /* 0x0001040401007387 */ /* 0x0005e20000100800 */
[----:B------:R-:W-:-:S03]  /*29b0*/  IABS R13, R9 ;  /* 0x00000009000d7213 */ /* 0x000fc60000000000 */
        /* <DEDUP_REMOVED lines=16> */
[----:B------:R-:W-:Y:S01]  /*2ac0*/  STL [R1+0x36d0], R5 ;  /* 0x0036d00501007387 */ /* 0x000fe20000100800 */
[----:B-1----:R-:W-:Y:S01]  /*2ad0*/  IMAD.HI.U32 R8, R252, R13, RZ ;  /* 0x0000000dfc087227 */ /* 0x002fe200078e00ff */
[----:B------:R-:W-:-:S02]  /*2ae0*/  IADD3 R9, -R9, RZ, RZ ;  /* 0x000000ff09097210 */ /* 0x000fc40007ffe1ff */
[----:B------:R1:W-:Y:S01]  /*2af0*/  STL [R1+0x36dc], R4 ;  /* 0x0036dc0401007387 */ /* 0x0003e20000100800 */
[----:B------:R-:W-:Y:S02]  /*2b00*/  IMAD.MOV R8, RZ, RZ, -R8 ;  /* 0x000000ffff087224 */ /* 0x000fe400078e0a08 */
[----:B------:R-:W-:-:S04]  /*2b10*/  IMAD.HI.U32 R11, R252, R16, RZ ;  /* 0x00000010fc0b7227 */ /* 0x000fc800078e00ff */
[----:B------:R-:W-:Y:S02]  /*2b20*/  IMAD.MOV R10, RZ, RZ, -R10 ;  /* 0x000000ffff0a7224 */ /* 0x000fe400078e0a0a */
[----:B------:R-:W-:-:S04]  /*2b30*/  IMAD.HI.U32 R12, R252, R17, RZ ;  /* 0x00000011fc0c7227 */ /* 0x000fc800078e00ff */
[C---:B-1----:R-:W-:Y:S02]  /*2b40*/  IMAD R4, R251.reuse, R8, R13 ;  /* 0x00000008fb047224 */ /* 0x042fe400078e020d */
[C---:B------:R-:W-:Y:S01]  /*2b50*/  IMAD R8, R251.reuse, R9, R14 ;  /* 0x00000009fb087224 */ /* 0x040fe200078e020e */
[C---:B------:R-:W-:Y:S01]  /*2b60*/  IADD3 R9, R30.reuse, 0x59, RZ ;  /* 0x000000591e097810 */ /* 0x040fe20007ffe0ff */
[----:B------:R-:W-:Y:S02]  /*2b70*/  IMAD.MOV R11, RZ, RZ, -R11 ;  /* 0x000000ffff0b7224 */ /* 0x000fe400078e0a0b */
[C---:B------:R-:W-:Y:S01]  /*2b80*/  IMAD R6, R251.reuse, R10, R15 ;  /* 0x0000000afb067224 */ /* 0x040fe200078e020f */
[----:B------:R1:W-:Y:S01]  /*2b90*/  STL [R1+0x3ee4], R8 ;  /* 0x003ee40801007387 */ /* 0x0003e20000100800 */
[----:B------:R-:W-:Y:S01]  /*2ba0*/  IMAD.MOV R12, RZ, RZ, -R12 ;  /* 0x000000ffff0c7224 */ /* 0x000fe200078e0a0c */
[----:B------:R-:W-:Y:S01]  /*2bb0*/  IABS R14, R9 ;  /* 0x00000009000e7213 */ /* 0x000fe20000000000 */
[----:B------:R-:W-:Y:S01]  /*2bc0*/  IMAD R5, R251, R11, R16 ;  /* 0x0000000bfb057224 */ /* 0x000fe200078e0210 */
[----:B------:R2:W-:Y:S04]  /*2bd0*/  STL [R1+0xf4], R4 ;  /* 0x0000f40401007387 */ /* 0x0005e80000100800 */
[----:B------:R3:W-:Y:S01]  /*2be0*/  STL [R1+0x178], R6 ;  /* 0x0001780601007387 */ /* 0x0007e20000100800 */
[----:B-1----:R-:W-:-:S03]  /*2bf0*/  IADD3 R8, R30, 0x5a, RZ ;  /* 0x0000005a1e087810 */ /* 0x002fc60007ffe0ff */
[----:B------:R1:W-:Y:S01]  /*2c00*/  STL [R1+0x174], R5 ;  /* 0x0001740501007387 */ /* 0x0003e20000100800 */
[----:B--2---:R-:W-:Y:S01]  /*2c10*/  IMAD R4, R251, R12, R17 ;  /* 0x0000000cfb047224 */ /* 0x004fe200078e0211 */
[----:B------:R-:W-:Y:S02]  /*2c20*/  IABS R15, R8 ;  /* 0x00000008000f7213 */ /* 0x000fe40000000000 */
[----:B---3--:R-:W-:Y:S02]  /*2c30*/  IADD3 R6, R30, 0x5b, RZ ;  /* 0x0000005b1e067810 */ /* 0x008fe40007ffe0ff */
[----:B------:R2:W-:Y:S01]  /*2c40*/  STL [R1+0x170], R4 ;  /* 0x0001700401007387 */ /* 0x0005e20000100800 */
[----:B------:R-:W-:Y:S01]  /*2c50*/  IMAD.HI.U32 R10, R252, R15, RZ ;  /* 0x0000000ffc0a7227 */ /* 0x000fe200078e00ff */
[C---:B-1----:R-:W-:Y:S02]  /*2c60*/  IADD3 R5, R30.reuse, 0x5c, RZ ;  /* 0x0000005c1e057810 */ /* 0x042fe40007ffe0ff */
[----:B------:R1:W-:Y:S01]  /*2c70*/  STL [R1+0x36e0], R9 ;  /* 0x0036e00901007387 */ /* 0x0003e20000100800 */
[----:B------:R-:W-:Y:S01]  /*2c80*/  IABS R16, R6 ;  /* 0x0000000600107213 */ /* 0x000fe20000000000 */
[----:B------:R-:W-:Y:S01]  /*2c90*/  IMAD.MOV R10, RZ, RZ, -R10 ;  /* 0x000000ffff0a7224 */ /* 0x000fe200078e0a0a */
[----:B------:R-:W-:Y:S01]  /*2ca0*/  IABS R17, R5 ;  /* 0x0000000500117213 */ /* 0x000fe20000000000 */
[----:B------:R3:W-:Y:S01]  /*2cb0*/  STL [R1+0x36e4], R8 ;  /* 0x0036e40801007387 */ /* 0x0007e20000100800 */
[----:B--2---:R-:W-:Y:S01]  /*2cc0*/  IADD3 R4, R30, 0x5d, RZ ;  /* 0x0000005d1e047810 */ /* 0x004fe20007ffe0ff */
[----:B------:R-:W-:-:S02]  /*2cd0*/  IMAD.HI.U32 R11, R252, R16, RZ ;  /* 0x00000010fc0b7227 */ /* 0x000fc400078e00ff */
[----:B------:R-:W-:Y:S01]  /*2ce0*/  STL [R1+0x36e8], R6 ;  /* 0x0036e80601007387 */ /* 0x000fe20000100800 */
[----:B------:R-:W-:Y:S01]  /*2cf0*/  IABS R18, R4 ;  /* 0x0000000400127213 */ /* 0x000fe20000000000 */
[C---:B-1----:R-:W-:Y:S02]  /*2d00*/  IMAD.HI.U32 R9, R252.reuse, R14, RZ ;  /* 0x0000000efc097227 */ /* 0x042fe400078e00ff */
[----:B------:R1:W-:Y:S01]  /*2d10*/  STL [R1+0x36ec], R5 ;  /* 0x0036ec0501007387 */ /* 0x0003e20000100800 */
[----:B------:R-:W-:Y:S01]  /*2d20*/  IADD3 R11, -R11, RZ, RZ ;  /* 0x000000ff0b0b7210 */ /* 0x000fe20007ffe1ff */
[----:B------:R-:W-:Y:S02]  /*2d30*/  IMAD.MOV R9, RZ, RZ, -R9 ;  /* 0x000000ffff097224 */ /* 0x000fe400078e0a09 */
[----:B------:R2:W-:Y:S01]  /*2d40*/  STL [R1+0x36f4], R4 ;  /* 0x0036f40401007387 */ /* 0x0005e20000100800 */
[----:B------:R-:W-:Y:S01]  /*2d50*/  IMAD.HI.U32 R12, R252, R17, RZ ;  /* 0x00000011fc0c7227 */ /* 0x000fe200078e00ff */
[----:B---3--:R-:W-:-:S03]  /*2d60*/  IADD3 R8, R30, 0x5f, RZ ;  /* 0x0000005f1e087810 */ /* 0x008fc60007ffe0ff */
[----:B------:R-:W-:-:S04]  /*2d70*/  IMAD.HI.U32 R13, R252, R18, RZ ;  /* 0x00000012fc0d7227 */ /* 0x000fc800078e00ff */
[C---:B-1----:R-:W-:Y:S01]  /*2d80*/  IMAD R5, R251.reuse, R9, R14 ;  /* 0x00000009fb057224 */ /* 0x042fe200078e020e */
[----:B------:R-:W-:Y:S01]  /*2d90*/  IADD3 R9, R30, 0x5e, RZ ;  /* 0x0000005e1e097810 */ /* 0x000fe20007ffe0ff */
[----:B------:R-:W-:Y:S02]  /*2da0*/  IMAD.MOV R12, RZ, RZ, -R12 ;  /* 0x000000ffff0c7224 */ /* 0x000fe400078e0a0c */
[C---:B--2---:R-:W-:Y:S01]  /*2db0*/  IMAD R4, R251.reuse, R10, R15 ;  /* 0x0000000afb047224 */ /* 0x044fe200078e020f */
[----:B------:R1:W-:Y:S01]  /*2dc0*/  STL [R1+0x16c], R5 ;  /* 0x00016c0501007387 */ /* 0x0003e20000100800 */
[----:B------:R-:W-:Y:S01]  /*2dd0*/  IMAD R6, R251, R11, R16 ;  /* 0x0000000bfb067224 */ /* 0x000fe200078e0210 */
[----:B------:R-:W-:Y:S01]  /*2de0*/  IABS R14, R9 ;  /* 0x00000009000e7213 */ /* 0x000fe20000000000 */
[----:B------:R-:W-:Y:S01]  /*2df0*/  IMAD.MOV R13, RZ, RZ, -R13 ;  /* 0x000000ffff0d7224 */ /* 0x000fe200078e0a0d */
[----:B------:R2:W-:Y:S01]  /*2e00*/  STL [R1+0x168], R4 ;  /* 0x0001680401007387 */ /* 0x0005e20000100800 */
[----:B------:R-:W-:-:S03]  /*2e10*/  IABS R15, R8 ;  /* 0x00000008000f7213 */ /* 0x000fc60000000000 */
[----:B------:R3:W-:Y:S01]  /*2e20*/  STL [R1+0x164], R6 ;  /* 0x0001640601007387 */ /* 0x0007e20000100800 */
[----:B-1----:R-:W-:Y:S02]  /*2e30*/  IMAD R5, R251, R12, R17 ;  /* 0x0000000cfb057224 */ /* 0x002fe400078e0211 */
[----:B------:R-:W-:-:S03]  /*2e40*/  IMAD.HI.U32 R10, R252, R15, RZ ;  /* 0x0000000ffc0a7227 */ /* 0x000fc600078e00ff */
[----:B------:R1:W-:Y:S01]  /*2e50*/  STL [R1+0x160], R5 ;  /* 0x0001600501007387 */ /* 0x0003e20000100800 */
[----:B--2---:R-:W-:Y:S01]  /*2e60*/  IMAD R4, R251, R13, R18 ;  /* 0x0000000dfb047224 */ /* 0x004fe200078e0212 */
[----:B---3--:R-:W-:Y:S01]  /*2e70*/  IADD3 R6, R30, 0x60, RZ ;  /* 0x000000601e067810 */ /* 0x008fe20007ffe0ff */
[----:B------:R-:W-:-:S03]  /*2e80*/  IMAD.MOV R10, RZ, RZ, -R10 ;  /* 0x000000ffff0a7224 */ /* 0x000fc600078e0a0a */
[----:B------:R2:W-:Y:S01]  /*2e90*/  STL [R1+0x15c], R4 ;  /* 0x00015c0401007387 */ /* 0x0005e20000100800 */
[----:B------:R-:W-:Y:S02]  /*2ea0*/  IABS R16, R6 ;  /* 0x0000000600107213 */ /* 0x000fe40000000000 */
[----:B-1----:R-:W-:Y:S01]  /*2eb0*/  IADD3 R5, R30, 0x61, RZ ;  /* 0x000000611e057810 */ /* 0x002fe20007ffe0ff */
[----:B------:R1:W-:Y:S02]  /*2ec0*/  STL [R1+0x36f8], R9 ;  /* 0x0036f80901007387 */ /* 0x0003e40000100800 */
[----:B------:R-:W-:Y:S01]  /*2ed0*/  IMAD.HI.U32 R11, R252, R16, RZ ;  /* 0x00000010fc0b7227 */ /* 0x000fe200078e00ff */
[----:B------:R-:W-:Y:S01]  /*2ee0*/  IABS R17, R5 ;  /* 0x0000000500117213 */ /* 0x000fe20000000000 */
[----:B------:R3:W-:Y:S01]  /*2ef0*/  STL [R1+0x36fc], R8 ;  /* 0x0036fc0801007387 */ /* 0x0007e20000100800 */
[----:B--2---:R-:W-:Y:S01]  /*2f00*/  IADD3 R4, R30, 0x62, RZ ;  /* 0x000000621e047810 */ /* 0x004fe20007ffe0ff */
[----:B------:R-:W-:-:S02]  /*2f10*/  IMAD.MOV R11, RZ, RZ, -R11 ;  /* 0x000000ffff0b7224 */ /* 0x000fc400078e0a0b */
[C---:B------:R-:W-:Y:S01]  /*2f20*/  IMAD.HI.U32 R12, R252.reuse, R17, RZ ;  /* 0x00000011fc0c7227 */ /* 0x040fe200078e00ff */
[----:B------:R-:W-:Y:S01]  /*2f30*/  IABS R18, R4 ;  /* 0x0000000400127213 */ /* 0x000fe20000000000 */
[----:B------:R-:W-:Y:S02]  /*2f40*/  STL [R1+0x3700], R6 ;  /* 0x0037000601007387 */ /* 0x000fe40000100800 */
[----:B-1----:R-:W-:Y:S01]  /*2f50*/  IMAD.HI.U32 R9, R252, R14, RZ ;  /* 0x0000000efc097227 */ /* 0x002fe200078e00ff */
[----:B------:R-:W-:Y:S01]  /*2f60*/  IADD3 R12, -R12, RZ, RZ ;  /* 0x000000ff0c0c7210 */ /* 0x000fe20007ffe1ff */
[----:B------:R1:W-:Y:S01]  /*2f70*/  STL [R1+0x3708], R5 ;  /* 0x0037080501007387 */ /* 0x0003e20000100800 */
[----:B---3--:R-:W-:Y:S01]  /*2f80*/  IADD3 R8, R30, 0x64, RZ ;  /* 0x000000641e087810 */ /* 0x008fe20007ffe0ff */
[----:B------:R-:W-:Y:S02]  /*2f90*/  IMAD.MOV R9, RZ, RZ, -R9 ;  /* 0x000000ffff097224 */ /* 0x000fe400078e0a09 */
[----:B------:R-:W-:Y:S01]  /*2fa0*/  IMAD.HI.U32 R13, R252, R18, RZ ;  /* 0x00000012fc0d7227 */ /* 0x000fe200078e00ff */
[----:B------:R2:W-:Y:S03]  /*2fb0*/  STL [R1+0x3710], R4 ;  /* 0x0037100401007387 */ /* 0x0005e60000100800 */
[----:B------:R-:W-:-:S02]  /*2fc0*/  IMAD.MOV R13, RZ, RZ, -R13 ;  /* 0x000000ffff0d7224 */ /* 0x000fc400078e0a0d */
[C---:B-1----:R-:W-:Y:S01]  /*2fd0*/  IMAD R5, R251.reuse, R9, R14 ;  /* 0x00000009fb057224 */ /* 0x042fe200078e020e */
[----:B------:R-:W-:Y:S01]  /*2fe0*/  IADD3 R9, R30, 0x63, RZ ;  /* 0x000000631e097810 */ /* 0x000fe20007ffe0ff */
[C---:B------:R-:W-:Y:S02]  /*2ff0*/  IMAD R6, R251.reuse, R11, R16 ;  /* 0x0000000bfb067224 */ /* 0x040fe400078e0210 */
[----:B--2---:R-:W-:Y:S01]  /*3000*/  IMAD R4, R251, R10, R15 ;  /* 0x0000000afb047224 */ /* 0x004fe200078e020f */
[----:B------:R1:W-:Y:S01]  /*3010*/  STL [R1+0x158], R5 ;  /* 0x0001580501007387 */ /* 0x0003e20000100800 */
[----:B------:R-:W-:Y:S02]  /*3020*/  IABS R14, R9 ;  /* 0x00000009000e7213 */ /* 0x000fe40000000000 */
[----:B------:R-:W-:Y:S01]  /*3030*/  IABS R15, R8 ;  /* 0x00000008000f7213 */ /* 0x000fe20000000000 */
[----:B------:R2:W-:Y:S04]  /*3040*/  STL [R1+0x154], R4 ;  /* 0x0001540401007387 */ /* 0x0005e80000100800 */
[----:B------:R3:W-:Y:S01]  /*3050*/  STL [R1+0x150], R6 ;  /* 0x0001500601007387 */ /* 0x0007e20000100800 */
[----:B------:R-:W-:-:S04]  /*3060*/  IMAD.HI.U32 R10, R252, R15, RZ ;  /* 0x0000000ffc0a7227 */ /* 0x000fc800078e00ff */
[C---:B-1----:R-:W-:Y:S02]  /*3070*/  IMAD R5, R251.reuse, R12, R17 ;  /* 0x0000000cfb057224 */ /* 0x042fe400078e0211 */
[----:B--2---:R-:W-:Y:S02]  /*3080*/  IMAD R4, R251, R13, R18 ;  /* 0x0000000dfb047224 */ /* 0x004fe400078e0212 */
[----:B------:R-:W-:Y:S01]  /*3090*/  IMAD.MOV R10, RZ, RZ, -R10 ;  /* 0x000000ffff0a7224 */ /* 0x000fe200078e0a0a */
[----:B------:R1:W-:Y:S01]  /*30a0*/  STL [R1+0x14c], R5 ;  /* 0x00014c0501007387 */ /* 0x0003e20000100800 */
[----:B---3--:R-:W-:-:S03]  /*30b0*/  IADD3 R6, R30, 0x65, RZ ;  /* 0x000000651e067810 */ /* 0x008fc60007ffe0ff */
[----:B------:R2:W-:Y:S01]  /*30c0*/  STL [R1+0x148], R4 ;  /* 0x0001480401007387 */ /* 0x0005e20000100800 */
[----:B------:R-:W-:-:S03]  /*30d0*/  IABS R16, R6 ;  /* 0x0000000600107213 */ /* 0x000fc60000000000 */
[----:B------:R3:W-:Y:S01]  /*30e0*/  STL [R1+0x3714], R9 ;  /* 0x0037140901007387 */ /* 0x0007e20000100800 */
[----:B-1----:R-:W-:Y:S01]  /*30f0*/  IADD3 R5, R30, 0x66, RZ ;  /* 0x000000661e057810 */ /* 0x002fe20007ffe0ff */
[----:B------:R-:W-:Y:S02]  /*3100*/  IMAD.HI.U32 R11, R252, R16, RZ ;  /* 0x00000010fc0b7227 */ /* 0x000fe400078e00ff */
[----:B------:R1:W-:Y:S01]  /*3110*/  STL [R1+0x3718], R8 ;  /* 0x0037180801007387 */ /* 0x0003e20000100800 */
[----:B------:R-:W-:Y:S01]  /*3120*/  IABS R17, R5 ;  /* 0x0000000500117213 */ /* 0x000fe20000000000 */
[----:B------:R-:W-:Y:S01]  /*3130*/  IMAD.MOV R11, RZ, RZ, -R11 ;  /* 0x000000ffff0b7224 */ /* 0x000fe200078e0a0b */
[----:B--2---:R-:W-:Y:S01]  /*3140*/  IADD3 R4, R30, 0x67, RZ ;  /* 0x000000671e047810 */ /* 0x004fe20007ffe0ff */
[----:B------:R2:W-:Y:S01]  /*3150*/  STL [R1+0x371c], R6 ;  /* 0x00371c0601007387 */ /* 0x0005e20000100800 */
[----:B---3--:R-:W-:Y:S02]  /*3160*/  IMAD.HI.U32 R9, R252, R14, RZ ;  /* 0x0000000efc097227 */ /* 0x008fe400078e00ff */
[----:B------:R-:W-:Y:S01]  /*3170*/  IABS R18, R4 ;  /* 0x0000000400127213 */ /* 0x000fe20000000000 */
[----:B------:R-:W-:Y:S01]  /*3180*/  STL [R1+0x3724], R5 ;  /* 0x0037240501007387 */ /* 0x000fe20000100800 */
[----:B------:R-:W-:Y:S01]  /*3190*/  IMAD.MOV R9, RZ, RZ, -R9 ;  /* 0x000000ffff097224 */ /* 0x000fe200078e0a09 */
[----:B-1----:R-:W-:Y:S01]  /*31a0*/  IADD3 R8, R30, 0x69, RZ ;  /* 0x000000691e087810 */ /* 0x002fe20007ffe0ff */
[----:B------:R-:W-:Y:S01]  /*31b0*/  IMAD.HI.U32 R12, R252, R17, RZ ;  /* 0x00000011fc0c7227 */ /* 0x000fe200078e00ff */
[----:B------:R1:W-:Y:S03]  /*31c0*/  STL [R1+0x3728], R4 ;  /* 0x0037280401007387 */ /* 0x0003e60000100800 */
[----:B------:R-:W-:-:S02]  /*31d0*/  IMAD.MOV R12, RZ, RZ, -R12 ;  /* 0x000000ffff0c7224 */ /* 0x000fc400078e0a0c */
[----:B------:R-:W-:-:S04]  /*31e0*/  IMAD.HI.U32 R13, R252, R18, RZ ;  /* 0x00000012fc0d7227 */ /* 0x000fc800078e00ff */
[C---:B--2---:R-:W-:Y:S01]  /*31f0*/  IMAD R6, R251.reuse, R10, R15 ;  /* 0x0000000afb067224 */ /* 0x044fe200078e020f */
[----:B------:R-:W-:Y:S01]  /*3200*/  IADD3 R10, R30, 0x68, RZ ;  /* 0x000000681e0a7810 */ /* 0x000fe20007ffe0ff */
[----:B-1----:R-:W-:Y:S01]  /*3210*/  IMAD R4, R251, R9, R14 ;  /* 0x00000009fb047224 */ /* 0x002fe200078e020e */
[----:B------:R-:W-:Y:S01]  /*3220*/  IADD3 R13, -R13, RZ, RZ ;  /* 0x000000ff0d0d7210 */ /* 0x000fe20007ffe1ff */
[C---:B------:R-:W-:Y:S01]  /*3230*/  IMAD R5, R251.reuse, R11, R16 ;  /* 0x0000000bfb057224 */ /* 0x040fe200078e0210 */
[----:B------:R-:W-:Y:S02]  /*3240*/  IABS R15, R10 ;  /* 0x0000000a000f7213 */ /* 0x000fe40000000000 */
[----:B------:R1:W-:Y:S01]  /*3250*/  STL [R1+0x144], R4 ;  /* 0x0001440401007387 */ /* 0x0003e20000100800 */
[----:B------:R-:W-:Y:S01]  /*3260*/  IABS R16, R8 ;  /* 0x0000000800107213 */ /* 0x000fe20000000000 */
[----:B------:R-:W-:Y:S02]  /*3270*/  IMAD R9, R251, R13, R18 ;  /* 0x0000000dfb097224 */ /* 0x000fe400078e0212 */
[----:B------:R2:W-:Y:S02]  /*3280*/  STL [R1+0x140], R6 ;  /* 0x0001400601007387 */ /* 0x0005e40000100800 */
[----:B------:R-:W-:-:S02]  /*3290*/  IMAD.HI.U32 R11, R252, R16, RZ ;  /* 0x00000010fc0b7227 */ /* 0x000fc400078e00ff */
[----:B------:R3:W-:Y:S02]  /*32a0*/  STL [R1+0x13c], R5 ;  /* 0x00013c0501007387 */ /* 0x0007e40000100800 */
[----:B-1----:R-:W-:Y:S02]  /*32b0*/  IMAD R4, R251, R12, R17 ;  /* 0x0000000cfb047224 */ /* 0x002fe400078e0211 */
[----:B------:R-:W-:Y:S01]  /*32c0*/  IMAD.MOV R11, RZ, RZ, -R11 ;  /* 0x000000ffff0b7224 */ /* 0x000fe200078e0a0b */
[C---:B--2---:R-:W-:Y:S02]  /*32d0*/  IADD3 R6, R30.reuse, 0x6a, RZ ;  /* 0x0000006a1e067810 */ /* 0x044fe40007ffe0ff */
[----:B------:R1:W-:Y:S01]  /*32e0*/  STL [R1+0x138], R4 ;  /* 0x0001380401007387 */ /* 0x0003e20000100800 */
[----:B---3--:R-:W-:-:S03]  /*32f0*/  IADD3 R5, R30, 0x6b, RZ ;  /* 0x0000006b1e057810 */ /* 0x008fc60007ffe0ff */
[----:B------:R2:W-:Y:S01]  /*3300*/  STL [R1+0x3730], R10 ;  /* 0x0037300a01007387 */ /* 0x0005e20000100800 */
[----:B------:R-:W-:Y:S02]  /*3310*/  IABS R17, R6 ;  /* 0x0000000600117213 */ /* 0x000fe40000000000 */
[----:B------:R-:W-:Y:S01]  /*3320*/  IABS R18, R5 ;  /* 0x0000000500127213 */ /* 0x000fe20000000000 */
[----:B------:R3:W-:Y:S01]  /*3330*/  STL [R1+0x3734], R8 ;  /* 0x0037340801007387 */ /* 0x0007e20000100800 */
[----:B-1----:R-:W-:Y:S01]  /*3340*/  IADD3 R4, R30, 0x6c, RZ ;  /* 0x0000006c1e047810 */ /* 0x002fe20007ffe0ff */
[C---:B------:R-:W-:Y:S02]  /*3350*/  IMAD.HI.U32 R12, R252.reuse, R17, RZ ;  /* 0x00000011fc0c7227 */ /* 0x040fe400078e00ff */
[----:B------:R-:W-:Y:S01]  /*3360*/  STL [R1+0x3738], R6 ;  /* 0x0037380601007387 */ /* 0x000fe20000100800 */
[----:B------:R-:W-:Y:S01]  /*3370*/  IABS R19, R4 ;  /* 0x0000000400137213 */ /* 0x000fe20000000000 */
[----:B--2---:R-:W-:-:S02]  /*3380*/  IMAD.HI.U32 R10, R252, R15, RZ ;  /* 0x0000000ffc0a7227 */ /* 0x004fc400078e00ff */
[----:B------:R1:W-:Y:S01]  /*3390*/  STL [R1+0x373c], R5 ;  /* 0x00373c0501007387 */ /* 0x0003e20000100800 */
[----:B---3--:R-:W-:Y:S01]  /*33a0*/  IADD3 R8, R30, 0x6e, RZ ;  /* 0x0000006e1e087810 */ /* 0x008fe20007ffe0ff */
[----:B------:R-:W-:Y:S02]  /*33b0*/  IMAD.MOV R10, RZ, RZ, -R10 ;  /* 0x000000ffff0a7224 */ /* 0x000fe400078e0a0a */
[----:B------:R2:W-:Y:S01]  /*33c0*/  STL [R1+0x3740], R4 ;  /* 0x0037400401007387 */ /* 0x0005e20000100800 */
[----:B------:R-:W-:-:S04]  /*33d0*/  IMAD.HI.U32 R13, R252, R18, RZ ;  /* 0x00000012fc0d7227 */ /* 0x000fc800078e00ff */
[----:B------:R-:W-:-:S04]  /*33e0*/  IMAD.HI.U32 R14, R252, R19, RZ ;  /* 0x00000013fc0e7227 */ /* 0x000fc800078e00ff */
[C---:B-1----:R-:W-:Y:S01]  /*33f0*/  IMAD R5, R251.reuse, R10, R15 ;  /* 0x0000000afb057224 */ /* 0x042fe200078e020f */
[----:B------:R-:W-:Y:S01]  /*3400*/  IADD3 R10, R30, 0x6d, RZ ;  /* 0x0000006d1e0a7810 */ /* 0x000fe20007ffe0ff */
[----:B------:R-:W-:Y:S02]  /*3410*/  IMAD.MOV R12, RZ, RZ, -R12 ;  /* 0x000000ffff0c7224 */ /* 0x000fe400078e0a0c */
[C---:B--2---:R-:W-:Y:S01]  /*3420*/  IMAD R4, R251.reuse, R11, R16 ;  /* 0x0000000bfb047224 */ /* 0x044fe200078e0210 */
[----:B------:R1:W-:Y:S01]  /*3430*/  STL [R1+0x1bc], R5 ;  /* 0x0001bc0501007387 */ /* 0x0003e20000100800 */
[----:B------:R-:W-:Y:S01]  /*3440*/  IMAD.MOV R13, RZ, RZ, -R13 ;  /* 0x000000ffff0d7224 */ /* 0x000fe200078e0a0d */
[----:B------:R-:W-:Y:S01]  /*3450*/  IABS R15, R10 ;  /* 0x0000000a000f7213 */ /* 0x000fe20000000000 */
[----:B------:R-:W-:Y:S01]  /*3460*/  IMAD.MOV R14, RZ, RZ, -R14 ;  /* 0x000000ffff0e7224 */ /* 0x000fe200078e0a0e */
[----:B------:R2:W-:Y:S01]  /*3470*/  STL [R1+0x1b8], R4 ;  /* 0x0001b80401007387 */ /* 0x0005e20000100800 */
[C---:B------:R-:W-:Y:S01]  /*3480*/  IMAD R6, R251.reuse, R12, R17 ;  /* 0x0000000cfb067224 */ /* 0x040fe200078e0211 */
[----:B------:R-:W-:Y:S01]  /*3490*/  IABS R16, R8 ;  /* 0x0000000800107213 */ /* 0x000fe20000000000 */
[----:B-1----:R-:W-:-:S03]  /*34a0*/  IMAD R5, R251, R13, R18 ;  /* 0x0000000dfb057224 */ /* 0x002fc600078e0212 */
[----:B------:R1:W-:Y:S01]  /*34b0*/  STL [R1+0x1b4], R6 ;  /* 0x0001b40601007387 */ /* 0x0003e20000100800 */
[----:B------:R-:W-:-:S03]  /*34c0*/  IMAD.HI.U32 R11, R252, R16, RZ ;  /* 0x00000010fc0b7227 */ /* 0x000fc600078e00ff */
[----:B------:R3:W-:Y:S01]  /*34d0*/  STL [R1+0x1b0], R5 ;  /* 0x0001b00501007387 */ /* 0x0007e20000100800 */
[----:B--2---:R-:W-:Y:S02]  /*34e0*/  IMAD R4, R251, R14, R19 ;  /* 0x0000000efb047224 */ /* 0x004fe400078e0213 */
[----:B------:R-:W-:-:S03]  /*34f0*/  IMAD.MOV R11, RZ, RZ, -R11 ;  /* 0x000000ffff0b7224 */ /* 0x000fc600078e0a0b */
[----:B------:R2:W-:Y:S01]  /*3500*/  STL [R1+0x1ac], R4 ;  /* 0x0001ac0401007387 */ /* 0x0005e20000100800 */
[C---:B-1----:R-:W-:Y:S02]  /*3510*/  IADD3 R6, R30.reuse, 0x6f, RZ ;  /* 0x0000006f1e067810 */ /* 0x042fe40007ffe0ff */
[C---:B---3--:R-:W-:Y:S01]  /*3520*/  IADD3 R5, R30.reuse, 0x70, RZ ;  /* 0x000000701e057810 */ /* 0x048fe20007ffe0ff */
[----:B------:R1:W-:Y:S01]  /*3530*/  STL [R1+0x3744], R10 ;  /* 0x0037440a01007387 */ /* 0x0003e20000100800 */
[----:B------:R-:W-:Y:S02]  /*3540*/  IABS R17, R6 ;  /* 0x0000000600117213 */ /* 0x000fe40000000000 */
[----:B------:R-:W-:Y:S01]  /*3550*/  IABS R18, R5 ;  /* 0x0000000500127213 */ /* 0x000fe20000000000 */
[----:B------:R3:W-:Y:S01]  /*3560*/  STL [R1+0x3748], R8 ;  /* 0x0037480801007387 */ /* 0x0007e20000100800 */
[----:B--2---:R-:W-:Y:S01]  /*3570*/  IADD3 R4, R30, 0x71, RZ ;  /* 0x000000711e047810 */ /* 0x004fe20007ffe0ff */
[----:B------:R-:W-:-:S02]  /*3580*/  IMAD.HI.U32 R12, R252, R17, RZ ;  /* 0x00000011fc0c7227 */ /* 0x000fc400078e00ff */
[----:B------:R-:W-:Y:S01]  /*3590*/  STL [R1+0x374c], R6 ;  /* 0x00374c0601007387 */ /* 0x000fe20000100800 */
[----:B------:R-:W-:Y:S01]  /*35a0*/  IABS R19, R4 ;  /* 0x0000000400137213 */ /* 0x000fe20000000000 */
[C---:B-1----:R-:W-:Y:S02]  /*35b0*/  IMAD.HI.U32 R10, R252.reuse, R15, RZ ;  /* 0x0000000ffc0a7227 */ /* 0x042fe400078e00ff */
[----:B------:R1:W-:Y:S02]  /*35c0*/  STL [R1+0x3750], R5 ;  /* 0x0037500501007387 */ /* 0x0003e40000100800 */
[----:B------:R-:W-:Y:S01]  /*35d0*/  IMAD.HI.U32 R13, R252, R18, RZ ;  /* 0x00000012fc0d7227 */ /* 0x000fe200078e00ff */
[----:B------:R-:W-:Y:S01]  /*35e0*/  IADD3 R10, -R10, RZ, RZ ;  /* 0x000000ff0a0a7210 */ /* 0x000fe20007ffe1ff */
[----:B------:R2:W-:Y:S01]  /*35f0*/  STL [R1+0x3758], R4 ;  /* 0x0037580401007387 */ /* 0x0005e20000100800 */
[----:B---3--:R-:W-:Y:S01]  /*3600*/  IADD3 R8, R30, 0x73, RZ ;  /* 0x000000731e087810 */ /* 0x008fe20007ffe0ff */
[----:B------:R-:W-:-:S04]  /*3610*/  IMAD.HI.U32 R14, R252, R19, RZ ;  /* 0x00000013fc0e7227 */ /* 0x000fc800078e00ff */
[C---:B-1----:R-:W-:Y:S01]  /*3620*/  IMAD R5, R251.reuse, R10, R15 ;  /* 0x0000000afb057224 */ /* 0x042fe200078e020f */
[----:B------:R-:W-:Y:S01]  /*3630*/  IADD3 R10, R30, 0x72, RZ ;  /* 0x000000721e0a7810 */ /* 0x000fe20007ffe0ff */
[----:B------:R-:W-:Y:S02]  /*3640*/  IMAD.MOV R12, RZ, RZ, -R12 ;  /* 0x000000ffff0c7224 */ /* 0x000fe400078e0a0c */
[----:B------:R-:W-:Y:S01]  /*3650*/  IMAD.MOV R13, RZ, RZ, -R13 ;  /* 0x000000ffff0d7224 */ /* 0x000fe200078e0a0d */
[----:B------:R1:W-:Y:S01]  /*3660*/  STL [R1+0x1a8], R5 ;  /* 0x0001a80501007387 */ /* 0x0003e20000100800 */
[C---:B--2---:R-:W-:Y:S02]  /*3670*/  IMAD R4, R251.reuse, R11, R16 ;  /* 0x0000000bfb047224 */ /* 0x044fe400078e0210 */
[----:B------:R-:W-:Y:S02]  /*3680*/  IMAD.MOV R14, RZ, RZ, -R14 ;  /* 0x000000ffff0e7224 */ /* 0x000fe400078e0a0e */
[C---:B------:R-:W-:Y:S01]  /*3690*/  IMAD R6, R251.reuse, R12, R17 ;  /* 0x0000000cfb067224 */ /* 0x040fe200078e0211 */
[----:B------:R2:W-:Y:S01]  /*36a0*/  STL [R1+0x1a4], R4 ;  /* 0x0001a40401007387 */ /* 0x0005e20000100800 */
[----:B-1----:R-:W-:-:S03]  /*36b0*/  IMAD R5, R251, R13, R18 ;  /* 0x0000000dfb057224 */ /* 0x002fc600078e0212 */
[----:B------:R1:W-:Y:S01]  /*36c0*/  STL [R1+0x1a0], R6 ;  /* 0x0001a00601007387 */ /* 0x0003e20000100800 */
[----:B------:R-:W-:-:S03]  /*36d0*/  IABS R13, R8 ;  /* 0x00000008000d7213 */ /* 0x000fc60000000000 */
[----:B------:R3:W-:Y:S01]  /*36e0*/  STL [R1+0x19c], R5 ;  /* 0x00019c0501007387 */ /* 0x0007e20000100800 */
[----:B--2---:R-:W-:Y:S01]  /*36f0*/  IMAD R4, R251, R14, R19 ;  /* 0x0000000efb047224 */ /* 0x004fe200078e0213 */
[----:B------:R-:W-:Y:S01]  /*3700*/  IABS R14, R10 ;  /* 0x0000000a000e7213 */ /* 0x000fe20000000000 */
[----:B------:R-:W-:Y:S01]  /*3710*/  IMAD.HI.U32 R16, R252, R13, RZ ;  /* 0x0000000dfc107227 */ /* 0x000fe200078e00ff */
[----:B-1----:R-:W-:Y:S02]  /*3720*/  IADD3 R6, R30, 0x74, RZ ;  /* 0x000000741e067810 */ /* 0x002fe40007ffe0ff */
[----:B------:R1:W-:Y:S01]  /*3730*/  STL [R1+0x198], R4 ;  /* 0x0001980401007387 */ /* 0x0003e20000100800 */
[----:B------:R-:W-:Y:S01]  /*3740*/  IMAD.HI.U32 R15, R252, R14, RZ ;  /* 0x0000000efc0f7227 */ /* 0x000fe200078e00ff */
[----:B------:R-:W-:Y:S02]  /*3750*/  IADD3 R16, -R16, RZ, RZ ;  /* 0x000000ff10107210 */ /* 0x000fe40007ffe1ff */
[C---:B---3--:R-:W-:Y:S01]  /*3760*/  IADD3 R5, R30.reuse, 0x75, RZ ;  /* 0x000000751e057810 */ /* 0x048fe20007ffe0ff */
[----:B------:R2:W-:Y:S01]  /*3770*/  STL [R1+0x375c], R10 ;  /* 0x00375c0a01007387 */ /* 0x0005e20000100800 */
[----:B------:R-:W-:Y:S01]  /*3780*/  IABS R12, R6 ;  /* 0x00000006000c7213 */ /* 0x000fe20000000000 */
[----:B------:R-:W-:Y:S01]  /*3790*/  IMAD.MOV R15, RZ, RZ, -R15 ;  /* 0x000000ffff0f7224 */ /* 0x000fe200078e0a0f */
[----:B------:R-:W-:Y:S01]  /*37a0*/  IABS R11, R5 ;  /* 0x00000005000b7213 */ /* 0x000fe20000000000 */
[----:B------:R3:W-:Y:S01]  /*37b0*/  STL [R1+0x3760], R8 ;  /* 0x0037600801007387 */ /* 0x0007e20000100800 */
[----:B-1----:R-:W-:Y:S01]  /*37c0*/  IADD3 R4, R30, 0x76, RZ ;  /* 0x000000761e047810 */ /* 0x002fe20007ffe0ff */
[----:B------:R-:W-:-:S02]  /*37d0*/  IMAD.HI.U32 R17, R252, R12, RZ ;  /* 0x0000000cfc117227 */ /* 0x000fc400078e00ff */
[----:B------:R-:W-:Y:S01]  /*37e0*/  STL [R1+0x3764], R6 ;  /* 0x0037640601007387 */ /* 0x000fe20000100800 */
[----:B--2---:R-:W-:Y:S01]  /*37f0*/  IABS R10, R4 ;  /* 0x00000004000a7213 */ /* 0x004fe20000000000 */
[----:B------:R-:W-:Y:S02]  /*3800*/  IMAD.HI.U32 R18, R252, R11, RZ ;  /* 0x0000000bfc127227 */ /* 0x000fe400078e00ff */
[----:B------:R1:W-:Y:S01]  /*3810*/  STL [R1+0x3768], R5 ;  /* 0x0037680501007387 */ /* 0x0003e20000100800 */
[----:B---3--:R-:W-:Y:S01]  /*3820*/  IADD3 R8, R30, 0x78, RZ ;  /* 0x000000781e087810 */ /* 0x008fe20007ffe0ff */
[----:B------:R-:W-:Y:S02]  /*3830*/  IMAD.HI.U32 R19, R252, R10, RZ ;  /* 0x0000000afc137227 */ /* 0x000fe400078e00ff */
[----:B------:R2:W-:Y:S02]  /*3840*/  STL [R1+0x3778], R4 ;  /* 0x0037780401007387 */ /* 0x0005e40000100800 */
[----:B------:R-:W-:-:S02]  /*3850*/  IMAD.MOV R17, RZ, RZ, -R17 ;  /* 0x000000ffff117224 */ /* 0x000fc400078e0a11 */
[----:B------:R-:W-:Y:S02]  /*3860*/  IMAD.MOV R18, RZ, RZ, -R18 ;  /* 0x000000ffff127224 */ /* 0x000fe400078e0a12 */
[C---:B-1----:R-:W-:Y:S02]  /*3870*/  IMAD R5, R251.reuse, R15, R14 ;  /* 0x0000000ffb057224 */ /* 0x042fe400078e020e */
[----:B------:R-:W-:Y:S02]  /*3880*/  IMAD.MOV R19, RZ, RZ, -R19 ;  /* 0x000000ffff137224 */ /* 0x000fe400078e0a13 */
[C---:B--2---:R-:W-:Y:S01]  /*3890*/  IMAD R4, R251.reuse, R16, R13 ;  /* 0x00000010fb047224 */ /* 0x044fe200078e020d */
[----:B------:R1:W-:Y:S01]  /*38a0*/  STL [R1+0x194], R5 ;  /* 0x0001940501007387 */ /* 0x0003e20000100800 */
[C---:B------:R-:W-:Y:S01]  /*38b0*/  IMAD R6, R251.reuse, R17, R12 ;  /* 0x00000011fb067224 */ /* 0x040fe200078e020c */
[----:B------:R-:W-:Y:S02]  /*38c0*/  IABS R16, R8 ;  /* 0x0000000800107213 */ /* 0x000fe40000000000 */
[----:B------:R2:W-:Y:S03]  /*38d0*/  STL [R1+0x190], R4 ;  /* 0x0001900401007387 */ /* 0x0005e60000100800 */
[----:B------:R-:W-:Y:S01]  /*38e0*/  IMAD.HI.U32 R17, R252, R16, RZ ;  /* 0x00000010fc117227 */ /* 0x000fe200078e00ff */
[----:B------:R3:W-:Y:S03]  /*38f0*/  STL [R1+0x18c], R6 ;  /* 0x00018c0601007387 */ /* 0x0007e60000100800 */
[----:B-1----:R-:W-:Y:S01]  /*3900*/  IMAD R5, R251, R18, R11 ;  /* 0x00000012fb057224 */ /* 0x002fe200078e020b */
[----:B------:R-:W-:Y:S01]  /*3910*/  IADD3 R11, R30, 0x77, RZ ;  /* 0x000000771e0b7810 */ /* 0x000fe20007ffe0ff */
[----:B------:R-:W-:-:S02]  /*3920*/  IMAD.MOV R17, RZ, RZ, -R17 ;  /* 0x000000ffff117224 */ /* 0x000fc400078e0a11 */
[----:B--2---:R-:W-:Y:S01]  /*3930*/  IMAD R4, R251, R19, R10 ;  /* 0x00000013fb047224 */ /* 0x004fe200078e020a */
[----:B------:R-:W-:Y:S01]  /*3940*/  IABS R18, R11 ;  /* 0x0000000b00127213 */ /* 0x000fe20000000000 */
[----:B------:R1:W-:Y:S01]  /*3950*/  STL [R1+0x188], R5 ;  /* 0x0001880501007387 */ /* 0x0003e20000100800 */
[----:B---3--:R-:W-:-:S03]  /*3960*/  IADD3 R6, R30, 0x79, RZ ;  /* 0x000000791e067810 */ /* 0x008fc60007ffe0ff */
[----:B------:R2:W-:Y:S01]  /*3970*/  STL [R1+0x184], R4 ;  /* 0x0001840401007387 */ /* 0x0005e20000100800 */
[----:B------:R-:W-:Y:S01]  /*3980*/  IMAD.HI.U32 R19, R252, R18, RZ ;  /* 0x00000012fc137227 */ /* 0x000fe200078e00ff */
[----:B------:R-:W-:Y:S02]  /*3990*/  IABS R10, R6 ;  /* 0x00000006000a7213 */ /* 0x000fe40000000000 */
[----:B------:R3:W-:Y:S01]  /*39a0*/  STL [R1+0x3784], R11 ;  /* 0x0037840b01007387 */ /* 0x0007e20000100800 */
[----:B------:R-:W-:Y:S01]  /*39b0*/  IMAD.MOV R19, RZ, RZ, -R19 ;  /* 0x000000ffff137224 */ /* 0x000fe200078e0a13 */
[----:B-1----:R-:W-:Y:S01]  /*39c0*/  IADD3 R5, R30, 0x7a, RZ ;  /* 0x0000007a1e057810 */ /* 0x002fe20007ffe0ff */
[----:B------:R-:W-:Y:S01]  /*39d0*/  IMAD.HI.U32 R15, R252, R10, RZ ;  /* 0x0000000afc0f7227 */ /* 0x000fe200078e00ff */
[----:B------:R1:W-:Y:S01]  /*39e0*/  STL [R1+0x3788], R8 ;  /* 0x0037880801007387 */ /* 0x0003e20000100800 */
[----:B--2---:R-:W-:Y:S02]  /*39f0*/  IADD3 R4, R30, 0x7b, RZ ;  /* 0x0000007b1e047810 */ /* 0x004fe40007ffe0ff */
[----:B------:R-:W-:Y:S01]  /*3a00*/  IABS R13, R5 ;  /* 0x00000005000d7213 */ /* 0x000fe20000000000 */
[----:B------:R2:W-:Y:S01]  /*3a10*/  STL [R1+0x377c], R6 ;  /* 0x00377c0601007387 */ /* 0x0005e20000100800 */
[----:B---3--:R-:W-:-:S02]  /*3a20*/  IABS R11, R4 ;  /* 0x00000004000b7213 */ /* 0x008fc40000000000 */
[----:B------:R-:W-:Y:S01]  /*3a30*/  IADD3 R15, -R15, RZ, RZ ;  /* 0x000000ff0f0f7210 */ /* 0x000fe20007ffe1ff */
[----:B------:R-:W-:Y:S01]  /*3a40*/  IMAD.HI.U32 R14, R252, R13, RZ ;  /* 0x0000000dfc0e7227 */ /* 0x000fe200078e00ff */
[----:B------:R3:W-:Y:S01]  /*3a50*/  STL [R1+0x379c], R5 ;  /* 0x00379c0501007387 */ /* 0x0007e20000100800 */
[----:B-1----:R-:W-:Y:S02]  /*3a60*/  IADD3 R8, R30, 0x7d, RZ ;  /* 0x0000007d1e087810 */ /* 0x002fe40007ffe0ff */
[----:B------:R-:W-:Y:S01]  /*3a70*/  IMAD.HI.U32 R12, R252, R11, RZ ;  /* 0x0000000bfc0c7227 */ /* 0x000fe200078e00ff */
[----:B------:R1:W-:Y:S01]  /*3a80*/  STL [R1+0x37c8], R4 ;  /* 0x0037c80401007387 */ /* 0x0003e20000100800 */
[----:B--2---:R-:W-:Y:S02]  /*3a90*/  IADD3 R6, R30, 0x7e, RZ ;  /* 0x0000007e1e067810 */ /* 0x004fe40007ffe0ff */
[----:B------:R-:W-:Y:S02]  /*3aa0*/  IMAD.MOV R14, RZ, RZ, -R14 ;  /* 0x000000ffff0e7224 */ /* 0x000fe400078e0a0e */
[----:B------:R-:W-:-:S02]  /*3ab0*/  IMAD.MOV R12, RZ, RZ, -R12 ;  /* 0x000000ffff0c7224 */ /* 0x000fc400078e0a0c */
[C---:B---3--:R-:W-:Y:S02]  /*3ac0*/  IMAD R5, R251.reuse, R19, R18 ;  /* 0x00000013fb057224 */ /* 0x048fe400078e0212 */
[C---:B------:R-:W-:Y:S01]  /*3ad0*/  IMAD R10, R251.reuse, R15, R10 ;  /* 0x0000000ffb0a7224 */ /* 0x040fe200078e020a */
[----:B------:R-:W-:Y:S01]  /*3ae0*/  IABS R15, R6 ;  /* 0x00000006000f7213 */ /* 0x000fe20000000000 */
[----:B-1----:R-:W-:Y:S01]  /*3af0*/  IMAD R4, R251, R17, R16 ;  /* 0x00000011fb047224 */ /* 0x002fe200078e0210 */
[----:B------:R1:W-:Y:S01]  /*3b00*/  STL [R1+0x180], R5 ;  /* 0x0001800501007387 */ /* 0x0003e20000100800 */
[----:B------:R-:W-:Y:S02]  /*3b10*/  IABS R17, R8 ;  /* 0x0000000800117213 */ /* 0x000fe40000000000 */
[C---:B------:R-:W-:Y:S01]  /*3b20*/  IMAD.HI.U32 R16, R252.reuse, R15, RZ ;  /* 0x0000000ffc107227 */ /* 0x040fe200078e00ff */
[----:B------:R2:W-:Y:S03]  /*3b30*/  STL [R1+0x17c], R4 ;  /* 0x00017c0401007387 */ /* 0x0005e60000100800 */
[----:B------:R-:W-:-:S04]  /*3b40*/  IMAD.HI.U32 R18, R252, R17, RZ ;  /* 0x00000011fc127227 */ /* 0x000fc800078e00ff */
[C---:B-1----:R-:W-:Y:S01]  /*3b50*/  IMAD R5, R251.reuse, R14, R13 ;  /* 0x0000000efb057224 */ /* 0x042fe200078e020d */
[----:B------:R-:W-:Y:S01]  /*3b60*/  IADD3 R13, R30, 0x7c, RZ ;  /* 0x0000007c1e0d7810 */ /* 0x000fe20007ffe0ff */
[----:B------:R-:W-:Y:S02]  /*3b70*/  IMAD.MOV R18, RZ, RZ, -R18 ;  /* 0x000000ffff127224 */ /* 0x000fe400078e0a12 */
[----:B--2---:R-:W-:Y:S01]  /*3b80*/  IMAD R4, R251, R12, R11 ;  /* 0x0000000cfb047224 */ /* 0x004fe200078e020b */
[----:B------:R1:W-:Y:S01]  /*3b90*/  STL [R1+0x200], R5 ;  /* 0x0002000501007387 */ /* 0x0003e20000100800 */
[----:B------:R-:W-:Y:S01]  /*3ba0*/  IABS R19, R13 ;  /* 0x0000000d00137213 */ /* 0x000fe20000000000 */
[----:B------:R-:W-:Y:S02]  /*3bb0*/  IMAD.MOV R16, RZ, RZ, -R16 ;  /* 0x000000ffff107224 */ /* 0x000fe400078e0a10 */
[----:B------:R2:W-:Y:S02]  /*3bc0*/  STL [R1+0x1fc], R4 ;  /* 0x0001fc0401007387 */ /* 0x0005e40000100800 */
[----:B------:R-:W-:-:S02]  /*3bd0*/  IMAD.HI.U32 R20, R252, R19, RZ ;  /* 0x00000013fc147227 */ /* 0x000fc400078e00ff */
[----:B------:R3:W-:Y:S01]  /*3be0*/  STL [R1+0x3798], R13 ;  /* 0x0037980d01007387 */ /* 0x0007e20000100800 */
[C---:B-1----:R-:W-:Y:S01]  /*3bf0*/  IADD3 R5, R30.reuse, 0x7f, RZ ;  /* 0x0000007f1e057810 */ /* 0x042fe20007ffe0ff */
[----:B------:R-:W-:Y:S02]  /*3c00*/  IMAD.MOV R20, RZ, RZ, -R20 ;  /* 0x000000ffff147224 */ /* 0x000fe400078e0a14 */
[----:B------:R1:W-:Y:S01]  /*3c10*/  STL [R1+0x37a0], R8 ;  /* 0x0037a00801007387 */ /* 0x0003e20000100800 */
[----:B--2---:R-:W-:-:S03]  /*3c20*/  IADD3 R4, R30, 0x80, RZ ;  /* 0x000000801e047810 */ /* 0x004fc60007ffe0ff */
[----:B------:R-:W-:Y:S01]  /*3c30*/  STL [R1+0x3790], R6 ;  /* 0x0037900601007387 */ /* 0x000fe20000100800 */
[----:B---3--:R-:W-:Y:S02]  /*3c40*/  IABS R13, R5 ;  /* 0x00000005000d7213 */ /* 0x008fe40000000000 */
[----:B------:R-:W-:Y:S01]  /*3c50*/  IABS R11, R4 ;  /* 0x00000004000b7213 */ /* 0x000fe20000000000 */
[----:B------:R2:W-:Y:S01]  /*3c60*/  STL [R1+0x37c4], R5 ;  /* 0x0037c40501007387 */ /* 0x0005e20000100800 */
[----:B-1----:R-:W-:Y:S01]  /*3c70*/  IADD3 R8, R30, 0x82, RZ ;  /* 0x000000821e087810 */ /* 0x002fe20007ffe0ff */
[C---:B------:R-:W-:Y:S02]  /*3c80*/  IMAD.HI.U32 R14, R252.reuse, R13, RZ ;  /* 0x0000000dfc0e7227 */ /* 0x040fe400078e00ff */
[----:B------:R1:W-:Y:S02]  /*3c90*/  STL [R1+0x37dc], R4 ;  /* 0x0037dc0401007387 */ /* 0x0003e40000100800 */
[----:B------:R-:W-:Y:S01]  /*3ca0*/  IMAD.HI.U32 R12, R252, R11, RZ ;  /* 0x0000000bfc0c7227 */ /* 0x000fe200078e00ff */
[----:B------:R-:W-:-:S03]  /*3cb0*/  IADD3 R14, -R14, RZ, RZ ;  /* 0x000000ff0e0e7210 */ /* 0x000fc60007ffe1ff */
[C---:B--2---:R-:W-:Y:S02]  /*3cc0*/  IMAD R5, R251.reuse, R20, R19 ;  /* 0x00000014fb057224 */ /* 0x044fe400078e0213 */
[----:B------:R-:W-:Y:S02]  /*3cd0*/  IMAD.MOV R12, RZ, RZ, -R12 ;  /* 0x000000ffff0c7224 */ /* 0x000fe400078e0a0c */
[C---:B-1----:R-:W-:Y:S01]  /*3ce0*/  IMAD R4, R251.reuse, R18, R17 ;  /* 0x00000012fb047224 */ /* 0x042fe200078e0211 */
        /* <DEDUP_REMOVED lines=22> */
[----:B------:R-:W-:Y:S01]  /*3e50*/  IMAD.MOV R16, RZ, RZ, -R16 ;  /* 0x000000ffff107224 */ /* 0x000fe200078e0a10 */
[----:B------:R-:W-:Y:S01]  /*3e60*/  STL [R1+0x3794], R6 ;  /* 0x0037940601007387 */ /* 0x000fe20000100800 */
[----:B---3--:R-:W-:-:S02]  /*3e70*/  IABS R13, R5 ;  /* 0x00000005000d7213 */ /* 0x008fc40000000000 */
[----:B------:R-:W-:Y:S01]  /*3e80*/  IABS R11, R4 ;  /* 0x00000004000b7213 */ /* 0x000fe20000000000 */
[----:B------:R2:W-:Y:S01]  /*3e90*/  STL [R1+0x37d8], R5 ;  /* 0x0037d80501007387 */ /* 0x0005e20000100800 */
[----:B-1----:R-:W-:Y:S01]  /*3ea0*/  IADD3 R8, R30, 0x87, RZ ;  /* 0x000000871e087810 */ /* 0x002fe20007ffe0ff */
[C---:B------:R-:W-:Y:S02]  /*3eb0*/  IMAD.HI.U32 R14, R252.reuse, R13, RZ ;  /* 0x0000000dfc0e7227 */ /* 0x040fe400078e00ff */
[----:B------:R1:W-:Y:S02]  /*3ec0*/  STL [R1+0x37f0], R4 ;  /* 0x0037f00401007387 */ /* 0x0003e40000100800 */
[----:B------:R-:W-:-:S04]  /*3ed0*/  IMAD.HI.U32 R12, R252, R11, RZ ;  /* 0x0000000bfc0c7227 */ /* 0x000fc800078e00ff */
[C---:B--2---:R-:W-:Y:S01]  /*3ee0*/  IMAD R5, R251.reuse, R20, R19 ;  /* 0x00000014fb057224 */ /* 0x044fe200078e0213 */
[----:B------:R-:W-:Y:S01]  /*3ef0*/  IADD3 R12, -R12, RZ, RZ ;  /* 0x000000ff0c0c7210 */ /* 0x000fe20007ffe1ff */
        /* <DEDUP_REMOVED lines=16> */
[----:B------:R-:W-:Y:S01]  /*4000*/  IABS R15, R6 ;  /* 0x00000006000f7213 */ /* 0x000fe20000000000 */
[----:B------:R-:W-:Y:S02]  /*4010*/  IMAD.HI.U32 R20, R252, R19, RZ ;  /* 0x00000013fc147227 */ /* 0x000fe400078e00ff */
[----:B------:R3:W-:Y:S01]  /*4020*/  STL [R1+0x37c0], R13 ;  /* 0x0037c00d01007387 */ /* 0x0007e20000100800 */
[----:B-1----:R-:W-:Y:S01]  /*4030*/  IADD3 R5, R30, 0x89, RZ ;  /* 0x000000891e057810 */ /* 0x002fe20007ffe0ff */
[----:B------:R-:W-:Y:S02]  /*4040*/  IMAD.MOV R20, RZ, RZ, -R20 ;  /* 0x000000ffff147224 */ /* 0x000fe400078e0a14 */
[----:B------:R1:W-:Y:S01]  /*4050*/  STL [R1+0x37cc], R8 ;  /* 0x0037cc0801007387 */ /* 0x0003e20000100800 */
[----:B------:R-:W-:Y:S01]  /*4060*/  IMAD.HI.U32 R16, R252, R15, RZ ;  /* 0x0000000ffc107227 */ /* 0x000fe200078e00ff */
[----:B--2---:R-:W-:-:S02]  /*4070*/  IADD3 R4, R30, 0x8a, RZ ;  /* 0x0000008a1e047810 */ /* 0x004fc40007ffe0ff */
[----:B------:R-:W-:Y:S01]  /*4080*/  STL [R1+0x37ac], R6 ;  /* 0x0037ac0601007387 */ /* 0x000fe20000100800 */
[----:B------:R-:W-:Y:S01]  /*4090*/  IMAD.MOV R16, RZ, RZ, -R16 ;  /* 0x000000ffff107224 */ /* 0x000fe200078e0a10 */
[----:B---3--:R-:W-:Y:S02]  /*40a0*/  IABS R13, R5 ;  /* 0x00000005000d7213 */ /* 0x008fe40000000000 */
[----:B------:R-:W-:Y:S01]  /*40b0*/  IABS R11, R4 ;  /* 0x00000004000b7213 */ /* 0x000fe20000000000 */
[----:B------:R2:W-:Y:S01]  /*40c0*/  STL [R1+0x37ec], R5 ;  /* 0x0037ec0501007387 */ /* 0x0005e20000100800 */
[----:B-1----:R-:W-:Y:S01]  /*40d0*/  IADD3 R8, R30, 0x8c, RZ ;  /* 0x0000008c1e087810 */ /* 0x002fe20007ffe0ff */
[C---:B------:R-:W-:Y:S02]  /*40e0*/  IMAD.HI.U32 R14, R252.reuse, R13, RZ ;  /* 0x0000000dfc0e7227 */ /* 0x040fe400078e00ff */
[----:B------:R1:W-:Y:S02]  /*40f0*/  STL [R1+0x3804], R4 ;  /* 0x0038040401007387 */ /* 0x0003e40000100800 */
[----:B------:R-:W-:-:S04]  /*4100*/  IMAD.HI.U32 R12, R252, R11, RZ ;  /* 0x0000000bfc0c7227 */ /* 0x000fc800078e00ff */
[C---:B--2---:R-:W-:Y:S02]  /*4110*/  IMAD R5, R251.reuse, R20, R19 ;  /* 0x00000014fb057224 */ /* 0x044fe400078e0213 */
[----:B------:R-:W-:Y:S02]  /*4120*/  IMAD.MOV R14, RZ, RZ, -R14 ;  /* 0x000000ffff0e7224 */ /* 0x000fe400078e0a0e */
[C---:B-1----:R-:W-:Y:S01]  /*4130*/  IMAD R4, R251.reuse, R18, R17 ;  /* 0x00000012fb047224 */ /* 0x042fe200078e0211 */
[----:B------:R1:W-:Y:S01]  /*4140*/  STL [R1+0x1d0], R5 ;  /* 0x0001d00501007387 */ /* 0x0003e20000100800 */
[C---:B------:R-:W-:Y:S01]  /*4150*/  IMAD R6, R251.reuse, R16, R15 ;  /* 0x00000010fb067224 */ /* 0x040fe200078e020f */
[----:B------:R-:W-:Y:S01]  /*4160*/  IABS R18, R8 ;  /* 0x0000000800127213 */ /* 0x000fe20000000000 */
[----:B------:R-:W-:Y:S01]  /*4170*/  IMAD.MOV R12, RZ, RZ, -R12 ;  /* 0x000000ffff0c7224 */ /* 0x000fe200078e0a0c */
[----:B------:R2:W-:Y:S03]  /*4180*/  STL [R1+0x1cc], R4 ;  /* 0x0001cc0401007387 */ /* 0x0005e60000100800 */
[----:B------:R-:W-:Y:S01]  /*4190*/  IMAD.HI.U32 R19, R252, R18, RZ ;  /* 0x00000012fc137227 */ /* 0x000fe200078e00ff */
[----:B------:R3:W-:Y:S03]  /*41a0*/  STL [R1+0x1c8], R6 ;  /* 0x0001c80601007387 */ /* 0x0007e60000100800 */
[----:B-1----:R-:W-:Y:S01]  /*41b0*/  IMAD R5, R251, R14, R13 ;  /* 0x0000000efb057224 */ /* 0x002fe200078e020d */
[----:B------:R-:W-:Y:S01]  /*41c0*/  IADD3 R13, R30, 0x8b, RZ ;  /* 0x0000008b1e0d7810 */ /* 0x000fe20007ffe0ff */
[----:B------:R-:W-:-:S02]  /*41d0*/  IMAD.MOV R19, RZ, RZ, -R19 ;  /* 0x000000ffff137224 */ /* 0x000fc400078e0a13 */
[----:B--2---:R-:W-:Y:S01]  /*41e0*/  IMAD R4, R251, R12, R11 ;  /* 0x0000000cfb047224 */ /* 0x004fe200078e020b */
[----:B------:R1:W-:Y:S01]  /*41f0*/  STL [R1+0x1c4], R5 ;  /* 0x0001c40501007387 */ /* 0x0003e20000100800 */
[----:B------:R-:W-:Y:S02]  /*4200*/  IABS R11, R13 ;  /* 0x0000000d000b7213 */ /* 0x000fe40000000000 */
[----:B---3--:R-:W-:Y:S01]  /*4210*/  IADD3 R6, R30, 0x8d, RZ ;  /* 0x0000008d1e067810 */ /* 0x008fe20007ffe0ff */
[----:B------:R2:W-:Y:S02]  /*4220*/  STL [R1+0x1c0], R4 ;  /* 0x0001c00401007387 */ /* 0x0005e40000100800 */
[----:B------:R-:W-:Y:S01]  /*4230*/  IMAD.HI.U32 R20, R252, R11, RZ ;  /* 0x0000000bfc147227 */ /* 0x000fe200078e00ff */
[----:B------:R-:W-:Y:S01]  /*4240*/  IABS R16, R6 ;  /* 0x0000000600107213 */ /* 0x000fe20000000000 */
[----:B------:R-:W-:Y:S01]  /*4250*/  STL [R1+0x37d4], R13 ;  /* 0x0037d40d01007387 */ /* 0x000fe20000100800 */
[----:B-1----:R-:W-:-:S03]  /*4260*/  IADD3 R5, R30, 0x8e, RZ ;  /* 0x0000008e1e057810 */ /* 0x002fc60007ffe0ff */
[----:B------:R-:W-:Y:S01]  /*4270*/  IMAD.HI.U32 R17, R252, R16, RZ ;  /* 0x00000010fc117227 */ /* 0x000fe200078e00ff */
[----:B------:R1:W-:Y:S01]  /*4280*/  STL [R1+0x37e0], R8 ;  /* 0x0037e00801007387 */ /* 0x0003e20000100800 */
[----:B--2---:R-:W-:Y:S02]  /*4290*/  IADD3 R4, R30, 0x8f, RZ ;  /* 0x0000008f1e047810 */ /* 0x004fe40007ffe0ff */
[----:B------:R-:W-:Y:S01]  /*42a0*/  IABS R14, R5 ;  /* 0x00000005000e7213 */ /* 0x000fe20000000000 */
[----:B------:R2:W-:Y:S01]  /*42b0*/  STL [R1+0x37bc], R6 ;  /* 0x0037bc0601007387 */ /* 0x0005e20000100800 */
[----:B------:R-:W-:Y:S01]  /*42c0*/  IABS R12, R4 ;  /* 0x00000004000c7213 */ /* 0x000fe20000000000 */
[----:B------:R-:W-:Y:S01]  /*42d0*/  IMAD.MOV R17, RZ, RZ, -R17 ;  /* 0x000000ffff117224 */ /* 0x000fe200078e0a11 */
[----:B------:R-:W-:Y:S01]  /*42e0*/  IADD3 R20, -R20, RZ, RZ ;  /* 0x000000ff14147210 */ /* 0x000fe20007ffe1ff */
[----:B------:R-:W-:Y:S01]  /*42f0*/  IMAD.HI.U32 R15, R252, R14, RZ ;  /* 0x0000000efc0f7227 */ /* 0x000fe200078e00ff */
[----:B------:R3:W-:Y:S01]  /*4300*/  STL [R1+0x3800], R5 ;  /* 0x0038000501007387 */ /* 0x0007e20000100800 */
[----:B-1----:R-:W-:-:S02]  /*4310*/  IADD3 R8, R30, 0x91, RZ ;  /* 0x000000911e087810 */ /* 0x002fc40007ffe0ff */
[----:B------:R-:W-:Y:S01]  /*4320*/  IMAD.HI.U32 R13, R252, R12, RZ ;  /* 0x0000000cfc0d7227 */ /* 0x000fe200078e00ff */
[----:B------:R1:W-:Y:S03]  /*4330*/  STL [R1+0x381c], R4 ;  /* 0x00381c0401007387 */ /* 0x0003e60000100800 */
[----:B------:R-:W-:Y:S02]  /*4340*/  IMAD.MOV R15, RZ, RZ, -R15 ;  /* 0x000000ffff0f7224 */ /* 0x000fe400078e0a0f */
[C---:B--2---:R-:W-:Y:S02]  /*4350*/  IMAD R6, R251.reuse, R17, R16 ;  /* 0x00000011fb067224 */ /* 0x044fe400078e0210 */
[----:B------:R-:W-:Y:S02]  /*4360*/  IMAD.MOV R13, RZ, RZ, -R13 ;  /* 0x000000ffff0d7224 */ /* 0x000fe400078e0a0d */
[C---:B---3--:R-:W-:Y:S01]  /*4370*/  IMAD R5, R251.reuse, R15, R14 ;  /* 0x0000000ffb057224 */ /* 0x048fe200078e020e */
[----:B------:R-:W-:Y:S01]  /*4380*/  IADD3 R14, R30, 0x90, RZ ;  /* 0x000000901e0e7810 */ /* 0x000fe20007ffe0ff */
[C---:B-1----:R-:W-:Y:S01]  /*4390*/  IMAD R4, R251.reuse, R19, R18 ;  /* 0x00000013fb047224 */ /* 0x042fe200078e0212 */
[----:B------:R-:W-:Y:S01]  /*43a0*/  IABS R18, R8 ;  /* 0x0000000800127213 */ /* 0x000fe20000000000 */
[----:B------:R-:W-:Y:S01]  /*43b0*/  IMAD R11, R251, R20, R11 ;  /* 0x00000014fb0b7224 */ /* 0x000fe200078e020b */
[----:B------:R-:W-:-:S02]  /*43c0*/  IABS R20, R14 ;  /* 0x0000000e00147213 */ /* 0x000fc40000000000 */
[----:B------:R1:W-:Y:S01]  /*43d0*/  STL [R1+0x244], R4 ;  /* 0x0002440401007387 */ /* 0x0003e20000100800 */
[----:B------:R-:W-:-:S03]  /*43e0*/  IMAD.HI.U32 R19, R252, R18, RZ ;  /* 0x00000012fc137227 */ /* 0x000fc600078e00ff */
[----:B------:R2:W-:Y:S01]  /*43f0*/  STL [R1+0x240], R6 ;  /* 0x0002400601007387 */ /* 0x0005e20000100800 */
[----:B------:R-:W-:Y:S01]  /*4400*/  IMAD.HI.U32 R21, R252, R20, RZ ;  /* 0x00000014fc157227 */ /* 0x000fe200078e00ff */
[----:B------:R-:W-:Y:S02]  /*4410*/  IADD3 R19, -R19, RZ, RZ ;  /* 0x000000ff13137210 */ /* 0x000fe40007ffe1ff */
[----:B------:R3:W-:Y:S01]  /*4420*/  STL [R1+0x23c], R5 ;  /* 0x00023c0501007387 */ /* 0x0007e20000100800 */
[----:B------:R-:W-:Y:S02]  /*4430*/  IMAD.MOV R21, RZ, RZ, -R21 ;  /* 0x000000ffff157224 */ /* 0x000fe400078e0a15 */
[----:B-1----:R-:W-:Y:S01]  /*4440*/  IMAD R4, R251, R13, R12 ;  /* 0x0000000dfb047224 */ /* 0x002fe200078e020c */
[----:B--2---:R-:W-:-:S04]  /*4450*/  IADD3 R6, R30, 0x92, RZ ;  /* 0x000000921e067810 */ /* 0x004fc80007ffe0ff */
[----:B------:R1:W-:Y:S01]  /*4460*/  STL [R1+0x238], R4 ;  /* 0x0002380401007387 */ /* 0x0003e20000100800 */
[----:B---3--:R-:W-:Y:S02]  /*4470*/  IADD3 R5, R30, 0x93, RZ ;  /* 0x000000931e057810 */ /* 0x008fe40007ffe0ff */
[----:B------:R-:W-:Y:S01]  /*4480*/  IABS R16, R6 ;  /* 0x0000000600107213 */ /* 0x000fe20000000000 */
[----:B------:R2:W-:Y:S04]  /*4490*/  STL [R1+0x37e8], R14 ;  /* 0x0037e80e01007387 */ /* 0x0005e80000100800 */
[----:B------:R-:W-:Y:S01]  /*44a0*/  IMAD.HI.U32 R17, R252, R16, RZ ;  /* 0x00000010fc117227 */ /* 0x000fe200078e00ff */
[----:B-1----:R-:W-:Y:S01]  /*44b0*/  IADD3 R4, R30, 0x94, RZ ;  /* 0x000000941e047810 */ /* 0x002fe20007ffe0ff */
[----:B------:R1:W-:Y:S02]  /*44c0*/  STL [R1+0x37f4], R8 ;  /* 0x0037f40801007387 */ /* 0x0003e40000100800 */
[----:B------:R-:W-:Y:S01]  /*44d0*/  IMAD.MOV R17, RZ, RZ, -R17 ;  /* 0x000000ffff117224 */ /* 0x000fe200078e0a11 */
[----:B------:R-:W-:Y:S01]  /*44e0*/  IABS R12, R4 ;  /* 0x00000004000c7213 */ /* 0x000fe20000000000 */
[----:B------:R-:W-:Y:S01]  /*44f0*/  STL [R1+0x37d0], R6 ;  /* 0x0037d00601007387 */ /* 0x000fe20000100800 */
[----:B--2---:R-:W-:-:S03]  /*4500*/  IABS R14, R5 ;  /* 0x00000005000e7213 */ /* 0x004fc60000000000 */
[----:B------:R2:W-:Y:S01]  /*4510*/  STL [R1+0x3818], R5 ;  /* 0x0038180501007387 */ /* 0x0005e20000100800 */
[----:B------:R-:W-:Y:S01]  /*4520*/  IMAD.HI.U32 R13, R252, R12, RZ ;  /* 0x0000000cfc0d7227 */ /* 0x000fe200078e00ff */
[----:B-1----:R-:W-:Y:S02]  /*4530*/  IADD3 R8, R30, 0x96, RZ ;  /* 0x000000961e087810 */ /* 0x002fe40007ffe0ff */
[----:B------:R1:W-:Y:S01]  /*4540*/  STL [R1+0x3834], R4 ;  /* 0x0038340401007387 */ /* 0x0003e20000100800 */
[----:B------:R-:W-:-:S04]  /*4550*/  IMAD.HI.U32 R15, R252, R14, RZ ;  /* 0x0000000efc0f7227 */ /* 0x000fc800078e00ff */
[----:B------:R-:W-:Y:S02]  /*4560*/  IMAD.MOV R15, RZ, RZ, -R15 ;  /* 0x000000ffff0f7224 */ /* 0x000fe400078e0a0f */
[C---:B--2---:R-:W-:Y:S02]  /*4570*/  IMAD R5, R251.reuse, R21, R20 ;  /* 0x00000015fb057224 */ /* 0x044fe400078e0214 */
[C---:B------:R-:W-:Y:S02]  /*4580*/  IMAD R6, R251.reuse, R17, R16 ;  /* 0x00000011fb067224 */ /* 0x040fe400078e0210 */
[C---:B-1----:R-:W-:Y:S01]  /*4590*/  IMAD R4, R251.reuse, R19, R18 ;  /* 0x00000013fb047224 */ /* 0x042fe200078e0212 */
[----:B------:R1:W-:Y:S01]  /*45a0*/  STL [R1+0x234], R5 ;  /* 0x0002340501007387 */ /* 0x0003e20000100800 */
[----:B------:R-:W-:Y:S01]  /*45b0*/  IMAD.MOV R13, RZ, RZ, -R13 ;  /* 0x000000ffff0d7224 */ /* 0x000fe200078e0a0d */
        /* <DEDUP_REMOVED lines=16> */
[----:B------:R-:W-:Y:S02]  /*46c0*/  IMAD.HI.U32 R17, R252, R16, RZ ;  /* 0x00000010fc117227 */ /* 0x000fe400078e00ff */
[----:B------:R1:W-:Y:S01]  /*46d0*/  STL [R1+0x380c], R8 ;  /* 0x00380c0801007387 */ /* 0x0003e20000100800 */
[----:B--2---:R-:W-:Y:S01]  /*46e0*/  IADD3 R4, R30, 0x99, RZ ;  /* 0x000000991e047810 */ /* 0x004fe20007ffe0ff */
[----:B------:R-:W-:-:S02]  /*46f0*/  IMAD.MOV R21, RZ, RZ, -R21 ;  /* 0x000000ffff157224 */ /* 0x000fc400078e0a15 */
[----:B------:R-:W-:Y:S01]  /*4700*/  STL [R1+0x37e4], R6 ;  /* 0x0037e40601007387 */ /* 0x000fe20000100800 */
[----:B------:R-:W-:Y:S02]  /*4710*/  IADD3 R17, -R17, RZ, RZ ;  /* 0x000000ff11117210 */ /* 0x000fe40007ffe1ff */
[----:B---3--:R-:W-:Y:S01]  /*4720*/  IABS R14, R5 ;  /* 0x00000005000e7213 */ /* 0x008fe20000000000 */
[----:B------:R2:W-:Y:S01]  /*4730*/  STL [R1+0x3830], R5 ;  /* 0x0038300501007387 */ /* 0x0005e20000100800 */
[----:B------:R-:W-:Y:S02]  /*4740*/  IABS R12, R4 ;  /* 0x00000004000c7213 */ /* 0x000fe40000000000 */
[----:B-1----:R-:W-:Y:S01]  /*4750*/  IADD3 R8, R30, 0x9b, RZ ;  /* 0x0000009b1e087810 */ /* 0x002fe20007ffe0ff */
[----:B------:R-:W-:Y:S01]  /*4760*/  IMAD.HI.U32 R15, R252, R14, RZ ;  /* 0x0000000efc0f7227 */ /* 0x000fe200078e00ff */
[----:B------:R1:W-:Y:S03]  /*4770*/  STL [R1+0x3848], R4 ;  /* 0x0038480401007387 */ /* 0x0003e60000100800 */
[----:B------:R-:W-:-:S02]  /*4780*/  IMAD.MOV R15, RZ, RZ, -R15 ;  /* 0x000000ffff0f7224 */ /* 0x000fc400078e0a0f */
[----:B--2---:R-:W-:Y:S02]  /*4790*/  IMAD R5, R251, R21, R20 ;  /* 0x00000015fb057224 */ /* 0x004fe400078e0214 */
[----:B------:R-:W-:-:S03]  /*47a0*/  IMAD.HI.U32 R13, R252, R12, RZ ;  /* 0x0000000cfc0d7227 */ /* 0x000fc600078e00ff */
[----:B------:R2:W-:Y:S01]  /*47b0*/  STL [R1+0x220], R5 ;  /* 0x0002200501007387 */ /* 0x0005e20000100800 */
[C---:B-1----:R-:W-:Y:S01]  /*47c0*/  IMAD R4, R251.reuse, R19, R18 ;  /* 0x00000013fb047224 */ /* 0x042fe200078e0212 */
[----:B------:R-:W-:Y:S01]  /*47d0*/  IABS R18, R8 ;  /* 0x0000000800127213 */ /* 0x000fe20000000000 */
[----:B------:R-:W-:Y:S02]  /*47e0*/  IMAD R6, R251, R17, R16 ;  /* 0x00000011fb067224 */ /* 0x000fe400078e0210 */
[----:B------:R-:W-:Y:S01]  /*47f0*/  IMAD.MOV R13, RZ, RZ, -R13 ;  /* 0x000000ffff0d7224 */ /* 0x000fe200078e0a0d */
[----:B------:R1:W-:Y:S01]  /*4800*/  STL [R1+0x21c], R4 ;  /* 0x00021c0401007387 */ /* 0x0003e20000100800 */
[----:B------:R-:W-:-:S03]  /*4810*/  IMAD.HI.U32 R19, R252, R18, RZ ;  /* 0x00000012fc137227 */ /* 0x000fc600078e00ff */
[----:B------:R3:W-:Y:S01]  /*4820*/  STL [R1+0x218], R6 ;  /* 0x0002180601007387 */ /* 0x0007e20000100800 */
[C---:B--2---:R-:W-:Y:S01]  /*4830*/  IMAD R5, R251.reuse, R15, R14 ;  /* 0x0000000ffb057224 */ /* 0x044fe200078e020e */
[C---:B------:R-:W-:Y:S01]  /*4840*/  IADD3 R14, R30.reuse, 0x9a, RZ ;  /* 0x0000009a1e0e7810 */ /* 0x040fe20007ffe0ff */
[----:B------:R-:W-:Y:S02]  /*4850*/  IMAD.MOV R19, RZ, RZ, -R19 ;  /* 0x000000ffff137224 */ /* 0x000fe400078e0a13 */
[----:B-1----:R-:W-:Y:S01]  /*4860*/  IMAD R4, R251, R13, R12 ;  /* 0x0000000dfb047224 */ /* 0x002fe200078e020c */
[----:B------:R1:W-:Y:S01]  /*4870*/  STL [R1+0x214], R5 ;  /* 0x0002140501007387 */ /* 0x0003e20000100800 */
[----:B------:R-:W-:Y:S02]  /*4880*/  IABS R20, R14 ;  /* 0x0000000e00147213 */ /* 0x000fe40000000000 */
[----:B---3--:R-:W-:Y:S01]  /*4890*/  IADD3 R6, R30, 0x9c, RZ ;  /* 0x0000009c1e067810 */ /* 0x008fe20007ffe0ff */
[----:B------:R2:W-:Y:S02]  /*48a0*/  STL [R1+0x210], R4 ;  /* 0x0002100401007387 */ /* 0x0005e40000100800 */
[----:B------:R-:W-:Y:S01]  /*48b0*/  IMAD.HI.U32 R21, R252, R20, RZ ;  /* 0x00000014fc157227 */ /* 0x000fe200078e00ff */
[----:B------:R-:W-:Y:S01]  /*48c0*/  IABS R16, R6 ;  /* 0x0000000600107213 */ /* 0x000fe20000000000 */
[----:B------:R-:W-:Y:S01]  /*48d0*/  STL [R1+0x3814], R14 ;  /* 0x0038140e01007387 */ /* 0x000fe20000100800 */
[----:B-1----:R-:W-:Y:S01]  /*48e0*/  IADD3 R5, R30, 0x9d, RZ ;  /* 0x0000009d1e057810 */ /* 0x002fe20007ffe0ff */
[----:B------:R-:W-:-:S02]  /*48f0*/  IMAD.MOV R21, RZ, RZ, -R21 ;  /* 0x000000ffff157224 */ /* 0x000fc400078e0a15 */
[----:B------:R1:W-:Y:S01]  /*4900*/  STL [R1+0x3824], R8 ;  /* 0x0038240801007387 */ /* 0x0003e20000100800 */
[----:B------:R-:W-:Y:S01]  /*4910*/  IMAD.HI.U32 R17, R252, R16, RZ ;  /* 0x00000010fc117227 */ /* 0x000fe200078e00ff */
[----:B------:R-:W-:Y:S02]  /*4920*/  IABS R12, R5 ;  /* 0x00000005000c7213 */ /* 0x000fe40000000000 */
[----:B--2---:R-:W-:Y:S01]  /*4930*/  IADD3 R4, R30, 0x9e, RZ ;  /* 0x0000009e1e047810 */ /* 0x004fe20007ffe0ff */
[----:B------:R2:W-:Y:S01]  /*4940*/  STL [R1+0x37f8], R6 ;  /* 0x0037f80601007387 */ /* 0x0005e20000100800 */
[----:B------:R-:W-:Y:S02]  /*4950*/  IMAD.MOV R17, RZ, RZ, -R17 ;  /* 0x000000ffff117224 */ /* 0x000fe400078e0a11 */
[----:B------:R-:W-:Y:S01]  /*4960*/  IABS R13, R4 ;  /* 0x00000004000d7213 */ /* 0x000fe20000000000 */
[----:B------:R-:W-:Y:S01]  /*4970*/  IMAD.HI.U32 R15, R252, R12, RZ ;  /* 0x0000000cfc0f7227 */ /* 0x000fe200078e00ff */
[----:B------:R3:W-:Y:S01]  /*4980*/  STL [R1+0x3844], R5 ;  /* 0x0038440501007387 */ /* 0x0007e20000100800 */
[----:B-1----:R-:W-:-:S02]  /*4990*/  IADD3 R8, R30, 0xa0, RZ ;  /* 0x000000a01e087810 */ /* 0x002fc40007ffe0ff */
[----:B------:R-:W-:Y:S01]  /*49a0*/  IMAD.HI.U32 R14, R252, R13, RZ ;  /* 0x0000000dfc0e7227 */ /* 0x000fe200078e00ff */
[----:B------:R-:W-:Y:S01]  /*49b0*/  IADD3 R15, -R15, RZ, RZ ;  /* 0x000000ff0f0f7210 */ /* 0x000fe20007ffe1ff */
[----:B------:R1:W-:Y:S02]  /*49c0*/  STL [R1+0x3860], R4 ;  /* 0x0038600401007387 */ /* 0x0003e40000100800 */
[C---:B--2---:R-:W-:Y:S02]  /*49d0*/  IMAD R6, R251.reuse, R21, R20 ;  /* 0x00000015fb067224 */ /* 0x044fe400078e0214 */
[----:B------:R-:W-:Y:S02]  /*49e0*/  IMAD.MOV R14, RZ, RZ, -R14 ;  /* 0x000000ffff0e7224 */ /* 0x000fe400078e0a0e */
[C---:B------:R-:W-:Y:S01]  /*49f0*/  IMAD R12, R251.reuse, R15, R12 ;  /* 0x0000000ffb0c7224 */ /* 0x040fe200078e020c */
[----:B------:R2:W-:Y:S01]  /*4a00*/  STL [R1+0x20c], R6 ;  /* 0x00020c0601007387 */ /* 0x0005e20000100800 */
[C---:B---3--:R-:W-:Y:S01]  /*4a10*/  IMAD R5, R251.reuse, R17, R16 ;  /* 0x00000011fb057224 */ /* 0x048fe200078e0210 */
[----:B------:R-:W-:Y:S01]  /*4a20*/  IADD3 R15, R30, 0x9f, RZ ;  /* 0x0000009f1e0f7810 */ /* 0x000fe20007ffe0ff */
[----:B-1----:R-:W-:Y:S01]  /*4a30*/  IMAD R4, R251, R19, R18 ;  /* 0x00000013fb047224 */ /* 0x002fe200078e0212 */
[----:B------:R-:W-:-:S02]  /*4a40*/  IABS R19, R8 ;  /* 0x0000000800137213 */ /* 0x000fc40000000000 */
[----:B------:R-:W-:Y:S02]  /*4a50*/  IABS R21, R15 ;  /* 0x0000000f00157213 */ /* 0x000fe40000000000 */
[----:B------:R1:W-:Y:S01]  /*4a60*/  STL [R1+0x208], R4 ;  /* 0x0002080401007387 */ /* 0x0003e20000100800 */
[----:B------:R-:W-:Y:S01]  /*4a70*/  IMAD.HI.U32 R20, R252, R19, RZ ;  /* 0x00000013fc147227 */ /* 0x000fe200078e00ff */
[----:B--2---:R-:W-:Y:S02]  /*4a80*/  IADD3 R6, R30, 0xa1, RZ ;  /* 0x000000a11e067810 */ /* 0x004fe40007ffe0ff */
[----:B------:R2:W-:Y:S01]  /*4a90*/  STL [R1+0x204], R5 ;  /* 0x0002040501007387 */ /* 0x0005e20000100800 */
[----:B------:R-:W-:Y:S01]  /*4aa0*/  IMAD.HI.U32 R22, R252, R21, RZ ;  /* 0x00000015fc167227 */ /* 0x000fe200078e00ff */
[----:B------:R-:W-:-:S03]  /*4ab0*/  IABS R17, R6 ;  /* 0x0000000600117213 */ /* 0x000fc60000000000 */
[----:B------:R-:W-:Y:S02]  /*4ac0*/  IMAD.MOV R22, RZ, RZ, -R22 ;  /* 0x000000ffff167224 */ /* 0x000fe400078e0a16 */
[----:B-1----:R-:W-:Y:S02]  /*4ad0*/  IMAD R4, R251, R14, R13 ;  /* 0x0000000efb047224 */ /* 0x002fe400078e020d */
[----:B------:R-:W-:Y:S01]  /*4ae0*/  IMAD.HI.U32 R18, R252, R17, RZ ;  /* 0x00000011fc127227 */ /* 0x000fe200078e00ff */
[C---:B--2---:R-:W-:Y:S02]  /*4af0*/  IADD3 R5, R30.reuse, 0xa2, RZ ;  /* 0x000000a21e057810 */ /* 0x044fe40007ffe0ff */
[----:B------:R1:W-:Y:S01]  /*4b00*/  STL [R1+0x288], R4 ;  /* 0x0002880401007387 */ /* 0x0003e20000100800 */
[----:B------:R-:W-:Y:S02]  /*4b10*/  IMAD.MOV R20, RZ, RZ, -R20 ;  /* 0x000000ffff147224 */ /* 0x000fe400078e0a14 */
[----:B------:R-:W-:Y:S01]  /*4b20*/  IMAD.MOV R18, RZ, RZ, -R18 ;  /* 0x000000ffff127224 */ /* 0x000fe200078e0a12 */
[----:B------:R2:W-:Y:S04]  /*4b30*/  STL [R1+0x382c], R15 ;  /* 0x00382c0f01007387 */ /* 0x0005e80000100800 */
[----:B------:R3:W-:Y:S01]  /*4b40*/  STL [R1+0x3838], R8 ;  /* 0x0038380801007387 */ /* 0x0007e20000100800 */
[----:B-1----:R-:W-:-:S03]  /*4b50*/  IADD3 R4, R30, 0xa3, RZ ;  /* 0x000000a31e047810 */ /* 0x002fc60007ffe0ff */
[----:B------:R-:W-:Y:S01]  /*4b60*/  STL [R1+0x3810], R6 ;  /* 0x0038100601007387 */ /* 0x000fe20000100800 */
[----:B--2---:R-:W-:Y:S02]  /*4b70*/  IABS R15, R5 ;  /* 0x00000005000f7213 */ /* 0x004fe40000000000 */
[----:B------:R-:W-:Y:S01]  /*4b80*/  IABS R13, R4 ;  /* 0x00000004000d7213 */ /* 0x000fe20000000000 */
[----:B------:R1:W-:Y:S01]  /*4b90*/  STL [R1+0x385c], R5 ;  /* 0x00385c0501007387 */ /* 0x0003e20000100800 */
[----:B---3--:R-:W-:Y:S01]  /*4ba0*/  IADD3 R8, R30, 0xa5, RZ ;  /* 0x000000a51e087810 */ /* 0x008fe20007ffe0ff */
[C---:B------:R-:W-:Y:S02]  /*4bb0*/  IMAD.HI.U32 R16, R252.reuse, R15, RZ ;  /* 0x0000000ffc107227 */ /* 0x040fe400078e00ff */
[----:B------:R2:W-:Y:S02]  /*4bc0*/  STL [R1+0x3874], R4 ;  /* 0x0038740401007387 */ /* 0x0005e40000100800 */
[----:B------:R-:W-:-:S04]  /*4bd0*/  IMAD.HI.U32 R14, R252, R13, RZ ;  /* 0x0000000dfc0e7227 */ /* 0x000fc800078e00ff */
[C---:B-1----:R-:W-:Y:S01]  /*4be0*/  IMAD R5, R251.reuse, R22, R21 ;  /* 0x00000016fb057224 */ /* 0x042fe200078e0215 */
[----:B------:R-:W-:Y:S01]  /*4bf0*/  IADD3 R14, -R14, RZ, RZ ;  /* 0x000000ff0e0e7210 */ /* 0x000fe20007ffe1ff */
        /* <DEDUP_REMOVED lines=26> */
[----:B---3--:R-:W-:-:S03]  /*4da0*/  IABS R15, R5 ;  /* 0x00000005000f7213 */ /* 0x008fc60000000000 */
[----:B------:R2:W-:Y:S01]  /*4db0*/  STL [R1+0x3870], R5 ;  /* 0x0038700501007387 */ /* 0x0005e20000100800 */
[----:B------:R-:W-:Y:S01]  /*4dc0*/  IABS R13, R4 ;  /* 0x00000004000d7213 */ /* 0x000fe20000000000 */
[----:B------:R-:W-:Y:S02]  /*4dd0*/  IMAD.HI.U32 R16, R252, R15, RZ ;  /* 0x0000000ffc107227 */ /* 0x000fe400078e00ff */
[----:B------:R3:W-:Y:S01]  /*4de0*/  STL [R1+0x388c], R4 ;  /* 0x00388c0401007387 */ /* 0x0007e20000100800 */
[----:B-1----:R-:W-:Y:S01]  /*4df0*/  IADD3 R8, R30, 0xaa, RZ ;  /* 0x000000aa1e087810 */ /* 0x002fe20007ffe0ff */
[----:B------:R-:W-:Y:S02]  /*4e00*/  IMAD.MOV R16, RZ, RZ, -R16 ;  /* 0x000000ffff107224 */ /* 0x000fe400078e0a10 */
[----:B------:R-:W-:-:S04]  /*4e10*/  IMAD.HI.U32 R14, R252, R13, RZ ;  /* 0x0000000dfc0e7227 */ /* 0x000fc800078e00ff */
[C---:B--2---:R-:W-:Y:S02]  /*4e20*/  IMAD R5, R251.reuse, R22, R21 ;  /* 0x00000016fb057224 */ /* 0x044fe400078e0215 */
[C---:B---3--:R-:W-:Y:S01]  /*4e30*/  IMAD R4, R251.reuse, R20, R19 ;  /* 0x00000014fb047224 */ /* 0x048fe200078e0213 */
[----:B------:R-:W-:Y:S01]  /*4e40*/  IABS R19, R8 ;  /* 0x0000000800137213 */ /* 0x000fe20000000000 */
[C---:B------:R-:W-:Y:S01]  /*4e50*/  IMAD R6, R251.reuse, R18, R17 ;  /* 0x00000012fb067224 */ /* 0x040fe200078e0211 */
[----:B------:R1:W-:Y:S01]  /*4e60*/  STL [R1+0x270], R5 ;  /* 0x0002700501007387 */ /* 0x0003e20000100800 */
[----:B------:R-:W-:Y:S02]  /*4e70*/  IMAD.MOV R14, RZ, RZ, -R14 ;  /* 0x000000ffff0e7224 */ /* 0x000fe400078e0a0e */
[----:B------:R-:W-:Y:S01]  /*4e80*/  IMAD.HI.U32 R20, R252, R19, RZ ;  /* 0x00000013fc147227 */ /* 0x000fe200078e00ff */
[----:B------:R2:W-:Y:S03]  /*4e90*/  STL [R1+0x26c], R4 ;  /* 0x00026c0401007387 */ /* 0x0005e60000100800 */
[----:B------:R-:W-:Y:S01]  /*4ea0*/  IMAD.MOV R20, RZ, RZ, -R20 ;  /* 0x000000ffff147224 */ /* 0x000fe200078e0a14 */
[----:B------:R3:W-:Y:S01]  /*4eb0*/  STL [R1+0x268], R6 ;  /* 0x0002680601007387 */ /* 0x0007e20000100800 */
[C---:B-1----:R-:W-:Y:S01]  /*4ec0*/  IMAD R5, R251.reuse, R16, R15 ;  /* 0x00000010fb057224 */ /* 0x042fe200078e020f */
[----:B------:R-:W-:Y:S01]  /*4ed0*/  IADD3 R15, R30, 0xa9, RZ ;  /* 0x000000a91e0f7810 */ /* 0x000fe20007ffe0ff */
[----:B--2---:R-:W-:-:S03]  /*4ee0*/  IMAD R4, R251, R14, R13 ;  /* 0x0000000efb047224 */ /* 0x004fc600078e020d */
[----:B------:R-:W-:Y:S01]  /*4ef0*/  IABS R21, R15 ;  /* 0x0000000f00157213 */ /* 0x000fe20000000000 */
[----:B------:R1:W-:Y:S01]  /*4f00*/  STL [R1+0x264], R5 ;  /* 0x0002640501007387 */ /* 0x0003e20000100800 */
[----:B---3--:R-:W-:-:S03]  /*4f10*/  IADD3 R6, R30, 0xab, RZ ;  /* 0x000000ab1e067810 */ /* 0x008fc60007ffe0ff */
[----:B------:R-:W-:Y:S01]  /*4f20*/  IMAD.HI.U32 R22, R252, R21, RZ ;  /* 0x00000015fc167227 */ /* 0x000fe200078e00ff */
[----:B------:R2:W-:Y:S01]  /*4f30*/  STL [R1+0x260], R4 ;  /* 0x0002600401007387 */ /* 0x0005e20000100800 */
[----:B------:R-:W-:-:S03]  /*4f40*/  IABS R17, R6 ;  /* 0x0000000600117213 */ /* 0x000fc60000000000 */
[----:B------:R3:W-:Y:S01]  /*4f50*/  STL [R1+0x3858], R15 ;  /* 0x0038580f01007387 */ /* 0x0007e20000100800 */
[----:B-1----:R-:W-:Y:S01]  /*4f60*/  IADD3 R5, R30, 0xac, RZ ;  /* 0x000000ac1e057810 */ /* 0x002fe20007ffe0ff */
[----:B------:R-:W-:Y:S01]  /*4f70*/  IMAD.HI.U32 R18, R252, R17, RZ ;  /* 0x00000011fc127227 */ /* 0x000fe200078e00ff */
[----:B------:R-:W-:Y:S01]  /*4f80*/  IADD3 R22, -R22, RZ, RZ ;  /* 0x000000ff16167210 */ /* 0x000fe20007ffe1ff */
[----:B------:R1:W-:Y:S01]  /*4f90*/  STL [R1+0x3864], R8 ;  /* 0x0038640801007387 */ /* 0x0003e20000100800 */
[C---:B--2---:R-:W-:Y:S01]  /*4fa0*/  IADD3 R4, R30.reuse, 0xad, RZ ;  /* 0x000000ad1e047810 */ /* 0x044fe20007ffe0ff */
[----:B------:R-:W-:Y:S02]  /*4fb0*/  IMAD.MOV R18, RZ, RZ, -R18 ;  /* 0x000000ffff127224 */ /* 0x000fe400078e0a12 */
[----:B------:R-:W-:Y:S01]  /*4fc0*/  STL [R1+0x383c], R6 ;  /* 0x00383c0601007387 */ /* 0x000fe20000100800 */
[----:B---3--:R-:W-:Y:S02]  /*4fd0*/  IABS R15, R5 ;  /* 0x00000005000f7213 */ /* 0x008fe40000000000 */
[----:B------:R-:W-:Y:S01]  /*4fe0*/  IABS R13, R4 ;  /* 0x00000004000d7213 */ /* 0x000fe20000000000 */
[----:B------:R2:W-:Y:S01]  /*4ff0*/  STL [R1+0x3888], R5 ;  /* 0x0038880501007387 */ /* 0x0005e20000100800 */
[----:B-1----:R-:W-:Y:S01]  /*5000*/  IADD3 R8, R30, 0xaf, RZ ;  /* 0x000000af1e087810 */ /* 0x002fe20007ffe0ff */
[----:B------:R-:W-:-:S02]  /*5010*/  IMAD.HI.U32 R16, R252, R15, RZ ;  /* 0x0000000ffc107227 */ /* 0x000fc400078e00ff */
[----:B------:R1:W-:Y:S02]  /*5020*/  STL [R1+0x38a8], R4 ;  /* 0x0038a80401007387 */ /* 0x0003e40000100800 */
[----:B------:R-:W-:-:S04]  /*5030*/  IMAD.HI.U32 R14, R252, R13, RZ ;  /* 0x0000000dfc0e7227 */ /* 0x000fc800078e00ff */
[C---:B--2---:R-:W-:Y:S02]  /*5040*/  IMAD R5, R251.reuse, R22, R21 ;  /* 0x00000016fb057224 */ /* 0x044fe400078e0215 */
[----:B------:R-:W-:Y:S02]  /*5050*/  IMAD.MOV R16, RZ, RZ, -R16 ;  /* 0x000000ffff107224 */ /* 0x000fe400078e0a10 */
[C---:B-1----:R-:W-:Y:S01]  /*5060*/  IMAD R4, R251.reuse, R20, R19 ;  /* 0x00000014fb047224 */ /* 0x042fe200078e0213 */
[----:B------:R1:W-:Y:S01]  /*5070*/  STL [R1+0x25c], R5 ;  /* 0x00025c0501007387 */ /* 0x0003e20000100800 */
[C---:B------:R-:W-:Y:S02]  /*5080*/  IMAD R6, R251.reuse, R18, R17 ;  /* 0x00000012fb067224 */ /* 0x040fe400078e0211 */
[----:B------:R-:W-:Y:S01]  /*5090*/  IMAD.MOV R14, RZ, RZ, -R14 ;  /* 0x000000ffff0e7224 */ /* 0x000fe200078e0a0e */
[----:B------:R2:W-:Y:S04]  /*50a0*/  STL [R1+0x258], R4 ;  /* 0x0002580401007387 */ /* 0x0005e80000100800 */
[----:B------:R3:W-:Y:S01]  /*50b0*/  STL [R1+0x254], R6 ;  /* 0x0002540601007387 */ /* 0x0007e20000100800 */
[C---:B-1----:R-:W-:Y:S01]  /*50c0*/  IMAD R5, R251.reuse, R16, R15 ;  /* 0x00000010fb057224 */ /* 0x042fe200078e020f */
[----:B------:R-:W-:Y:S01]  /*50d0*/  IADD3 R15, R30, 0xae, RZ ;  /* 0x000000ae1e0f7810 */ /* 0x000fe20007ffe0ff */
[----:B--2---:R-:W-:-:S03]  /*50e0*/  IMAD R4, R251, R14, R13 ;  /* 0x0000000efb047224 */ /* 0x004fc600078e020d */
[----:B------:R1:W-:Y:S01]  /*50f0*/  STL [R1+0x250], R5 ;  /* 0x0002500501007387 */ /* 0x0003e20000100800 */
[----:B------:R-:W-:Y:S02]  /*5100*/  IABS R21, R15 ;  /* 0x0000000f00157213 */ /* 0x000fe40000000000 */
[----:B---3--:R-:W-:Y:S01]  /*5110*/  IADD3 R6, R30, 0xb0, RZ ;  /* 0x000000b01e067810 */ /* 0x008fe20007ffe0ff */
[----:B------:R2:W-:Y:S01]  /*5120*/  STL [R1+0x24c], R4 ;  /* 0x00024c0401007387 */ /* 0x0005e20000100800 */
[----:B------:R-:W-:Y:S01]  /*5130*/  IABS R13, R8 ;  /* 0x00000008000d7213 */ /* 0x000fe20000000000 */
[----:B------:R-:W-:Y:S01]  /*5140*/  IMAD.HI.U32 R22, R252, R21, RZ ;  /* 0x00000015fc167227 */ /* 0x000fe200078e00ff */
[----:B------:R-:W-:Y:S01]  /*5150*/  IABS R18, R6 ;  /* 0x0000000600127213 */ /* 0x000fe20000000000 */
[----:B------:R-:W-:Y:S01]  /*5160*/  STL [R1+0x386c], R15 ;  /* 0x00386c0f01007387 */ /* 0x000fe20000100800 */
[----:B-1----:R-:W-:Y:S01]  /*5170*/  IADD3 R5, R30, 0xb1, RZ ;  /* 0x000000b11e057810 */ /* 0x002fe20007ffe0ff */
[----:B------:R-:W-:-:S02]  /*5180*/  IMAD.MOV R22, RZ, RZ, -R22 ;  /* 0x000000ffff167224 */ /* 0x000fc400078e0a16 */
[----:B------:R1:W-:Y:S01]  /*5190*/  STL [R1+0x3878], R8 ;  /* 0x0038780801007387 */ /* 0x0003e20000100800 */
[----:B------:R-:W-:Y:S01]  /*51a0*/  IMAD.HI.U32 R19, R252, R18, RZ ;  /* 0x00000012fc137227 */ /* 0x000fe200078e00ff */
[----:B--2---:R-:W-:Y:S02]  /*51b0*/  IADD3 R4, R30, 0xb2, RZ ;  /* 0x000000b21e047810 */ /* 0x004fe40007ffe0ff */
[----:B------:R-:W-:Y:S01]  /*51c0*/  IABS R16, R5 ;  /* 0x0000000500107213 */ /* 0x000fe20000000000 */
[----:B------:R2:W-:Y:S01]  /*51d0*/  STL [R1+0x3854], R6 ;  /* 0x0038540601007387 */ /* 0x0005e20000100800 */
[----:B------:R-:W-:Y:S01]  /*51e0*/  IABS R14, R4 ;  /* 0x00000004000e7213 */ /* 0x000fe20000000000 */
[----:B------:R-:W-:Y:S02]  /*51f0*/  IMAD.MOV R19, RZ, RZ, -R19 ;  /* 0x000000ffff137224 */ /* 0x000fe400078e0a13 */
[----:B------:R-:W-:Y:S01]  /*5200*/  IMAD.HI.U32 R17, R252, R16, RZ ;  /* 0x00000010fc117227 */ /* 0x000fe200078e00ff */
[----:B------:R-:W-:Y:S01]  /*5210*/  STL [R1+0x38a4], R5 ;  /* 0x0038a40501007387 */ /* 0x000fe20000100800 */
[----:B-1----:R-:W-:-:S02]  /*5220*/  IADD3 R8, R30, 0xb4, RZ ;  /* 0x000000b41e087810 */ /* 0x002fc40007ffe0ff */
[C---:B------:R-:W-:Y:S01]  /*5230*/  IMAD.HI.U32 R15, R252.reuse, R14, RZ ;  /* 0x0000000efc0f7227 */ /* 0x040fe200078e00ff */
[----:B------:R1:W-:Y:S03]  /*5240*/  STL [R1+0x38bc], R4 ;  /* 0x0038bc0401007387 */ /* 0x0003e60000100800 */
[----:B------:R-:W-:Y:S02]  /*5250*/  IMAD.MOV R17, RZ, RZ, -R17 ;  /* 0x000000ffff117224 */ /* 0x000fe400078e0a11 */
[----:B------:R-:W-:-:S04]  /*5260*/  IMAD.HI.U32 R20, R252, R13, RZ ;  /* 0x0000000dfc147227 */ /* 0x000fc800078e00ff */
[C---:B--2---:R-:W-:Y:S01]  /*5270*/  IMAD R6, R251.reuse, R19, R18 ;  /* 0x00000013fb067224 */ /* 0x044fe200078e0212 */
[----:B------:R-:W-:Y:S01]  /*5280*/  IADD3 R20, -R20, RZ, RZ ;  /* 0x000000ff14147210 */ /* 0x000fe20007ffe1ff */
[C---:B-1----:R-:W-:Y:S02]  /*5290*/  IMAD R4, R251.reuse, R22, R21 ;  /* 0x00000016fb047224 */ /* 0x042fe400078e0215 */
[----:B------:R-:W-:Y:S02]  /*52a0*/  IMAD.MOV R15, RZ, RZ, -R15 ;  /* 0x000000ffff0f7224 */ /* 0x000fe400078e0a0f */
[C---:B------:R-:W-:Y:S01]  /*52b0*/  IMAD R5, R251.reuse, R17, R16 ;  /* 0x00000011fb057224 */ /* 0x040fe200078e0210 */
[----:B------:R1:W-:Y:S01]  /*52c0*/  STL [R1+0x248], R4 ;  /* 0x0002480401007387 */ /* 0x0003e20000100800 */
[----:B------:R-:W-:Y:S01]  /*52d0*/  IADD3 R16, R30, 0xb3, RZ ;  /* 0x000000b31e107810 */ /* 0x000fe20007ffe0ff */
[----:B------:R-:W-:Y:S01]  /*52e0*/  IMAD R13, R251, R20, R13 ;  /* 0x00000014fb0d7224 */ /* 0x000fe200078e020d */
[----:B------:R-:W-:Y:S01]  /*52f0*/  IABS R20, R8 ;  /* 0x0000000800147213 */ /* 0x000fe20000000000 */
[----:B------:R2:W-:Y:S01]  /*5300*/  STL [R1+0x2cc], R6 ;  /* 0x0002cc0601007387 */ /* 0x0005e20000100800 */
[----:B------:R-:W-:-:S03]  /*5310*/  IABS R22, R16 ;  /* 0x0000001000167213 */ /* 0x000fc60000000000 */
[----:B------:R3:W-:Y:S01]  /*5320*/  STL [R1+0x2c8], R5 ;  /* 0x0002c80501007387 */ /* 0x0007e20000100800 */
[----:B------:R-:W-:-:S04]  /*5330*/  IMAD.HI.U32 R21, R252, R20, RZ ;  /* 0x00000014fc157227 */ /* 0x000fc800078e00ff */
[----:B-1----:R-:W-:Y:S01]  /*5340*/  IMAD R4, R251, R15, R14 ;  /* 0x0000000ffb047224 */ /* 0x002fe200078e020e */
[----:B--2---:R-:W-:Y:S01]  /*5350*/  IADD3 R6, R30, 0xb5, RZ ;  /* 0x000000b51e067810 */ /* 0x004fe20007ffe0ff */
[----:B------:R-:W-:Y:S01]  /*5360*/  IMAD.HI.U32 R23, R252, R22, RZ ;  /* 0x00000016fc177227 */ /* 0x000fe200078e00ff */
[----:B---3--:R-:W-:Y:S02]  /*5370*/  IADD3 R5, R30, 0xb6, RZ ;  /* 0x000000b61e057810 */ /* 0x008fe40007ffe0ff */
[----:B------:R1:W-:Y:S01]  /*5380*/  STL [R1+0x2c4], R4 ;  /* 0x0002c40401007387 */ /* 0x0003e20000100800 */
[----:B------:R-:W-:Y:S01]  /*5390*/  IABS R18, R6 ;  /* 0x0000000600127213 */ /* 0x000fe20000000000 */
[----:B------:R-:W-:Y:S02]  /*53a0*/  IMAD.MOV R23, RZ, RZ, -R23 ;  /* 0x000000ffff177224 */ /* 0x000fe400078e0a17 */
[----:B------:R2:W-:Y:S01]  /*53b0*/  STL [R1+0x3884], R16 ;  /* 0x0038841001007387 */ /* 0x0005e20000100800 */
[----:B------:R-:W-:-:S02]  /*53c0*/  IMAD.MOV R21, RZ, RZ, -R21 ;  /* 0x000000ffff157224 */ /* 0x000fc400078e0a15 */
[----:B------:R-:W-:Y:S01]  /*53d0*/  IMAD.HI.U32 R19, R252, R18, RZ ;  /* 0x00000012fc137227 */ /* 0x000fe200078e00ff */
[----:B------:R3:W-:Y:S01]  /*53e0*/  STL [R1+0x3898], R8 ;  /* 0x0038980801007387 */ /* 0x0007e20000100800 */
[----:B-1----:R-:W-:-:S03]  /*53f0*/  IADD3 R4, R30, 0xb7, RZ ;  /* 0x000000b71e047810 */ /* 0x002fc60007ffe0ff */
[----:B------:R-:W-:Y:S01]  /*5400*/  STL [R1+0x3868], R6 ;  /* 0x0038680601007387 */ /* 0x000fe20000100800 */
[----:B------:R-:W-:Y:S02]  /*5410*/  IADD3 R19, -R19, RZ, RZ ;  /* 0x000000ff13137210 */ /* 0x000fe40007ffe1ff */
[----:B--2---:R-:W-:Y:S01]  /*5420*/  IABS R16, R5 ;  /* 0x0000000500107213 */ /* 0x004fe20000000000 */
[----:B------:R1:W-:Y:S01]  /*5430*/  STL [R1+0x38b8], R5 ;  /* 0x0038b80501007387 */ /* 0x0003e20000100800 */
[----:B------:R-:W-:Y:S02]  /*5440*/  IABS R14, R4 ;  /* 0x00000004000e7213 */ /* 0x000fe40000000000 */
[----:B---3--:R-:W-:Y:S01]  /*5450*/  IADD3 R8, R30, 0xb9, RZ ;  /* 0x000000b91e087810 */ /* 0x008fe20007ffe0ff */
[C---:B------:R-:W-:Y:S01]  /*5460*/  IMAD.HI.U32 R17, R252.reuse, R16, RZ ;  /* 0x00000010fc117227 */ /* 0x040fe200078e00ff */
[----:B------:R2:W-:Y:S03]  /*5470*/  STL [R1+0x38d4], R4 ;  /* 0x0038d40401007387 */ /* 0x0005e60000100800 */
[----:B------:R-:W-:-:S04]  /*5480*/  IMAD.HI.U32 R15, R252, R14, RZ ;  /* 0x0000000efc0f7227 */ /* 0x000fc800078e00ff */
[C---:B-1----:R-:W-:Y:S02]  /*5490*/  IMAD R5, R251.reuse, R23, R22 ;  /* 0x00000017fb057224 */ /* 0x042fe400078e0216 */
[----:B------:R-:W-:Y:S02]  /*54a0*/  IMAD.MOV R17, RZ, RZ, -R17 ;  /* 0x000000ffff117224 */ /* 0x000fe400078e0a11 */
[C---:B--2---:R-:W-:Y:S01]  /*54b0*/  IMAD R4, R251.reuse, R21, R20 ;  /* 0x00000015fb047224 */ /* 0x044fe200078e0214 */
        /* <DEDUP_REMOVED lines=17> */
[----:B------:R3:W-:Y:S01]  /*55d0*/  STL [R1+0x38a0], R16 ;  /* 0x0038a01001007387 */ /* 0x0007e20000100800 */
[----:B-1----:R-:W-:Y:S01]  /*55e0*/  IADD3 R5, R30, 0xbb, RZ ;  /* 0x000000bb1e057810 */ /* 0x002fe20007ffe0ff */
[----:B------:R-:W-:-:S02]  /*55f0*/  IMAD.MOV R23, RZ, RZ, -R23 ;  /* 0x000000ffff177224 */ /* 0x000fc400078e0a17 */
[----:B------:R1:W-:Y:S01]  /*5600*/  STL [R1+0x38ac], R8 ;  /* 0x0038ac0801007387 */ /* 0x0003e20000100800 */
[----:B------:R-:W-:Y:S01]  /*5610*/  IMAD.HI.U32 R19, R252, R18, RZ ;  /* 0x00000012fc137227 */ /* 0x000fe200078e00ff */
[----:B--2---:R-:W-:Y:S02]  /*5620*/  IADD3 R4, R30, 0xbc, RZ ;  /* 0x000000bc1e047810 */ /* 0x004fe40007ffe0ff */
[----:B------:R2:W-:Y:S01]  /*5630*/  STL [R1+0x3880], R6 ;  /* 0x0038800601007387 */ /* 0x0005e20000100800 */
[----:B------:R-:W-:Y:S01]  /*5640*/  IMAD.MOV R19, RZ, RZ, -R19 ;  /* 0x000000ffff137224 */ /* 0x000fe200078e0a13 */
[----:B---3--:R-:W-:Y:S02]  /*5650*/  IABS R16, R5 ;  /* 0x0000000500107213 */ /* 0x008fe40000000000 */
[----:B------:R3:W-:Y:S01]  /*5660*/  STL [R1+0x38d0], R5 ;  /* 0x0038d00501007387 */ /* 0x0007e20000100800 */
[----:B------:R-:W-:Y:S02]  /*5670*/  IABS R14, R4 ;  /* 0x00000004000e7213 */ /* 0x000fe40000000000 */
[----:B------:R-:W-:Y:S01]  /*5680*/  IMAD.HI.U32 R17, R252, R16, RZ ;  /* 0x00000010fc117227 */ /* 0x000fe200078e00ff */
[----:B------:R4:W-:Y:S01]  /*5690*/  STL [R1+0x38e8], R4 ;  /* 0x0038e80401007387 */ /* 0x0009e20000100800 */
[----:B-1----:R-:W-:-:S02]  /*56a0*/  IADD3 R8, R30, 0xbe, RZ ;  /* 0x000000be1e087810 */ /* 0x002fc40007ffe0ff */
[----:B--2---:R-:W-:Y:S01]  /*56b0*/  IMAD R6, R251, R19, R18 ;  /* 0x00000013fb067224 */ /* 0x004fe200078e0212 */
[----:B------:R-:W-:Y:S01]  /*56c0*/  IADD3 R17, -R17, RZ, RZ ;  /* 0x000000ff11117210 */ /* 0x000fe20007ffe1ff */
[----:B------:R-:W-:-:S04]  /*56d0*/  IMAD.HI.U32 R15, R252, R14, RZ ;  /* 0x0000000efc0f7227 */ /* 0x000fc800078e00ff */
[C---:B---3--:R-:W-:Y:S02]  /*56e0*/  IMAD R5, R251.reuse, R23, R22 ;  /* 0x00000017fb057224 */ /* 0x048fe400078e0216 */
[C---:B----4-:R-:W-:Y:S01]  /*56f0*/  IMAD R4, R251.reuse, R21, R20 ;  /* 0x00000015fb047224 */ /* 0x050fe200078e0214 */
[----:B------:R-:W-:Y:S01]  /*5700*/  IABS R20, R8 ;  /* 0x0000000800147213 */ /* 0x000fe20000000000 */
[----:B------:R-:W-:Y:S01]  /*5710*/  IMAD.MOV R15, RZ, RZ, -R15 ;  /* 0x000000ffff0f7224 */ /* 0x000fe200078e0a0f */
[----:B------:R1:W-:Y:S03]  /*5720*/  STL [R1+0x2ac], R5 ;  /* 0x0002ac0501007387 */ /* 0x0003e60000100800 */
        /* <DEDUP_REMOVED lines=12> */
[----:B------:R-:W-:Y:S02]  /*57f0*/  IABS R18, R6 ;  /* 0x0000000600127213 */ /* 0x000fe40000000000 */
[----:B------:R-:W-:Y:S01]  /*5800*/  IMAD.MOV R23, RZ, RZ, -R23 ;  /* 0x000000ffff177224 */ /* 0x000fe200078e0a17 */
[----:B------:R3:W-:Y:S01]  /*5810*/  STL [R1+0x38b4], R16 ;  /* 0x0038b41001007387 */ /* 0x0007e20000100800 */
[----:B-1----:R-:W-:Y:S01]  /*5820*/  IADD3 R5, R30, 0xc0, RZ ;  /* 0x000000c01e057810 */ /* 0x002fe20007ffe0ff */
[----:B------:R-:W-:Y:S02]  /*5830*/  IMAD.HI.U32 R19, R252, R18, RZ ;  /* 0x00000012fc137227 */ /* 0x000fe400078e00ff */
[----:B------:R1:W-:Y:S01]  /*5840*/  STL [R1+0x38c0], R8 ;  /* 0x0038c00801007387 */ /* 0x0003e20000100800 */
[----:B--2---:R-:W-:Y:S01]  /*5850*/  IADD3 R4, R30, 0xc1, RZ ;  /* 0x000000c11e047810 */ /* 0x004fe20007ffe0ff */
[----:B------:R-:W-:-:S02]  /*5860*/  IMAD.MOV R19, RZ, RZ, -R19 ;  /* 0x000000ffff137224 */ /* 0x000fc400078e0a13 */
[----:B------:R2:W-:Y:S01]  /*5870*/  STL [R1+0x389c], R6 ;  /* 0x00389c0601007387 */ /* 0x0005e20000100800 */
[----:B---3--:R-:W-:-:S03]  /*5880*/  IABS R16, R5 ;  /* 0x0000000500107213 */ /* 0x008fc60000000000 */
[----:B------:R3:W-:Y:S01]  /*5890*/  STL [R1+0x38e4], R5 ;  /* 0x0038e40501007387 */ /* 0x0007e20000100800 */
[----:B------:R-:W-:Y:S01]  /*58a0*/  IABS R14, R4 ;  /* 0x00000004000e7213 */ /* 0x000fe20000000000 */
[----:B------:R-:W-:Y:S02]  /*58b0*/  IMAD.HI.U32 R17, R252, R16, RZ ;  /* 0x00000010fc117227 */ /* 0x000fe400078e00ff */
[----:B------:R4:W-:Y:S01]  /*58c0*/  STL [R1+0x3904], R4 ;  /* 0x0039040401007387 */ /* 0x0009e20000100800 */
[C---:B-1----:R-:W-:Y:S01]  /*58d0*/  IADD3 R8, R30.reuse, 0xc3, RZ ;  /* 0x000000c31e087810 */ /* 0x042fe20007ffe0ff */
[C---:B--2---:R-:W-:Y:S02]  /*58e0*/  IMAD R6, R251.reuse, R21, R20 ;  /* 0x00000015fb067224 */ /* 0x044fe400078e0214 */
[----:B------:R-:W-:Y:S01]  /*58f0*/  IMAD.MOV R17, RZ, RZ, -R17 ;  /* 0x000000ffff117224 */ /* 0x000fe200078e0a11 */
[----:B------:R-:W-:Y:S01]  /*5900*/  IABS R21, R8 ;  /* 0x0000000800157213 */ /* 0x000fe20000000000 */
[----:B---3--:R-:W-:Y:S01]  /*5910*/  IMAD R5, R251, R19, R18 ;  /* 0x00000013fb057224 */ /* 0x008fe200078e0212 */
[----:B------:R-:W-:Y:S01]  /*5920*/  IADD3 R18, R30, 0xc2, RZ ;  /* 0x000000c21e127810 */ /* 0x000fe20007ffe0ff */
[----:B------:R-:W-:-:S04]  /*5930*/  IMAD.HI.U32 R15, R252, R14, RZ ;  /* 0x0000000efc0f7227 */ /* 0x000fc800078e00ff */
[----:B----4-:R-:W-:Y:S01]  /*5940*/  IMAD R4, R251, R23, R22 ;  /* 0x00000017fb047224 */ /* 0x010fe200078e0216 */
[----:B------:R-:W-:Y:S01]  /*5950*/  IABS R23, R18 ;  /* 0x0000001200177213 */ /* 0x000fe20000000000 */
[C---:B------:R-:W-:Y:S01]  /*5960*/  IMAD.HI.U32 R22, R252.reuse, R21, RZ ;  /* 0x00000015fc167227 */ /* 0x040fe200078e00ff */
[----:B------:R-:W-:Y:S02]  /*5970*/  IADD3 R15, -R15, RZ, RZ ;  /* 0x000000ff0f0f7210 */ /* 0x000fe40007ffe1ff */
[----:B------:R1:W-:Y:S01]  /*5980*/  STL [R1+0x298], R4 ;  /* 0x0002980401007387 */ /* 0x0003e20000100800 */
[----:B------:R-:W-:-:S03]  /*5990*/  IMAD.HI.U32 R24, R252, R23, RZ ;  /* 0x00000017fc187227 */ /* 0x000fc600078e00ff */
[----:B------:R2:W-:Y:S01]  /*59a0*/  STL [R1+0x294], R6 ;  /* 0x0002940601007387 */ /* 0x0005e20000100800 */
[----:B------:R-:W-:Y:S02]  /*59b0*/  IMAD.MOV R24, RZ, RZ, -R24 ;  /* 0x000000ffff187224 */ /* 0x000fe400078e0a18 */
[C---:B------:R-:W-:Y:S01]  /*59c0*/  IMAD R14, R251.reuse, R15, R14 ;  /* 0x0000000ffb0e7224 */ /* 0x040fe200078e020e */
[----:B------:R3:W-:Y:S01]  /*59d0*/  STL [R1+0x290], R5 ;  /* 0x0002900501007387 */ /* 0x0007e20000100800 */
[----:B------:R-:W-:Y:S02]  /*59e0*/  IMAD.MOV R22, RZ, RZ, -R22 ;  /* 0x000000ffff167224 */ /* 0x000fe400078e0a16 */
[----:B-1----:R-:W-:Y:S01]  /*59f0*/  IMAD R4, R251, R17, R16 ;  /* 0x00000011fb047224 */ /* 0x002fe200078e0210 */
[----:B--2---:R-:W-:-:S04]  /*5a00*/  IADD3 R6, R30, 0xc4, RZ ;  /* 0x000000c41e067810 */ /* 0x004fc80007ffe0ff */
[----:B------:R1:W-:Y:S01]  /*5a10*/  STL [R1+0x28c], R4 ;  /* 0x00028c0401007387 */ /* 0x0003e20000100800 */
[----:B---3--:R-:W-:Y:S02]  /*5a20*/  IADD3 R5, R30, 0xc5, RZ ;  /* 0x000000c51e057810 */ /* 0x008fe40007ffe0ff */
[----:B------:R-:W-:Y:S01]  /*5a30*/  IABS R19, R6 ;  /* 0x0000000600137213 */ /* 0x000fe20000000000 */
[----:B------:R2:W-:Y:S01]  /*5a40*/  STL [R1+0x38cc], R18 ;  /* 0x0038cc1201007387 */ /* 0x0005e20000100800 */
[----:B------:R-:W-:-:S03]  /*5a50*/  IABS R17, R5 ;  /* 0x0000000500117213 */ /* 0x000fc60000000000 */
[----:B------:R3:W-:Y:S01]  /*5a60*/  STL [R1+0x38d8], R8 ;  /* 0x0038d80801007387 */ /* 0x0007e20000100800 */
[----:B-1----:R-:W-:Y:S01]  /*5a70*/  IADD3 R4, R30, 0xc6, RZ ;  /* 0x000000c61e047810 */ /* 0x002fe20007ffe0ff */
[C---:B------:R-:W-:Y:S02]  /*5a80*/  IMAD.HI.U32 R20, R252.reuse, R19, RZ ;  /* 0x00000013fc147227 */ /* 0x040fe400078e00ff */
[----:B------:R-:W-:Y:S01]  /*5a90*/  STL [R1+0x38b0], R6 ;  /* 0x0038b00601007387 */ /* 0x000fe20000100800 */
[----:B------:R-:W-:Y:S01]  /*5aa0*/  IABS R15, R4 ;  /* 0x00000004000f7213 */ /* 0x000fe20000000000 */
[----:B--2---:R-:W-:Y:S02]  /*5ab0*/  IMAD.HI.U32 R18, R252, R17, RZ ;  /* 0x00000011fc127227 */ /* 0x004fe400078e00ff */
[----:B------:R1:W-:Y:S02]  /*5ac0*/  STL [R1+0x3900], R5 ;  /* 0x0039000501007387 */ /* 0x0003e40000100800 */
[----:B------:R-:W-:Y:S01]  /*5ad0*/  IMAD.MOV R18, RZ, RZ, -R18 ;  /* 0x000000ffff127224 */ /* 0x000fe200078e0a12 */
[----:B---3--:R-:W-:Y:S01]  /*5ae0*/  IADD3 R8, R30, 0xc8, RZ ;  /* 0x000000c81e087810 */ /* 0x008fe20007ffe0ff */
[----:B------:R2:W-:Y:S01]  /*5af0*/  STL [R1+0x3918], R4 ;  /* 0x0039180401007387 */ /* 0x0005e20000100800 */
[----:B------:R-:W-:-:S04]  /*5b00*/  IMAD.HI.U32 R16, R252, R15, RZ ;  /* 0x0000000ffc107227 */ /* 0x000fc800078e00ff */
        /* <DEDUP_REMOVED lines=39> */
[----:B------:R-:W-:Y:S01]  /*5d80*/  IMAD.MOV R16, RZ, RZ, -R16 ;  /* 0x000000ffff107224 */ /* 0x000fe200078e0a10 */
[----:B------:R-:W-:Y:S01]  /*5d90*/  IABS R21, R8 ;  /* 0x0000000800157213 */ /* 0x000fe20000000000 */
[C---:B------:R-:W-:Y:S01]  /*5da0*/  IMAD R6, R251.reuse, R20, R19 ;  /* 0x00000014fb067224 */ /* 0x040fe200078e0213 */
[----:B------:R2:W-:Y:S03]  /*5db0*/  STL [R1+0x2f8], R4 ;  /* 0x0002f80401007387 */ /* 0x0005e60000100800 */
[----:B------:R-:W-:Y:S01]  /*5dc0*/  IMAD.HI.U32 R22, R252, R21, RZ ;  /* 0x00000015fc167227 */ /* 0x000fe200078e00ff */
[----:B------:R3:W-:Y:S03]  /*5dd0*/  STL [R1+0x2f4], R6 ;  /* 0x0002f40601007387 */ /* 0x0007e60000100800 */
[C---:B-1----:R-:W-:Y:S01]  /*5de0*/  IMAD R5, R251.reuse, R18, R17 ;  /* 0x00000012fb057224 */ /* 0x042fe200078e0211 */
[----:B------:R-:W-:Y:S01]  /*5df0*/  IADD3 R17, R30, 0xcc, RZ ;  /* 0x000000cc1e117810 */ /* 0x000fe20007ffe0ff */
[----:B--2---:R-:W-:Y:S01]  /*5e00*/  IMAD R4, R251, R16, R15 ;  /* 0x00000010fb047224 */ /* 0x004fe200078e020f */
[----:B------:R-:W-:-:S02]  /*5e10*/  IADD3 R22, -R22, RZ, RZ ;  /* 0x000000ff16167210 */ /* 0x000fc40007ffe1ff */
        /* <DEDUP_REMOVED lines=11> */
[C---:B--2---:R-:W-:Y:S02]  /*5ed0*/  IADD3 R4, R30.reuse, 0xd0, RZ ;  /* 0x000000d01e047810 */ /* 0x044fe40007ffe0ff */
[----:B------:R-:W-:Y:S01]  /*5ee0*/  STL [R1+0x38dc], R6 ;  /* 0x0038dc0601007387 */ /* 0x000fe20000100800 */
[----:B------:R-:W-:Y:S01]  /*5ef0*/  IMAD.MOV R20, RZ, RZ, -R20 ;  /* 0x000000ffff147224 */ /* 0x000fe200078e0a14 */
        /* <DEDUP_REMOVED lines=27> */
[----:B------:R-:W-:Y:S01]  /*60b0*/  STL [R1+0x3910], R17 ;  /* 0x0039101101007387 */ /* 0x000fe20000100800 */
[----:B------:R-:W-:Y:S01]  /*60c0*/  IMAD.MOV R24, RZ, RZ, -R24 ;  /* 0x000000ffff187224 */ /* 0x000fe200078e0a18 */
[----:B-1----:R-:W-:Y:S01]  /*60d0*/  IADD3 R5, R30, 0xd4, RZ ;  /* 0x000000d41e057810 */ /* 0x002fe20007ffe0ff */
[----:B------:R-:W-:Y:S01]  /*60e0*/  IMAD.HI.U32 R20, R252, R15, RZ ;  /* 0x0000000ffc147227 */ /* 0x000fe200078e00ff */
[----:B------:R1:W-:Y:S01]  /*60f0*/  STL [R1+0x391c], R8 ;  /* 0x00391c0801007387 */ /* 0x0003e20000100800 */
[----:B--2---:R-:W-:Y:S02]  /*6100*/  IADD3 R4, R30, 0xd5, RZ ;  /* 0x000000d51e047810 */ /* 0x004fe40007ffe0ff */
[----:B------:R-:W-:Y:S01]  /*6110*/  IABS R18, R5 ;  /* 0x0000000500127213 */ /* 0x000fe20000000000 */
[----:B------:R2:W-:Y:S01]  /*6120*/  STL [R1+0x38f8], R6 ;  /* 0x0038f80601007387 */ /* 0x0005e20000100800 */
[----:B------:R-:W-:-:S02]  /*6130*/  IABS R16, R4 ;  /* 0x0000000400107213 */ /* 0x000fc40000000000 */
        /* <DEDUP_REMOVED lines=75> */
[----:B--2---:R-:W-:Y:S01]  /*65f0*/  IMAD R5, R251, R25, R24 ;  /* 0x00000019fb057224 */ /* 0x004fe200078e0218 */
        /* <DEDUP_REMOVED lines=141> */
[C---:B-1----:R-:W-:Y:S02]  /*6ed0*/  IMAD R4, R251.reuse, R24, R23 ;  /* 0x00000018fb047224 */ /* 0x042fe400078e0217 */
[C---:B------:R-:W-:Y:S02]  /*6ee0*/  IMAD R6, R251.reuse, R22, R21 ;  /* 0x00000016fb067224 */ /* 0x040fe400078e0215 */
[----:B------:R-:W-:Y:S01]  /*6ef0*/  IMAD.MOV R18, RZ, RZ, -R18 ;  /* 0x000000ffff127224 */ /* 0x000fe200078e0a12 */
[----:B------:R1:W-:Y:S01]  /*6f00*/  STL [R1+0x370], R4 ;  /* 0x0003700401007387 */ /* 0x0003e20000100800 */
[----:B--2---:R-:W-:-:S03]  /*6f10*/  IMAD R5, R251, R20, R19 ;  /* 0x00000014fb057224 */ /* 0x004fc600078e0213 */
[----:B------:R2:W-:Y:S01]  /*6f20*/  STL [R1+0x36c], R6 ;  /* 0x00036c0601007387 */ /* 0x0005e20000100800 */
[----:B------:R-:W-:Y:S02]  /*6f30*/  IADD3 R19, R30, 0xf4, RZ ;  /* 0x000000f41e137810 */ /* 0x000fe40007ffe0ff */
[----:B------:R-:W-:Y:S01]  /*6f40*/  IABS R20, R8 ;  /* 0x0000000800147213 */ /* 0x000fe20000000000 */
[----:B------:R3:W-:Y:S01]  /*6f50*/  STL [R1+0x368], R5 ;  /* 0x0003680501007387 */ /* 0x0007e20000100800 */
[----:B-1----:R-:W-:Y:S01]  /*6f60*/  IMAD R4, R251, R18, R17 ;  /* 0x00000012fb047224 */ /* 0x002fe200078e0211 */
[----:B------:R-:W-:Y:S02]  /*6f70*/  IABS R21, R19 ;  /* 0x0000001300157213 */ /* 0x000fe40000000000 */
[----:B------:R-:W-:Y:S01]  /*6f80*/  IMAD.HI.U32 R23, R252, R20, RZ ;  /* 0x00000014fc177227 */ /* 0x000fe200078e00ff */
[----:B--2---:R-:W-:Y:S01]  /*6f90*/  IADD3 R6, R30, 0xf6, RZ ;  /* 0x000000f61e067810 */ /* 0x004fe20007ffe0ff */
[----:B------:R1:W-:Y:S02]  /*6fa0*/  STL [R1+0x364], R4 ;  /* 0x0003640401007387 */ /* 0x0003e40000100800 */
[----:B------:R-:W-:Y:S01]  /*6fb0*/  IMAD.HI.U32 R22, R252, R21, RZ ;  /* 0x00000015fc167227 */ /* 0x000fe200078e00ff */
[C---:B---3--:R-:W-:Y:S01]  /*6fc0*/  IADD3 R5, R30.reuse, 0xf7, RZ ;  /* 0x000000f71e057810 */ /* 0x048fe20007ffe0ff */
[----:B------:R2:W-:Y:S02]  /*6fd0*/  STL [R1+0x39b0], R19 ;  /* 0x0039b01301007387 */ /* 0x0005e40000100800 */
[----:B------:R-:W-:Y:S01]  /*6fe0*/  IMAD.MOV R22, RZ, RZ, -R22 ;  /* 0x000000ffff167224 */ /* 0x000fe200078e0a16 */
[----:B------:R-:W-:Y:S01]  /*6ff0*/  IABS R17, R5 ;  /* 0x0000000500117213 */ /* 0x000fe20000000000 */
[----:B------:R-:W-:Y:S01]  /*7000*/  IMAD.MOV R23, RZ, RZ, -R23 ;  /* 0x000000ffff177224 */ /* 0x000fe200078e0a17 */
[----:B------:R3:W-:Y:S01]  /*7010*/  STL [R1+0x39c0], R8 ;  /* 0x0039c00801007387 */ /* 0x0007e20000100800 */
[----:B-1----:R-:W-:-:S02]  /*7020*/  IADD3 R4, R30, 0xf8, RZ ;  /* 0x000000f81e047810 */ /* 0x002fc40007ffe0ff */
[C---:B------:R-:W-:Y:S01]  /*7030*/  IMAD.HI.U32 R25, R252.reuse, R17, RZ ;  /* 0x00000011fc197227 */ /* 0x040fe200078e00ff */
[----:B------:R1:W-:Y:S01]  /*7040*/  STL [R1+0x3998], R6 ;  /* 0x0039980601007387 */ /* 0x0003e20000100800 */
[----:B--2---:R-:W-:Y:S02]  /*7050*/  IABS R19, R6 ;  /* 0x0000000600137213 */ /* 0x004fe40000000000 */
[----:B------:R-:W-:Y:S01]  /*7060*/  IABS R18, R4 ;  /* 0x0000000400127213 */ /* 0x000fe20000000000 */
[----:B------:R2:W-:Y:S01]  /*7070*/  STL [R1+0x39ec], R5 ;  /* 0x0039ec0501007387 */ /* 0x0005e20000100800 */
[----:B------:R-:W-:Y:S01]  /*7080*/  IADD3 R25, -R25, RZ, RZ ;  /* 0x000000ff19197210 */ /* 0x000fe20007ffe1ff */
[----:B------:R-:W-:Y:S01]  /*7090*/  IMAD.HI.U32 R24, R252, R19, RZ ;  /* 0x00000013fc187227 */ /* 0x000fe200078e00ff */
[----:B---3--:R-:W-:Y:S01]  /*70a0*/  IADD3 R8, R30, 0xfa, RZ ;  /* 0x000000fa1e087810 */ /* 0x008fe20007ffe0ff */
[----:B------:R3:W-:Y:S02]  /*70b0*/  STL [R1+0x3a10], R4 ;  /* 0x003a100401007387 */ /* 0x0007e40000100800 */
[----:B------:R-:W-:-:S02]  /*70c0*/  IMAD.MOV R24, RZ, RZ, -R24 ;  /* 0x000000ffff187224 */ /* 0x000fc400078e0a18 */
[----:B-1----:R-:W-:Y:S02]  /*70d0*/  IMAD R6, R251, R22, R21 ;  /* 0x00000016fb067224 */ /* 0x002fe400078e0215 */
[----:B------:R-:W-:-:S03]  /*70e0*/  IMAD.HI.U32 R26, R252, R18, RZ ;  /* 0x00000012fc1a7227 */ /* 0x000fc600078e00ff */
[----:B------:R1:W-:Y:S01]  /*70f0*/  STL [R1+0x360], R6 ;  /* 0x0003600601007387 */ /* 0x0003e20000100800 */
[C---:B--2---:R-:W-:Y:S02]  /*7100*/  IMAD R5, R251.reuse, R23, R20 ;  /* 0x00000017fb057224 */ /* 0x044fe400078e0214 */
[C---:B------:R-:W-:Y:S02]  /*7110*/  IMAD R17, R251.reuse, R25, R17 ;  /* 0x00000019fb117224 */ /* 0x040fe400078e0211 */
[----:B---3--:R-:W-:Y:S01]  /*7120*/  IMAD R4, R251, R24, R19 ;  /* 0x00000018fb047224 */ /* 0x008fe200078e0213 */
[----:B------:R2:W-:Y:S01]  /*7130*/  STL [R1+0x35c], R5 ;  /* 0x00035c0501007387 */ /* 0x0005e20000100800 */
[----:B------:R-:W-:Y:S01]  /*7140*/  IMAD.MOV R26, RZ, RZ, -R26 ;  /* 0x000000ffff1a7224 */ /* 0x000fe200078e0a1a */
[----:B------:R-:W-:Y:S02]  /*7150*/  IABS R19, R8 ;  /* 0x0000000800137213 */ /* 0x000fe40000000000 */
[----:B------:R3:W-:Y:S01]  /*7160*/  STL [R1+0x3ed0], R17 ;  /* 0x003ed01101007387 */ /* 0x0007e20000100800 */
[----:B-1----:R-:W-:-:S02]  /*7170*/  IADD3 R6, R30, 0xfb, RZ ;  /* 0x000000fb1e067810 */ /* 0x002fc40007ffe0ff */
[----:B------:R-:W-:Y:S01]  /*7180*/  IMAD.HI.U32 R24, R252, R19, RZ ;  /* 0x00000013fc187227 */ /* 0x000fe200078e00ff */
[----:B------:R1:W-:Y:S01]  /*7190*/  STL [R1+0x358], R4 ;  /* 0x0003580401007387 */ /* 0x0003e20000100800 */
[----:B------:R-:W-:Y:S02]  /*71a0*/  IABS R20, R6 ;  /* 0x0000000600147213 */ /* 0x000fe40000000000 */
[C---:B--2---:R-:W-:Y:S01]  /*71b0*/  IADD3 R5, R30.reuse, 0xfc, RZ ;  /* 0x000000fc1e057810 */ /* 0x044fe20007ffe0ff */
[----:B------:R-:W-:Y:S01]  /*71c0*/  IMAD.MOV R24, RZ, RZ, -R24 ;  /* 0x000000ffff187224 */ /* 0x000fe200078e0a18 */
[----:B---3--:R-:W-:Y:S01]  /*71d0*/  IADD3 R17, R30, 0xf9, RZ ;  /* 0x000000f91e117810 */ /* 0x008fe20007ffe0ff */
[----:B------:R-:W-:Y:S01]  /*71e0*/  IMAD.HI.U32 R25, R252, R20, RZ ;  /* 0x00000014fc197227 */ /* 0x000fe200078e00ff */
[----:B------:R-:W-:-:S03]  /*71f0*/  IABS R21, R5 ;  /* 0x0000000500157213 */ /* 0x000fc60000000000 */
[----:B-1----:R-:W-:Y:S01]  /*7200*/  IMAD R4, R251, R26, R18 ;  /* 0x0000001afb047224 */ /* 0x002fe200078e0212 */
[----:B------:R-:W-:Y:S01]  /*7210*/  IABS R18, R17 ;  /* 0x0000001100127213 */ /* 0x000fe20000000000 */
[----:B------:R-:W-:-:S03]  /*7220*/  IMAD.HI.U32 R26, R252, R21, RZ ;  /* 0x00000015fc1a7227 */ /* 0x000fc600078e00ff */
[----:B------:R1:W-:Y:S01]  /*7230*/  STL [R1+0x3a8], R4 ;  /* 0x0003a80401007387 */ /* 0x0003e20000100800 */
[----:B------:R-:W-:-:S03]  /*7240*/  IMAD.HI.U32 R23, R252, R18, RZ ;  /* 0x00000012fc177227 */ /* 0x000fc600078e00ff */
[----:B------:R2:W-:Y:S01]  /*7250*/  STL [R1+0x39c8], R17 ;  /* 0x0039c81101007387 */ /* 0x0005e20000100800 */
[----:B------:R-:W-:Y:S02]  /*7260*/  IMAD.MOV R23, RZ, RZ, -R23 ;  /* 0x000000ffff177224 */ /* 0x000fe400078e0a17 */
[----:B------:R-:W-:Y:S01]  /*7270*/  IMAD.MOV R25, RZ, RZ, -R25 ;  /* 0x000000ffff197224 */ /* 0x000fe200078e0a19 */
[----:B------:R3:W-:Y:S01]  /*7280*/  STL [R1+0x39d8], R8 ;  /* 0x0039d80801007387 */ /* 0x0007e20000100800 */
[----:B------:R-:W-:Y:S01]  /*7290*/  IMAD.MOV R26, RZ, RZ, -R26 ;  /* 0x000000ffff1a7224 */ /* 0x000fe200078e0a1a */
[----:B-1----:R-:W-:Y:S02]  /*72a0*/  IADD3 R4, R30, 0xfd, RZ ;  /* 0x000000fd1e047810 */ /* 0x002fe40007ffe0ff */
[----:B------:R1:W-:Y:S02]  /*72b0*/  STL [R1+0x39ac], R6 ;  /* 0x0039ac0601007387 */ /* 0x0003e40000100800 */
[----:B------:R-:W-:-:S02]  /*72c0*/  IABS R22, R4 ;  /* 0x0000000400167213 */ /* 0x000fc40000000000 */
[----:B------:R4:W-:Y:S01]  /*72d0*/  STL [R1+0x3a0c], R5 ;  /* 0x003a0c0501007387 */ /* 0x0009e20000100800 */
[----:B--2---:R-:W-:Y:S02]  /*72e0*/  IADD3 R17, R30, 0xfe, RZ ;  /* 0x000000fe1e117810 */ /* 0x004fe40007ffe0ff */
[----:B------:R-:W-:Y:S01]  /*72f0*/  IMAD.HI.U32 R27, R252, R22, RZ ;  /* 0x00000016fc1b7227 */ /* 0x000fe200078e00ff */
[----:B------:R2:W-:Y:S01]  /*7300*/  STL [R1+0x3a2c], R4 ;  /* 0x003a2c0401007387 */ /* 0x0005e20000100800 */
[----:B---3--:R-:W-:Y:S02]  /*7310*/  IADD3 R8, R30, 0xff, RZ ;  /* 0x000000ff1e087810 */ /* 0x008fe40007ffe0ff */
[----:B-1----:R-:W-:Y:S01]  /*7320*/  IMAD R6, R251, R23, R18 ;  /* 0x00000017fb067224 */ /* 0x002fe200078e0212 */
[----:B------:R-:W-:Y:S01]  /*7330*/  IADD3 R27, -R27, RZ, RZ ;  /* 0x000000ff1b1b7210 */ /* 0x000fe20007ffe1ff */
[C---:B------:R-:W-:Y:S01]  /*7340*/  IMAD R18, R251.reuse, R26, R21 ;  /* 0x0000001afb127224 */ /* 0x040fe200078e0215 */
[----:B------:R-:W-:Y:S01]  /*7350*/  IABS R21, R8 ;  /* 0x0000000800157213 */ /* 0x000fe20000000000 */
[C---:B----4-:R-:W-:Y:S01]  /*7360*/  IMAD R5, R251.reuse, R24, R19 ;  /* 0x00000018fb057224 */ /* 0x050fe200078e0213 */
[----:B------:R1:W-:Y:S01]  /*7370*/  STL [R1+0x3a4], R6 ;  /* 0x0003a40601007387 */ /* 0x0003e20000100800 */
[----:B------:R-:W-:-:S02]  /*7380*/  IMAD R19, R251, R27, R22 ;  /* 0x0000001bfb137224 */ /* 0x000fc400078e0216 */
[C---:B--2---:R-:W-:Y:S01]  /*7390*/  IMAD R4, R251.reuse, R25, R20 ;  /* 0x00000019fb047224 */ /* 0x044fe200078e0214 */
[----:B------:R-:W-:Y:S01]  /*73a0*/  IABS R20, R17 ;  /* 0x0000001100147213 */ /* 0x000fe20000000000 */
[C---:B------:R-:W-:Y:S01]  /*73b0*/  IMAD.HI.U32 R26, R252.reuse, R21, RZ ;  /* 0x00000015fc1a7227 */ /* 0x040fe200078e00ff */
[----:B------:R2:W-:Y:S03]  /*73c0*/  STL [R1+0x3a0], R5 ;  /* 0x0003a00501007387 */ /* 0x0005e60000100800 */
[----:B------:R-:W-:Y:S01]  /*73d0*/  IMAD.HI.U32 R25, R252, R20, RZ ;  /* 0x00000014fc197227 */ /* 0x000fe200078e00ff */
[C---:B-1----:R-:W-:Y:S01]  /*73e0*/  IADD3 R6, R30.reuse, 0x100, RZ ;  /* 0x000001001e067810 */ /* 0x042fe20007ffe0ff */
[----:B------:R-:W-:Y:S02]  /*73f0*/  STL [R1+0x3ebc], R18 ;  /* 0x003ebc1201007387 */ /* 0x000fe40000100800 */
[----:B------:R-:W-:Y:S01]  /*7400*/  IMAD.MOV R25, RZ, RZ, -R25 ;  /* 0x000000ffff197224 */ /* 0x000fe200078e0a19 */
[----:B------:R-:W-:Y:S01]  /*7410*/  IABS R22, R6 ;  /* 0x0000000600167213 */ /* 0x000fe20000000000 */
[----:B------:R-:W-:Y:S01]  /*7420*/  IMAD.MOV R26, RZ, RZ, -R26 ;  /* 0x000000ffff1a7224 */ /* 0x000fe200078e0a1a */
[----:B------:R1:W-:Y:S01]  /*7430*/  STL [R1+0x39c], R4 ;  /* 0x00039c0401007387 */ /* 0x0003e20000100800 */
[----:B--2---:R-:W-:Y:S01]  /*7440*/  IADD3 R5, R30, 0x101, RZ ;  /* 0x000001011e057810 */ /* 0x004fe20007ffe0ff */
[----:B------:R-:W-:-:S02]  /*7450*/  IMAD R20, R251, R25, R20 ;  /* 0x00000019fb147224 */ /* 0x000fc400078e0214 */
[----:B------:R-:W-:Y:S01]  /*7460*/  IMAD.HI.U32 R27, R252, R22, RZ ;  /* 0x00000016fc1b7227 */ /* 0x000fe200078e00ff */
[----:B------:R-:W-:Y:S01]  /*7470*/  STL [R1+0x3ec0], R19 ;  /* 0x003ec01301007387 */ /* 0x000fe20000100800 */
[----:B------:R-:W-:Y:S02]  /*7480*/  IABS R23, R5 ;  /* 0x0000000500177213 */ /* 0x000fe40000000000 */
[----:B------:R-:W-:Y:S01]  /*7490*/  IMAD.MOV R27, RZ, RZ, -R27 ;  /* 0x000000ffff1b7224 */ /* 0x000fe200078e0a1b */
[----:B------:R-:W-:Y:S01]  /*74a0*/  STL [R1+0x39e8], R17 ;  /* 0x0039e81101007387 */ /* 0x000fe20000100800 */
[----:B-1----:R-:W-:Y:S01]  /*74b0*/  IADD3 R4, R30, 0x102, RZ ;  /* 0x000001021e047810 */ /* 0x002fe20007ffe0ff */
[C---:B------:R-:W-:Y:S02]  /*74c0*/  IMAD R21, R251.reuse, R26, R21 ;  /* 0x0000001afb157224 */ /* 0x040fe400078e0215 */
[----:B------:R-:W-:Y:S01]  /*74d0*/  STL [R1+0x39f4], R8 ;  /* 0x0039f40801007387 */ /* 0x000fe20000100800 */
[----:B------:R-:W-:Y:S01]  /*74e0*/  IMAD R22, R251, R27, R22 ;  /* 0x0000001bfb167224 */ /* 0x000fe200078e0216 */
[----:B------:R-:W-:Y:S01]  /*74f0*/  IABS R24, R4 ;  /* 0x0000000400187213 */ /* 0x000fe20000000000 */
[C---:B------:R-:W-:Y:S01]  /*7500*/  IMAD.HI.U32 R28, R252.reuse, R23, RZ ;  /* 0x00000017fc1c7227 */ /* 0x040fe200078e00ff */
[----:B------:R-:W-:Y:S03]  /*7510*/  STL [R1+0x39c4], R6 ;  /* 0x0039c40601007387 */ /* 0x000fe60000100800 */
[----:B------:R-:W-:Y:S01]  /*7520*/  IMAD.HI.U32 R29, R252, R24, RZ ;  /* 0x00000018fc1d7227 */ /* 0x000fe200078e00ff */
[----:B------:R-:W-:Y:S03]  /*7530*/  STL [R1+0x3a28], R5 ;  /* 0x003a280501007387 */ /* 0x000fe60000100800 */
[----:B------:R-:W-:Y:S01]  /*7540*/  IMAD.MOV R28, RZ, RZ, -R28 ;  /* 0x000000ffff1c7224 */ /* 0x000fe200078e0a1c */
[----:B------:R-:W-:Y:S01]  /*7550*/  STL [R1+0x3a50], R4 ;  /* 0x003a500401007387 */ /* 0x000fe20000100800 */
[----:B------:R-:W-:-:S02]  /*7560*/  IMAD.MOV R29, RZ, RZ, -R29 ;  /* 0x000000ffff1d7224 */ /* 0x000fc400078e0a1d */
[C---:B------:R-:W-:Y:S01]  /*7570*/  IMAD R23, R251.reuse, R28, R23 ;  /* 0x0000001cfb177224 */ /* 0x040fe200078e0217 */
[----:B------:R-:W-:Y:S01]  /*7580*/  STL [R1+0x3ea8], R20 ;  /* 0x003ea81401007387 */ /* 0x000fe20000100800 */
[----:B------:R-:W-:-:S03]  /*7590*/  IMAD R24, R251, R29, R24 ;  /* 0x0000001dfb187224 */ /* 0x000fc600078e0218 */
[----:B------:R1:W-:Y:S04]  /*75a0*/  STL [R1+0x3eac], R21 ;  /* 0x003eac1501007387 */ /* 0x0003e80000100800 */
[----:B------:R2:W-:Y:S04]  /*75b0*/  STL [R1+0x3eb0], R22 ;  /* 0x003eb01601007387 */ /* 0x0005e80000100800 */
[----:B------:R-:W-:Y:S01]  /*75c0*/  STL [R1+0x3eb4], R23 ;  /* 0x003eb41701007387 */ /* 0x000fe20000100800 */
[----:B-1----:R-:W-:-:S03]  /*75d0*/  IMAD.MOV.U32 R21, RZ, RZ, R248 ;  /* 0x000000ffff157224 */ /* 0x002fc600078e00f8 */
[----:B------:R1:W-:Y:S01]  /*75e0*/  STL [R1+0x3eb8], R24 ;  /* 0x003eb81801007387 */ /* 0x0003e20000100800 */
[----:B--2---:R-:W-:-:S04]  /*75f0*/  MOV R22, R30 ;  /* 0x0000001e00167202 */ /* 0x004fc80000000f00 */
[C---:B------:R-:W-:Y:S02]  /*7600*/  IADD3 R17, R22.reuse, 0x103, RZ ;  /* 0x0000010316117810 */ /* 0x040fe40007ffe0ff */
[C---:B------:R-:W-:Y:S02]  /*7610*/  IADD3 R8, R22.reuse, 0x104, RZ ;  /* 0x0000010416087810 */ /* 0x040fe40007ffe0ff */
[C---:B------:R-:W-:Y:S01]  /*7620*/  IADD3 R6, R22.reuse, 0x105, RZ ;  /* 0x0000010516067810 */ /* 0x040fe20007ffe0ff */
[----:B------:R2:W-:Y:S01]  /*7630*/  STL [R1+0x3a08], R17 ;  /* 0x003a081101007387 */ /* 0x0005e20000100800 */
[----:B------:R-:W-:Y:S01]  /*7640*/  IABS R25, R17 ;  /* 0x0000001100197213 */ /* 0x000fe20000000000 */
[----:B-1----:R-:W-:Y:S01]  /*7650*/  IMAD.MOV.U32 R24, RZ, RZ, R246 ;  /* 0x000000ffff187224 */ /* 0x002fe200078e00f6 */
[C---:B------:R-:W-:Y:S01]  /*7660*/  IADD3 R5, R22.reuse, 0x106, RZ ;  /* 0x0000010616057810 */ /* 0x040fe20007ffe0ff */
[----:B------:R1:W-:Y:S01]  /*7670*/  STL [R1+0x39e4], R8 ;  /* 0x0039e40801007387 */ /* 0x0003e20000100800 */
[----:B------:R-:W-:Y:S01]  /*7680*/  IADD3 R4, R22, 0x107, RZ ;  /* 0x0000010716047810 */ /* 0x000fe20007ffe0ff */
[C---:B------:R-:W-:Y:S01]  /*7690*/  IMAD.HI.U32 R30, R252.reuse, R25, RZ ;  /* 0x00000019fc1e7227 */ /* 0x040fe200078e00ff */
[----:B------:R-:W-:Y:S01]  /*76a0*/  IABS R26, R8 ;  /* 0x00000008001a7213 */ /* 0x000fe20000000000 */
[----:B------:R3:W-:Y:S01]  /*76b0*/  STL [R1+0x3528], R6 ;  /* 0x0035280601007387 */ /* 0x0007e20000100800 */
[----:B------:R-:W-:Y:S01]  /*76c0*/  IABS R27, R6 ;  /* 0x00000006001b7213 */ /* 0x000fe20000000000 */
[----:B------:R-:W-:Y:S01]  /*76d0*/  IMAD.MOV R30, RZ, RZ, -R30 ;  /* 0x000000ffff1e7224 */ /* 0x000fe200078e0a1e */
[----:B------:R-:W-:Y:S01]  /*76e0*/  IABS R28, R5 ;  /* 0x00000005001c7213 */ /* 0x000fe20000000000 */
[----:B------:R-:W-:Y:S01]  /*76f0*/  IMAD.HI.U32 R31, R252, R26, RZ ;  /* 0x0000001afc1f7227 */ /* 0x000fe200078e00ff */
[----:B------:R-:W-:Y:S01]  /*7700*/  IABS R29, R4 ;  /* 0x00000004001d7213 */ /* 0x000fe20000000000 */
[----:B------:R4:W-:Y:S01]  /*7710*/  STL [R1+0x3a14], R5 ;  /* 0x003a140501007387 */ /* 0x0009e20000100800 */
[----:B--2---:R-:W-:Y:S01]  /*7720*/  IADD3 R17, R22, 0x108, RZ ;  /* 0x0000010816117810 */ /* 0x004fe20007ffe0ff */
[----:B------:R-:W-:Y:S01]  /*7730*/  IMAD.HI.U32 R32, R252, R27, RZ ;  /* 0x0000001bfc207227 */ /* 0x000fe200078e00ff */
[C---:B-1----:R-:W-:Y:S01]  /*7740*/  IADD3 R8, R22.reuse, 0x109, RZ ;  /* 0x0000010916087810 */ /* 0x042fe20007ffe0ff */
[----:B------:R1:W-:Y:S01]  /*7750*/  STL [R1+0x3a4c], R4 ;  /* 0x003a4c0401007387 */ /* 0x0003e20000100800 */
[----:B---3--:R-:W-:Y:S01]  /*7760*/  IADD3 R6, R22, 0x1ff, RZ ;  /* 0x000001ff16067810 */ /* 0x008fe20007ffe0ff */
[----:B------:R-:W-:Y:S01]  /*7770*/  IMAD.HI.U32 R33, R252, R28, RZ ;  /* 0x0000001cfc217227 */ /* 0x000fe200078e00ff */
[----:B------:R-:W-:-:S02]  /*7780*/  IADD3 R18, R22, 0x1d4, RZ ;  /* 0x000001d416127810 */ /* 0x000fc40007ffe0ff */
[----:B------:R-:W-:Y:S01]  /*7790*/  IADD3 R19, R22, 0x1d9, RZ ;  /* 0x000001d916137810 */ /* 0x000fe20007ffe0ff */
[----:B------:R-:W-:Y:S01]  /*77a0*/  IMAD.HI.U32 R34, R252, R29, RZ ;  /* 0x0000001dfc227227 */ /* 0x000fe200078e00ff */
[C---:B----4-:R-:W-:Y:S02]  /*77b0*/  IADD3 R5, R22.reuse, 0x10a, RZ ;  /* 0x0000010a16057810 */ /* 0x050fe40007ffe0ff */
[C---:B------:R-:W-:Y:S01]  /*77c0*/  IADD3 R23, R22.reuse, 0x1df, RZ ;  /* 0x000001df16177810 */ /* 0x040fe20007ffe0ff */
[----:B------:R-:W-:Y:S01]  /*77d0*/  IMAD.MOV R31, RZ, RZ, -R31 ;  /* 0x000000ffff1f7224 */ /* 0x000fe200078e0a1f */
[----:B-1----:R-:W-:Y:S01]  /*77e0*/  IADD3 R4, R22, 0x10b, RZ ;  /* 0x0000010b16047810 */ /* 0x002fe20007ffe0ff */
[----:B------:R-:W-:Y:S02]  /*77f0*/  IMAD.MOV R32, RZ, RZ, -R32 ;  /* 0x000000ffff207224 */ /* 0x000fe400078e0a20 */
[----:B------:R-:W-:Y:S01]  /*7800*/  IMAD R25, R251, R30, R25 ;  /* 0x0000001efb197224 */ /* 0x000fe200078e0219 */
[----:B------:R-:W-:Y:S01]  /*7810*/  IABS R30, R17 ;  /* 0x00000011001e7213 */ /* 0x000fe20000000000 */
[----:B------:R-:W-:-:S02]  /*7820*/  IMAD.MOV R33, RZ, RZ, -R33 ;  /* 0x000000ffff217224 */ /* 0x000fc400078e0a21 */
[----:B------:R-:W-:Y:S01]  /*7830*/  IMAD.MOV R34, RZ, RZ, -R34 ;  /* 0x000000ffff227224 */ /* 0x000fe200078e0a22 */
[----:B------:R1:W-:Y:S01]  /*7840*/  STL [R1+0x3ec4], R25 ;  /* 0x003ec41901007387 */ /* 0x0003e20000100800 */
[C---:B------:R-:W-:Y:S01]  /*7850*/  IMAD R26, R251.reuse, R31, R26 ;  /* 0x0000001ffb1a7224 */ /* 0x040fe200078e021a */
[----:B------:R-:W-:Y:S01]  /*7860*/  IABS R31, R8 ;  /* 0x00000008001f7213 */ /* 0x000fe20000000000 */
[C---:B------:R-:W-:Y:S01]  /*7870*/  IMAD R27, R251.reuse, R32, R27 ;  /* 0x00000020fb1b7224 */ /* 0x040fe200078e021b */
[----:B------:R-:W-:Y:S01]  /*7880*/  IABS R32, R6 ;  /* 0x0000000600207213 */ /* 0x000fe20000000000 */
[C---:B------:R-:W-:Y:S01]  /*7890*/  IMAD R28, R251.reuse, R33, R28 ;  /* 0x00000021fb1c7224 */ /* 0x040fe200078e021c */
[----:B------:R-:W-:Y:S01]  /*78a0*/  IABS R33, R5 ;  /* 0x0000000500217213 */ /* 0x000fe20000000000 */
[----:B------:R-:W-:Y:S01]  /*78b0*/  IMAD R29, R251, R34, R29 ;  /* 0x00000022fb1d7224 */ /* 0x000fe200078e021d */
[----:B------:R-:W-:Y:S01]  /*78c0*/  IABS R34, R4 ;  /* 0x0000000400227213 */ /* 0x000fe20000000000 */
[----:B------:R-:W-:Y:S01]  /*78d0*/  IMAD.HI.U32 R35, R252, R30, RZ ;  /* 0x0000001efc237227 */ /* 0x000fe200078e00ff */
[----:B------:R2:W-:Y:S01]  /*78e0*/  STL [R1+0x3e9c], R26 ;  /* 0x003e9c1a01007387 */ /* 0x0005e20000100800 */
[----:B-1----:R-:W-:-:S02]  /*78f0*/  IADD3 R25, R22, 0x1de, RZ ;  /* 0x000001de16197810 */ /* 0x002fc40007ffe0ff */
[C---:B------:R-:W-:Y:S01]  /*7900*/  IMAD.HI.U32 R36, R252.reuse, R31, RZ ;  /* 0x0000001ffc247227 */ /* 0x040fe200078e00ff */
[----:B------:R1:W-:Y:S01]  /*7910*/  STL [R1+0x3ea0], R27 ;  /* 0x003ea01b01007387 */ /* 0x0003e20000100800 */
[----:B------:R-:W-:Y:S02]  /*7920*/  IADD3 R35, -R35, RZ, RZ ;  /* 0x000000ff23237210 */ /* 0x000fe40007ffe1ff */
[----:B------:R-:W-:Y:S01]  /*7930*/  IMAD.HI.U32 R37, R252, R32, RZ ;  /* 0x00000020fc257227 */ /* 0x000fe200078e00ff */
[----:B------:R-:W-:Y:S01]  /*7940*/  STL [R1+0x3ea4], R28 ;  /* 0x003ea41c01007387 */ /* 0x000fe20000100800 */
[----:B--2---:R-:W-:Y:S02]  /*7950*/  IADD3 R26, R22, 0x1dd, RZ ;  /* 0x000001dd161a7810 */ /* 0x004fe40007ffe0ff */
[----:B------:R-:W-:Y:S01]  /*7960*/  IMAD.HI.U32 R38, R252, R33, RZ ;  /* 0x00000021fc267227 */ /* 0x000fe200078e00ff */
[----:B------:R-:W-:Y:S01]  /*7970*/  STL [R1+0x3ec8], R29 ;  /* 0x003ec81d01007387 */ /* 0x000fe20000100800 */
[----:B-1----:R-:W-:-:S02]  /*7980*/  IADD3 R27, R22, 0x1dc, RZ ;  /* 0x000001dc161b7810 */ /* 0x002fc40007ffe0ff */
[----:B------:R-:W-:Y:S01]  /*7990*/  IMAD.HI.U32 R39, R252, R34, RZ ;  /* 0x00000022fc277227 */ /* 0x000fe200078e00ff */
[----:B------:R1:W-:Y:S03]  /*79a0*/  STL [R1+0x39e0], R17 ;  /* 0x0039e01101007387 */ /* 0x0003e60000100800 */
[----:B------:R-:W-:Y:S01]  /*79b0*/  IMAD.MOV R36, RZ, RZ, -R36 ;  /* 0x000000ffff247224 */ /* 0x000fe200078e0a24 */
[----:B------:R2:W-:Y:S01]  /*79c0*/  STL [R1+0x3a04], R8 ;  /* 0x003a040801007387 */ /* 0x0005e20000100800 */
[----:B------:R-:W-:Y:S02]  /*79d0*/  IMAD.MOV R37, RZ, RZ, -R37 ;  /* 0x000000ffff257224 */ /* 0x000fe400078e0a25 */
[----:B------:R-:W-:Y:S01]  /*79e0*/  IMAD.MOV R38, RZ, RZ, -R38 ;  /* 0x000000ffff267224 */ /* 0x000fe200078e0a26 */
[----:B------:R-:W-:Y:S01]  /*79f0*/  STL [R1+0x3a24], R5 ;  /* 0x003a240501007387 */ /* 0x000fe20000100800 */
[----:B------:R-:W-:Y:S01]  /*7a00*/  IMAD.MOV R39, RZ, RZ, -R39 ;  /* 0x000000ffff277224 */ /* 0x000fe200078e0a27 */
[C---:B-1----:R-:W-:Y:S01]  /*7a10*/  IADD3 R17, R22.reuse, 0x10c, RZ ;  /* 0x0000010c16117810 */ /* 0x042fe20007ffe0ff */
[C---:B------:R-:W-:Y:S01]  /*7a20*/  IMAD R30, R251.reuse, R35, R30 ;  /* 0x00000023fb1e7224 */ /* 0x040fe200078e021e */
[----:B------:R1:W-:Y:S01]  /*7a30*/  STL [R1+0x3d20], R6 ;  /* 0x003d200601007387 */ /* 0x0003e20000100800 */
[C---:B------:R-:W-:Y:S01]  /*7a40*/  IMAD R31, R251.reuse, R36, R31 ;  /* 0x00000024fb1f7224 */ /* 0x040fe200078e021f */
[----:B------:R-:W-:Y:S01]  /*7a50*/  IABS R35, R17 ;  /* 0x0000001100237213 */ /* 0x000fe20000000000 */
[C---:B------:R-:W-:Y:S01]  /*7a60*/  IMAD R32, R251.reuse, R37, R32 ;  /* 0x00000025fb207224 */ /* 0x040fe200078e0220 */
[----:B------:R3:W-:Y:S01]  /*7a70*/  STL [R1+0x3a34], R4 ;  /* 0x003a340401007387 */ /* 0x0007e20000100800 */
[C---:B------:R-:W-:Y:S01]  /*7a80*/  IMAD R33, R251.reuse, R38, R33 ;  /* 0x00000026fb217224 */ /* 0x040fe200078e0221 */
[----:B--2---:R-:W-:Y:S01]  /*7a90*/  IADD3 R8, R22, 0x10d, RZ ;  /* 0x0000010d16087810 */ /* 0x004fe20007ffe0ff */
[----:B------:R-:W-:Y:S01]  /*7aa0*/  IMAD R34, R251, R39, R34 ;  /* 0x00000027fb227224 */ /* 0x000fe200078e0222 */
[----:B------:R-:W-:Y:S01]  /*7ab0*/  STL [R1+0x3ecc], R30 ;  /* 0x003ecc1e01007387 */ /* 0x000fe20000100800 */
[----:B------:R-:W-:Y:S01]  /*7ac0*/  IMAD.HI.U32 R40, R252, R35, RZ ;  /* 0x00000023fc287227 */ /* 0x000fe200078e00ff */
[----:B-1----:R-:W-:-:S02]  /*7ad0*/  IADD3 R6, R22, 0x10e, RZ ;  /* 0x0000010e16067810 */ /* 0x002fc40007ffe0ff */
[----:B------:R-:W-:Y:S01]  /*7ae0*/  STL [R1+0x3ed4], R31 ;  /* 0x003ed41f01007387 */ /* 0x000fe20000100800 */
[----:B------:R-:W-:Y:S01]  /*7af0*/  IMAD.MOV R40, RZ, RZ, -R40 ;  /* 0x000000ffff287224 */ /* 0x000fe200078e0a28 */
[C---:B---3--:R-:W-:Y:S02]  /*7b00*/  IADD3 R4, R22.reuse, 0x110, RZ ;  /* 0x0000011016047810 */ /* 0x048fe40007ffe0ff */
[----:B------:R-:W-:Y:S01]  /*7b10*/  STL [R1+0x3ed8], R32 ;  /* 0x003ed82001007387 */ /* 0x000fe20000100800 */
[----:B------:R-:W-:Y:S01]  /*7b20*/  IABS R37, R6 ;  /* 0x0000000600257213 */ /* 0x000fe20000000000 */
[----:B------:R-:W-:Y:S01]  /*7b30*/  IMAD R35, R251, R40, R35 ;  /* 0x00000028fb237224 */ /* 0x000fe200078e0223 */
[----:B------:R-:W-:Y:S01]  /*7b40*/  IADD3 R5, R22, 0x10f, RZ ;  /* 0x0000010f16057810 */ /* 0x000fe20007ffe0ff */
[----:B------:R-:W-:Y:S01]  /*7b50*/  STL [R1+0x3edc], R33 ;  /* 0x003edc2101007387 */ /* 0x000fe20000100800 */
[----:B------:R-:W-:Y:S01]  /*7b60*/  IABS R36, R8 ;  /* 0x0000000800247213 */ /* 0x000fe20000000000 */
[C---:B------:R-:W-:Y:S01]  /*7b70*/  IMAD.HI.U32 R42, R252.reuse, R37, RZ ;  /* 0x00000025fc2a7227 */ /* 0x040fe200078e00ff */
[----:B------:R-:W-:Y:S01]  /*7b80*/  IABS R39, R4 ;  /* 0x0000000400277213 */ /* 0x000fe20000000000 */
[----:B------:R-:W-:Y:S01]  /*7b90*/  STL [R1+0x3ee0], R34 ;  /* 0x003ee02201007387 */ /* 0x000fe20000100800 */
[----:B------:R-:W-:Y:S01]  /*7ba0*/  IABS R38, R5 ;  /* 0x0000000500267213 */ /* 0x000fe20000000000 */
[----:B------:R-:W-:-:S02]  /*7bb0*/  IMAD.HI.U32 R41, R252, R36, RZ ;  /* 0x00000024fc297227 */ /* 0x000fc400078e00ff */
[----:B------:R1:W-:Y:S02]  /*7bc0*/  STL [R1+0x39dc], R17 ;  /* 0x0039dc1101007387 */ /* 0x0003e40000100800 */
[C---:B------:R-:W-:Y:S01]  /*7bd0*/  IMAD.HI.U32 R44, R252.reuse, R39, RZ ;  /* 0x00000027fc2c7227 */ /* 0x040fe200078e00ff */
[----:B------:R-:W-:Y:S01]  /*7be0*/  IADD3 R41, -R41, RZ, RZ ;  /* 0x000000ff29297210 */ /* 0x000fe20007ffe1ff */
[----:B------:R-:W-:Y:S02]  /*7bf0*/  STL [R1+0x3a00], R8 ;  /* 0x003a000801007387 */ /* 0x000fe40000100800 */
[----:B------:R-:W-:Y:S02]  /*7c00*/  IMAD.MOV R42, RZ, RZ, -R42 ;  /* 0x000000ffff2a7224 */ /* 0x000fe400078e0a2a */
[----:B------:R2:W-:Y:S01]  /*7c10*/  STL [R1+0x3a20], R6 ;  /* 0x003a200601007387 */ /* 0x0005e20000100800 */
[----:B------:R-:W-:Y:S01]  /*7c20*/  IMAD.HI.U32 R43, R252, R38, RZ ;  /* 0x00000026fc2b7227 */ /* 0x000fe200078e00ff */
[----:B-1----:R-:W-:-:S02]  /*7c30*/  IADD3 R17, R22, 0x111, RZ ;  /* 0x0000011116117810 */ /* 0x002fc40007ffe0ff */
[----:B------:R-:W-:Y:S01]  /*7c40*/  STL [R1+0x3a48], R5 ;  /* 0x003a480501007387 */ /* 0x000fe20000100800 */
[----:B------:R-:W-:Y:S01]  /*7c50*/  IMAD.MOV R44, RZ, RZ, -R44 ;  /* 0x000000ffff2c7224 */ /* 0x000fe200078e0a2c */
[----:B------:R-:W-:Y:S01]  /*7c60*/  IABS R40, R17 ;  /* 0x0000001100287213 */ /* 0x000fe20000000000 */
[C---:B------:R-:W-:Y:S01]  /*7c70*/  IMAD R37, R251.reuse, R42, R37 ;  /* 0x0000002afb257224 */ /* 0x040fe200078e0225 */
[----:B------:R1:W-:Y:S01]  /*7c80*/  STL [R1+0x3a54], R4 ;  /* 0x003a540401007387 */ /* 0x0003e20000100800 */
[----:B------:R-:W-:Y:S01]  /*7c90*/  IMAD.MOV R43, RZ, RZ, -R43 ;  /* 0x000000ffff2b7224 */ /* 0x000fe200078e0a2b */
[----:B--2---:R-:W-:Y:S01]  /*7ca0*/  IADD3 R6, R22, 0x113, RZ ;  /* 0x0000011316067810 */ /* 0x004fe20007ffe0ff */
[----:B------:R-:W-:Y:S01]  /*7cb0*/  IMAD.HI.U32 R45, R252, R40, RZ ;  /* 0x00000028fc2d7227 */ /* 0x000fe200078e00ff */
[----:B------:R2:W-:Y:S01]  /*7cc0*/  STL [R1+0x39fc], R17 ;  /* 0x0039fc1101007387 */ /* 0x0005e20000100800 */
[C---:B------:R-:W-:Y:S02]  /*7cd0*/  IADD3 R8, R22.reuse, 0x112, RZ ;  /* 0x0000011216087810 */ /* 0x040fe40007ffe0ff */
[----:B------:R-:W-:Y:S01]  /*7ce0*/  IMAD.MOV R45, RZ, RZ, -R45 ;  /* 0x000000ffff2d7224 */ /* 0x000fe200078e0a2d */
[----:B------:R-:W-:Y:S01]  /*7cf0*/  IABS R42, R6 ;  /* 0x00000006002a7213 */ /* 0x000fe20000000000 */
[C---:B------:R-:W-:Y:S01]  /*7d00*/  IMAD R39, R251.reuse, R44, R39 ;  /* 0x0000002cfb277224 */ /* 0x040fe200078e0227 */
[C---:B-1----:R-:W-:Y:S01]  /*7d10*/  IADD3 R4, R22.reuse, 0x115, RZ ;  /* 0x0000011516047810 */ /* 0x042fe20007ffe0ff */
[C---:B------:R-:W-:Y:S01]  /*7d20*/  IMAD R40, R251.reuse, R45, R40 ;  /* 0x0000002dfb287224 */ /* 0x040fe200078e0228 */
[C---:B------:R-:W-:Y:S01]  /*7d30*/  IADD3 R5, R22.reuse, 0x114, RZ ;  /* 0x0000011416057810 */ /* 0x040fe20007ffe0ff */
[C---:B------:R-:W-:Y:S01]  /*7d40*/  IMAD R36, R251.reuse, R41, R36 ;  /* 0x00000029fb247224 */ /* 0x040fe200078e0224 */
[----:B--2---:R-:W-:Y:S01]  /*7d50*/  IADD3 R17, R22, 0x116, RZ ;  /* 0x0000011616117810 */ /* 0x004fe20007ffe0ff */
[----:B------:R-:W-:Y:S01]  /*7d60*/  IMAD R38, R251, R43, R38 ;  /* 0x0000002bfb267224 */ /* 0x000fe200078e0226 */
[----:B------:R-:W-:Y:S01]  /*7d70*/  IABS R44, R4 ;  /* 0x00000004002c7213 */ /* 0x000fe20000000000 */
[C---:B------:R-:W-:Y:S01]  /*7d80*/  IMAD.HI.U32 R47, R252.reuse, R42, RZ ;  /* 0x0000002afc2f7227 */ /* 0x040fe200078e00ff */
[----:B------:R-:W-:Y:S01]  /*7d90*/  IABS R45, R17 ;  /* 0x00000011002d7213 */ /* 0x000fe20000000000 */
[----:B------:R1:W-:Y:S01]  /*7da0*/  STL [R1+0x3a1c], R8 ;  /* 0x003a1c0801007387 */ /* 0x0003e20000100800 */
[----:B------:R-:W-:Y:S01]  /*7db0*/  IABS R41, R8 ;  /* 0x0000000800297213 */ /* 0x000fe20000000000 */
[C---:B------:R-:W-:Y:S01]  /*7dc0*/  IMAD.HI.U32 R49, R252.reuse, R44, RZ ;  /* 0x0000002cfc317227 */ /* 0x040fe200078e00ff */
[----:B------:R-:W-:Y:S01]  /*7dd0*/  IABS R43, R5 ;  /* 0x00000005002b7213 */ /* 0x000fe20000000000 */
[----:B------:R2:W-:Y:S01]  /*7de0*/  STL [R1+0x3a44], R6 ;  /* 0x003a440601007387 */ /* 0x0005e20000100800 */
[----:B------:R-:W-:Y:S01]  /*7df0*/  IADD3 R47, -R47, RZ, RZ ;  /* 0x000000ff2f2f7210 */ /* 0x000fe20007ffe1ff */
[----:B------:R-:W-:-:S02]  /*7e00*/  IMAD.HI.U32 R50, R252, R45, RZ ;  /* 0x0000002dfc327227 */ /* 0x000fc400078e00ff */
[----:B------:R3:W-:Y:S02]  /*7e10*/  STL [R1+0x3a68], R5 ;  /* 0x003a680501007387 */ /* 0x0007e40000100800 */
[----:B------:R-:W-:Y:S01]  /*7e20*/  IMAD.HI.U32 R46, R252, R41, RZ ;  /* 0x00000029fc2e7227 */ /* 0x000fe200078e00ff */
[----:B-1----:R-:W-:Y:S01]  /*7e30*/  IADD3 R8, R22, 0x117, RZ ;  /* 0x0000011716087810 */ /* 0x002fe20007ffe0ff */
[----:B------:R1:W-:Y:S02]  /*7e40*/  STL [R1+0x3a6c], R4 ;  /* 0x003a6c0401007387 */ /* 0x0003e40000100800 */
[----:B------:R-:W-:Y:S01]  /*7e50*/  IMAD.HI.U32 R48, R252, R43, RZ ;  /* 0x0000002bfc307227 */ /* 0x000fe200078e00ff */
[C---:B--2---:R-:W-:Y:S01]  /*7e60*/  IADD3 R6, R22.reuse, 0x118, RZ ;  /* 0x0000011816067810 */ /* 0x044fe20007ffe0ff */
[----:B------:R2:W-:Y:S02]  /*7e70*/  STL [R1+0x3a18], R17 ;  /* 0x003a181101007387 */ /* 0x0005e40000100800 */
[----:B------:R-:W-:Y:S01]  /*7e80*/  IMAD.MOV R49, RZ, RZ, -R49 ;  /* 0x000000ffff317224 */ /* 0x000fe200078e0a31 */
[C---:B---3--:R-:W-:Y:S01]  /*7e90*/  IADD3 R5, R22.reuse, 0x119, RZ ;  /* 0x0000011916057810 */ /* 0x048fe20007ffe0ff */
[----:B------:R-:W-:Y:S01]  /*7ea0*/  IMAD.MOV R50, RZ, RZ, -R50 ;  /* 0x000000ffff327224 */ /* 0x000fe200078e0a32 */
[----:B------:R3:W-:Y:S01]  /*7eb0*/  STL [R1+0x3a40], R8 ;  /* 0x003a400801007387 */ /* 0x0007e20000100800 */
[----:B-1----:R-:W-:Y:S01]  /*7ec0*/  IADD3 R4, R22, 0x11a, RZ ;  /* 0x0000011a16047810 */ /* 0x002fe20007ffe0ff */
[----:B------:R-:W-:-:S02]  /*7ed0*/  IMAD.MOV R46, RZ, RZ, -R46 ;  /* 0x000000ffff2e7224 */ /* 0x000fc400078e0a2e */
[----:B------:R-:W-:Y:S01]  /*7ee0*/  IMAD.MOV R48, RZ, RZ, -R48 ;  /* 0x000000ffff307224 */ /* 0x000fe200078e0a30 */
[----:B--2---:R-:W-:Y:S01]  /*7ef0*/  IADD3 R17, R22, 0x11b, RZ ;  /* 0x0000011b16117810 */ /* 0x004fe20007ffe0ff */
[C---:B------:R-:W-:Y:S01]  /*7f00*/  IMAD R42, R251.reuse, R47, R42 ;  /* 0x0000002ffb2a7224 */ /* 0x040fe200078e022a */
[----:B------:R-:W-:Y:S01]  /*7f10*/  IABS R47, R6 ;  /* 0x00000006002f7213 */ /* 0x000fe20000000000 */
        /* <DEDUP_REMOVED lines=10> */
[----:B---3--:R-:W-:-:S02]  /*7fc0*/  IADD3 R8, R22, 0x11c, RZ ;  /* 0x0000011c16087810 */ /* 0x008fc40007ffe0ff */
[C---:B------:R-:W-:Y:S01]  /*7fd0*/  IMAD.HI.U32 R54, R252.reuse, R49, RZ ;  /* 0x00000031fc367227 */ /* 0x040fe200078e00ff */
[----:B------:R2:W-:Y:S03]  /*7fe0*/  STL [R1+0x3a7c], R5 ;  /* 0x003a7c0501007387 */ /* 0x0005e60000100800 */
[----:B------:R-:W-:Y:S01]  /*7ff0*/  IMAD.HI.U32 R55, R252, R50, RZ ;  /* 0x00000032fc377227 */ /* 0x000fe200078e00ff */
[----:B------:R3:W-:Y:S01]  /*8000*/  STL [R1+0x3a80], R4 ;  /* 0x003a800401007387 */ /* 0x0007e20000100800 */
[----:B-1----:R-:W-:Y:S02]  /*8010*/  IADD3 R6, R22, 0x11d, RZ ;  /* 0x0000011d16067810 */ /* 0x002fe40007ffe0ff */
[----:B------:R-:W-:Y:S01]  /*8020*/  IMAD.HI.U32 R51, R252, R46, RZ ;  /* 0x0000002efc337227 */ /* 0x000fe200078e00ff */
[----:B------:R1:W-:Y:S01]  /*8030*/  STL [R1+0x3a3c], R17 ;  /* 0x003a3c1101007387 */ /* 0x0003e20000100800 */
[----:B--2---:R-:W-:-:S02]  /*8040*/  IADD3 R5, R22, 0x11e, RZ ;  /* 0x0000011e16057810 */ /* 0x004fc40007ffe0ff */
[----:B------:R-:W-:Y:S01]  /*8050*/  IMAD.HI.U32 R53, R252, R48, RZ ;  /* 0x00000030fc357227 */ /* 0x000fe200078e00ff */
[----:B------:R-:W-:Y:S01]  /*8060*/  STL [R1+0x3a60], R8 ;  /* 0x003a600801007387 */ /* 0x000fe20000100800 */
[C---:B---3--:R-:W-:Y:S02]  /*8070*/  IADD3 R4, R22.reuse, 0x11f, RZ ;  /* 0x0000011f16047810 */ /* 0x048fe40007ffe0ff */
[----:B------:R-:W-:Y:S01]  /*8080*/  IMAD.MOV R52, RZ, RZ, -R52 ;  /* 0x000000ffff347224 */ /* 0x000fe200078e0a34 */
[----:B------:R-:W-:Y:S01]  /*8090*/  IADD3 R53, -R53, RZ, RZ ;  /* 0x000000ff35357210 */ /* 0x000fe20007ffe1ff */
[----:B------:R-:W-:Y:S01]  /*80a0*/  IMAD.MOV R54, RZ, RZ, -R54 ;  /* 0x000000ffff367224 */ /* 0x000fe200078e0a36 */
[----:B-1----:R-:W-:Y:S01]  /*80b0*/  IADD3 R17, R22, 0x120, RZ ;  /* 0x0000012016117810 */ /* 0x002fe20007ffe0ff */
[----:B------:R-:W-:Y:S01]  /*80c0*/  IMAD.MOV R55, RZ, RZ, -R55 ;  /* 0x000000ffff377224 */ /* 0x000fe200078e0a37 */
[----:B------:R1:W-:Y:S01]  /*80d0*/  STL [R1+0x3a78], R6 ;  /* 0x003a780601007387 */ /* 0x0003e20000100800 */
[----:B------:R-:W-:-:S02]  /*80e0*/  IMAD.MOV R51, RZ, RZ, -R51 ;  /* 0x000000ffff337224 */ /* 0x000fc400078e0a33 */
        /* <DEDUP_REMOVED lines=13> */
[----:B------:R-:W-:Y:S01]  /*81c0*/  IMAD.HI.U32 R59, R252, R54, RZ ;  /* 0x00000036fc3b7227 */ /* 0x000fe200078e00ff */
[----:B------:R1:W-:Y:S01]  /*81d0*/  STL [R1+0x3a98], R4 ;  /* 0x003a980401007387 */ /* 0x0003e20000100800 */
[----:B------:R-:W-:Y:S02]  /*81e0*/  IADD3 R8, R22, 0x121, RZ ;  /* 0x0000012116087810 */ /* 0x000fe40007ffe0ff */
[----:B------:R-:W-:Y:S01]  /*81f0*/  IMAD.HI.U32 R60, R252, R55, RZ ;  /* 0x00000037fc3c7227 */ /* 0x000fe200078e00ff */
[----:B------:R-:W-:Y:S01]  /*8200*/  IADD3 R59, -R59, RZ, RZ ;  /* 0x000000ff3b3b7210 */ /* 0x000fe20007ffe1ff */
[----:B------:R3:W-:Y:S01]  /*8210*/  STL [R1+0x3a5c], R17 ;  /* 0x003a5c1101007387 */ /* 0x0007e20000100800 */
[----:B--2---:R-:W-:Y:S01]  /*8220*/  IADD3 R5, R22, 0x123, RZ ;  /* 0x0000012316057810 */ /* 0x004fe20007ffe0ff */
[----:B------:R-:W-:Y:S02]  /*8230*/  IMAD.HI.U32 R56, R252, R51, RZ ;  /* 0x00000033fc387227 */ /* 0x000fe400078e00ff */
[----:B------:R-:W-:Y:S01]  /*8240*/  STL [R1+0x3a74], R8 ;  /* 0x003a740801007387 */ /* 0x000fe20000100800 */
[----:B-1----:R-:W-:Y:S01]  /*8250*/  IADD3 R4, R22, 0x124, RZ ;  /* 0x0000012416047810 */ /* 0x002fe20007ffe0ff */
[----:B------:R-:W-:-:S02]  /*8260*/  IMAD.MOV R57, RZ, RZ, -R57 ;  /* 0x000000ffff397224 */ /* 0x000fc400078e0a39 */
[----:B------:R-:W-:Y:S01]  /*8270*/  IMAD.HI.U32 R58, R252, R53, RZ ;  /* 0x00000035fc3a7227 */ /* 0x000fe200078e00ff */
[----:B------:R1:W-:Y:S01]  /*8280*/  STL [R1+0x3a8c], R6 ;  /* 0x003a8c0601007387 */ /* 0x0003e20000100800 */
[C---:B---3--:R-:W-:Y:S02]  /*8290*/  IADD3 R17, R22.reuse, 0x125, RZ ;  /* 0x0000012516117810 */ /* 0x048fe40007ffe0ff */
[----:B------:R-:W-:Y:S01]  /*82a0*/  IMAD.MOV R60, RZ, RZ, -R60 ;  /* 0x000000ffff3c7224 */ /* 0x000fe200078e0a3c */
[----:B------:R2:W-:Y:S01]  /*82b0*/  STL [R1+0x3aa8], R5 ;  /* 0x003aa80501007387 */ /* 0x0005e20000100800 */
[----:B------:R-:W-:Y:S02]  /*82c0*/  IMAD.MOV R56, RZ, RZ, -R56 ;  /* 0x000000ffff387224 */ /* 0x000fe400078e0a38 */
[C---:B------:R-:W-:Y:S01]  /*82d0*/  IMAD R52, R251.reuse, R57, R52 ;  /* 0x00000039fb347224 */ /* 0x040fe200078e0234 */
[----:B------:R-:W-:Y:S01]  /*82e0*/  IABS R57, R6 ;  /* 0x0000000600397213 */ /* 0x000fe20000000000 */
[----:B------:R-:W-:Y:S01]  /*82f0*/  IMAD.MOV R58, RZ, RZ, -R58 ;  /* 0x000000ffff3a7224 */ /* 0x000fe200078e0a3a */
[----:B-1----:R-:W-:Y:S01]  /*8300*/  IADD3 R6, R22, 0x127, RZ ;  /* 0x0000012716067810 */ /* 0x002fe20007ffe0ff */
        /* <DEDUP_REMOVED lines=10> */
[----:B------:R-:W-:-:S02]  /*83b0*/  IADD3 R8, R22, 0x126, RZ ;  /* 0x0000012616087810 */ /* 0x000fc40007ffe0ff */
[----:B------:R-:W-:Y:S01]  /*83c0*/  IMAD.HI.U32 R65, R252, R60, RZ ;  /* 0x0000003cfc417227 */ /* 0x000fe200078e00ff */
[----:B------:R3:W-:Y:S01]  /*83d0*/  STL [R1+0x3a70], R17 ;  /* 0x003a701101007387 */ /* 0x0007e20000100800 */
[----:B--2---:R-:W-:Y:S02]  /*83e0*/  IADD3 R5, R22, 0x128, RZ ;  /* 0x0000012816057810 */ /* 0x004fe40007ffe0ff */
[----:B------:R-:W-:Y:S01]  /*83f0*/  IMAD.HI.U32 R61, R252, R56, RZ ;  /* 0x00000038fc3d7227 */ /* 0x000fe200078e00ff */
[----:B------:R-:W-:Y:S01]  /*8400*/  IADD3 R65, -R65, RZ, RZ ;  /* 0x000000ff41417210 */ /* 0x000fe20007ffe1ff */
[----:B------:R-:W-:Y:S01]  /*8410*/  STL [R1+0x3a88], R8 ;  /* 0x003a880801007387 */ /* 0x000fe20000100800 */
[----:B-1----:R-:W-:Y:S01]  /*8420*/  IADD3 R4, R22, 0x129, RZ ;  /* 0x0000012916047810 */ /* 0x002fe20007ffe0ff */
[----:B------:R-:W-:Y:S02]  /*8430*/  IMAD.HI.U32 R64, R252, R59, RZ ;  /* 0x0000003bfc407227 */ /* 0x000fe400078e00ff */
[----:B------:R1:W-:Y:S01]  /*8440*/  STL [R1+0x3aa4], R6 ;  /* 0x003aa40601007387 */ /* 0x0003e20000100800 */
[----:B---3--:R-:W-:Y:S01]  /*8450*/  IADD3 R17, R22, 0x12a, RZ ;  /* 0x0000012a16117810 */ /* 0x008fe20007ffe0ff */
[----:B------:R-:W-:-:S02]  /*8460*/  IMAD.MOV R62, RZ, RZ, -R62 ;  /* 0x000000ffff3e7224 */ /* 0x000fc400078e0a3e */
[----:B------:R-:W-:Y:S01]  /*8470*/  IMAD.HI.U32 R63, R252, R58, RZ ;  /* 0x0000003afc3f7227 */ /* 0x000fe200078e00ff */
[----:B------:R-:W-:Y:S03]  /*8480*/  STL [R1+0x3ac0], R5 ;  /* 0x003ac00501007387 */ /* 0x000fe60000100800 */
        /* <DEDUP_REMOVED lines=16> */
[C---:B------:R-:W-:Y:S01]  /*8590*/  IADD3 R8, R22.reuse, 0x12b, RZ ;  /* 0x0000012b16087810 */ /* 0x040fe20007ffe0ff */
[----:B------:R1:W-:Y:S01]  /*85a0*/  STL [R1+0x3a84], R17 ;  /* 0x003a841101007387 */ /* 0x0003e20000100800 */
[----:B--2---:R-:W-:Y:S01]  /*85b0*/  IADD3 R4, R22, 0x12e, RZ ;  /* 0x0000012e16047810 */ /* 0x004fe20007ffe0ff */
[----:B------:R-:W-:Y:S01]  /*85c0*/  IMAD.HI.U32 R66, R252, R61, RZ ;  /* 0x0000003dfc427227 */ /* 0x000fe200078e00ff */
[----:B------:R-:W-:Y:S01]  /*85d0*/  IADD3 R5, R22, 0x12d, RZ ;  /* 0x0000012d16057810 */ /* 0x000fe20007ffe0ff */
[----:B------:R-:W-:Y:S02]  /*85e0*/  STL [R1+0x3aa0], R8 ;  /* 0x003aa00801007387 */ /* 0x000fe40000100800 */
[----:B------:R-:W-:-:S02]  /*85f0*/  IMAD.HI.U32 R69, R252, R64, RZ ;  /* 0x00000040fc457227 */ /* 0x000fc400078e00ff */
[----:B------:R2:W-:Y:S02]  /*8600*/  STL [R1+0x3abc], R6 ;  /* 0x003abc0601007387 */ /* 0x0005e40000100800 */
[----:B------:R-:W-:Y:S01]  /*8610*/  IMAD.MOV R67, RZ, RZ, -R67 ;  /* 0x000000ffff437224 */ /* 0x000fe200078e0a43 */
[----:B-1----:R-:W-:Y:S01]  /*8620*/  IADD3 R17, R22, 0x12f, RZ ;  /* 0x0000012f16117810 */ /* 0x002fe20007ffe0ff */
[C---:B------:R-:W-:Y:S01]  /*8630*/  IMAD.HI.U32 R70, R252.reuse, R65, RZ ;  /* 0x00000041fc467227 */ /* 0x040fe200078e00ff */
[----:B------:R-:W-:Y:S03]  /*8640*/  STL [R1+0x3ad8], R5 ;  /* 0x003ad80501007387 */ /* 0x000fe60000100800 */
[----:B------:R-:W-:Y:S01]  /*8650*/  IMAD.HI.U32 R68, R252, R63, RZ ;  /* 0x0000003ffc447227 */ /* 0x000fe200078e00ff */
[----:B------:R1:W-:Y:S03]  /*8660*/  STL [R1+0x3adc], R4 ;  /* 0x003adc0401007387 */ /* 0x0003e60000100800 */
[----:B------:R-:W-:Y:S01]  /*8670*/  IMAD.MOV R66, RZ, RZ, -R66 ;  /* 0x000000ffff427224 */ /* 0x000fe200078e0a42 */
[----:B------:R3:W-:Y:S01]  /*8680*/  STL [R1+0x3a9c], R17 ;  /* 0x003a9c1101007387 */ /* 0x0007e20000100800 */
[----:B------:R-:W-:-:S02]  /*8690*/  IMAD.MOV R69, RZ, RZ, -R69 ;  /* 0x000000ffff457224 */ /* 0x000fc400078e0a45 */
[C---:B------:R-:W-:Y:S01]  /*86a0*/  IMAD R62, R251.reuse, R67, R62 ;  /* 0x00000043fb3e7224 */ /* 0x040fe200078e023e */
[----:B------:R-:W-:Y:S01]  /*86b0*/  IABS R67, R6 ;  /* 0x0000000600437213 */ /* 0x000fe20000000000 */
[----:B------:R-:W-:Y:S01]  /*86c0*/  IMAD.MOV R70, RZ, RZ, -R70 ;  /* 0x000000ffff467224 */ /* 0x000fe200078e0a46 */
[----:B--2---:R-:W-:Y:S01]  /*86d0*/  IADD3 R6, R22, 0x131, RZ ;  /* 0x0000013116067810 */ /* 0x004fe20007ffe0ff */
[----:B------:R-:W-:Y:S02]  /*86e0*/  IMAD.MOV R68, RZ, RZ, -R68 ;  /* 0x000000ffff447224 */ /* 0x000fe400078e0a44 */
        /* <DEDUP_REMOVED lines=9> */
[----:B-1----:R-:W-:-:S02]  /*8780*/  IADD3 R4, R22, 0x133, RZ ;  /* 0x0000013316047810 */ /* 0x002fc40007ffe0ff */
[----:B---3--:R-:W-:Y:S01]  /*8790*/  IADD3 R17, R22, 0x134, RZ ;  /* 0x0000013416117810 */ /* 0x008fe20007ffe0ff */
[----:B------:R-:W-:Y:S01]  /*87a0*/  IMAD.HI.U32 R71, R252, R66, RZ ;  /* 0x00000042fc477227 */ /* 0x000fe200078e00ff */
[C---:B------:R-:W-:Y:S02]  /*87b0*/  IADD3 R8, R22.reuse, 0x130, RZ ;  /* 0x0000013016087810 */ /* 0x040fe40007ffe0ff */
[----:B------:R-:W-:Y:S01]  /*87c0*/  IADD3 R5, R22, 0x132, RZ ;  /* 0x0000013216057810 */ /* 0x000fe20007ffe0ff */
[C---:B------:R-:W-:Y:S01]  /*87d0*/  IMAD.HI.U32 R74, R252.reuse, R69, RZ ;  /* 0x00000045fc4a7227 */ /* 0x040fe200078e00ff */
[----:B------:R-:W-:Y:S01]  /*87e0*/  IADD3 R71, -R71, RZ, RZ ;  /* 0x000000ff47477210 */ /* 0x000fe20007ffe1ff */
[----:B------:R-:W-:Y:S02]  /*87f0*/  STL [R1+0x3ab8], R8 ;  /* 0x003ab80801007387 */ /* 0x000fe40000100800 */
[----:B------:R-:W-:Y:S02]  /*8800*/  IMAD.MOV R72, RZ, RZ, -R72 ;  /* 0x000000ffff487224 */ /* 0x000fe400078e0a48 */
[C---:B------:R-:W-:Y:S01]  /*8810*/  IMAD.HI.U32 R75, R252.reuse, R70, RZ ;  /* 0x00000046fc4b7227 */ /* 0x040fe200078e00ff */
[----:B------:R1:W-:Y:S03]  /*8820*/  STL [R1+0x3ad4], R6 ;  /* 0x003ad40601007387 */ /* 0x0003e60000100800 */
[----:B------:R-:W-:Y:S01]  /*8830*/  IMAD.HI.U32 R73, R252, R68, RZ ;  /* 0x00000044fc497227 */ /* 0x000fe200078e00ff */
[----:B------:R-:W-:Y:S03]  /*8840*/  STL [R1+0x3aec], R5 ;  /* 0x003aec0501007387 */ /* 0x000fe60000100800 */
[----:B------:R-:W-:Y:S01]  /*8850*/  IMAD.MOV R74, RZ, RZ, -R74 ;  /* 0x000000ffff4a7224 */ /* 0x000fe200078e0a4a */
[----:B------:R2:W-:Y:S01]  /*8860*/  STL [R1+0x3af0], R4 ;  /* 0x003af00401007387 */ /* 0x0005e20000100800 */
[C---:B------:R-:W-:Y:S01]  /*8870*/  IMAD R67, R251.reuse, R72, R67 ;  /* 0x00000048fb437224 */ /* 0x040fe200078e0243 */
[----:B------:R-:W-:Y:S01]  /*8880*/  IABS R72, R6 ;  /* 0x0000000600487213 */ /* 0x000fe20000000000 */
[----:B------:R-:W-:Y:S01]  /*8890*/  IMAD.MOV R75, RZ, RZ, -R75 ;  /* 0x000000ffff4b7224 */ /* 0x000fe200078e0a4b */
[----:B-1----:R-:W-:Y:S01]  /*88a0*/  IADD3 R6, R22, 0x136, RZ ;  /* 0x0000013616067810 */ /* 0x002fe20007ffe0ff */
        /* <DEDUP_REMOVED lines=11> */
[----:B--2---:R-:W-:-:S02]  /*8960*/  IADD3 R4, R22, 0x138, RZ ;  /* 0x0000013816047810 */ /* 0x004fc40007ffe0ff */
[----:B-1----:R-:W-:Y:S01]  /*8970*/  IADD3 R17, R22, 0x139, RZ ;  /* 0x0000013916117810 */ /* 0x002fe20007ffe0ff */
[----:B------:R-:W-:Y:S01]  /*8980*/  IMAD.HI.U32 R79, R252, R74, RZ ;  /* 0x0000004afc4f7227 */ /* 0x000fe200078e00ff */
[----:B------:R-:W-:Y:S02]  /*8990*/  IADD3 R77, -R77, RZ, RZ ;  /* 0x000000ff4d4d7210 */ /* 0x000fe40007ffe1ff */
[----:B------:R-:W-:Y:S01]  /*89a0*/  IADD3 R8, R22, 0x135, RZ ;  /* 0x0000013516087810 */ /* 0x000fe20007ffe0ff */
[----:B------:R-:W-:Y:S01]  /*89b0*/  IMAD.HI.U32 R80, R252, R75, RZ ;  /* 0x0000004bfc507227 */ /* 0x000fe200078e00ff */
[----:B------:R-:W-:-:S03]  /*89c0*/  IADD3 R5, R22, 0x137, RZ ;  /* 0x0000013716057810 */ /* 0x000fc60007ffe0ff */
[C---:B------:R-:W-:Y:S01]  /*89d0*/  IMAD.HI.U32 R76, R252.reuse, R71, RZ ;  /* 0x00000047fc4c7227 */ /* 0x040fe200078e00ff */
[----:B------:R-:W-:Y:S03]  /*89e0*/  STL [R1+0x3ad0], R8 ;  /* 0x003ad00801007387 */ /* 0x000fe60000100800 */
[----:B------:R-:W-:Y:S01]  /*89f0*/  IMAD.HI.U32 R78, R252, R73, RZ ;  /* 0x00000049fc4e7227 */ /* 0x000fe200078e00ff */
[----:B------:R1:W-:Y:S03]  /*8a00*/  STL [R1+0x3ae8], R6 ;  /* 0x003ae80601007387 */ /* 0x0003e60000100800 */
[----:B------:R-:W-:Y:S01]  /*8a10*/  IMAD.MOV R79, RZ, RZ, -R79 ;  /* 0x000000ffff4f7224 */ /* 0x000fe200078e0a4f */
[----:B------:R-:W-:Y:S01]  /*8a20*/  STL [R1+0x3b04], R5 ;  /* 0x003b040501007387 */ /* 0x000fe20000100800 */
[----:B------:R-:W-:-:S02]  /*8a30*/  IMAD.MOV R80, RZ, RZ, -R80 ;  /* 0x000000ffff507224 */ /* 0x000fc400078e0a50 */
[----:B------:R-:W-:Y:S01]  /*8a40*/  IMAD.MOV R76, RZ, RZ, -R76 ;  /* 0x000000ffff4c7224 */ /* 0x000fe200078e0a4c */
[----:B------:R2:W-:Y:S01]  /*8a50*/  STL [R1+0x3b10], R4 ;  /* 0x003b100401007387 */ /* 0x0005e20000100800 */
[----:B------:R-:W-:Y:S02]  /*8a60*/  IMAD.MOV R78, RZ, RZ, -R78 ;  /* 0x000000ffff4e7224 */ /* 0x000fe400078e0a4e */
        /* <DEDUP_REMOVED lines=11> */
[C---:B-1----:R-:W-:Y:S01]  /*8b20*/  IADD3 R6, R22.reuse, 0x13b, RZ ;  /* 0x0000013b16067810 */ /* 0x042fe20007ffe0ff */
[----:B------:R1:W-:Y:S01]  /*8b30*/  STL [R1+0x3acc], R17 ;  /* 0x003acc1101007387 */ /* 0x0003e20000100800 */
[----:B--2---:R-:W-:Y:S01]  /*8b40*/  IADD3 R4, R22, 0x13d, RZ ;  /* 0x0000013d16047810 */ /* 0x004fe20007ffe0ff */
[----:B------:R-:W-:Y:S01]  /*8b50*/  IMAD.HI.U32 R84, R252, R79, RZ ;  /* 0x0000004ffc547227 */ /* 0x000fe200078e00ff */
[----:B------:R-:W-:-:S02]  /*8b60*/  IADD3 R8, R22, 0x13a, RZ ;  /* 0x0000013a16087810 */ /* 0x000fc40007ffe0ff */
[----:B------:R-:W-:Y:S01]  /*8b70*/  IADD3 R5, R22, 0x13c, RZ ;  /* 0x0000013c16057810 */ /* 0x000fe20007ffe0ff */
[C---:B------:R-:W-:Y:S02]  /*8b80*/  IMAD.HI.U32 R85, R252.reuse, R80, RZ ;  /* 0x00000050fc557227 */ /* 0x040fe400078e00ff */
[----:B------:R-:W-:Y:S02]  /*8b90*/  STL [R1+0x3ae4], R8 ;  /* 0x003ae40801007387 */ /* 0x000fe40000100800 */
[----:B------:R-:W-:Y:S01]  /*8ba0*/  IMAD.HI.U32 R81, R252, R76, RZ ;  /* 0x0000004cfc517227 */ /* 0x000fe200078e00ff */
[----:B-1----:R-:W-:Y:S01]  /*8bb0*/  IADD3 R17, R22, 0x13e, RZ ;  /* 0x0000013e16117810 */ /* 0x002fe20007ffe0ff */
[----:B------:R1:W-:Y:S02]  /*8bc0*/  STL [R1+0x3b00], R6 ;  /* 0x003b000601007387 */ /* 0x0003e40000100800 */
[----:B------:R-:W-:Y:S02]  /*8bd0*/  IMAD.HI.U32 R83, R252, R78, RZ ;  /* 0x0000004efc537227 */ /* 0x000fe400078e00ff */
[----:B------:R-:W-:Y:S02]  /*8be0*/  STL [R1+0x3b20], R5 ;  /* 0x003b200501007387 */ /* 0x000fe40000100800 */
[----:B------:R-:W-:Y:S01]  /*8bf0*/  IMAD.MOV R82, RZ, RZ, -R82 ;  /* 0x000000ffff527224 */ /* 0x000fe200078e0a52 */
[----:B------:R-:W-:Y:S01]  /*8c00*/  IADD3 R83, -R83, RZ, RZ ;  /* 0x000000ff53537210 */ /* 0x000fe20007ffe1ff */
[----:B------:R-:W-:Y:S01]  /*8c10*/  IMAD.MOV R84, RZ, RZ, -R84 ;  /* 0x000000ffff547224 */ /* 0x000fe200078e0a54 */
[----:B------:R-:W-:Y:S01]  /*8c20*/  STL [R1+0x3b24], R4 ;  /* 0x003b240401007387 */ /* 0x000fe20000100800 */
        /* <DEDUP_REMOVED lines=15> */
[----:B--2---:R-:W-:Y:S01]  /*8d20*/  IADD3 R17, R22, 0x143, RZ ;  /* 0x0000014316117810 */ /* 0x004fe20007ffe0ff */
[----:B------:R-:W-:Y:S01]  /*8d30*/  IMAD.HI.U32 R89, R252, R84, RZ ;  /* 0x00000054fc597227 */ /* 0x000fe200078e00ff */
[C---:B------:R-:W-:Y:S02]  /*8d40*/  IADD3 R8, R22.reuse, 0x13f, RZ ;  /* 0x0000013f16087810 */ /* 0x040fe40007ffe0ff */
[----:B------:R-:W-:Y:S01]  /*8d50*/  IADD3 R4, R22, 0x142, RZ ;  /* 0x0000014216047810 */ /* 0x000fe20007ffe0ff */
[----:B------:R-:W-:Y:S01]  /*8d60*/  IMAD.HI.U32 R90, R252, R85, RZ ;  /* 0x00000055fc5a7227 */ /* 0x000fe200078e00ff */
[----:B------:R-:W-:Y:S01]  /*8d70*/  IADD3 R89, -R89, RZ, RZ ;  /* 0x000000ff59597210 */ /* 0x000fe20007ffe1ff */
[----:B------:R-:W-:Y:S01]  /*8d80*/  STL [R1+0x3afc], R8 ;  /* 0x003afc0801007387 */ /* 0x000fe20000100800 */
[----:B------:R-:W-:Y:S01]  /*8d90*/  IADD3 R5, R22, 0x141, RZ ;  /* 0x0000014116057810 */ /* 0x000fe20007ffe0ff */
[----:B------:R-:W-:Y:S02]  /*8da0*/  IMAD.HI.U32 R86, R252, R81, RZ ;  /* 0x00000051fc567227 */ /* 0x000fe400078e00ff */
[----:B------:R1:W-:Y:S02]  /*8db0*/  STL [R1+0x3b1c], R6 ;  /* 0x003b1c0601007387 */ /* 0x0003e40000100800 */
        /* <DEDUP_REMOVED lines=25> */
[C---:B------:R-:W-:Y:S01]  /*8f50*/  IMAD.HI.U32 R91, R252.reuse, R86, RZ ;  /* 0x00000056fc5b7227 */ /* 0x040fe200078e00ff */
[----:B------:R-:W-:Y:S01]  /*8f60*/  IADD3 R95, -R95, RZ, RZ ;  /* 0x000000ff5f5f7210 */ /* 0x000fe20007ffe1ff */
[----:B------:R2:W-:Y:S02]  /*8f70*/  STL [R1+0x3b30], R6 ;  /* 0x003b300601007387 */ /* 0x0005e40000100800 */
[----:B------:R-:W-:Y:S01]  /*8f80*/  IMAD.HI.U32 R94, R252, R89, RZ ;  /* 0x00000059fc5e7227 */ /* 0x000fe200078e00ff */
[----:B-1----:R-:W-:Y:S01]  /*8f90*/  IADD3 R17, R22, 0x148, RZ ;  /* 0x0000014816117810 */ /* 0x002fe20007ffe0ff */
[----:B------:R-:W-:Y:S02]  /*8fa0*/  STL [R1+0x3b4c], R5 ;  /* 0x003b4c0501007387 */ /* 0x000fe40000100800 */
[----:B------:R-:W-:-:S02]  /*8fb0*/  IMAD.MOV R92, RZ, RZ, -R92 ;  /* 0x000000ffff5c7224 */ /* 0x000fc400078e0a5c */
[----:B------:R-:W-:Y:S01]  /*8fc0*/  IMAD.HI.U32 R93, R252, R88, RZ ;  /* 0x00000058fc5d7227 */ /* 0x000fe200078e00ff */
[----:B------:R1:W-:Y:S03]  /*8fd0*/  STL [R1+0x3b50], R4 ;  /* 0x003b500401007387 */ /* 0x0003e60000100800 */
[----:B------:R-:W-:Y:S01]  /*8fe0*/  IMAD.MOV R91, RZ, RZ, -R91 ;  /* 0x000000ffff5b7224 */ /* 0x000fe200078e0a5b */
[----:B------:R3:W-:Y:S01]  /*8ff0*/  STL [R1+0x3b14], R17 ;  /* 0x003b141101007387 */ /* 0x0007e20000100800 */
[----:B------:R-:W-:Y:S02]  /*9000*/  IMAD.MOV R94, RZ, RZ, -R94 ;  /* 0x000000ffff5e7224 */ /* 0x000fe400078e0a5e */
[C---:B------:R-:W-:Y:S01]  /*9010*/  IMAD R87, R251.reuse, R92, R87 ;  /* 0x0000005cfb577224 */ /* 0x040fe200078e0257 */
[----:B------:R-:W-:Y:S01]  /*9020*/  IABS R92, R6 ;  /* 0x00000006005c7213 */ /* 0x000fe20000000000 */
        /* <DEDUP_REMOVED lines=11> */
[----:B------:R-:W-:-:S02]  /*90e0*/  IADD3 R8, R22, 0x149, RZ ;  /* 0x0000014916087810 */ /* 0x000fc40007ffe0ff */
[----:B-1----:R-:W-:Y:S01]  /*90f0*/  IADD3 R4, R22, 0x14c, RZ ;  /* 0x0000014c16047810 */ /* 0x002fe20007ffe0ff */
[----:B------:R-:W-:Y:S01]  /*9100*/  IMAD.HI.U32 R96, R252, R91, RZ ;  /* 0x0000005bfc607227 */ /* 0x000fe200078e00ff */
[C---:B---3--:R-:W-:Y:S01]  /*9110*/  IADD3 R17, R22.reuse, 0x14d, RZ ;  /* 0x0000014d16117810 */ /* 0x048fe20007ffe0ff */
[----:B------:R-:W-:Y:S01]  /*9120*/  STL [R1+0x3b2c], R8 ;  /* 0x003b2c0801007387 */ /* 0x000fe20000100800 */
[----:B------:R-:W-:Y:S01]  /*9130*/  IADD3 R5, R22, 0x14b, RZ ;  /* 0x0000014b16057810 */ /* 0x000fe20007ffe0ff */
[C---:B------:R-:W-:Y:S02]  /*9140*/  IMAD.HI.U32 R99, R252.reuse, R94, RZ ;  /* 0x0000005efc637227 */ /* 0x040fe400078e00ff */
[----:B------:R1:W-:Y:S02]  /*9150*/  STL [R1+0x3b48], R6 ;  /* 0x003b480601007387 */ /* 0x0003e40000100800 */
[----:B------:R-:W-:Y:S02]  /*9160*/  IMAD.MOV R97, RZ, RZ, -R97 ;  /* 0x000000ffff617224 */ /* 0x000fe400078e0a61 */
        /* <DEDUP_REMOVED lines=10> */
[----:B-1----:R-:W-:Y:S01]  /*9210*/  IADD3 R6, R22, 0x14f, RZ ;  /* 0x0000014f16067810 */ /* 0x002fe20007ffe0ff */
        /* <DEDUP_REMOVED lines=742> */
[----:B------:R2:W-:Y:S03]  /*c080*/  STL [R1+0x3ac8], R5 ;  /* 0x003ac80501007387 */ /* 0x0005e60000100800 */
        /* <DEDUP_REMOVED lines=18> */
[----:B--2---:R-:W-:Y:S01]  /*c1b0*/  IADD3 R5, R22, 0x1cd, RZ ;  /* 0x000001cd16057810 */ /* 0x004fe20007ffe0ff */
[----:B------:R-:W-:Y:S01]  /*c1c0*/  IMAD.HI.U32 R229, R252, R224, RZ ;  /* 0x000000e0fce57227 */ /* 0x000fe200078e00ff */
[----:B------:R-:W-:Y:S01]  /*c1d0*/  IADD3 R227, -R227, RZ, RZ ;  /* 0x000000ffe3e37210 */ /* 0x000fe20007ffe1ff */
[----:B------:R-:W-:Y:S01]  /*c1e0*/  STL [R1+0x39bc], R8 ;  /* 0x0039bc0801007387 */ /* 0x000fe20000100800 */
[----:B---3--:R-:W-:Y:S01]  /*c1f0*/  IADD3 R4, R22, 0x1ce, RZ ;  /* 0x000001ce16047810 */ /* 0x008fe20007ffe0ff */
[----:B------:R-:W-:Y:S01]  /*c200*/  IMAD.HI.U32 R230, R252, R225, RZ ;  /* 0x000000e1fce67227 */ /* 0x000fe200078e00ff */
[----:B-1----:R-:W-:Y:S01]  /*c210*/  IADD3 R17, R22, 0x1cf, RZ ;  /* 0x000001cf16117810 */ /* 0x002fe20007ffe0ff */
[----:B------:R-:W-:Y:S02]  /*c220*/  STL [R1+0x3a30], R6 ;  /* 0x003a300601007387 */ /* 0x000fe40000100800 */
[C---:B------:R-:W-:Y:S02]  /*c230*/  IMAD.HI.U32 R226, R252.reuse, R221, RZ ;  /* 0x000000ddfce27227 */ /* 0x040fe400078e00ff */
[----:B------:R-:W-:Y:S02]  /*c240*/  STL [R1+0x39f8], R5 ;  /* 0x0039f80501007387 */ /* 0x000fe40000100800 */
[----:B------:R-:W-:-:S02]  /*c250*/  IMAD.HI.U32 R228, R252, R223, RZ ;  /* 0x000000dffce47227 */ /* 0x000fc400078e00ff */
[----:B------:R-:W-:Y:S02]  /*c260*/  STL [R1+0x39d4], R4 ;  /* 0x0039d40401007387 */ /* 0x000fe40000100800 */
[----:B------:R-:W-:Y:S02]  /*c270*/  IMAD.MOV R229, RZ, RZ, -R229 ;  /* 0x000000ffffe57224 */ /* 0x000fe400078e0ae5 */
[----:B------:R-:W-:Y:S01]  /*c280*/  IMAD.MOV R230, RZ, RZ, -R230 ;  /* 0x000000ffffe67224 */ /* 0x000fe200078e0ae6 */
[----:B------:R1:W-:Y:S01]  /*c290*/  STL [R1+0x38f4], R17 ;  /* 0x0038f41101007387 */ /* 0x0003e20000100800 */
[----:B------:R-:W-:Y:S02]  /*c2a0*/  IMAD.MOV R226, RZ, RZ, -R226 ;  /* 0x000000ffffe27224 */ /* 0x000fe400078e0ae2 */
        /* <DEDUP_REMOVED lines=11> */
[----:B-1----:R-:W1:Y:S01]  /*c360*/  S2R R17, SR_TID.X ;  /* 0x0000000000117919 */ /* 0x002e620000002100 */
[----:B------:R-:W-:Y:S01]  /*c370*/  IMAD.HI.U32 R232, R252, R227, RZ ;  /* 0x000000e3fce87227 */ /* 0x000fe200078e00ff */
[----:B------:R-:W-:-:S02]  /*c380*/  IADD3 R6, R22, 0x1d1, RZ ;  /* 0x000001d116067810 */ /* 0x000fc40007ffe0ff */
[----:B------:R-:W-:Y:S01]  /*c390*/  IADD3 R4, R22, 0x1d3, RZ ;  /* 0x000001d316047810 */ /* 0x000fe20007ffe0ff */
[----:B------:R-:W-:Y:S01]  /*c3a0*/  IMAD.HI.U32 R234, R252, R229, RZ ;  /* 0x000000e5fcea7227 */ /* 0x000fe200078e00ff */
[C---:B------:R-:W-:Y:S02]  /*c3b0*/  IADD3 R8, R22.reuse, 0x1d0, RZ ;  /* 0x000001d016087810 */ /* 0x040fe40007ffe0ff */
[----:B------:R-:W-:Y:S01]  /*c3c0*/  IADD3 R5, R22, 0x1d2, RZ ;  /* 0x000001d216057810 */ /* 0x000fe20007ffe0ff */
[C---:B------:R-:W-:Y:S02]  /*c3d0*/  IMAD.HI.U32 R231, R252.reuse, R226, RZ ;  /* 0x000000e2fce77227 */ /* 0x040fe400078e00ff */
[----:B------:R2:W-:Y:S02]  /*c3e0*/  STL [R1+0x3950], R8 ;  /* 0x0039500801007387 */ /* 0x0005e40000100800 */
[----:B------:R-:W-:Y:S02]  /*c3f0*/  IMAD.HI.U32 R233, R252, R228, RZ ;  /* 0x000000e4fce97227 */ /* 0x000fe400078e00ff */
[----:B------:R3:W-:Y:S02]  /*c400*/  STL [R1+0x3948], R6 ;  /* 0x0039480601007387 */ /* 0x0007e40000100800 */
[----:B------:R-:W-:Y:S01]  /*c410*/  IMAD.MOV R232, RZ, RZ, -R232 ;  /* 0x000000ffffe87224 */ /* 0x000fe200078e0ae8 */
[----:B------:R-:W-:Y:S01]  /*c420*/  IADD3 R233, -R233, RZ, RZ ;  /* 0x000000ffe9e97210 */ /* 0x000fe20007ffe1ff */
        /* <DEDUP_REMOVED lines=9> */
[----:B------:R-:W-:Y:S01]  /*c4c0*/  IMAD.HI.U32 R235, R252, R230, RZ ;  /* 0x000000e6fceb7227 */ /* 0x000fe200078e00ff */
[C---:B--2---:R-:W-:Y:S01]  /*c4d0*/  IADD3 R8, R22.reuse, 0x1d5, RZ ;  /* 0x000001d516087810 */ /* 0x044fe20007ffe0ff */
[----:B------:R2:W-:Y:S01]  /*c4e0*/  STL [R1+0x397c], R4 ;  /* 0x00397c0401007387 */ /* 0x0005e20000100800 */
[----:B---3--:R-:W-:Y:S01]  /*c4f0*/  IADD3 R6, R22, 0x1d6, RZ ;  /* 0x000001d616067810 */ /* 0x008fe20007ffe0ff */
[----:B------:R-:W-:Y:S01]  /*c500*/  IMAD R228, R251, R233, R228 ;  /* 0x000000e9fbe47224 */ /* 0x000fe200078e02e4 */
[----:B------:R-:W-:Y:S01]  /*c510*/  IABS R233, R5 ;  /* 0x0000000500e97213 */ /* 0x000fe20000000000 */
[----:B------:R-:W-:Y:S01]  /*c520*/  IMAD.HI.U32 R237, R252, R232, RZ ;  /* 0x000000e8fced7227 */ /* 0x000fe200078e00ff */
[----:B------:R1:W-:Y:S01]  /*c530*/  STL [R1+0x3894], R18 ;  /* 0x0038941201007387 */ /* 0x0003e20000100800 */
[----:B----4-:R-:W-:-:S02]  /*c540*/  IADD3 R5, R22, 0x1d7, RZ ;  /* 0x000001d716057810 */ /* 0x010fc40007ffe0ff */
[----:B------:R-:W-:Y:S01]  /*c550*/  IMAD.HI.U32 R239, R252, R234, RZ ;  /* 0x000000eafcef7227 */ /* 0x000fe200078e00ff */
[----:B------:R-:W-:Y:S01]  /*c560*/  STL [R1+0x3890], R8 ;  /* 0x0038900801007387 */ /* 0x000fe20000100800 */
[----:B--2---:R-:W-:Y:S02]  /*c570*/  IADD3 R4, R22, 0x1d8, RZ ;  /* 0x000001d816047810 */ /* 0x004fe40007ffe0ff */
[----:B------:R-:W-:Y:S01]  /*c580*/  IMAD.MOV R235, RZ, RZ, -R235 ;  /* 0x000000ffffeb7224 */ /* 0x000fe200078e0aeb */
[----:B------:R-:W-:Y:S01]  /*c590*/  IADD3 R239, -R239, RZ, RZ ;  /* 0x000000ffefef7210 */ /* 0x000fe20007ffe1ff */
[C---:B------:R-:W-:Y:S01]  /*c5a0*/  IMAD.HI.U32 R236, R252.reuse, R231, RZ ;  /* 0x000000e7fcec7227 */ /* 0x040fe200078e00ff */
[----:B------:R2:W-:Y:S03]  /*c5b0*/  STL [R1+0x387c], R6 ;  /* 0x00387c0601007387 */ /* 0x0005e60000100800 */
[----:B------:R-:W-:Y:S01]  /*c5c0*/  IMAD.MOV R237, RZ, RZ, -R237 ;  /* 0x000000ffffed7224 */ /* 0x000fe200078e0aed */
[----:B------:R-:W-:Y:S01]  /*c5d0*/  STL [R1+0x38c4], R5 ;  /* 0x0038c40501007387 */ /* 0x000fe20000100800 */
[----:B------:R-:W-:-:S03]  /*c5e0*/  IMAD.HI.U32 R238, R252, R233, RZ ;  /* 0x000000e9fcee7227 */ /* 0x000fc600078e00ff */
[----:B------:R3:W-:Y:S01]  /*c5f0*/  STL [R1+0x38f0], R4 ;  /* 0x0038f00401007387 */ /* 0x0007e20000100800 */
[----:B------:R-:W-:Y:S01]  /*c600*/  IMAD R230, R251, R235, R230 ;  /* 0x000000ebfbe67224 */ /* 0x000fe200078e02e6 */
[----:B------:R-:W-:Y:S01]  /*c610*/  IABS R235, R18 ;  /* 0x0000001200eb7213 */ /* 0x000fe20000000000 */
[----:B------:R-:W-:Y:S01]  /*c620*/  IMAD.MOV R236, RZ, RZ, -R236 ;  /* 0x000000ffffec7224 */ /* 0x000fe200078e0aec */
[----:B-1----:R-:W-:Y:S01]  /*c630*/  LOP3.LUT R18, R17, 0x7f, RZ, 0xc0, !PT ;  /* 0x0000007f11127812 */ /* 0x002fe200078ec0ff */
[C---:B------:R-:W-:Y:S01]  /*c640*/  IMAD R232, R251.reuse, R237, R232 ;  /* 0x000000edfbe87224 */ /* 0x040fe200078e02e8 */
[----:B------:R-:W-:Y:S01]  /*c650*/  IABS R237, R6 ;  /* 0x0000000600ed7213 */ /* 0x000fe20000000000 */
[----:B------:R-:W-:Y:S01]  /*c660*/  IMAD.MOV R238, RZ, RZ, -R238 ;  /* 0x000000ffffee7224 */ /* 0x000fe200078e0aee */
[----:B------:R-:W-:Y:S01]  /*c670*/  IADD3 R17, R22, 0x1da, RZ ;  /* 0x000001da16117810 */ /* 0x000fe20007ffe0ff */
[C---:B------:R-:W-:Y:S01]  /*c680*/  IMAD R231, R251.reuse, R236, R231 ;  /* 0x000000ecfbe77224 */ /* 0x040fe200078e02e7 */
[----:B------:R-:W-:Y:S01]  /*c690*/  IABS R236, R8 ;  /* 0x0000000800ec7213 */ /* 0x000fe20000000000 */
[----:B------:R-:W-:Y:S01]  /*c6a0*/  IMAD R234, R251, R239, R234 ;  /* 0x000000effbea7224 */ /* 0x000fe200078e02ea */
[----:B------:R-:W-:Y:S01]  /*c6b0*/  IABS R239, R4 ;  /* 0x0000000400ef7213 */ /* 0x000fe20000000000 */
[----:B--2---:R-:W-:Y:S01]  /*c6c0*/  IMAD.MOV.U32 R6, RZ, RZ, R240 ;  /* 0x000000ffff067224 */ /* 0x004fe200078e00f0 */
[----:B------:R-:W-:Y:S01]  /*c6d0*/  STL [R1+0x3808], R19 ;  /* 0x0038081301007387 */ /* 0x000fe20000100800 */
[----:B------:R-:W-:-:S03]  /*c6e0*/  IMAD.HI.U32 R240, R252, R235, RZ ;  /* 0x000000ebfcf07227 */ /* 0x000fc600078e00ff */
[----:B------:R-:W-:Y:S01]  /*c6f0*/  STL [R1+0x384c], R17 ;  /* 0x00384c1101007387 */ /* 0x000fe20000100800 */
[----:B------:R-:W-:Y:S01]  /*c700*/  IMAD R233, R251, R238, R233 ;  /* 0x000000eefbe97224 */ /* 0x000fe200078e02e9 */
[----:B------:R-:W-:Y:S01]  /*c710*/  IABS R238, R5 ;  /* 0x0000000500ee7213 */ /* 0x000fe20000000000 */
[----:B------:R-:W-:Y:S02]  /*c720*/  IMAD.MOV.U32 R8, RZ, RZ, R242 ;  /* 0x000000ffff087224 */ /* 0x000fe400078e00f2 */
[----:B------:R-:W-:Y:S01]  /*c730*/  IMAD R20, R245, 0x100, R18 ;  /* 0x00000100f5147824 */ /* 0x000fe200078e0212 */
[----:B------:R-:W-:Y:S01]  /*c740*/  IADD3 R18, R22, 0x1db, RZ ;  /* 0x000001db16127810 */ /* 0x000fe20007ffe0ff */
[----:B------:R-:W-:Y:S01]  /*c750*/  IMAD.HI.U32 R242, R252, R237, RZ ;  /* 0x000000edfcf27227 */ /* 0x000fe200078e00ff */
[----:B------:R-:W-:Y:S02]  /*c760*/  IADD3 R22, R22, 0x1e0, RZ ;  /* 0x000001e016167810 */ /* 0x000fe40007ffe0ff */
[----:B------:R-:W-:Y:S01]  /*c770*/  IABS R248, R20 ;  /* 0x0000001400f87213 */ /* 0x000fe20000000000 */
[----:B------:R-:W-:Y:S01]  /*c780*/  IMAD.MOV R240, RZ, RZ, -R240 ;  /* 0x000000fffff07224 */ /* 0x000fe200078e0af0 */
[----:B------:R-:W-:Y:S01]  /*c790*/  STL [R1+0x168c], R20 ;  /* 0x00168c1401007387 */ /* 0x000fe20000100800 */
[----:B------:R-:W-:-:S03]  /*c7a0*/  IMAD.HI.U32 R244, R252, R239, RZ ;  /* 0x000000effcf47227 */ /* 0x000fc600078e00ff */
[----:B------:R1:W-:Y:S01]  /*c7b0*/  STL [R1+0x3820], R18 ;  /* 0x0038201201007387 */ /* 0x0003e20000100800 */
[----:B---3--:R-:W-:Y:S02]  /*c7c0*/  IMAD.MOV.U32 R4, RZ, RZ, R241 ;  /* 0x000000ffff047224 */ /* 0x008fe400078e00f1 */
[----:B------:R-:W-:Y:S02]  /*c7d0*/  IMAD.MOV R242, RZ, RZ, -R242 ;  /* 0x000000fffff27224 */ /* 0x000fe400078e0af2 */
[----:B------:R-:W-:-:S04]  /*c7e0*/  IMAD.HI.U32 R241, R252, R238, RZ ;  /* 0x000000eefcf17227 */ /* 0x000fc800078e00ff */
[C---:B------:R-:W-:Y:S02]  /*c7f0*/  IMAD R235, R251.reuse, R240, R235 ;  /* 0x000000f0fbeb7224 */ /* 0x040fe400078e02eb */
[----:B------:R-:W-:Y:S02]  /*c800*/  IMAD.MOV R240, RZ, RZ, -R244 ;  /* 0x000000fffff07224 */ /* 0x000fe400078e0af4 */
[----:B------:R-:W-:Y:S01]  /*c810*/  IMAD R237, R251, R242, R237 ;  /* 0x000000f2fbed7224 */ /* 0x000fe200078e02ed */
[----:B------:R-:W-:Y:S01]  /*c820*/  IABS R242, R18 ;  /* 0x0000001200f27213 */ /* 0x000fe20000000000 */
[----:B------:R-:W-:Y:S01]  /*c830*/  IMAD.MOV.U32 R5, RZ, RZ, R243 ;  /* 0x000000ffff057224 */ /* 0x000fe200078e00f3 */
[----:B-1----:R-:W-:Y:S01]  /*c840*/  MOV R18, R249 ;  /* 0x000000f900127202 */ /* 0x002fe20000000f00 */
[----:B------:R-:W-:Y:S02]  /*c850*/  IMAD.MOV R241, RZ, RZ, -R241 ;  /* 0x000000fffff17224 */ /* 0x000fe400078e0af1 */
[----:B------:R-:W-:-:S04]  /*c860*/  IMAD.HI.U32 R246, R247, R248, RZ ;  /* 0x000000f8f7f67227 */ /* 0x000fc800078e00ff */
[C---:B------:R-:W-:Y:S01]  /*c870*/  IMAD R239, R251.reuse, R240, R239 ;  /* 0x000000f0fbef7224 */ /* 0x040fe200078e02ef */
[----:B------:R-:W-:Y:S01]  /*c880*/  IABS R240, R19 ;  /* 0x0000001300f07213 */ /* 0x000fe20000000000 */
[----:B------:R-:W-:Y:S01]  /*c890*/  IMAD R238, R251, R241, R238 ;  /* 0x000000f1fbee7224 */ /* 0x000fe200078e02ee */
[----:B------:R-:W-:Y:S01]  /*c8a0*/  IABS R241, R17 ;  /* 0x0000001100f17213 */ /* 0x000fe20000000000 */
[----:B------:R-:W-:Y:S01]  /*c8b0*/  IMAD.MOV.U32 R19, RZ, RZ, R5 ;  /* 0x000000ffff137224 */ /* 0x000fe200078e0005 */
[----:B------:R-:W-:Y:S01]  /*c8c0*/  IADD3 R246, -R246, RZ, RZ ;  /* 0x000000fff6f67210 */ /* 0x000fe20007ffe1ff */
[----:B------:R-:W-:Y:S01]  /*c8d0*/  IMAD.HI.U32 R245, R252, R242, RZ ;  /* 0x000000f2fcf57227 */ /* 0x000fe200078e00ff */
[----:B------:R-:W-:Y:S02]  /*c8e0*/  IABS R5, c[0x0][0x178] ;  /* 0x00005e0000057a13 */ /* 0x000fe40000000000 */
[----:B------:R-:W-:Y:S01]  /*c8f0*/  IADD3 R17, R20, 0x80, RZ ;  /* 0x0000008014117810 */ /* 0x000fe20007ffe0ff */
[----:B------:R-:W-:-:S02]  /*c900*/  IMAD.MOV R245, RZ, RZ, -R245 ;  /* 0x000000fffff57224 */ /* 0x000fc400078e0af5 */
[----:B------:R-:W-:Y:S01]  /*c910*/  IMAD R248, R5, R246, R248 ;  /* 0x000000f605f87224 */ /* 0x000fe200078e02f8 */
[----:B------:R-:W-:Y:S01]  /*c920*/  IABS R246, R23 ;  /* 0x0000001700f67213 */ /* 0x000fe20000000000 */
[----:B------:R-:W-:Y:S01]  /*c930*/  STL [R1+0x17f4], R17 ;  /* 0x0017f41101007387 */ /* 0x000fe20000100800 */
[----:B------:R-:W-:Y:S01]  /*c940*/  IMAD R242, R251, R245, R242 ;  /* 0x000000f5fbf27224 */ /* 0x000fe200078e02f2 */
[----:B------:R-:W-:Y:S01]  /*c950*/  IABS R245, R25 ;  /* 0x0000001900f57213 */ /* 0x000fe20000000000 */
[----:B------:R-:W-:Y:S01]  /*c960*/  IMAD.HI.U32 R244, R252, R241, RZ ;  /* 0x000000f1fcf47227 */ /* 0x000fe200078e00ff */
[----:B------:R-:W-:Y:S01]  /*c970*/  STL [R1+0x378c], R27 ;  /* 0x00378c1b01007387 */ /* 0x000fe20000100800 */
[----:B------:R-:W-:Y:S02]  /*c980*/  IABS R249, R17 ;  /* 0x0000001100f97213 */ /* 0x000fe40000000000 */
[----:B------:R-:W-:Y:S01]  /*c990*/  ISETP.GT.U32.AND P0, PT, R5, R248, PT ;  /* 0x000000f80500720c */ /* 0x000fe20003f04070 */
[----:B------:R-:W-:Y:S01]  /*c9a0*/  STL [R1+0x3780], R26 ;  /* 0x0037801a01007387 */ /* 0x000fe20000100800 */
[----:B------:R-:W-:-:S02]  /*c9b0*/  IMAD.MOV R244, RZ, RZ, -R244 ;  /* 0x000000fffff47224 */ /* 0x000fc400078e0af4 */
[----:B------:R-:W-:Y:S01]  /*c9c0*/  IMAD.HI.U32 R247, R247, R249, RZ ;  /* 0x000000f9f7f77227 */ /* 0x000fe200078e00ff */
[----:B------:R1:W-:Y:S03]  /*c9d0*/  STL [R1+0x37b8], R25 ;  /* 0x0037b81901007387 */ /* 0x0003e60000100800 */
[----:B------:R-:W-:Y:S01]  /*c9e0*/  IMAD.MOV R247, RZ, RZ, -R247 ;  /* 0x000000fffff77224 */ /* 0x000fe200078e0af7 */
[----:B------:R-:W-:Y:S01]  /*c9f0*/  STL [R1+0x37a8], R23 ;  /* 0x0037a81701007387 */ /* 0x000fe20000100800 */
[----:B------:R-:W-:Y:S01]  /*ca00*/  IMAD R241, R251, R244, R241 ;  /* 0x000000f4fbf17224 */ /* 0x000fe200078e02f1 */
[----:B------:R-:W-:Y:S01]  /*ca10*/  IABS R244, R26 ;  /* 0x0000001a00f47213 */ /* 0x000fe20000000000 */
[C---:B------:R-:W-:Y:S01]  /*ca20*/  IMAD R249, R5.reuse, R247, R249 ;  /* 0x000000f705f97224 */ /* 0x040fe200078e02f9 */
[----:B------:R2:W-:Y:S01]  /*ca30*/  STL [R1+0x37a4], R22 ;  /* 0x0037a41601007387 */ /* 0x0005e20000100800 */
[----:B------:R-:W-:Y:S01]  /*ca40*/  IABS R247, R22 ;  /* 0x0000001600f77213 */ /* 0x000fe20000000000 */
[----:B-1----:R-:W-:Y:S01]  /*ca50*/  IMAD.MOV.U32 R25, RZ, RZ, R24 ;  /* 0x000000ffff197224 */ /* 0x002fe200078e0018 */
[----:B------:R-:W-:Y:S01]  /*ca60*/  @!P0 IADD3 R248, R248, -R5, RZ ;  /* 0x80000005f8f88210 */ /* 0x000fe20007ffe0ff */
[----:B------:R-:W-:Y:S01]  /*ca70*/  IMAD.HI.U32 R24, R252, R246, RZ ;  /* 0x000000f6fc187227 */ /* 0x000fe200078e00ff */
[----:B------:R-:W-:-:S02]  /*ca80*/  ISETP.GT.U32.AND P1, PT, R5, R249, PT ;  /* 0x000000f90500720c */ /* 0x000fc40003f24070 */
[----:B------:R-:W-:Y:S01]  /*ca90*/  ISETP.GT.U32.AND P0, PT, R5, R248, PT ;  /* 0x000000f80500720c */ /* 0x000fe20003f04070 */
[----:B------:R-:W-:Y:S02]  /*caa0*/  IMAD.MOV R24, RZ, RZ, -R24 ;  /* 0x000000ffff187224 */ /* 0x000fe400078e0a18 */
[----:B--2---:R-:W-:-:S04]  /*cab0*/  IMAD.HI.U32 R22, R252, R247, RZ ;  /* 0x000000f7fc167227 */ /* 0x004fc800078e00ff */
[----:B------:R-:W-:Y:S01]  /*cac0*/  IMAD R246, R251, R24, R246 ;  /* 0x00000018fbf67224 */ /* 0x000fe200078e02f6 */
[----:B------:R-:W-:Y:S01]  /*cad0*/  IADD3 R22, -R22, RZ, RZ ;  /* 0x000000ff16167210 */ /* 0x000fe20007ffe1ff */
[----:B------:R-:W-:-:S03]  /*cae0*/  IMAD.HI.U32 R26, R252, R245, RZ ;  /* 0x000000f5fc1a7227 */ /* 0x000fc600078e00ff */
[----:B------:R1:W-:Y:S01]  /*caf0*/  STL [R1+0x3e98], R246 ;  /* 0x003e98f601007387 */ /* 0x0003e20000100800 */
[----:B------:R-:W-:Y:S02]  /*cb00*/  @!P1 IMAD.IADD R249, R249, 0x1, -R5 ;  /* 0x00000001f9f99824 */ /* 0x000fe400078e0a05 */
[----:B------:R-:W-:Y:S02]  /*cb10*/  IMAD R247, R251, R22, R247 ;  /* 0x00000016fbf77224 */ /* 0x000fe400078e02f7 */
[----:B------:R-:W-:Y:S01]  /*cb20*/  IMAD.MOV.U32 R24, RZ, RZ, R6 ;  /* 0x000000ffff187224 */ /* 0x000fe200078e0006 */
[----:B------:R-:W-:Y:S01]  /*cb30*/  ISETP.GT.U32.AND P1, PT, R5, R249, PT ;  /* 0x000000f90500720c */ /* 0x000fe20003f24070 */
[----:B------:R-:W-:Y:S02]  /*cb40*/  IMAD.MOV.U32 R23, RZ, RZ, R21 ;  /* 0x000000ffff177224 */ /* 0x000fe400078e0015 */
[----:B------:R-:W-:Y:S01]  /*cb50*/  @!P0 IMAD.IADD R248, R248, 0x1, -R5 ;  /* 0x00000001f8f88824 */ /* 0x000fe200078e0a05 */
[----:B-1----:R-:W2:Y:S01]  /*cb60*/  LDL R246, [R1+0x17f0] ;  /* 0x0017f00001f67983 */ /* 0x002ea20000100800 */
[----:B------:R-:W-:-:S02]  /*cb70*/  IMAD.MOV.U32 R21, RZ, RZ, R4 ;  /* 0x000000ffff157224 */ /* 0x000fc400078e0004 */
[----:B------:R-:W-:Y:S02]  /*cb80*/  IMAD.MOV R26, RZ, RZ, -R26 ;  /* 0x000000ffff1a7224 */ /* 0x000fe400078e0a1a */
[----:B------:R-:W-:-:S04]  /*cb90*/  IMAD.HI.U32 R243, R252, R236, RZ ;  /* 0x000000ecfcf37227 */ /* 0x000fc800078e00ff */
[----:B------:R-:W-:Y:S01]  /*cba0*/  @!P1 IMAD.IADD R249, R249, 0x1, -R5 ;  /* 0x00000001f9f99824 */ /* 0x000fe200078e0a05 */
[----:B------:R-:W-:Y:S01]  /*cbb0*/  IADD3 R243, -R243, RZ, RZ ;  /* 0x000000fff3f37210 */ /* 0x000fe20007ffe1ff */
[----:B------:R-:W-:Y:S02]  /*cbc0*/  IMAD.MOV.U32 R29, RZ, RZ, R21 ;  /* 0x000000ffff1d7224 */ /* 0x000fe400078e0015 */
[C---:B------:R-:W-:Y:S02]  /*cbd0*/  IMAD R245, R251.reuse, R26, R245 ;  /* 0x0000001afbf57224 */ /* 0x040fe400078e02f5 */
[----:B------:R-:W-:Y:S02]  /*cbe0*/  IMAD R236, R251, R243, R236 ;  /* 0x000000f3fbec7224 */ /* 0x000fe400078e02ec */
[----:B------:R-:W-:-:S04]  /*cbf0*/  IMAD.HI.U32 R243, R252, R240, RZ ;  /* 0x000000f0fcf37227 */ /* 0x000fc800078e00ff */
[----:B------:R-:W-:Y:S01]  /*cc00*/  IMAD.MOV R243, RZ, RZ, -R243 ;  /* 0x000000fffff37224 */ /* 0x000fe200078e0af3 */
[----:B------:R-:W-:Y:S01]  /*cc10*/  ISETP.GE.AND P1, PT, R20, RZ, PT ;  /* 0x000000ff1400720c */ /* 0x000fe20003f26270 */
[----:B------:R-:W-:Y:S02]  /*cc20*/  IMAD.MOV.U32 R4, RZ, RZ, R250 ;  /* 0x000000ffff047224 */ /* 0x000fe400078e00fa */
[----:B------:R-:W-:Y:S01]  /*cc30*/  IMAD R240, R251, R243, R240 ;  /* 0x000000f3fbf07224 */ /* 0x000fe200078e02f0 */
[----:B------:R-:W-:Y:S01]  /*cc40*/  IABS R243, R27 ;  /* 0x0000001b00f37213 */ /* 0x000fe20000000000 */
[----:B------:R-:W-:Y:S01]  /*cc50*/  IMAD.HI.U32 R27, R252, R244, RZ ;  /* 0x000000f4fc1b7227 */ /* 0x000fe200078e00ff */
[----:B------:R-:W-:-:S03]  /*cc60*/  ISETP.GE.AND P2, PT, R17, RZ, PT ;  /* 0x000000ff1100720c */ /* 0x000fc60003f46270 */
[----:B------:R-:W-:-:S04]  /*cc70*/  IMAD.HI.U32 R250, R252, R243, RZ ;  /* 0x000000f3fcfa7227 */ /* 0x000fc800078e00ff */
[----:B------:R-:W-:Y:S01]  /*cc80*/  IMAD.MOV R250, RZ, RZ, -R250 ;  /* 0x000000fffffa7224 */ /* 0x000fe200078e0afa */
[----:B------:R-:W-:Y:S01]  /*cc90*/  ISETP.NE.AND P0, PT, RZ, c[0x0][0x178], PT ;  /* 0x00005e00ff007a0c */ /* 0x000fe20003f05270 */
[----:B------:R-:W-:Y:S02]  /*cca0*/  IMAD.MOV R27, RZ, RZ, -R27 ;  /* 0x000000ffff1b7224 */ /* 0x000fe400078e0a1b */
[C---:B------:R-:W-:Y:S01]  /*ccb0*/  IMAD R243, R251.reuse, R250, R243 ;  /* 0x000000fafbf37224 */ /* 0x040fe200078e02f3 */
[C---:B--2---:R-:W-:Y:S02]  /*ccc0*/  IADD3 R22, R246.reuse, 0x1e1, RZ ;  /* 0x000001e1f6167810 */ /* 0x044fe40007ffe0ff */
[C---:B------:R-:W-:Y:S02]  /*ccd0*/  IADD3 R6, R246.reuse, 0x1e2, RZ ;  /* 0x000001e2f6067810 */ /* 0x040fe40007ffe0ff */
[----:B------:R-:W-:Y:S01]  /*cce0*/  IADD3 R5, R246, 0x1e3, RZ ;  /* 0x000001e3f6057810 */ /* 0x000fe20007ffe0ff */
[----:B------:R-:W-:Y:S01]  /*ccf0*/  STL [R1+0x3774], R22 ;  /* 0x0037741601007387 */ /* 0x000fe20000100800 */
[----:B------:R-:W-:Y:S01]  /*cd00*/  @!P1 IMAD.MOV R248, RZ, RZ, -R248 ;  /* 0x000000fffff89224 */ /* 0x000fe200078e0af8 */
[C---:B------:R-:W-:Y:S01]  /*cd10*/  ISETP.GT.U32.AND P5, PT, R251.reuse, R25, PT ;  /* 0x00000019fb00720c */ /* 0x040fe20003fa4070 */
[----:B------:R-:W-:Y:S01]  /*cd20*/  @!P2 IMAD.MOV R249, RZ, RZ, -R249 ;  /* 0x000000fffff9a224 */ /* 0x000fe200078e0af9 */
[----:B------:R-:W-:Y:S01]  /*cd30*/  STL [R1+0x3770], R6 ;  /* 0x0037700601007387 */ /* 0x000fe20000100800 */
[----:B------:R-:W-:-:S03]  /*cd40*/  IMAD R244, R251, R27, R244 ;  /* 0x0000001bfbf47224 */ /* 0x000fc600078e02f4 */
[----:B------:R1:W-:Y:S04]  /*cd50*/  STL [R1+0x376c], R5 ;  /* 0x00376c0501007387 */ /* 0x0003e80000100800 */
[----:B------:R-:W2:Y:S04]  /*cd60*/  LDL.LU R21, [R1+0x14] ;  /* 0x0000140001157983 */ /* 0x000ea80000300800 */
[----:B------:R-:W3:Y:S01]  /*cd70*/  LDL R26, [R1+0x352c] ;  /* 0x00352c00011a7983 */ /* 0x000ee20000100800 */
[----:B-1----:R-:W-:Y:S02]  /*cd80*/  IABS R5, R5 ;  /* 0x0000000500057213 */ /* 0x002fe40000000000 */
[----:B------:R-:W-:Y:S01]  /*cd90*/  IABS R250, R22 ;  /* 0x0000001600fa7213 */ /* 0x000fe20000000000 */
[----:B------:R-:W-:Y:S01]  /*cda0*/  IMAD.MOV.U32 R22, RZ, RZ, R19 ;  /* 0x000000ffff167224 */ /* 0x000fe200078e0013 */
[----:B------:R-:W-:Y:S01]  /*cdb0*/  LOP3.LUT R19, RZ, c[0x0][0x178], RZ, 0x33, !PT ;  /* 0x00005e00ff137a12 */ /* 0x000fe200078e33ff */
[----:B------:R-:W-:-:S03]  /*cdc0*/  IMAD.MOV.U32 R28, RZ, RZ, R5 ;  /* 0x000000ffff1c7224 */ /* 0x000fc600078e0005 */
[C---:B------:R-:W-:Y:S01]  /*cdd0*/  SEL R27, R19.reuse, R248, !P0 ;  /* 0x000000f8131b7207 */ /* 0x040fe20004000000 */
[C---:B------:R-:W-:Y:S01]  /*cde0*/  IMAD.HI.U32 R5, R252.reuse, R28, RZ ;  /* 0x0000001cfc057227 */ /* 0x040fe200078e00ff */
[----:B------:R-:W-:Y:S02]  /*cdf0*/  SEL R19, R19, R249, !P0 ;  /* 0x000000f913137207 */ /* 0x000fe40004000000 */
[----:B------:R-:W-:Y:S01]  /*ce00*/  IABS R6, R6 ;  /* 0x0000000600067213 */ /* 0x000fe20000000000 */
[----:B------:R1:W-:Y:S01]  /*ce10*/  STL [R1+0x5cc], R27 ;  /* 0x0005cc1b01007387 */ /* 0x0003e20000100800 */
[----:B------:R-:W-:Y:S01]  /*ce20*/  MOV R20, R18 ;  /* 0x0000001200147202 */ /* 0x000fe20000000f00 */
[C---:B------:R-:W-:Y:S02]  /*ce30*/  IMAD.HI.U32 R18, R252.reuse, R250, RZ ;  /* 0x000000fafc127227 */ /* 0x040fe400078e00ff */
[----:B------:R4:W-:Y:S02]  /*ce40*/  STL [R1+0x5c4], R19 ;  /* 0x0005c41301007387 */ /* 0x0009e40000100800 */
[----:B------:R-:W-:Y:S01]  /*ce50*/  IMAD.HI.U32 R17, R252, R6, RZ ;  /* 0x00000006fc117227 */ /* 0x000fe200078e00ff */
[----:B-1----:R-:W-:-:S03]  /*ce60*/  IADD3 R27, -R5, RZ, RZ ;  /* 0x000000ff051b7210 */ /* 0x002fc60007ffe1ff */
[----:B------:R-:W-:Y:S02]  /*ce70*/  IMAD.MOV.U32 R5, RZ, RZ, R4 ;  /* 0x000000ffff057224 */ /* 0x000fe400078e0004 */
[----:B------:R-:W2:Y:S01]  /*ce80*/  LDL.LU R4, [R1+0x10] ;  /* 0x0000100001047983 */ /* 0x000ea20000300800 */
[----:B------:R-:W-:Y:S01]  /*ce90*/  @!P5 IMAD.IADD R25, R25, 0x1, -R251 ;  /* 0x000000011919d824 */ /* 0x000fe200078e0afb */
[C---:B------:R-:W-:Y:S01]  /*cea0*/  ISETP.GT.U32.AND P2, PT, R251.reuse, R8, PT ;  /* 0x00000008fb00720c */ /* 0x040fe20003f44070 */
[----:B------:R-:W-:Y:S02]  /*ceb0*/  IMAD.MOV R248, RZ, RZ, -R18 ;  /* 0x000000fffff87224 */ /* 0x000fe400078e0a12 */
[----:B------:R-:W2:Y:S01]  /*cec0*/  LDL.LU R18, [R1+0xc] ;  /* 0x00000c0001127983 */ /* 0x000ea20000300800 */
[----:B------:R-:W-:Y:S01]  /*ced0*/  IMAD.MOV R249, RZ, RZ, -R17 ;  /* 0x000000fffff97224 */ /* 0x000fe200078e0a11 */
[C---:B------:R-:W-:Y:S02]  /*cee0*/  ISETP.GT.U32.AND P5, PT, R251.reuse, R25, PT ;  /* 0x00000019fb00720c */ /* 0x040fe40003fa4070 */
[----:B----4-:R-:W4:Y:S01]  /*cef0*/  LDL.LU R19, [R1+0x8] ;  /* 0x0000080001137983 */ /* 0x010f220000300800 */
[----:B------:R-:W-:-:S03]  /*cf00*/  IMAD R249, R251, R249, R6 ;  /* 0x000000f9fbf97224 */ /* 0x000fc600078e0206 */
[----:B------:R-:W4:Y:S01]  /*cf10*/  LDL.LU R17, [R1+0x4] ;  /* 0x0000040001117983 */ /* 0x000f220000300800 */
[----:B------:R-:W-:-:S03]  /*cf20*/  IMAD R248, R251, R248, R250 ;  /* 0x000000f8fbf87224 */ /* 0x000fc600078e02fa */
[----:B------:R-:W4:Y:S01]  /*cf30*/  LDL.LU R6, [R1] ;  /* 0x0000000001067983 */ /* 0x000f220000300800 */
[----:B------:R-:W-:-:S03]  /*cf40*/  IMAD R250, R251, R27, R28 ;  /* 0x0000001bfbfa7224 */ /* 0x000fc600078e021c */
[----:B------:R-:W4:Y:S01]  /*cf50*/  LDL R30, [R1+0x3534] ;  /* 0x00353400011e7983 */ /* 0x000f220000100800 */
[----:B------:R-:W-:-:S03]  /*cf60*/  @!P2 IADD3 R8, R8, -R251, RZ ;  /* 0x800000fb0808a210 */ /* 0x000fc60007ffe0ff */
[----:B------:R-:W4:Y:S01]  /*cf70*/  LDL R28, [R1+0x3530] ;  /* 0x00353000011c7983 */ /* 0x000f220000100800 */
[----:B------:R-:W-:-:S03]  /*cf80*/  @!P5 IMAD.IADD R25, R25, 0x1, -R251 ;  /* 0x000000011919d824 */ /* 0x000fc600078e0afb */
[----:B------:R-:W4:Y:S01]  /*cf90*/  LDL R27, [R1+0x3538] ;  /* 0x00353800011b7983 */ /* 0x000f220000100800 */
[----:B------:R-:W-:-:S03]  /*cfa0*/  IMAD.MOV.U32 R31, RZ, RZ, R25 ;  /* 0x000000ffff1f7224 */ /* 0x000fc600078e0019 */
[----:B------:R-:W4:Y:S01]  /*cfb0*/  LDL R25, [R1+0x3540] ;  /* 0x0035400001197983 */ /* 0x000f220000100800 */
[----:B---3--:R-:W-:-:S03]  /*cfc0*/  ISETP.GE.AND P2, PT, R26, RZ, PT ;  /* 0x000000ff1a00720c */ /* 0x008fc60003f46270 */
[----:B------:R-:W3:Y:S01]  /*cfd0*/  LDL R26, [R1+0x353c] ;  /* 0x00353c00011a7983 */ /* 0x000ee20000100800 */
[C---:B------:R-:W-:Y:S02]  /*cfe0*/  ISETP.GT.U32.AND P6, PT, R251.reuse, R23, PT ;  /* 0x00000017fb00720c */ /* 0x040fe40003fc4070 */
[C---:B------:R-:W-:Y:S02]  /*cff0*/  ISETP.GT.U32.AND P3, PT, R251.reuse, R29, PT ;  /* 0x0000001dfb00720c */ /* 0x040fe40003f64070 */
[C---:B------:R-:W-:Y:S02]  /*d000*/  ISETP.GT.U32.AND P4, PT, R251.reuse, R24, PT ;  /* 0x00000018fb00720c */ /* 0x040fe40003f84070 */
[----:B------:R-:W-:-:S07]  /*d010*/  ISETP.GT.U32.AND P0, PT, R251, R22, PT ;  /* 0x00000016fb00720c */ /* 0x000fce0003f04070 */
[--C-:B------:R-:W-:Y:S02]  /*d020*/  @!P6 IMAD.IADD R23, R23, 0x1, -R251.reuse ;  /* 0x000000011717e824 */ /* 0x100fe400078e0afb */
[--C-:B------:R-:W-:Y:S01]  /*d030*/  @!P3 IMAD.IADD R29, R29, 0x1, -R251.reuse ;  /* 0x000000011d1db824 */ /* 0x100fe200078e0afb */
[----:B------:R-:W-:Y:S01]  /*d040*/  ISETP.GE.AND P3, PT, R246, RZ, PT ;  /* 0x000000fff600720c */ /* 0x000fe20003f66270 */
[--C-:B------:R-:W-:Y:S01]  /*d050*/  @!P4 IMAD.IADD R24, R24, 0x1, -R251.reuse ;  /* 0x000000011818c824 */ /* 0x100fe200078e0afb */
[C---:B------:R-:W-:Y:S02]  /*d060*/  ISETP.GT.U32.AND P4, PT, R251.reuse, R23, PT ;  /* 0x00000017fb00720c */ /* 0x040fe40003f84070 */
[C---:B--2---:R-:W-:Y:S02]  /*d070*/  ISETP.GT.U32.AND P6, PT, R251.reuse, R21, PT ;  /* 0x00000015fb00720c */ /* 0x044fe40003fc4070 */
[C---:B------:R-:W-:Y:S01]  /*d080*/  ISETP.GT.U32.AND P1, PT, R251.reuse, R20, PT ;  /* 0x00000014fb00720c */ /* 0x040fe20003f24070 */
[----:B------:R-:W-:Y:S01]  /*d090*/  @!P0 IMAD.IADD R22, R22, 0x1, -R251 ;  /* 0x0000000116168824 */ /* 0x000fe200078e0afb */
[----:B------:R-:W-:-:S05]  /*d0a0*/  ISETP.GT.U32.AND P0, PT, R251, R29, PT ;  /* 0x0000001dfb00720c */ /* 0x000fca0003f04070 */
[----:B------:R-:W-:Y:S02]  /*d0b0*/  @!P3 IMAD.MOV R31, RZ, RZ, -R31 ;  /* 0x000000ffff1fb224 */ /* 0x000fe400078e0a1f */
[----:B------:R-:W-:Y:S02]  /*d0c0*/  @!P4 IADD3 R23, R23, -R251, RZ ;  /* 0x800000fb1717c210 */ /* 0x000fe40007ffe0ff */
[--C-:B------:R-:W-:Y:S01]  /*d0d0*/  @!P6 IMAD.IADD R21, R21, 0x1, -R251.reuse ;  /* 0x000000011515e824 */ /* 0x100fe200078e0afb */
[----:B------:R1:W-:Y:S01]  /*d0e0*/  STL [R1+0x5c0], R31 ;  /* 0x0005c01f01007387 */ /* 0x0003e20000100800 */
[----:B------:R-:W-:Y:S01]  /*d0f0*/  @!P1 IMAD.IADD R20, R20, 0x1, -R251 ;  /* 0x0000000114149824 */ /* 0x000fe200078e0afb */
[C---:B------:R-:W-:Y:S02]  /*d100*/  ISETP.GT.U32.AND P1, PT, R251.reuse, R24, PT ;  /* 0x00000018fb00720c */ /* 0x040fe40003f24070 */
[C---:B------:R-:W-:Y:S02]  /*d110*/  ISETP.GT.U32.AND P4, PT, R251.reuse, R8, PT ;  /* 0x00000008fb00720c */ /* 0x040fe40003f84070 */
[C---:B------:R-:W-:Y:S01]  /*d120*/  ISETP.GT.U32.AND P5, PT, R251.reuse, R21, PT ;  /* 0x00000015fb00720c */ /* 0x040fe20003fa4070 */
[----:B-1----:R-:W-:Y:S01]  /*d130*/  IMAD.MOV.U32 R31, RZ, RZ, R23 ;  /* 0x000000ffff1f7224 */ /* 0x002fe200078e0017 */
[----:B------:R-:W-:-:S03]  /*d140*/  ISETP.GT.U32.AND P6, PT, R251, R22, PT ;  /* 0x00000016fb00720c */ /* 0x000fc60003fc4070 */
[----:B------:R-:W-:Y:S01]  /*d150*/  @!P2 IMAD.MOV R31, RZ, RZ, -R31 ;  /* 0x000000ffff1fa224 */ /* 0x000fe200078e0a1f */
[----:B------:R-:W-:Y:S01]  /*d160*/  ISETP.GT.U32.AND P2, PT, R251, R4, PT ;  /* 0x00000004fb00720c */ /* 0x000fe20003f44070 */
[--C-:B------:R-:W-:Y:S01]  /*d170*/  @!P0 IMAD.IADD R29, R29, 0x1, -R251.reuse ;  /* 0x000000011d1d8824 */ /* 0x100fe200078e0afb */
[C---:B----4-:R-:W-:Y:S01]  /*d180*/  ISETP.GT.U32.AND P0, PT, R251.reuse, R19, PT ;  /* 0x00000013fb00720c */ /* 0x050fe20003f04070 */
[----:B------:R-:W-:Y:S01]  /*d190*/  @!P1 IMAD.IADD R24, R24, 0x1, -R251 ;  /* 0x0000000118189824 */ /* 0x000fe200078e0afb */
[----:B------:R-:W-:-:S03]  /*d1a0*/  ISETP.GT.U32.AND P1, PT, R251, R18, PT ;  /* 0x00000012fb00720c */ /* 0x000fc60003f24070 */
[--C-:B------:R-:W-:Y:S01]  /*d1b0*/  @!P5 IMAD.IADD R21, R21, 0x1, -R251.reuse ;  /* 0x000000011515d824 */ /* 0x100fe200078e0afb */
[----:B------:R-:W-:Y:S02]  /*d1c0*/  @!P4 IADD3 R8, R8, -R251, RZ ;  /* 0x800000fb0808c210 */ /* 0x000fe40007ffe0ff */
[C---:B------:R-:W-:Y:S01]  /*d1d0*/  ISETP.GT.U32.AND P4, PT, R251.reuse, R17, PT ;  /* 0x00000011fb00720c */ /* 0x040fe20003f84070 */
[--C-:B------:R-:W-:Y:S01]  /*d1e0*/  @!P6 IMAD.IADD R22, R22, 0x1, -R251.reuse ;  /* 0x000000011616e824 */ /* 0x100fe200078e0afb */
[----:B------:R-:W-:Y:S02]  /*d1f0*/  ISETP.GE.AND P5, PT, R30, RZ, PT ;  /* 0x000000ff1e00720c */ /* 0x000fe40003fa6270 */
[----:B------:R-:W-:Y:S01]  /*d200*/  ISETP.GT.U32.AND P6, PT, R251, R6, PT ;  /* 0x00000006fb00720c */ /* 0x000fe20003fc4070 */
[----:B------:R-:W-:Y:S01]  /*d210*/  @!P2 IMAD.IADD R4, R4, 0x1, -R251 ;  /* 0x000000010404a824 */ /* 0x000fe200078e0afb */
[----:B------:R-:W-:Y:S02]  /*d220*/  ISETP.GE.AND P2, PT, R28, RZ, PT ;  /* 0x000000ff1c00720c */ /* 0x000fe40003f46270 */
[----:B------:R-:W-:-:S02]  /*d230*/  IADD3 R23, R246, 0x1e4, RZ ;  /* 0x000001e4f6177810 */ /* 0x000fc40007ffe0ff */
[----:B------:R-:W-:Y:S01]  /*d240*/  @!P0 IADD3 R19, R19, -R251, RZ ;  /* 0x800000fb13138210 */ /* 0x000fe20007ffe0ff */
[--C-:B------:R-:W-:Y:S01]  /*d250*/  @!P1 IMAD.IADD R18, R18, 0x1, -R251.reuse ;  /* 0x0000000112129824 */ /* 0x100fe200078e0afb */
[----:B------:R-:W-:Y:S01]  /*d260*/  ISETP.GE.AND P1, PT, R27, RZ, PT ;  /* 0x000000ff1b00720c */ /* 0x000fe20003f26270 */
[----:B------:R-:W-:Y:S01]  /*d270*/  STL [R1+0x3754], R23 ;  /* 0x0037541701007387 */ /* 0x000fe20000100800 */
[----:B------:R-:W-:-:S03]  /*d280*/  @!P4 IMAD.IADD R17, R17, 0x1, -R251 ;  /* 0x000000011111c824 */ /* 0x000fc600078e0afb */
[----:B------:R1:W-:Y:S01]  /*d290*/  STL [R1+0x5bc], R31 ;  /* 0x0005bc1f01007387 */ /* 0x0003e20000100800 */
[----:B------:R-:W-:-:S03]  /*d2a0*/  ISETP.GE.AND P4, PT, R25, RZ, PT ;  /* 0x000000ff1900720c */ /* 0x000fc60003f86270 */
[----:B------:R-:W2:Y:S01]  /*d2b0*/  LDL.LU R28, [R1+0x74] ;  /* 0x00007400011c7983 */ /* 0x000ea20000300800 */
[----:B------:R-:W-:-:S03]  /*d2c0*/  @!P6 IMAD.IADD R6, R6, 0x1, -R251 ;  /* 0x000000010606e824 */ /* 0x000fc600078e0afb */
[----:B------:R-:W4:Y:S01]  /*d2d0*/  LDL.LU R27, [R1+0x70] ;  /* 0x00007000011b7983 */ /* 0x000f220000300800 */
[----:B-1----:R-:W-:-:S03]  /*d2e0*/  IMAD.MOV.U32 R31, RZ, RZ, R29 ;  /* 0x000000ffff1f7224 */ /* 0x002fc600078e001d */
[----:B------:R-:W2:Y:S01]  /*d2f0*/  LDL R30, [R1+0x3548] ;  /* 0x00354800011e7983 */ /* 0x000ea20000100800 */
[----:B------:R-:W-:Y:S01]  /*d300*/  ISETP.GT.U32.AND P3, PT, R251, R20, PT ;  /* 0x00000014fb00720c */ /* 0x000fe20003f64070 */
[----:B------:R-:W-:Y:S01]  /*d310*/  @!P2 IMAD.MOV R31, RZ, RZ, -R31 ;  /* 0x000000ffff1fa224 */ /* 0x000fe200078e0a1f */
[----:B------:R-:W-:Y:S01]  /*d320*/  ISETP.GE.AND P6, PT, R5, RZ, PT ;  /* 0x000000ff0500720c */ /* 0x000fe20003fc6270 */
[----:B------:R-:W2:Y:S01]  /*d330*/  LDL.LU R25, [R1+0x6c] ;  /* 0x00006c0001197983 */ /* 0x000ea20000300800 */
[----:B------:R-:W-:-:S09]  /*d340*/  @!P1 IMAD.MOV R8, RZ, RZ, -R8 ;  /* 0x000000ffff089224 */ /* 0x000fd200078e0a08 */
[----:B------:R-:W-:-:S05]  /*d350*/  @!P3 IMAD.IADD R20, R20, 0x1, -R251 ;  /* 0x000000011414b824 */ /* 0x000fca00078e0afb */
[----:B------:R-:W-:Y:S02]  /*d360*/  @!P4 IADD3 R20, -R20, RZ, RZ ;  /* 0x000000ff1414c210 */ /* 0x000fe40007ffe1ff */
[----:B---3--:R-:W-:Y:S01]  /*d370*/  ISETP.GE.AND P0, PT, R26, RZ, PT ;  /* 0x000000ff1a00720c */ /* 0x008fe20003f06270 */
[----:B------:R-:W-:Y:S02]  /*d380*/  IMAD.MOV.U32 R26, RZ, RZ, R24 ;  /* 0x000000ffff1a7224 */ /* 0x000fe400078e0018 */
[----:B------:R-:W3:Y:S03]  /*d390*/  LDL.LU R24, [R1+0x68] ;  /* 0x0000680001187983 */ /* 0x000ee60000300800 */
[----:B------:R-:W-:Y:S01]  /*d3a0*/  @!P5 IADD3 R26, -R26, RZ, RZ ;  /* 0x000000ff1a1ad210 */ /* 0x000fe20007ffe1ff */
[----:B------:R-:W3:Y:S04]  /*d3b0*/  LDL.LU R5, [R1+0x64] ;  /* 0x0000640001057983 */ /* 0x000ee80000300800 */
[----:B------:R1:W-:Y:S04]  /*d3c0*/  STL [R1+0x5b8], R26 ;  /* 0x0005b81a01007387 */ /* 0x0003e80000100800 */
[----:B-1----:R-:W3:Y:S04]  /*d3d0*/  LDL.LU R26, [R1+0x60] ;  /* 0x00006000011a7983 */ /* 0x002ee80000300800 */
[----:B------:R-:W3:Y:S04]  /*d3e0*/  LDL R29, [R1+0x354c] ;  /* 0x00354c00011d7983 */ /* 0x000ee80000100800 */
[----:B------:R1:W-:Y:S02]  /*d3f0*/  STL [R1+0x5b4], R31 ;  /* 0x0005b41f01007387 */ /* 0x0003e40000100800 */
[----:B-1----:R-:W-:-:S02]  /*d400*/  IMAD.MOV.U32 R31, RZ, RZ, R22 ;  /* 0x000000ffff1f7224 */ /* 0x002fc400078e0016 */
[----:B------:R-:W3:Y:S02]  /*d410*/  LDL R22, [R1+0x3550] ;  /* 0x0035500001167983 */ /* 0x000ee40000100800 */
[----:B------:R-:W-:Y:S02]  /*d420*/  @!P0 IMAD.MOV R31, RZ, RZ, -R31 ;  /* 0x000000ffff1f8224 */ /* 0x000fe400078e0a1f */
[----:B------:R1:W-:Y:S04]  /*d430*/  STL [R1+0x5b0], R8 ;  /* 0x0005b00801007387 */ /* 0x0003e80000100800 */
[----:B-1----:R-:W3:Y:S04]  /*d440*/  LDL R8, [R1+0x3554] ;  /* 0x0035540001087983 */ /* 0x002ee80000100800 */
[----:B------:R1:W-:Y:S02]  /*d450*/  STL [R1+0x5ac], R31 ;  /* 0x0005ac1f01007387 */ /* 0x0003e40000100800 */
[----:B-1----:R-:W-:-:S02]  /*d460*/  IMAD.MOV.U32 R31, RZ, RZ, R21 ;  /* 0x000000ffff1f7224 */ /* 0x002fc400078e0015 */
[----:B------:R-:W3:Y:S04]  /*d470*/  LDL R21, [R1+0x3558] ;  /* 0x0035580001157983 */ /* 0x000ee80000100800 */
[----:B------:R1:W-:Y:S04]  /*d480*/  STL [R1+0x5a8], R20 ;  /* 0x0005a81401007387 */ /* 0x0003e80000100800 */
[----:B-1----:R-:W3:Y:S01]  /*d490*/  LDL R20, [R1+0x355c] ;  /* 0x00355c0001147983 */ /* 0x002ee20000100800 */
[C---:B------:R-:W-:Y:S02]  /*d4a0*/  ISETP.GT.U32.AND P3, PT, R251.reuse, R0, PT ;  /* 0x00000000fb00720c */ /* 0x040fe40003f64070 */
[----:B------:R-:W-:-:S02]  /*d4b0*/  ISETP.GT.U32.AND P1, PT, R251, R19, PT ;  /* 0x00000013fb00720c */ /* 0x000fc40003f24070 */
[C---:B------:R-:W-:Y:S02]  /*d4c0*/  ISETP.GT.U32.AND P0, PT, R251.reuse, R17, PT ;  /* 0x00000011fb00720c */ /* 0x040fe40003f04070 */
[C---:B------:R-:W-:Y:S02]  /*d4d0*/  ISETP.GT.U32.AND P2, PT, R251.reuse, R18, PT ;  /* 0x00000012fb00720c */ /* 0x040fe40003f44070 */
[----:B------:R-:W-:-:S05]  /*d4e0*/  ISETP.GT.U32.AND P4, PT, R251, R6, PT ;  /* 0x00000006fb00720c */ /* 0x000fca0003f84070 */
[--C-:B------:R-:W-:Y:S01]  /*d4f0*/  @!P3 IMAD.IADD R0, R0, 0x1, -R251.reuse ;  /* 0x000000010000b824 */ /* 0x100fe200078e0afb */
[----:B------:R-:W-:Y:S01]  /*d500*/  ISETP.GT.U32.AND P3, PT, R251, R4, PT ;  /* 0x00000004fb00720c */ /* 0x000fe20003f64070 */
[--C-:B------:R-:W-:Y:S01]  /*d510*/  @!P1 IMAD.IADD R19, R19, 0x1, -R251.reuse ;  /* 0x0000000113139824 */ /* 0x100fe200078e0afb */
[----:B--2---:R-:W-:Y:S01]  /*d520*/  ISETP.GT.U32.AND P1, PT, R251, R25, PT ;  /* 0x00000019fb00720c */ /* 0x004fe20003f24070 */
[--C-:B------:R-:W-:Y:S01]  /*d530*/  @!P0 IMAD.IADD R17, R17, 0x1, -R251.reuse ;  /* 0x0000000111118824 */ /* 0x100fe200078e0afb */
[C---:B------:R-:W-:Y:S01]  /*d540*/  ISETP.GT.U32.AND P5, PT, R251.reuse, R0, PT ;  /* 0x00000000fb00720c */ /* 0x040fe20003fa4070 */
[----:B------:R-:W-:Y:S01]  /*d550*/  @!P2 IMAD.IADD R18, R18, 0x1, -R251 ;  /* 0x000000011212a824 */ /* 0x000fe200078e0afb */
[----:B----4-:R-:W-:Y:S02]  /*d560*/  ISETP.GT.U32.AND P2, PT, R251, R27, PT ;  /* 0x0000001bfb00720c */ /* 0x010fe40003f44070 */
[----:B------:R-:W-:Y:S01]  /*d570*/  @!P4 IADD3 R6, R6, -R251, RZ ;  /* 0x800000fb0606c210 */ /* 0x000fe20007ffe0ff */
[----:B------:R-:W-:-:S04]  /*d580*/  @!P6 IMAD.MOV R31, RZ, RZ, -R31 ;  /* 0x000000ffff1fe224 */ /* 0x000fc800078e0a1f */
[--C-:B------:R-:W-:Y:S01]  /*d590*/  @!P3 IMAD.IADD R4, R4, 0x1, -R251.reuse ;  /* 0x000000010404b824 */ /* 0x100fe200078e0afb */
[----:B------:R-:W-:Y:S01]  /*d5a0*/  ISETP.GE.AND P3, PT, R30, RZ, PT ;  /* 0x000000ff1e00720c */ /* 0x000fe20003f66270 */
[--C-:B------:R-:W-:Y:S01]  /*d5b0*/  @!P1 IMAD.IADD R25, R25, 0x1, -R251.reuse ;  /* 0x0000000119199824 */ /* 0x100fe200078e0afb */
[----:B------:R1:W-:Y:S01]  /*d5c0*/  STL [R1+0x5a4], R31 ;  /* 0x0005a41f01007387 */ /* 0x0003e20000100800 */
[----:B------:R-:W-:Y:S01]  /*d5d0*/  IABS R23, R23 ;  /* 0x0000001700177213 */ /* 0x000fe20000000000 */
[--C-:B------:R-:W-:Y:S02]  /*d5e0*/  @!P5 IMAD.IADD R0, R0, 0x1, -R251.reuse ;  /* 0x000000010000d824 */ /* 0x100fe400078e0afb */
[----:B------:R-:W-:Y:S02]  /*d5f0*/  @!P2 IMAD.IADD R27, R27, 0x1, -R251 ;  /* 0x000000011b1ba824 */ /* 0x000fe400078e0afb */
[----:B------:R-:W-:Y:S01]  /*d600*/  IMAD.MOV.U32 R32, RZ, RZ, R23 ;  /* 0x000000ffff207224 */ /* 0x000fe200078e0017 */
[----:B-1----:R-:W-:-:S03]  /*d610*/  MOV R31, R19 ;  /* 0x00000013001f7202 */ /* 0x002fc60000000f00 */
[----:B------:R-:W-:-:S04]  /*d620*/  IMAD.HI.U32 R30, R252, R32, RZ ;  /* 0x00000020fc1e7227 */ /* 0x000fc800078e00ff */
[----:B------:R-:W-:Y:S02]  /*d630*/  IMAD.MOV R30, RZ, RZ, -R30 ;  /* 0x000000ffff1e7224 */ /* 0x000fe400078e0a1e */
[----:B------:R-:W-:Y:S01]  /*d640*/  IMAD.MOV.U32 R33, RZ, RZ, R6 ;  /* 0x000000ffff217224 */ /* 0x000fe200078e0006 */
[C---:B---3--:R-:W-:Y:S02]  /*d650*/  ISETP.GT.U32.AND P0, PT, R251.reuse, R24, PT ;  /* 0x00000018fb00720c */ /* 0x048fe40003f04070 */
[----:B------:R-:W-:-:S11]  /*d660*/  ISETP.GT.U32.AND P4, PT, R251, R5, PT ;  /* 0x00000005fb00720c */ /* 0x000fd60003f84070 */
[----:B------:R-:W-:Y:S02]  /*d670*/  @!P0 IADD3 R24, R24, -R251, RZ ;  /* 0x800000fb18188210 */ /* 0x000fe40007ffe0ff */
[----:B------:R-:W-:Y:S01]  /*d680*/  @!P4 IMAD.IADD R5, R5, 0x1, -R251 ;  /* 0x000000010505c824 */ /* 0x000fe200078e0afb */
[----:B------:R-:W-:Y:S02]  /*d690*/  ISETP.GE.AND P5, PT, R29, RZ, PT ;  /* 0x000000ff1d00720c */ /* 0x000fe40003fa6270 */
[----:B------:R-:W-:Y:S02]  /*d6a0*/  ISETP.GE.AND P2, PT, R22, RZ, PT ;  /* 0x000000ff1600720c */ /* 0x000fe40003f46270 */
[----:B------:R-:W-:Y:S02]  /*d6b0*/  ISETP.GE.AND P1, PT, R8, RZ, PT ;  /* 0x000000ff0800720c */ /* 0x000fe40003f26270 */
[----:B------:R-:W2:Y:S04]  /*d6c0*/  LDL.LU R8, [R1+0x5c] ;  /* 0x00005c0001087983 */ /* 0x000ea80000300800 */
[----:B------:R-:W3:Y:S04]  /*d6d0*/  LDL.LU R29, [R1+0x58] ;  /* 0x00005800011d7983 */ /* 0x000ee80000300800 */
[----:B------:R-:W4:Y:S04]  /*d6e0*/  LDL.LU R22, [R1+0x54] ;  /* 0x0000540001167983 */ /* 0x000f280000300800 */
[----:B------:R-:W4:Y:S01]  /*d6f0*/  LDL.LU R23, [R1+0x50] ;  /* 0x0000500001177983 */ /* 0x000f220000300800 */
[----:B------:R-:W-:Y:S01]  /*d700*/  ISETP.GE.AND P0, PT, R21, RZ, PT ;  /* 0x000000ff1500720c */ /* 0x000fe20003f06270 */
[----:B------:R-:W-:-:S04]  /*d710*/  IMAD.MOV.U32 R21, RZ, RZ, R4 ;  /* 0x000000ffff157224 */ /* 0x000fc800078e0004 */
[----:B------:R-:W-:Y:S01]  /*d720*/  @!P3 IMAD.MOV R21, RZ, RZ, -R21 ;  /* 0x000000ffff15b224 */ /* 0x000fe200078e0a15 */
[----:B------:R-:W-:Y:S02]  /*d730*/  ISETP.GE.AND P4, PT, R20, RZ, PT ;  /* 0x000000ff1400720c */ /* 0x000fe40003f86270 */
[----:B------:R-:W4:Y:S04]  /*d740*/  LDL.LU R20, [R1+0x4c] ;  /* 0x00004c0001147983 */ /* 0x000f280000300800 */
[----:B------:R-:W4:Y:S04]  /*d750*/  LDL.LU R4, [R1+0x48] ;  /* 0x0000480001047983 */ /* 0x000f280000300800 */
[----:B------:R1:W-:Y:S01]  /*d760*/  STL [R1+0x5a0], R21 ;  /* 0x0005a01501007387 */ /* 0x0003e20000100800 */
[----:B------:R-:W-:-:S03]  /*d770*/  @!P5 IMAD.MOV R18, RZ, RZ, -R18 ;  /* 0x000000ffff12d224 */ /* 0x000fc600078e0a12 */
[----:B------:R-:W4:Y:S04]  /*d780*/  LDL R19, [R1+0x3564] ;  /* 0x0035640001137983 */ /* 0x000f280000100800 */
[----:B-1----:R-:W4:Y:S01]  /*d790*/  LDL R21, [R1+0x3560] ;  /* 0x0035600001157983 */ /* 0x002f220000100800 */
[----:B------:R-:W-:Y:S02]  /*d7a0*/  @!P2 IMAD.MOV R31, RZ, RZ, -R31 ;  /* 0x000000ffff1fa224 */ /* 0x000fe400078e0a1f */
[----:B------:R-:W-:Y:S01]  /*d7b0*/  @!P1 IMAD.MOV R17, RZ, RZ, -R17 ;  /* 0x000000ffff119224 */ /* 0x000fe200078e0a11 */
[----:B------:R1:W-:Y:S04]  /*d7c0*/  STL [R1+0x59c], R18 ;  /* 0x00059c1201007387 */ /* 0x0003e80000100800 */
[----:B------:R-:W4:Y:S04]  /*d7d0*/  LDL R6, [R1+0x356c] ;  /* 0x00356c0001067983 */ /* 0x000f280000100800 */
[----:B-1----:R-:W4:Y:S04]  /*d7e0*/  LDL R18, [R1+0x3568] ;  /* 0x0035680001127983 */ /* 0x002f280000100800 */
[----:B------:R1:W-:Y:S04]  /*d7f0*/  STL [R1+0x598], R31 ;  /* 0x0005981f01007387 */ /* 0x0003e80000100800 */
[----:B------:R1:W-:Y:S02]  /*d800*/  STL [R1+0x594], R17 ;  /* 0x0005941101007387 */ /* 0x0003e40000100800 */
[----:B-1----:R-:W-:-:S02]  /*d810*/  IMAD.MOV.U32 R31, RZ, RZ, R0 ;  /* 0x000000ffff1f7224 */ /* 0x002fc400078e0000 */
[C---:B------:R-:W-:Y:S01]  /*d820*/  IMAD R0, R251.reuse, R30, R32 ;  /* 0x0000001efb007224 */ /* 0x040fe200078e0220 */
[----:B------:R-:W4:Y:S04]  /*d830*/  LDL R17, [R1+0x3570] ;  /* 0x0035700001117983 */ /* 0x000f280000100800 */
[----:B------:R-:W4:Y:S01]  /*d840*/  LDL R30, [R1+0x3574] ;  /* 0x00357400011e7983 */ /* 0x000f220000100800 */
[----:B------:R-:W-:-:S13]  /*d850*/  ISETP.GT.U32.AND P6, PT, R251, R28, PT ;  /* 0x0000001cfb00720c */ /* 0x000fda0003fc4070 */
[----:B------:R-:W-:Y:S01]  /*d860*/  @!P6 IMAD.IADD R28, R28, 0x1, -R251 ;  /* 0x000000011c1ce824 */ /* 0x000fe200078e0afb */
[C---:B------:R-:W-:Y:S02]  /*d870*/  ISETP.GT.U32.AND P6, PT, R251.reuse, R26, PT ;  /* 0x0000001afb00720c */ /* 0x040fe40003fc4070 */
[C---:B------:R-:W-:Y:S02]  /*d880*/  ISETP.GT.U32.AND P5, PT, R251.reuse, R27, PT ;  /* 0x0000001bfb00720c */ /* 0x040fe40003fa4070 */
[C---:B------:R-:W-:Y:S01]  /*d890*/  ISETP.GT.U32.AND P3, PT, R251.reuse, R28, PT ;  /* 0x0000001cfb00720c */ /* 0x040fe20003f64070 */
[----:B------:R-:W-:Y:S01]  /*d8a0*/  @!P4 IMAD.MOV R31, RZ, RZ, -R31 ;  /* 0x000000ffff1fc224 */ /* 0x000fe200078e0a1f */
[----:B------:R-:W-:-:S07]  /*d8b0*/  ISETP.GT.U32.AND P2, PT, R251, R25, PT ;  /* 0x00000019fb00720c */ /* 0x000fce0003f44070 */
[----:B------:R-:W-:Y:S01]  /*d8c0*/  @!P6 IMAD.IADD R26, R26, 0x1, -R251 ;  /* 0x000000011a1ae824 */ /* 0x000fe200078e0afb */
[----:B------:R-:W-:-:S04]  /*d8d0*/  ISETP.GT.U32.AND P1, PT, R251, R24, PT ;  /* 0x00000018fb00720c */ /* 0x000fc80003f24070 */
[----:B------:R-:W-:Y:S01]  /*d8e0*/  ISETP.GT.U32.AND P6, PT, R251, R26, PT ;  /* 0x0000001afb00720c */ /* 0x000fe20003fc4070 */
[--C-:B------:R-:W-:Y:S02]  /*d8f0*/  @!P3 IMAD.IADD R28, R28, 0x1, -R251.reuse ;  /* 0x000000011c1cb824 */ /* 0x100fe400078e0afb */
[--C-:B------:R-:W-:Y:S01]  /*d900*/  @!P5 IMAD.IADD R27, R27, 0x1, -R251.reuse ;  /* 0x000000011b1bd824 */ /* 0x100fe200078e0afb */
[----:B------:R-:W-:Y:S01]  /*d910*/  @!P0 IADD3 R33, -R33, RZ, RZ ;  /* 0x000000ff21218210 */ /* 0x000fe20007ffe1ff */
[----:B------:R-:W-:-:S04]  /*d920*/  @!P2 IMAD.IADD R25, R25, 0x1, -R251 ;  /* 0x000000011919a824 */ /* 0x000fc800078e0afb */
[----:B------:R-:W-:-:S04]  /*d930*/  @!P1 IMAD.IADD R24, R24, 0x1, -R251 ;  /* 0x0000000118189824 */ /* 0x000fc800078e0afb */
[----:B------:R-:W-:Y:S01]  /*d940*/  @!P6 IMAD.IADD R26, R26, 0x1, -R251 ;  /* 0x000000011a1ae824 */ /* 0x000fe200078e0afb */
[----:B------:R-:W-:Y:S04]  /*d950*/  STL [R1+0x590], R33 ;  /* 0x0005902101007387 */ /* 0x000fe80000100800 */
[----:B------:R-:W-:Y:S01]  /*d960*/  STL [R1+0x58c], R31 ;  /* 0x00058c1f01007387 */ /* 0x000fe20000100800 */
[----:B------:R-:W-:-:S13]  /*d970*/  ISETP.GT.U32.AND P0, PT, R251, R5, PT ;  /* 0x00000005fb00720c */ /* 0x000fda0003f04070 */
[----:B------:R-:W-:Y:S02]  /*d980*/  @!P0 IADD3 R5, R5, -R251, RZ ;  /* 0x800000fb05058210 */ /* 0x000fe40007ffe0ff */
[C---:B--2---:R-:W-:Y:S02]  /*d990*/  ISETP.GT.U32.AND P4, PT, R251.reuse, R8, PT ;  /* 0x00000008fb00720c */ /* 0x044fe40003f84070 */
[C---:B---3--:R-:W-:Y:S02]  /*d9a0*/  ISETP.GT.U32.AND P3, PT, R251.reuse, R29, PT ;  /* 0x0000001dfb00720c */ /* 0x048fe40003f64070 */
[C---:B----4-:R-:W-:Y:S02]  /*d9b0*/  ISETP.GT.U32.AND P5, PT, R251.reuse, R22, PT ;  /* 0x00000016fb00720c */ /* 0x050fe40003fa4070 */
[----:B------:R-:W-:-:S07]  /*d9c0*/  ISETP.GT.U32.AND P2, PT, R251, R23, PT ;  /* 0x00000017fb00720c */ /* 0x000fce0003f44070 */
[--C-:B------:R-:W-:Y:S02]  /*d9d0*/  @!P4 IMAD.IADD R8, R8, 0x1, -R251.reuse ;  /* 0x000000010808c824 */ /* 0x100fe400078e0afb */
[--C-:B------:R-:W-:Y:S02]  /*d9e0*/  @!P3 IMAD.IADD R29, R29, 0x1, -R251.reuse ;  /* 0x000000011d1db824 */ /* 0x100fe400078e0afb */
[--C-:B------:R-:W-:Y:S01]  /*d9f0*/  @!P5 IMAD.IADD R22, R22, 0x1, -R251.reuse ;  /* 0x000000011616d824 */ /* 0x100fe200078e0afb */
[----:B------:R-:W-:Y:S02]  /*da00*/  ISETP.GT.U32.AND P1, PT, R251, R20, PT ;  /* 0x00000014fb00720c */ /* 0x000fe40003f24070 */
[----:B------:R-:W-:Y:S02]  /*da10*/  ISETP.GE.AND P4, PT, R19, RZ, PT ;  /* 0x000000ff1300720c */ /* 0x000fe40003f86270 */
[----:B------:R-:W2:Y:S01]  /*da20*/  LDL.LU R19, [R1+0x44] ;  /* 0x0000440001137983 */ /* 0x000ea20000300800 */
[----:B------:R-:W-:Y:S01]  /*da30*/  ISETP.GE.AND P6, PT, R21, RZ, PT ;  /* 0x000000ff1500720c */ /* 0x000fe20003fc6270 */
[----:B------:R-:W-:-:S07]  /*da40*/  @!P2 IMAD.IADD R23, R23, 0x1, -R251 ;  /* 0x000000011717a824 */ /* 0x000fce00078e0afb */
[----:B------:R-:W-:Y:S02]  /*da50*/  @!P1 IADD3 R20, R20, -R251, RZ ;  /* 0x800000fb14149210 */ /* 0x000fe40007ffe0ff */
[----:B------:R-:W-:Y:S01]  /*da60*/  ISETP.GE.AND P5, PT, R6, RZ, PT ;  /* 0x000000ff0600720c */ /* 0x000fe20003fa6270 */
[----:B------:R-:W-:Y:S02]  /*da70*/  @!P4 IMAD.MOV R27, RZ, RZ, -R27 ;  /* 0x000000ffff1bc224 */ /* 0x000fe400078e0a1b */
[----:B------:R-:W-:Y:S01]  /*da80*/  @!P6 IMAD.MOV R28, RZ, RZ, -R28 ;  /* 0x000000ffff1ce224 */ /* 0x000fe200078e0a1c */
[----:B------:R-:W-:Y:S02]  /*da90*/  ISETP.GE.AND P3, PT, R18, RZ, PT ;  /* 0x000000ff1200720c */ /* 0x000fe40003f66270 */
[----:B------:R-:W3:Y:S04]  /*daa0*/  LDL.LU R18, [R1+0x40] ;  /* 0x0000400001127983 */ /* 0x000ee80000300800 */
[----:B------:R-:W4:Y:S04]  /*dab0*/  LDL.LU R21, [R1+0x3c] ;  /* 0x00003c0001157983 */ /* 0x000f280000300800 */
[----:B------:R-:W4:Y:S01]  /*dac0*/  LDL.LU R6, [R1+0x38] ;  /* 0x0000380001067983 */ /* 0x000f220000300800 */
[----:B------:R-:W-:-:S03]  /*dad0*/  ISETP.GE.AND P2, PT, R17, RZ, PT ;  /* 0x000000ff1100720c */ /* 0x000fc60003f46270 */
[----:B------:R-:W4:Y:S01]  /*dae0*/  LDL.LU R17, [R1+0x34] ;  /* 0x0000340001117983 */ /* 0x000f220000300800 */
[----:B------:R-:W-:-:S03]  /*daf0*/  ISETP.GE.AND P1, PT, R30, RZ, PT ;  /* 0x000000ff1e00720c */ /* 0x000fc60003f26270 */
[----:B------:R1:W-:Y:S04]  /*db00*/  STL [R1+0x588], R28 ;  /* 0x0005881c01007387 */ /* 0x0003e80000100800 */
[----:B------:R-:W4:Y:S04]  /*db10*/  LDL R30, [R1+0x3578] ;  /* 0x00357800011e7983 */ /* 0x000f280000100800 */
[----:B------:R1:W-:Y:S01]  /*db20*/  STL [R1+0x584], R27 ;  /* 0x0005841b01007387 */ /* 0x0003e20000100800 */
[----:B------:R-:W-:-:S03]  /*db30*/  @!P3 IMAD.MOV R25, RZ, RZ, -R25 ;  /* 0x000000ffff19b224 */ /* 0x000fc600078e0a19 */
[----:B-1----:R-:W4:Y:S01]  /*db40*/  LDL R28, [R1+0x357c] ;  /* 0x00357c00011c7983 */ /* 0x002f220000100800 */
[----:B------:R-:W-:Y:S02]  /*db50*/  @!P5 IMAD.MOV R24, RZ, RZ, -R24 ;  /* 0x000000ffff18d224 */ /* 0x000fe400078e0a18 */
[----:B------:R-:W-:Y:S01]  /*db60*/  @!P2 IMAD.MOV R5, RZ, RZ, -R5 ;  /* 0x000000ffff05a224 */ /* 0x000fe200078e0a05 */
[----:B------:R-:W4:Y:S04]  /*db70*/  LDL R27, [R1+0x3580] ;  /* 0x00358000011b7983 */ /* 0x000f280000100800 */
[----:B------:R1:W-:Y:S04]  /*db80*/  STL [R1+0x580], R25 ;  /* 0x0005801901007387 */ /* 0x0003e80000100800 */
[----:B-1----:R-:W4:Y:S04]  /*db90*/  LDL R25, [R1+0x3584] ;  /* 0x0035840001197983 */ /* 0x002f280000100800 */
[----:B------:R1:W-:Y:S04]  /*dba0*/  STL [R1+0x57c], R24 ;  /* 0x00057c1801007387 */ /* 0x0003e80000100800 */
[----:B-1----:R-:W4:Y:S04]  /*dbb0*/  LDL R24, [R1+0x3588] ;  /* 0x0035880001187983 */ /* 0x002f280000100800 */
[----:B------:R1:W-:Y:S04]  /*dbc0*/  STL [R1+0x578], R5 ;  /* 0x0005780501007387 */ /* 0x0003e80000100800 */
[----:B-1----:R-:W4:Y:S01]  /*dbd0*/  LDL R5, [R1+0x358c] ;  /* 0x00358c0001057983 */ /* 0x002f220000100800 */
[----:B------:R-:W-:-:S02]  /*dbe0*/  ISETP.GT.U32.AND P0, PT, R251, R4, PT ;  /* 0x00000004fb00720c */ /* 0x000fc40003f04070 */
[----:B------:R-:W-:Y:S02]  /*dbf0*/  MOV R31, R26 ;  /* 0x0000001a001f7202 */ /* 0x000fe40000000f00 */
[C---:B------:R-:W-:Y:S02]  /*dc00*/  ISETP.GT.U32.AND P4, PT, R251.reuse, R29, PT ;  /* 0x0000001dfb00720c */ /* 0x040fe40003f84070 */
[----:B------:R-:W-:-:S07]  /*dc10*/  ISETP.GT.U32.AND P3, PT, R251, R22, PT ;  /* 0x00000016fb00720c */ /* 0x000fce0003f64070 */
[----:B------:R-:W-:Y:S01]  /*dc20*/  @!P0 IMAD.IADD R4, R4, 0x1, -R251 ;  /* 0x0000000104048824 */ /* 0x000fe200078e0afb */
[C---:B------:R-:W-:Y:S01]  /*dc30*/  ISETP.GT.U32.AND P0, PT, R251.reuse, R8, PT ;  /* 0x00000008fb00720c */ /* 0x040fe20003f04070 */
[----:B------:R-:W-:Y:S01]  /*dc40*/  @!P1 IMAD.MOV R31, RZ, RZ, -R31 ;  /* 0x000000ffff1f9224 */ /* 0x000fe200078e0a1f */
[C---:B------:R-:W-:Y:S02]  /*dc50*/  ISETP.GT.U32.AND P6, PT, R251.reuse, R23, PT ;  /* 0x00000017fb00720c */ /* 0x040fe40003fc4070 */
[----:B------:R-:W-:Y:S01]  /*dc60*/  ISETP.GT.U32.AND P5, PT, R251, R4, PT ;  /* 0x00000004fb00720c */ /* 0x000fe20003fa4070 */
[--C-:B------:R-:W-:Y:S02]  /*dc70*/  @!P4 IMAD.IADD R29, R29, 0x1, -R251.reuse ;  /* 0x000000011d1dc824 */ /* 0x100fe400078e0afb */
[----:B------:R-:W-:-:S06]  /*dc80*/  @!P3 IMAD.IADD R22, R22, 0x1, -R251 ;  /* 0x000000011616b824 */ /* 0x000fcc00078e0afb */
[--C-:B------:R-:W-:Y:S02]  /*dc90*/  @!P0 IMAD.IADD R8, R8, 0x1, -R251.reuse ;  /* 0x0000000108088824 */ /* 0x100fe400078e0afb */
[----:B------:R-:W-:Y:S02]  /*dca0*/  @!P6 IADD3 R23, R23, -R251, RZ ;  /* 0x800000fb1717e210 */ /* 0x000fe40007ffe0ff */
[----:B------:R-:W-:Y:S01]  /*dcb0*/  @!P5 IMAD.IADD R4, R4, 0x1, -R251 ;  /* 0x000000010404d824 */ /* 0x000fe200078e0afb */
[----:B------:R-:W-:Y:S02]  /*dcc0*/  IADD3 R26, R246, 0x1e5, RZ ;  /* 0x000001e5f61a7810 */ /* 0x000fe40007ffe0ff */
[----:B------:R-:W-:-:S03]  /*dcd0*/  ISETP.GT.U32.AND P2, PT, R251, R20, PT ;  /* 0x00000014fb00720c */ /* 0x000fc60003f44070 */
[----:B------:R-:W-:Y:S04]  /*dce0*/  STL [R1+0x372c], R26 ;  /* 0x00372c1a01007387 */ /* 0x000fe80000100800 */
[----:B------:R1:W-:Y:S02]  /*dcf0*/  STL [R1+0x574], R31 ;  /* 0x0005741f01007387 */ /* 0x0003e40000100800 */
[----:B-1----:R-:W-:-:S04]  /*dd00*/  IMAD.MOV.U32 R31, RZ, RZ, R29 ;  /* 0x000000ffff1f7224 */ /* 0x002fc800078e001d */
[----:B------:R-:W-:Y:S01]  /*dd10*/  @!P2 IMAD.IADD R20, R20, 0x1, -R251 ;  /* 0x000000011414a824 */ /* 0x000fe200078e0afb */
[----:B--2---:R-:W-:-:S13]  /*dd20*/  ISETP.GT.U32.AND P1, PT, R251, R19, PT ;  /* 0x00000013fb00720c */ /* 0x004fda0003f24070 */
[----:B------:R-:W-:Y:S01]  /*dd30*/  @!P1 IMAD.IADD R19, R19, 0x1, -R251 ;  /* 0x0000000113139824 */ /* 0x000fe200078e0afb */
[C---:B---3--:R-:W-:Y:S02]  /*dd40*/  ISETP.GT.U32.AND P0, PT, R251.reuse, R18, PT ;  /* 0x00000012fb00720c */ /* 0x048fe40003f04070 */
[C---:B----4-:R-:W-:Y:S02]  /*dd50*/  ISETP.GT.U32.AND P4, PT, R251.reuse, R21, PT ;  /* 0x00000015fb00720c */ /* 0x050fe40003f84070 */
[C---:B------:R-:W-:Y:S02]  /*dd60*/  ISETP.GT.U32.AND P3, PT, R251.reuse, R6, PT ;  /* 0x00000006fb00720c */ /* 0x040fe40003f64070 */
[----:B------:R-:W-:Y:S02]  /*dd70*/  ISETP.GT.U32.AND P6, PT, R251, R17, PT ;  /* 0x00000011fb00720c */ /* 0x000fe40003fc4070 */
[----:B------:R-:W-:Y:S02]  /*dd80*/  ISETP.GE.AND P5, PT, R30, RZ, PT ;  /* 0x000000ff1e00720c */ /* 0x000fe40003fa6270 */
[----:B------:R-:W-:-:S03]  /*dd90*/  ISETP.GE.AND P1, PT, R28, RZ, PT ;  /* 0x000000ff1c00720c */ /* 0x000fc60003f26270 */
[--C-:B------:R-:W-:Y:S01]  /*dda0*/  @!P0 IMAD.IADD R18, R18, 0x1, -R251.reuse ;  /* 0x0000000112128824 */ /* 0x100fe200078e0afb */
[----:B------:R-:W2:Y:S01]  /*ddb0*/  LDL.LU R28, [R1+0xb8] ;  /* 0x0000b800011c7983 */ /* 0x000ea20000300800 */
[----:B------:R-:W-:Y:S02]  /*ddc0*/  @!P4 IMAD.IADD R21, R21, 0x1, -R251 ;  /* 0x000000011515c824 */ /* 0x000fe400078e0afb */
[----:B------:R-:W-:-:S04]  /*ddd0*/  @!P3 IADD3 R6, R6, -R251, RZ ;  /* 0x800000fb0606b210 */ /* 0x000fc80007ffe0ff */
[----:B------:R-:W-:Y:S01]  /*dde0*/  @!P5 IMAD.MOV R8, RZ, RZ, -R8 ;  /* 0x000000ffff08d224 */ /* 0x000fe200078e0a08 */
[----:B------:R-:W-:Y:S02]  /*ddf0*/  ISETP.GE.AND P0, PT, R27, RZ, PT ;  /* 0x000000ff1b00720c */ /* 0x000fe40003f06270 */
[----:B------:R-:W3:Y:S01]  /*de00*/  LDL.LU R27, [R1+0xb4] ;  /* 0x0000b400011b7983 */ /* 0x000ee20000300800 */
[----:B------:R-:W-:-:S03]  /*de10*/  @!P6 IMAD.IADD R17, R17, 0x1, -R251 ;  /* 0x000000011111e824 */ /* 0x000fc600078e0afb */
[----:B------:R-:W4:Y:S01]  /*de20*/  LDL R30, [R1+0x3590] ;  /* 0x00359000011e7983 */ /* 0x000f220000100800 */
[----:B------:R-:W-:Y:S01]  /*de30*/  @!P1 IMAD.MOV R31, RZ, RZ, -R31 ;  /* 0x000000ffff1f9224 */ /* 0x000fe200078e0a1f */
[----:B------:R-:W-:Y:S02]  /*de40*/  ISETP.GE.AND P4, PT, R25, RZ, PT ;  /* 0x000000ff1900720c */ /* 0x000fe40003f86270 */
[----:B------:R-:W2:Y:S03]  /*de50*/  LDL.LU R25, [R1+0xb0] ;  /* 0x0000b00001197983 */ /* 0x000ea60000300800 */
[----:B------:R-:W-:Y:S01]  /*de60*/  @!P0 IMAD.MOV R22, RZ, RZ, -R22 ;  /* 0x000000ffff168224 */ /* 0x000fe200078e0a16 */
[----:B------:R-:W-:Y:S02]  /*de70*/  ISETP.GE.AND P3, PT, R24, RZ, PT ;  /* 0x000000ff1800720c */ /* 0x000fe40003f66270 */
[----:B------:R-:W2:Y:S01]  /*de80*/  LDL.LU R24, [R1+0xac] ;  /* 0x0000ac0001187983 */ /* 0x000ea20000300800 */
[----:B------:R-:W-:-:S03]  /*de90*/  ISETP.GE.AND P6, PT, R5, RZ, PT ;  /* 0x000000ff0500720c */ /* 0x000fc60003fc6270 */
[----:B------:R-:W2:Y:S04]  /*dea0*/  LDL.LU R5, [R1+0xa8] ;  /* 0x0000a80001057983 */ /* 0x000ea80000300800 */
[----:B------:R1:W-:Y:S04]  /*deb0*/  STL [R1+0x570], R8 ;  /* 0x0005700801007387 */ /* 0x0003e80000100800 */
[----:B-1----:R-:W2:Y:S04]  /*dec0*/  LDL.LU R8, [R1+0xa4] ;  /* 0x0000a40001087983 */ /* 0x002ea80000300800 */
[----:B------:R-:W2:Y:S04]  /*ded0*/  LDL R29, [R1+0x3594] ;  /* 0x00359400011d7983 */ /* 0x000ea80000100800 */
[----:B------:R1:W-:Y:S01]  /*dee0*/  STL [R1+0x56c], R31 ;  /* 0x00056c1f01007387 */ /* 0x0003e20000100800 */
[----:B------:R-:W-:Y:S01]  /*def0*/  @!P3 IMAD.MOV R20, RZ, RZ, -R20 ;  /* 0x000000ffff14b224 */ /* 0x000fe200078e0a14 */
[----:B-1----:R-:W-:-:S02]  /*df00*/  MOV R31, R23 ;  /* 0x00000017001f7202 */ /* 0x002fc40000000f00 */
[----:B------:R-:W2:Y:S03]  /*df10*/  LDL R23, [R1+0x3598] ;  /* 0x0035980001177983 */ /* 0x000ea60000100800 */
[----:B------:R-:W-:Y:S01]  /*df20*/  @!P4 IMAD.MOV R31, RZ, RZ, -R31 ;  /* 0x000000ffff1fc224 */ /* 0x000fe200078e0a1f */
[----:B------:R1:W-:Y:S04]  /*df30*/  STL [R1+0x568], R22 ;  /* 0x0005681601007387 */ /* 0x0003e80000100800 */
[----:B-1----:R-:W2:Y:S04]  /*df40*/  LDL R22, [R1+0x359c] ;  /* 0x00359c0001167983 */ /* 0x002ea80000100800 */
[----:B------:R1:W-:Y:S02]  /*df50*/  STL [R1+0x564], R31 ;  /* 0x0005641f01007387 */ /* 0x0003e40000100800 */
[----:B-1----:R-:W-:-:S02]  /*df60*/  IMAD.MOV.U32 R31, RZ, RZ, R4 ;  /* 0x000000ffff1f7224 */ /* 0x002fc400078e0004 */
[----:B------:R-:W2:Y:S04]  /*df70*/  LDL R4, [R1+0x35a4] ;  /* 0x0035a40001047983 */ /* 0x000ea80000100800 */
[----:B------:R1:W-:Y:S04]  /*df80*/  STL [R1+0x560], R20 ;  /* 0x0005601401007387 */ /* 0x0003e80000100800 */
[----:B-1----:R-:W2:Y:S01]  /*df90*/  LDL R20, [R1+0x35a8] ;  /* 0x0035a80001147983 */ /* 0x002ea20000100800 */
[C---:B------:R-:W-:Y:S02]  /*dfa0*/  ISETP.GT.U32.AND P2, PT, R251.reuse, R2, PT ;  /* 0x00000002fb00720c */ /* 0x040fe40003f44070 */
[----:B------:R-:W-:-:S02]  /*dfb0*/  ISETP.GT.U32.AND P1, PT, R251, R18, PT ;  /* 0x00000012fb00720c */ /* 0x000fc40003f24070 */
[C---:B------:R-:W-:Y:S02]  /*dfc0*/  ISETP.GT.U32.AND P4, PT, R251.reuse, R6, PT ;  /* 0x00000006fb00720c */ /* 0x040fe40003f84070 */
[C---:B------:R-:W-:Y:S02]  /*dfd0*/  ISETP.GT.U32.AND P0, PT, R251.reuse, R21, PT ;  /* 0x00000015fb00720c */ /* 0x040fe40003f04070 */
[----:B------:R-:W-:-:S05]  /*dfe0*/  ISETP.GT.U32.AND P3, PT, R251, R17, PT ;  /* 0x00000011fb00720c */ /* 0x000fca0003f64070 */
[--C-:B------:R-:W-:Y:S01]  /*dff0*/  @!P2 IMAD.IADD R2, R2, 0x1, -R251.reuse ;  /* 0x000000010202a824 */ /* 0x100fe200078e0afb */
[C---:B------:R-:W-:Y:S01]  /*e000*/  ISETP.GT.U32.AND P2, PT, R251.reuse, R19, PT ;  /* 0x00000013fb00720c */ /* 0x040fe20003f44070 */
[--C-:B------:R-:W-:Y:S02]  /*e010*/  @!P1 IMAD.IADD R18, R18, 0x1, -R251.reuse ;  /* 0x0000000112129824 */ /* 0x100fe400078e0afb */
[--C-:B------:R-:W-:Y:S01]  /*e020*/  @!P4 IMAD.IADD R6, R6, 0x1, -R251.reuse ;  /* 0x000000010606c824 */ /* 0x100fe200078e0afb */
[----:B------:R-:W-:Y:S01]  /*e030*/  ISETP.GT.U32.AND P5, PT, R251, R2, PT ;  /* 0x00000002fb00720c */ /* 0x000fe20003fa4070 */
[--C-:B------:R-:W-:Y:S02]  /*e040*/  @!P0 IMAD.IADD R21, R21, 0x1, -R251.reuse ;  /* 0x0000000115158824 */ /* 0x100fe400078e0afb */
[----:B------:R-:W-:Y:S02]  /*e050*/  @!P3 IMAD.IADD R17, R17, 0x1, -R251 ;  /* 0x000000011111b824 */ /* 0x000fe400078e0afb */
[----:B------:R-:W-:-:S04]  /*e060*/  @!P6 IMAD.MOV R31, RZ, RZ, -R31 ;  /* 0x000000ffff1fe224 */ /* 0x000fc800078e0a1f */
[----:B------:R-:W-:Y:S01]  /*e070*/  @!P2 IADD3 R19, R19, -R251, RZ ;  /* 0x800000fb1313a210 */ /* 0x000fe20007ffe0ff */
[----:B------:R1:W-:Y:S01]  /*e080*/  STL [R1+0x55c], R31 ;  /* 0x00055c1f01007387 */ /* 0x0003e20000100800 */
[----:B------:R-:W-:Y:S02]  /*e090*/  IABS R26, R26 ;  /* 0x0000001a001a7213 */ /* 0x000fe40000000000 */
[----:B------:R-:W-:-:S03]  /*e0a0*/  @!P5 IMAD.IADD R2, R2, 0x1, -R251 ;  /* 0x000000010202d824 */ /* 0x000fc600078e0afb */
[----:B------:R-:W-:Y:S02]  /*e0b0*/  IMAD.MOV.U32 R32, RZ, RZ, R26 ;  /* 0x000000ffff207224 */ /* 0x000fe400078e001a */
[----:B-1----:R-:W-:Y:S02]  /*e0c0*/  IMAD.MOV.U32 R31, RZ, RZ, R21 ;  /* 0x000000ffff1f7224 */ /* 0x002fe400078e0015 */
[----:B------:R-:W-:Y:S01]  /*e0d0*/  IMAD.MOV.U32 R33, RZ, RZ, R17 ;  /* 0x000000ffff217224 */ /* 0x000fe200078e0011 */
[C---:B---3--:R-:W-:Y:S02]  /*e0e0*/  ISETP.GT.U32.AND P1, PT, R251.reuse, R27, PT ;  /* 0x0000001bfb00720c */ /* 0x048fe40003f24070 */
[----:B----4-:R-:W-:Y:S02]  /*e0f0*/  ISETP.GE.AND P2, PT, R30, RZ, PT ;  /* 0x000000ff1e00720c */ /* 0x010fe40003f46270 */
[----:B------:R-:W-:Y:S02]  /*e100*/  MOV R30, R19 ;  /* 0x00000013001e7202 */ /* 0x000fe40000000f00 */
[----:B--2---:R-:W-:-:S07]  /*e110*/  ISETP.GT.U32.AND P0, PT, R251, R25, PT ;  /* 0x00000019fb00720c */ /* 0x004fce0003f04070 */
[----:B------:R-:W-:Y:S01]  /*e120*/  @!P1 IMAD.IADD R27, R27, 0x1, -R251 ;  /* 0x000000011b1b9824 */ /* 0x000fe200078e0afb */
[----:B------:R-:W-:-:S05]  /*e130*/  ISETP.GT.U32.AND P4, PT, R251, R24, PT ;  /* 0x00000018fb00720c */ /* 0x000fca0003f84070 */
[----:B------:R-:W-:Y:S01]  /*e140*/  @!P0 IMAD.IADD R25, R25, 0x1, -R251 ;  /* 0x0000000119198824 */ /* 0x000fe200078e0afb */
[----:B------:R-:W-:-:S07]  /*e150*/  ISETP.GT.U32.AND P3, PT, R251, R5, PT ;  /* 0x00000005fb00720c */ /* 0x000fce0003f64070 */
[----:B------:R-:W-:Y:S02]  /*e160*/  @!P4 IMAD.IADD R24, R24, 0x1, -R251 ;  /* 0x000000011818c824 */ /* 0x000fe400078e0afb */
[----:B------:R-:W-:-:S04]  /*e170*/  @!P2 IMAD.MOV R30, RZ, RZ, -R30 ;  /* 0x000000ffff1ea224 */ /* 0x000fc800078e0a1e */
[----:B------:R-:W-:Y:S01]  /*e180*/  @!P3 IMAD.IADD R5, R5, 0x1, -R251 ;  /* 0x000000010505b824 */ /* 0x000fe200078e0afb */
[----:B------:R-:W-:Y:S02]  /*e190*/  ISETP.GE.AND P5, PT, R29, RZ, PT ;  /* 0x000000ff1d00720c */ /* 0x000fe40003fa6270 */
[----:B------:R-:W-:Y:S02]  /*e1a0*/  ISETP.GE.AND P1, PT, R23, RZ, PT ;  /* 0x000000ff1700720c */ /* 0x000fe40003f26270 */
[----:B------:R-:W2:Y:S04]  /*e1b0*/  LDL.LU R23, [R1+0xa0] ;  /* 0x0000a00001177983 */ /* 0x000ea80000300800 */
[----:B------:R-:W3:Y:S01]  /*e1c0*/  LDL.LU R26, [R1+0x9c] ;  /* 0x00009c00011a7983 */ /* 0x000ee20000300800 */
[----:B------:R-:W-:-:S04]  /*e1d0*/  ISETP.GE.AND P0, PT, R22, RZ, PT ;  /* 0x000000ff1600720c */ /* 0x000fc80003f06270 */
[----:B------:R-:W-:Y:S01]  /*e1e0*/  @!P5 IMAD.MOV R18, RZ, RZ, -R18 ;  /* 0x000000ffff12d224 */ /* 0x000fe200078e0a12 */
[----:B------:R-:W-:Y:S02]  /*e1f0*/  ISETP.GE.AND P4, PT, R4, RZ, PT ;  /* 0x000000ff0400720c */ /* 0x000fe40003f86270 */
[----:B------:R-:W4:Y:S04]  /*e200*/  LDL.LU R4, [R1+0x98] ;  /* 0x0000980001047983 */ /* 0x000f280000300800 */
[----:B------:R-:W4:Y:S01]  /*e210*/  LDL.LU R22, [R1+0x94] ;  /* 0x0000940001167983 */ /* 0x000f220000300800 */
[----:B------:R-:W-:-:S03]  /*e220*/  ISETP.GE.AND P3, PT, R20, RZ, PT ;  /* 0x000000ff1400720c */ /* 0x000fc60003f66270 */
[----:B------:R-:W4:Y:S04]  /*e230*/  LDL.LU R20, [R1+0x90] ;  /* 0x0000900001147983 */ /* 0x000f280000300800 */
[----:B------:R-:W4:Y:S04]  /*e240*/  LDL.LU R19, [R1+0x8c] ;  /* 0x00008c0001137983 */ /* 0x000f280000300800 */
[----:B------:R1:W-:Y:S04]  /*e250*/  STL [R1+0x558], R30 ;  /* 0x0005581e01007387 */ /* 0x0003e80000100800 */
[----:B------:R-:W4:Y:S04]  /*e260*/  LDL R21, [R1+0x35b4] ;  /* 0x0035b40001157983 */ /* 0x000f280000100800 */
[----:B-1----:R-:W4:Y:S01]  /*e270*/  LDL R30, [R1+0x35ac] ;  /* 0x0035ac00011e7983 */ /* 0x002f220000100800 */
[----:B------:R-:W-:Y:S01]  /*e280*/  IMAD.HI.U32 R29, R252, R32, RZ ;  /* 0x00000020fc1d7227 */ /* 0x000fe200078e00ff */
[----:B------:R-:W-:-:S02]  /*e290*/  @!P1 IADD3 R31, -R31, RZ, RZ ;  /* 0x000000ff1f1f9210 */ /* 0x000fc40007ffe1ff */
[----:B------:R1:W-:Y:S01]  /*e2a0*/  STL [R1+0x554], R18 ;  /* 0x0005541201007387 */ /* 0x0003e20000100800 */
[----:B------:R-:W-:Y:S02]  /*e2b0*/  @!P0 IMAD.MOV R6, RZ, RZ, -R6 ;  /* 0x000000ffff068224 */ /* 0x000fe400078e0a06 */
[----:B------:R-:W-:Y:S01]  /*e2c0*/  IMAD.MOV R29, RZ, RZ, -R29 ;  /* 0x000000ffff1d7224 */ /* 0x000fe200078e0a1d */
        /* <DEDUP_REMOVED lines=9> */
[----:B------:R-:W-:Y:S02]  /*e360*/  @!P6 IADD3 R28, R28, -R251, RZ ;  /* 0x800000fb1c1ce210 */ /* 0x000fe40007ffe0ff */
[C---:B------:R-:W-:Y:S02]  /*e370*/  ISETP.GT.U32.AND P6, PT, R251.reuse, R8, PT ;  /* 0x00000008fb00720c */ /* 0x040fe40003fc4070 */
[C---:B------:R-:W-:Y:S01]  /*e380*/  ISETP.GT.U32.AND P2, PT, R251.reuse, R28, PT ;  /* 0x0000001cfb00720c */ /* 0x040fe20003f44070 */
[----:B------:R-:W-:Y:S01]  /*e390*/  @!P3 IMAD.MOV R31, RZ, RZ, -R31 ;  /* 0x000000ffff1fb224 */ /* 0x000fe200078e0a1f */
[C---:B------:R-:W-:Y:S02]  /*e3a0*/  ISETP.GT.U32.AND P5, PT, R251.reuse, R27, PT ;  /* 0x0000001bfb00720c */ /* 0x040fe40003fa4070 */
[----:B------:R-:W-:-:S07]  /*e3b0*/  ISETP.GT.U32.AND P1, PT, R251, R25, PT ;  /* 0x00000019fb00720c */ /* 0x000fce0003f24070 */
[----:B------:R-:W-:Y:S01]  /*e3c0*/  @!P6 IMAD.IADD R8, R8, 0x1, -R251 ;  /* 0x000000010808e824 */ /* 0x000fe200078e0afb */
[----:B------:R-:W-:-:S04]  /*e3d0*/  ISETP.GT.U32.AND P0, PT, R251, R24, PT ;  /* 0x00000018fb00720c */ /* 0x000fc80003f04070 */
[----:B------:R-:W-:Y:S02]  /*e3e0*/  ISETP.GT.U32.AND P6, PT, R251, R8, PT ;  /* 0x00000008fb00720c */ /* 0x000fe40003fc4070 */
[----:B------:R-:W-:Y:S01]  /*e3f0*/  @!P2 IADD3 R28, R28, -R251, RZ ;  /* 0x800000fb1c1ca210 */ /* 0x000fe20007ffe0ff */
[----:B------:R-:W-:Y:S02]  /*e400*/  @!P5 IMAD.IADD R27, R27, 0x1, -R251 ;  /* 0x000000011b1bd824 */ /* 0x000fe400078e0afb */
[----:B------:R-:W-:Y:S02]  /*e410*/  @!P4 IMAD.MOV R33, RZ, RZ, -R33 ;  /* 0x000000ffff21c224 */ /* 0x000fe400078e0a21 */
[--C-:B------:R-:W-:Y:S02]  /*e420*/  @!P1 IMAD.IADD R25, R25, 0x1, -R251.reuse ;  /* 0x0000000119199824 */ /* 0x100fe400078e0afb */
[----:B------:R-:W-:-:S04]  /*e430*/  @!P0 IMAD.IADD R24, R24, 0x1, -R251 ;  /* 0x0000000118188824 */ /* 0x000fc800078e0afb */
[----:B------:R-:W-:Y:S01]  /*e440*/  @!P6 IMAD.IADD R8, R8, 0x1, -R251 ;  /* 0x000000010808e824 */ /* 0x000fe200078e0afb */
[----:B------:R-:W-:Y:S04]  /*e450*/  STL [R1+0x548], R33 ;  /* 0x0005482101007387 */ /* 0x000fe80000100800 */
[----:B------:R1:W-:Y:S02]  /*e460*/  STL [R1+0x544], R31 ;  /* 0x0005441f01007387 */ /* 0x0003e40000100800 */
[----:B-1----:R-:W-:Y:S01]  /*e470*/  IMAD.MOV.U32 R31, RZ, RZ, R8 ;  /* 0x000000ffff1f7224 */ /* 0x002fe200078e0008 */
[C---:B--2---:R-:W-:Y:S02]  /*e480*/  ISETP.GT.U32.AND P3, PT, R251.reuse, R23, PT ;  /* 0x00000017fb00720c */ /* 0x044fe40003f64070 */
[----:B---3--:R-:W-:-:S11]  /*e490*/  ISETP.GT.U32.AND P2, PT, R251, R26, PT ;  /* 0x0000001afb00720c */ /* 0x008fd60003f44070 */
[----:B------:R-:W-:Y:S02]  /*e4a0*/  @!P3 IADD3 R23, R23, -R251, RZ ;  /* 0x800000fb1717b210 */ /* 0x000fe40007ffe0ff */
[----:B------:R-:W-:Y:S01]  /*e4b0*/  @!P2 IMAD.IADD R26, R26, 0x1, -R251 ;  /* 0x000000011a1aa824 */ /* 0x000fe200078e0afb */
[C---:B----4-:R-:W-:Y:S02]  /*e4c0*/  ISETP.GT.U32.AND P5, PT, R251.reuse, R4, PT ;  /* 0x00000004fb00720c */ /* 0x050fe40003fa4070 */
[C---:B------:R-:W-:Y:S02]  /*e4d0*/  ISETP.GT.U32.AND P1, PT, R251.reuse, R22, PT ;  /* 0x00000016fb00720c */ /* 0x040fe40003f24070 */
[----:B------:R-:W-:-:S09]  /*e4e0*/  ISETP.GT.U32.AND P0, PT, R251, R20, PT ;  /* 0x00000014fb00720c */ /* 0x000fd20003f04070 */
[--C-:B------:R-:W-:Y:S01]  /*e4f0*/  @!P5 IMAD.IADD R4, R4, 0x1, -R251.reuse ;  /* 0x000000010404d824 */ /* 0x100fe200078e0afb */
[----:B------:R-:W-:Y:S02]  /*e500*/  ISETP.GE.AND P3, PT, R21, RZ, PT ;  /* 0x000000ff1500720c */ /* 0x000fe40003f66270 */
[----:B------:R-:W2:Y:S01]  /*e510*/  LDL.LU R21, [R1+0x88] ;  /* 0x0000880001157983 */ /* 0x000ea20000300800 */
[----:B------:R-:W-:Y:S01]  /*e520*/  ISETP.GE.AND P6, PT, R30, RZ, PT ;  /* 0x000000ff1e00720c */ /* 0x000fe20003fc6270 */
[--C-:B------:R-:W-:Y:S02]  /*e530*/  @!P1 IMAD.IADD R22, R22, 0x1, -R251.reuse ;  /* 0x0000000116169824 */ /* 0x100fe400078e0afb */
[----:B------:R-:W-:-:S07]  /*e540*/  @!P0 IMAD.IADD R20, R20, 0x1, -R251 ;  /* 0x0000000114148824 */ /* 0x000fce00078e0afb */
[----:B------:R-:W-:Y:S01]  /*e550*/  @!P3 IMAD.MOV R27, RZ, RZ, -R27 ;  /* 0x000000ffff1bb224 */ /* 0x000fe200078e0a1b */
[----:B------:R-:W-:Y:S02]  /*e560*/  ISETP.GE.AND P5, PT, R17, RZ, PT ;  /* 0x000000ff1100720c */ /* 0x000fe40003fa6270 */
[----:B------:R-:W-:Y:S02]  /*e570*/  @!P6 IADD3 R28, -R28, RZ, RZ ;  /* 0x000000ff1c1ce210 */ /* 0x000fe40007ffe1ff */
        /* <DEDUP_REMOVED lines=9> */
[----:B------:R1:W-:Y:S04]  /*e610*/  STL [R1+0x53c], R27 ;  /* 0x00053c1b01007387 */ /* 0x0003e80000100800 */
[----:B-1----:R-:W4:Y:S01]  /*e620*/  LDL R28, [R1+0x35d4] ;  /* 0x0035d400011c7983 */ /* 0x002f220000100800 */
[----:B------:R-:W-:-:S02]  /*e630*/  @!P2 IMAD.MOV R25, RZ, RZ, -R25 ;  /* 0x000000ffff19a224 */ /* 0x000fc400078e0a19 */
[----:B------:R-:W-:Y:S01]  /*e640*/  @!P5 IMAD.MOV R24, RZ, RZ, -R24 ;  /* 0x000000ffff18d224 */ /* 0x000fe200078e0a18 */
[----:B------:R-:W4:Y:S04]  /*e650*/  LDL R27, [R1+0x35d8] ;  /* 0x0035d800011b7983 */ /* 0x000f280000100800 */
[----:B------:R1:W-:Y:S04]  /*e660*/  STL [R1+0x538], R25 ;  /* 0x0005381901007387 */ /* 0x0003e80000100800 */
[----:B-1----:R-:W4:Y:S04]  /*e670*/  LDL R25, [R1+0x35dc] ;  /* 0x0035dc0001197983 */ /* 0x002f280000100800 */
[----:B------:R1:W-:Y:S04]  /*e680*/  STL [R1+0x534], R24 ;  /* 0x0005341801007387 */ /* 0x0003e80000100800 */
[----:B------:R-:W4:Y:S04]  /*e690*/  LDL R8, [R1+0x35e8] ;  /* 0x0035e80001087983 */ /* 0x000f280000100800 */
[----:B-1----:R-:W4:Y:S01]  /*e6a0*/  LDL R24, [R1+0x35e0] ;  /* 0x0035e00001187983 */ /* 0x002f220000100800 */
[----:B------:R-:W-:-:S13]  /*e6b0*/  ISETP.GT.U32.AND P4, PT, R251, R5, PT ;  /* 0x00000005fb00720c */ /* 0x000fda0003f84070 */
[----:B------:R-:W-:Y:S01]  /*e6c0*/  @!P4 IMAD.IADD R5, R5, 0x1, -R251 ;  /* 0x000000010505c824 */ /* 0x000fe200078e0afb */
[C---:B------:R-:W-:Y:S02]  /*e6d0*/  ISETP.GT.U32.AND P4, PT, R251.reuse, R19, PT ;  /* 0x00000013fb00720c */ /* 0x040fe40003f84070 */
[C---:B------:R-:W-:Y:S02]  /*e6e0*/  ISETP.GT.U32.AND P3, PT, R251.reuse, R26, PT ;  /* 0x0000001afb00720c */ /* 0x040fe40003f64070 */
[C---:B------:R-:W-:Y:S02]  /*e6f0*/  ISETP.GT.U32.AND P2, PT, R251.reuse, R4, PT ;  /* 0x00000004fb00720c */ /* 0x040fe40003f44070 */
[----:B------:R-:W-:-:S07]  /*e700*/  ISETP.GT.U32.AND P6, PT, R251, R22, PT ;  /* 0x00000016fb00720c */ /* 0x000fce0003fc4070 */
[--C-:B------:R-:W-:Y:S01]  /*e710*/  @!P4 IMAD.IADD R19, R19, 0x1, -R251.reuse ;  /* 0x000000011313c824 */ /* 0x100fe200078e0afb */
[----:B------:R-:W-:Y:S02]  /*e720*/  ISETP.GT.U32.AND P4, PT, R251, R23, PT ;  /* 0x00000017fb00720c */ /* 0x000fe40003f84070 */
[----:B------:R-:W-:Y:S02]  /*e730*/  @!P0 IADD3 R31, -R31, RZ, RZ ;  /* 0x000000ff1f1f8210 */ /* 0x000fe40007ffe1ff */
[----:B------:R-:W-:Y:S01]  /*e740*/  ISETP.GT.U32.AND P5, PT, R251, R19, PT ;  /* 0x00000013fb00720c */ /* 0x000fe20003fa4070 */
[----:B------:R-:W-:Y:S02]  /*e750*/  @!P3 IMAD.IADD R26, R26, 0x1, -R251 ;  /* 0x000000011a1ab824 */ /* 0x000fe400078e0afb */
[----:B------:R-:W-:Y:S02]  /*e760*/  @!P1 IMAD.MOV R5, RZ, RZ, -R5 ;  /* 0x000000ffff059224 */ /* 0x000fe400078e0a05 */
[----:B------:R-:W-:-:S04]  /*e770*/  @!P2 IMAD.IADD R4, R4, 0x1, -R251 ;  /* 0x000000010404a824 */ /* 0x000fc800078e0afb */
[--C-:B------:R-:W-:Y:S02]  /*e780*/  @!P4 IMAD.IADD R23, R23, 0x1, -R251.reuse ;  /* 0x000000011717c824 */ /* 0x100fe400078e0afb */
[----:B------:R-:W-:Y:S02]  /*e790*/  @!P6 IMAD.IADD R22, R22, 0x1, -R251 ;  /* 0x000000011616e824 */ /* 0x000fe400078e0afb */
[----:B------:R-:W-:Y:S01]  /*e7a0*/  @!P5 IADD3 R19, R19, -R251, RZ ;  /* 0x800000fb1313d210 */ /* 0x000fe20007ffe0ff */
[----:B------:R1:W-:Y:S01]  /*e7b0*/  STL [R1+0x530], R5 ;  /* 0x0005300501007387 */ /* 0x0003e20000100800 */
[----:B------:R-:W-:Y:S02]  /*e7c0*/  ISETP.GT.U32.AND P1, PT, R251, R20, PT ;  /* 0x00000014fb00720c */ /* 0x000fe40003f24070 */
[----:B-1----:R-:W-:-:S05]  /*e7d0*/  IADD3 R5, R246, 0x1e6, RZ ;  /* 0x000001e6f6057810 */ /* 0x002fca0007ffe0ff */
[----:B------:R-:W-:Y:S04]  /*e7e0*/  STL [R1+0x3720], R5 ;  /* 0x0037200501007387 */ /* 0x000fe80000100800 */
[----:B------:R1:W-:Y:S02]  /*e7f0*/  STL [R1+0x52c], R31 ;  /* 0x00052c1f01007387 */ /* 0x0003e40000100800 */
[----:B-1----:R-:W-:Y:S02]  /*e800*/  IMAD.MOV.U32 R31, RZ, RZ, R26 ;  /* 0x000000ffff1f7224 */ /* 0x002fe400078e001a */
        /* <DEDUP_REMOVED lines=11> */
[--C-:B------:R-:W-:Y:S01]  /*e8c0*/  @!P3 IMAD.IADD R30, R30, 0x1, -R251.reuse ;  /* 0x000000011e1eb824 */ /* 0x100fe200078e0afb */
[----:B------:R-:W-:Y:S02]  /*e8d0*/  ISETP.GE.AND P4, PT, R27, RZ, PT ;  /* 0x000000ff1b00720c */ /* 0x000fe40003f86270 */
[----:B------:R-:W3:Y:S01]  /*e8e0*/  LDL.LU R28, [R1+0xec] ;  /* 0x0000ec00011c7983 */ /* 0x000ee20000300800 */
[----:B------:R-:W-:Y:S02]  /*e8f0*/  @!P2 IMAD.IADD R17, R17, 0x1, -R251 ;  /* 0x000000011111a824 */ /* 0x000fe400078e0afb */
[----:B------:R-:W-:Y:S02]  /*e900*/  @!P5 IMAD.MOV R23, RZ, RZ, -R23 ;  /* 0x000000ffff17d224 */ /* 0x000fe400078e0a17 */
[----:B------:R-:W-:-:S02]  /*e910*/  @!P6 IMAD.IADD R6, R6, 0x1, -R251 ;  /* 0x000000010606e824 */ /* 0x000fc400078e0afb */
[----:B------:R-:W-:Y:S01]  /*e920*/  @!P0 IMAD.MOV R31, RZ, RZ, -R31 ;  /* 0x000000ffff1f8224 */ /* 0x000fe200078e0a1f */
[----:B------:R-:W-:Y:S02]  /*e930*/  ISETP.GE.AND P3, PT, R25, RZ, PT ;  /* 0x000000ff1900720c */ /* 0x000fe40003f66270 */
[----:B------:R-:W4:Y:S04]  /*e940*/  LDL R25, [R1+0x35ec] ;  /* 0x0035ec0001197983 */ /* 0x000f280000100800 */
[----:B------:R-:W2:Y:S01]  /*e950*/  LDL.LU R27, [R1+0xe8] ;  /* 0x0000e800011b7983 */ /* 0x000ea20000300800 */
[----:B------:R-:W-:Y:S02]  /*e960*/  ISETP.GE.AND P6, PT, R8, RZ, PT ;  /* 0x000000ff0800720c */ /* 0x000fe40003fc6270 */
[----:B------:R-:W-:-:S02]  /*e970*/  ISETP.GE.AND P2, PT, R24, RZ, PT ;  /* 0x000000ff1800720c */ /* 0x000fc40003f46270 */
[----:B------:R-:W2:Y:S04]  /*e980*/  LDL.LU R24, [R1+0xe4] ;  /* 0x0000e40001187983 */ /* 0x000ea80000300800 */
[----:B------:R-:W2:Y:S04]  /*e990*/  LDL.LU R8, [R1+0xe0] ;  /* 0x0000e00001087983 */ /* 0x000ea80000300800 */
[----:B------:R-:W2:Y:S04]  /*e9a0*/  LDL.LU R26, [R1+0xdc] ;  /* 0x0000dc00011a7983 */ /* 0x000ea80000300800 */
[----:B------:R1:W-:Y:S01]  /*e9b0*/  STL [R1+0x528], R23 ;  /* 0x0005281701007387 */ /* 0x0003e20000100800 */
[----:B------:R-:W-:-:S03]  /*e9c0*/  @!P4 IMAD.MOV R4, RZ, RZ, -R4 ;  /* 0x000000ffff04c224 */ /* 0x000fc600078e0a04 */
[----:B-1----:R-:W2:Y:S04]  /*e9d0*/  LDL R23, [R1+0x35f0] ;  /* 0x0035f00001177983 */ /* 0x002ea80000100800 */
[----:B------:R1:W-:Y:S01]  /*e9e0*/  STL [R1+0x524], R31 ;  /* 0x0005241f01007387 */ /* 0x0003e20000100800 */
[----:B------:R-:W-:Y:S02]  /*e9f0*/  @!P2 IMAD.MOV R20, RZ, RZ, -R20 ;  /* 0x000000ffff14a224 */ /* 0x000fe400078e0a14 */
[----:B-1----:R-:W-:Y:S02]  /*ea00*/  IMAD.MOV.U32 R31, RZ, RZ, R22 ;  /* 0x000000ffff1f7224 */ /* 0x002fe400078e0016 */
[----:B------:R-:W2:Y:S03]  /*ea10*/  LDL R22, [R1+0x35f8] ;  /* 0x0035f80001167983 */ /* 0x000ea60000100800 */
[----:B------:R-:W-:Y:S01]  /*ea20*/  @!P3 IADD3 R31, -R31, RZ, RZ ;  /* 0x000000ff1f1fb210 */ /* 0x000fe20007ffe1ff */
        /* <DEDUP_REMOVED lines=10> */
[----:B------:R-:W-:-:S07]  /*ead0*/  ISETP.GT.U32.AND P2, PT, R251, R6, PT ;  /* 0x00000006fb00720c */ /* 0x000fce0003f44070 */
[----:B------:R-:W-:Y:S02]  /*eae0*/  @!P1 IADD3 R3, R3, -R251, RZ ;  /* 0x800000fb03039210 */ /* 0x000fe40007ffe0ff */
[C---:B------:R-:W-:Y:S02]  /*eaf0*/  ISETP.GT.U32.AND P1, PT, R251.reuse, R21, PT ;  /* 0x00000015fb00720c */ /* 0x040fe40003f24070 */
[C---:B------:R-:W-:Y:S02]  /*eb00*/  ISETP.GT.U32.AND P5, PT, R251.reuse, R3, PT ;  /* 0x00000003fb00720c */ /* 0x040fe40003fa4070 */
[----:B------:R-:W-:Y:S01]  /*eb10*/  ISETP.GT.U32.AND P4, PT, R251, R30, PT ;  /* 0x0000001efb00720c */ /* 0x000fe20003f84070 */
[--C-:B------:R-:W-:Y:S02]  /*eb20*/  @!P0 IMAD.IADD R18, R18, 0x1, -R251.reuse ;  /* 0x0000000112128824 */ /* 0x100fe400078e0afb */
[--C-:B------:R-:W-:Y:S02]  /*eb30*/  @!P3 IMAD.IADD R17, R17, 0x1, -R251.reuse ;  /* 0x000000011111b824 */ /* 0x100fe400078e0afb */
[----:B------:R-:W-:-:S04]  /*eb40*/  @!P2 IMAD.IADD R6, R6, 0x1, -R251 ;  /* 0x000000010606a824 */ /* 0x000fc800078e0afb */
[--C-:B------:R-:W-:Y:S02]  /*eb50*/  @!P1 IMAD.IADD R21, R21, 0x1, -R251.reuse ;  /* 0x0000000115159824 */ /* 0x100fe400078e0afb */
[----:B------:R-:W-:Y:S02]  /*eb60*/  @!P5 IMAD.IADD R3, R3, 0x1, -R251 ;  /* 0x000000010303d824 */ /* 0x000fe400078e0afb */
[----:B------:R-:W-:Y:S01]  /*eb70*/  @!P6 IMAD.MOV R31, RZ, RZ, -R31 ;  /* 0x000000ffff1fe224 */ /* 0x000fe200078e0a1f */
[----:B------:R-:W-:-:S04]  /*eb80*/  @!P4 IADD3 R30, R30, -R251, RZ ;  /* 0x800000fb1e1ec210 */ /* 0x000fc80007ffe0ff */
[----:B------:R1:W-:Y:S02]  /*eb90*/  STL [R1+0x514], R31 ;  /* 0x0005141f01007387 */ /* 0x0003e40000100800 */
[----:B-1----:R-:W-:Y:S01]  /*eba0*/  IMAD.MOV.U32 R31, RZ, RZ, R21 ;  /* 0x000000ffff1f7224 */ /* 0x002fe200078e0015 */
[----:B---3--:R-:W-:Y:S02]  /*ebb0*/  ISETP.GT.U32.AND P0, PT, R251, R28, PT ;  /* 0x0000001cfb00720c */ /* 0x008fe40003f04070 */
[----:B----4-:R-:W-:Y:S02]  /*ebc0*/  ISETP.GE.AND P1, PT, R25, RZ, PT ;  /* 0x000000ff1900720c */ /* 0x010fe40003f26270 */
[C---:B--2---:R-:W-:Y:S02]  /*ebd0*/  ISETP.GT.U32.AND P4, PT, R251.reuse, R27, PT ;  /* 0x0000001bfb00720c */ /* 0x044fe40003f84070 */
[C---:B------:R-:W-:Y:S02]  /*ebe0*/  ISETP.GT.U32.AND P3, PT, R251.reuse, R24, PT ;  /* 0x00000018fb00720c */ /* 0x040fe40003f64070 */
[----:B------:R-:W-:-:S05]  /*ebf0*/  ISETP.GT.U32.AND P2, PT, R251, R8, PT ;  /* 0x00000008fb00720c */ /* 0x000fca0003f44070 */
[--C-:B------:R-:W-:Y:S02]  /*ec00*/  @!P0 IMAD.IADD R28, R28, 0x1, -R251.reuse ;  /* 0x000000011c1c8824 */ /* 0x100fe400078e0afb */
[----:B------:R-:W-:Y:S02]  /*ec10*/  @!P1 IADD3 R31, -R31, RZ, RZ ;  /* 0x000000ff1f1f9210 */ /* 0x000fe40007ffe1ff */
[----:B------:R-:W-:Y:S02]  /*ec20*/  ISETP.GE.AND P5, PT, R23, RZ, PT ;  /* 0x000000ff1700720c */ /* 0x000fe40003fa6270 */
[----:B------:R-:W2:Y:S01]  /*ec30*/  LDL.LU R23, [R1+0xd8] ;  /* 0x0000d80001177983 */ /* 0x000ea20000300800 */
[--C-:B------:R-:W-:Y:S02]  /*ec40*/  @!P3 IMAD.IADD R24, R24, 0x1, -R251.reuse ;  /* 0x000000011818b824 */ /* 0x100fe400078e0afb */
[----:B------:R-:W-:Y:S01]  /*ec50*/  @!P2 IMAD.IADD R8, R8, 0x1, -R251 ;  /* 0x000000010808a824 */ /* 0x000fe200078e0afb */
[----:B------:R-:W3:Y:S01]  /*ec60*/  LDL.LU R25, [R1+0xd4] ;  /* 0x0000d40001197983 */ /* 0x000ee20000300800 */
[----:B------:R-:W-:-:S06]  /*ec70*/  @!P4 IADD3 R27, R27, -R251, RZ ;  /* 0x800000fb1b1bc210 */ /* 0x000fcc0007ffe0ff */
[----:B------:R-:W-:Y:S01]  /*ec80*/  @!P5 IMAD.MOV R18, RZ, RZ, -R18 ;  /* 0x000000ffff12d224 */ /* 0x000fe200078e0a12 */
[----:B------:R-:W-:Y:S02]  /*ec90*/  ISETP.GE.AND P0, PT, R22, RZ, PT ;  /* 0x000000ff1600720c */ /* 0x000fe40003f06270 */
[----:B------:R-:W-:Y:S02]  /*eca0*/  ISETP.GE.AND P4, PT, R4, RZ, PT ;  /* 0x000000ff0400720c */ /* 0x000fe40003f86270 */
[----:B------:R-:W-:Y:S02]  /*ecb0*/  ISETP.GE.AND P3, PT, R19, RZ, PT ;  /* 0x000000ff1300720c */ /* 0x000fe40003f66270 */
[----:B------:R-:W4:Y:S04]  /*ecc0*/  LDL.LU R19, [R1+0xd0] ;  /* 0x0000d00001137983 */ /* 0x000f280000300800 */
[----:B------:R-:W4:Y:S01]  /*ecd0*/  LDL.LU R22, [R1+0xcc] ;  /* 0x0000cc0001167983 */ /* 0x000f220000300800 */
[----:B------:R-:W-:-:S03]  /*ece0*/  ISETP.GE.AND P2, PT, R20, RZ, PT ;  /* 0x000000ff1400720c */ /* 0x000fc60003f46270 */
[----:B------:R-:W4:Y:S04]  /*ecf0*/  LDL.LU R20, [R1+0xc8] ;  /* 0x0000c80001147983 */ /* 0x000f280000300800 */
[----:B------:R-:W4:Y:S04]  /*ed00*/  LDL.LU R21, [R1+0xc4] ;  /* 0x0000c40001157983 */ /* 0x000f280000300800 */
[----:B------:R1:W-:Y:S04]  /*ed10*/  STL [R1+0x510], R31 ;  /* 0x0005101f01007387 */ /* 0x0003e80000100800 */
[----:B------:R1:W-:Y:S04]  /*ed20*/  STL [R1+0x50c], R18 ;  /* 0x00050c1201007387 */ /* 0x0003e80000100800 */
[----:B------:R-:W4:Y:S01]  /*ed30*/  LDL R33, [R1+0x3614] ;  /* 0x0036140001217983 */ /* 0x000f220000100800 */
[----:B-1----:R-:W-:-:S02]  /*ed40*/  IMAD.MOV.U32 R31, RZ, RZ, R30 ;  /* 0x000000ffff1f7224 */ /* 0x002fc400078e001e */
[----:B------:R-:W-:Y:S01]  /*ed50*/  IMAD.MOV.U32 R30, RZ, RZ, R17 ;  /* 0x000000ffff1e7224 */ /* 0x000fe200078e0011 */
[----:B------:R-:W4:Y:S04]  /*ed60*/  LDL R18, [R1+0x360c] ;  /* 0x00360c0001127983 */ /* 0x000f280000100800 */
[----:B------:R-:W4:Y:S01]  /*ed70*/  LDL R17, [R1+0x3610] ;  /* 0x0036100001117983 */ /* 0x000f220000100800 */
[----:B------:R-:W-:Y:S02]  /*ed80*/  @!P0 IMAD.MOV R31, RZ, RZ, -R31 ;  /* 0x000000ffff1f8224 */ /* 0x000fe400078e0a1f */
[----:B------:R-:W-:-:S03]  /*ed90*/  @!P4 IMAD.MOV R30, RZ, RZ, -R30 ;  /* 0x000000ffff1ec224 */ /* 0x000fc600078e0a1e */
[----:B------:R1:W-:Y:S04]  /*eda0*/  STL [R1+0x508], R31 ;  /* 0x0005081f01007387 */ /* 0x0003e80000100800 */
[----:B------:R-:W4:Y:S04]  /*edb0*/  LDL R32, [R1+0x361c] ;  /* 0x00361c0001207983 */ /* 0x000f280000100800 */
[----:B-1----:R-:W4:Y:S04]  /*edc0*/  LDL R31, [R1+0x3624] ;  /* 0x00362400011f7983 */ /* 0x002f280000100800 */
[----:B------:R1:W-:Y:S04]  /*edd0*/  STL [R1+0x504], R30 ;  /* 0x0005041e01007387 */ /* 0x0003e80000100800 */
[----:B-1----:R-:W4:Y:S01]  /*ede0*/  LDL R30, [R1+0x3628] ;  /* 0x00362800011e7983 */ /* 0x002f220000100800 */
[----:B------:R-:W-:-:S13]  /*edf0*/  ISETP.GT.U32.AND P6, PT, R251, R29, PT ;  /* 0x0000001dfb00720c */ /* 0x000fda0003fc4070 */
[----:B------:R-:W-:Y:S01]  /*ee00*/  @!P6 IMAD.IADD R29, R29, 0x1, -R251 ;  /* 0x000000011d1de824 */ /* 0x000fe200078e0afb */
[C---:B------:R-:W-:Y:S02]  /*ee10*/  ISETP.GT.U32.AND P6, PT, R251.reuse, R26, PT ;  /* 0x0000001afb00720c */ /* 0x040fe40003fc4070 */
[----:B------:R-:W-:Y:S02]  /*ee20*/  MOV R34, R3 ;  /* 0x0000000300227202 */ /* 0x000fe40000000f00 */
[C---:B------:R-:W-:Y:S02]  /*ee30*/  ISETP.GT.U32.AND P1, PT, R251.reuse, R29, PT ;  /* 0x0000001dfb00720c */ /* 0x040fe40003f24070 */
[----:B------:R-:W-:Y:S01]  /*ee40*/  ISETP.GT.U32.AND P5, PT, R251, R28, PT ;  /* 0x0000001cfb00720c */ /* 0x000fe20003fa4070 */
[----:B------:R-:W-:-:S06]  /*ee50*/  @!P2 IMAD.MOV R34, RZ, RZ, -R34 ;  /* 0x000000ffff22a224 */ /* 0x000fcc00078e0a22 */
[----:B------:R-:W-:Y:S01]  /*ee60*/  @!P6 IMAD.IADD R26, R26, 0x1, -R251 ;  /* 0x000000011a1ae824 */ /* 0x000fe200078e0afb */
[----:B------:R-:W-:-:S04]  /*ee70*/  IABS R5, R5 ;  /* 0x0000000500057213 */ /* 0x000fc80000000000 */
[C---:B------:R-:W-:Y:S02]  /*ee80*/  ISETP.GT.U32.AND P6, PT, R251.reuse, R26, PT ;  /* 0x0000001afb00720c */ /* 0x040fe40003fc4070 */
[----:B------:R-:W-:Y:S01]  /*ee90*/  ISETP.GT.U32.AND P4, PT, R251, R24, PT ;  /* 0x00000018fb00720c */ /* 0x000fe20003f84070 */
[----:B------:R-:W-:-:S04]  /*eea0*/  IMAD.HI.U32 R4, R252, R5, RZ ;  /* 0x00000005fc047227 */ /* 0x000fc800078e00ff */
[--C-:B------:R-:W-:Y:S02]  /*eeb0*/  @!P1 IMAD.IADD R29, R29, 0x1, -R251.reuse ;  /* 0x000000011d1d9824 */ /* 0x100fe400078e0afb */
[----:B------:R-:W-:Y:S02]  /*eec0*/  @!P3 IMAD.MOV R6, RZ, RZ, -R6 ;  /* 0x000000ffff06b224 */ /* 0x000fe400078e0a06 */
[--C-:B------:R-:W-:Y:S02]  /*eed0*/  @!P5 IMAD.IADD R28, R28, 0x1, -R251.reuse ;  /* 0x000000011c1cd824 */ /* 0x100fe400078e0afb */
[----:B------:R-:W-:Y:S02]  /*eee0*/  IMAD.MOV R4, RZ, RZ, -R4 ;  /* 0x000000ffff047224 */ /* 0x000fe400078e0a04 */
[----:B------:R-:W-:Y:S01]  /*eef0*/  @!P6 IMAD.IADD R26, R26, 0x1, -R251 ;  /* 0x000000011a1ae824 */ /* 0x000fe200078e0afb */
[----:B------:R1:W-:Y:S01]  /*ef00*/  STL [R1+0x500], R6 ;  /* 0x0005000601007387 */ /* 0x0003e20000100800 */
[----:B------:R-:W-:Y:S01]  /*ef10*/  IMAD R3, R251, R4, R5 ;  /* 0x00000004fb037224 */ /* 0x000fe200078e0205 */
[----:B------:R-:W-:-:S02]  /*ef20*/  @!P4 IADD3 R24, R24, -R251, RZ ;  /* 0x800000fb1818c210 */ /* 0x000fc40007ffe0ff */
[----:B------:R-:W-:Y:S01]  /*ef30*/  ISETP.GT.U32.AND P0, PT, R251, R27, PT ;  /* 0x0000001bfb00720c */ /* 0x000fe20003f04070 */
[----:B-1----:R-:W4:Y:S04]  /*ef40*/  LDL.LU R6, [R1+0x3ef0] ;  /* 0x003ef00001067983 */ /* 0x002f280000300800 */
[----:B------:R-:W4:Y:S04]  /*ef50*/  LDL.LU R5, [R1+0x3eec] ;  /* 0x003eec0001057983 */ /* 0x000f280000300800 */
[----:B------:R-:W4:Y:S04]  /*ef60*/  LDL.LU R4, [R1+0x3ee8] ;  /* 0x003ee80001047983 */ /* 0x000f280000300800 */
[----:B------:R-:W-:Y:S01]  /*ef70*/  STL [R1+0x4fc], R34 ;  /* 0x0004fc2201007387 */ /* 0x000fe20000100800 */
[----:B------:R-:W-:Y:S01]  /*ef80*/  @!P0 IMAD.IADD R27, R27, 0x1, -R251 ;  /* 0x000000011b1b8824 */ /* 0x000fe200078e0afb */
[----:B--2---:R-:W-:-:S02]  /*ef90*/  ISETP.GT.U32.AND P2, PT, R251, R23, PT ;  /* 0x00000017fb00720c */ /* 0x004fc40003f44070 */
[----:B---3--:R-:W-:-:S11]  /*efa0*/  ISETP.GT.U32.AND P1, PT, R251, R25, PT ;  /* 0x00000019fb00720c */ /* 0x008fd60003f24070 */
[--C-:B------:R-:W-:Y:S02]  /*efb0*/  @!P2 IMAD.IADD R23, R23, 0x1, -R251.reuse ;  /* 0x000000011717a824 */ /* 0x100fe400078e0afb */
[----:B------:R-:W-:Y:S01]  /*efc0*/  @!P1 IMAD.IADD R25, R25, 0x1, -R251 ;  /* 0x0000000119199824 */ /* 0x000fe200078e0afb */
[C---:B----4-:R-:W-:Y:S02]  /*efd0*/  ISETP.GT.U32.AND P5, PT, R251.reuse, R19, PT ;  /* 0x00000013fb00720c */ /* 0x050fe40003fa4070 */
[----:B------:R-:W-:-:S11]  /*efe0*/  ISETP.GT.U32.AND P4, PT, R251, R20, PT ;  /* 0x00000014fb00720c */ /* 0x000fd60003f84070 */
[--C-:B------:R-:W-:Y:S01]  /*eff0*/  @!P5 IMAD.IADD R19, R19, 0x1, -R251.reuse ;  /* 0x000000011313d824 */ /* 0x100fe200078e0afb */
[----:B------:R-:W-:Y:S02]  /*f000*/  ISETP.GE.AND P6, PT, R18, RZ, PT ;  /* 0x000000ff1200720c */ /* 0x000fe40003fc6270 */
[----:B------:R-:W2:Y:S01]  /*f010*/  LDL.LU R18, [R1+0xc0] ;  /* 0x0000c00001127983 */ /* 0x000ea20000300800 */
[----:B------:R-:W-:Y:S02]  /*f020*/  ISETP.GE.AND P2, PT, R17, RZ, PT ;  /* 0x000000ff1100720c */ /* 0x000fe40003f46270 */
[----:B------:R-:W-:Y:S01]  /*f030*/  ISETP.GE.AND P1, PT, R33, RZ, PT ;  /* 0x000000ff2100720c */ /* 0x000fe20003f26270 */
[----:B------:R-:W3:Y:S01]  /*f040*/  LDL.LU R17, [R1+0xbc] ;  /* 0x0000bc0001117983 */ /* 0x000ee20000300800 */
[----:B------:R-:W-:-:S06]  /*f050*/  @!P4 IMAD.IADD R20, R20, 0x1, -R251 ;  /* 0x000000011414c824 */ /* 0x000fcc00078e0afb */
[----:B------:R-:W-:Y:S01]  /*f060*/  @!P6 IMAD.MOV R29, RZ, RZ, -R29 ;  /* 0x000000ffff1de224 */ /* 0x000fe200078e0a1d */
[----:B------:R-:W-:Y:S02]  /*f070*/  ISETP.GE.AND P5, PT, R32, RZ, PT ;  /* 0x000000ff2000720c */ /* 0x000fe40003fa6270 */
[----:B------:R-:W-:Y:S02]  /*f080*/  @!P2 IMAD.MOV R28, RZ, RZ, -R28 ;  /* 0x000000ffff1ca224 */ /* 0x000fe400078e0a1c */
[----:B------:R1:W-:Y:S01]  /*f090*/  STL [R1+0x4f8], R29 ;  /* 0x0004f81d01007387 */ /* 0x0003e20000100800 */
[----:B------:R-:W-:-:S08]  /*f0a0*/  @!P1 IMAD.MOV R27, RZ, RZ, -R27 ;  /* 0x000000ffff1b9224 */ /* 0x000fd000078e0a1b */
[----:B------:R-:W-:Y:S02]  /*f0b0*/  @!P5 IADD3 R24, -R24, RZ, RZ ;  /* 0x000000ff1818d210 */ /* 0x000fe40007ffe1ff */
[----:B------:R-:W-:Y:S02]  /*f0c0*/  ISETP.GE.AND P4, PT, R30, RZ, PT ;  /* 0x000000ff1e00720c */ /* 0x000fe40003f86270 */
[----:B------:R-:W4:Y:S04]  /*f0d0*/  LDL R30, [R1+0x362c] ;  /* 0x00362c00011e7983 */ /* 0x000f280000100800 */
[----:B------:R1:W-:Y:S04]  /*f0e0*/  STL [R1+0x4f4], R28 ;  /* 0x0004f41c01007387 */ /* 0x0003e80000100800 */
[----:B-1----:R-:W4:Y:S04]  /*f0f0*/  LDL R29, [R1+0x3630] ;  /* 0x00363000011d7983 */ /* 0x002f280000100800 */
[----:B------:R-:W4:Y:S04]  /*f100*/  LDL R28, [R1+0x3638] ;  /* 0x00363800011c7983 */ /* 0x000f280000100800 */
[----:B------:R1:W-:Y:S04]  /*f110*/  STL [R1+0x4f0], R27 ;  /* 0x0004f01b01007387 */ /* 0x0003e80000100800 */
[----:B-1----:R-:W4:Y:S04]  /*f120*/  LDL R27, [R1+0x3640] ;  /* 0x00364000011b7983 */ /* 0x002f280000100800 */
[----:B------:R1:W-:Y:S04]  /*f130*/  STL [R1+0x4ec], R24 ;  /* 0x0004ec1801007387 */ /* 0x0003e80000100800 */
[----:B-1----:R-:W4:Y:S01]  /*f140*/  LDL R24, [R1+0x3644] ;  /* 0x0036440001187983 */ /* 0x002f220000100800 */
[----:B------:R-:W-:-:S02]  /*f150*/  ISETP.GT.U32.AND P3, PT, R251, R8, PT ;  /* 0x00000008fb00720c */ /* 0x000fc40003f64070 */
[----:B------:R-:W-:-:S11]  /*f160*/  ISETP.GT.U32.AND P0, PT, R251, R22, PT ;  /* 0x00000016fb00720c */ /* 0x000fd60003f04070 */
[----:B------:R-:W-:Y:S01]  /*f170*/  @!P3 IMAD.IADD R8, R8, 0x1, -R251 ;  /* 0x000000010808b824 */ /* 0x000fe200078e0afb */
[----:B------:R-:W-:Y:S02]  /*f180*/  ISETP.GT.U32.AND P3, PT, R251, R21, PT ;  /* 0x00000015fb00720c */ /* 0x000fe40003f64070 */
[----:B------:R-:W-:Y:S02]  /*f190*/  @!P0 IADD3 R22, R22, -R251, RZ ;  /* 0x800000fb16168210 */ /* 0x000fe40007ffe0ff */
[----:B------:R-:W-:Y:S01]  /*f1a0*/  ISETP.GE.AND P0, PT, R31, RZ, PT ;  /* 0x000000ff1f00720c */ /* 0x000fe20003f06270 */
[----:B------:R-:W-:Y:S01]  /*f1b0*/  IMAD.MOV.U32 R31, RZ, RZ, R26 ;  /* 0x000000ffff1f7224 */ /* 0x000fe200078e001a */
[C---:B------:R-:W-:Y:S01]  /*f1c0*/  ISETP.GT.U32.AND P1, PT, R251.reuse, R19, PT ;  /* 0x00000013fb00720c */ /* 0x040fe20003f24070 */
[----:B------:R-:W4:Y:S01]  /*f1d0*/  LDL R26, [R1+0x3648] ;  /* 0x00364800011a7983 */ /* 0x000f220000100800 */
[----:B------:R-:W-:-:S05]  /*f1e0*/  ISETP.GT.U32.AND P2, PT, R251, R25, PT ;  /* 0x00000019fb00720c */ /* 0x000fca0003f44070 */
[----:B------:R-:W-:Y:S01]  /*f1f0*/  @!P3 IMAD.IADD R21, R21, 0x1, -R251 ;  /* 0x000000011515b824 */ /* 0x000fe200078e0afb */
[----:B------:R-:W-:Y:S01]  /*f200*/  ISETP.GT.U32.AND P3, PT, R251, R23, PT ;  /* 0x00000017fb00720c */ /* 0x000fe20003f64070 */
[----:B------:R-:W-:-:S03]  /*f210*/  @!P4 IMAD.MOV R31, RZ, RZ, -R31 ;  /* 0x000000ffff1fc224 */ /* 0x000fc600078e0a1f */
[----:B------:R-:W-:Y:S01]  /*f220*/  ISETP.GT.U32.AND P5, PT, R251, R21, PT ;  /* 0x00000015fb00720c */ /* 0x000fe20003fa4070 */
[----:B------:R-:W-:Y:S01]  /*f230*/  @!P0 IMAD.MOV R8, RZ, RZ, -R8 ;  /* 0x000000ffff088224 */ /* 0x000fe200078e0a08 */
[----:B------:R-:W-:Y:S01]  /*f240*/  @!P1 IADD3 R19, R19, -R251, RZ ;  /* 0x800000fb13139210 */ /* 0x000fe20007ffe0ff */
[----:B------:R-:W-:Y:S01]  /*f250*/  @!P2 IMAD.IADD R25, R25, 0x1, -R251 ;  /* 0x000000011919a824 */ /* 0x000fe200078e0afb */
[C---:B------:R-:W-:Y:S02]  /*f260*/  ISETP.GT.U32.AND P1, PT, R251.reuse, R5, PT ;  /* 0x00000005fb00720c */ /* 0x040fe40003f24070 */
[----:B------:R-:W-:-:S03]  /*f270*/  ISETP.GT.U32.AND P2, PT, R251, R4, PT ;  /* 0x00000004fb00720c */ /* 0x000fc60003f44070 */
[--C-:B------:R-:W-:Y:S01]  /*f280*/  @!P3 IMAD.IADD R23, R23, 0x1, -R251.reuse ;  /* 0x000000011717b824 */ /* 0x100fe200078e0afb */
[----:B------:R1:W-:Y:S03]  /*f290*/  STL [R1+0x4e8], R8 ;  /* 0x0004e80801007387 */ /* 0x0003e60000100800 */
[----:B------:R-:W-:Y:S01]  /*f2a0*/  @!P5 IMAD.IADD R21, R21, 0x1, -R251 ;  /* 0x000000011515d824 */ /* 0x000fe200078e0afb */
[----:B------:R-:W-:Y:S02]  /*f2b0*/  ISETP.GT.U32.AND P6, PT, R251, R22, PT ;  /* 0x00000016fb00720c */ /* 0x000fe40003fc4070 */
[----:B-1----:R-:W-:-:S05]  /*f2c0*/  IADD3 R8, R246, 0x1e7, RZ ;  /* 0x000001e7f6087810 */ /* 0x002fca0007ffe0ff */
[----:B------:R-:W-:Y:S04]  /*f2d0*/  STL [R1+0x370c], R8 ;  /* 0x00370c0801007387 */ /* 0x000fe80000100800 */
[----:B------:R1:W-:Y:S01]  /*f2e0*/  STL [R1+0x4e4], R31 ;  /* 0x0004e41f01007387 */ /* 0x0003e20000100800 */
[----:B------:R-:W-:-:S03]  /*f2f0*/  @!P1 IMAD.IADD R5, R5, 0x1, -R251 ;  /* 0x0000000105059824 */ /* 0x000fc600078e0afb */
[----:B------:R-:W4:Y:S01]  /*f300*/  LDL.LU R34, [R1+0x134] ;  /* 0x0001340001227983 */ /* 0x000f220000300800 */
[----:B------:R-:W-:-:S03]  /*f310*/  @!P2 IADD3 R4, R4, -R251, RZ ;  /* 0x800000fb0404a210 */ /* 0x000fc60007ffe0ff */
[----:B------:R-:W4:Y:S01]  /*f320*/  LDL.LU R32, [R1+0x130] ;  /* 0x0001300001207983 */ /* 0x000f220000300800 */
[----:B------:R-:W-:Y:S01]  /*f330*/  ISETP.GT.U32.AND P0, PT, R251, R20, PT ;  /* 0x00000014fb00720c */ /* 0x000fe20003f04070 */
[----:B------:R-:W-:-:S12]  /*f340*/  @!P6 IMAD.IADD R22, R22, 0x1, -R251 ;  /* 0x000000011616e824 */ /* 0x000fd800078e0afb */
[----:B------:R-:W-:Y:S01]  /*f350*/  @!P0 IMAD.IADD R20, R20, 0x1, -R251 ;  /* 0x0000000114148824 */ /* 0x000fe200078e0afb */
[C---:B--2---:R-:W-:Y:S02]  /*f360*/  ISETP.GT.U32.AND P4, PT, R251.reuse, R18, PT ;  /* 0x00000012fb00720c */ /* 0x044fe40003f84070 */
[----:B---3--:R-:W-:-:S11]  /*f370*/  ISETP.GT.U32.AND P3, PT, R251, R17, PT ;  /* 0x00000011fb00720c */ /* 0x008fd60003f64070 */
[--C-:B------:R-:W-:Y:S02]  /*f380*/  @!P4 IMAD.IADD R18, R18, 0x1, -R251.reuse ;  /* 0x000000011212c824 */ /* 0x100fe400078e0afb */
[----:B------:R-:W-:Y:S01]  /*f390*/  @!P3 IMAD.IADD R17, R17, 0x1, -R251 ;  /* 0x000000011111b824 */ /* 0x000fe200078e0afb */
[----:B----4-:R-:W-:Y:S02]  /*f3a0*/  ISETP.GE.AND P5, PT, R30, RZ, PT ;  /* 0x000000ff1e00720c */ /* 0x010fe40003fa6270 */
[----:B------:R-:W-:Y:S02]  /*f3b0*/  ISETP.GE.AND P4, PT, R29, RZ, PT ;  /* 0x000000ff1d00720c */ /* 0x000fe40003f86270 */
[----:B------:R-:W-:-:S09]  /*f3c0*/  ISETP.GE.AND P3, PT, R28, RZ, PT ;  /* 0x000000ff1c00720c */ /* 0x000fd20003f66270 */
[----:B------:R-:W-:Y:S02]  /*f3d0*/  @!P5 IMAD.MOV R23, RZ, RZ, -R23 ;  /* 0x000000ffff17d224 */ /* 0x000fe400078e0a17 */
[----:B------:R-:W-:Y:S01]  /*f3e0*/  @!P4 IMAD.MOV R25, RZ, RZ, -R25 ;  /* 0x000000ffff19c224 */ /* 0x000fe200078e0a19 */
[----:B------:R-:W-:Y:S01]  /*f3f0*/  ISETP.GE.AND P2, PT, R27, RZ, PT ;  /* 0x000000ff1b00720c */ /* 0x000fe20003f46270 */
[----:B------:R-:W-:Y:S01]  /*f400*/  @!P3 IMAD.MOV R19, RZ, RZ, -R19 ;  /* 0x000000ffff13b224 */ /* 0x000fe200078e0a13 */
[----:B------:R-:W-:Y:S02]  /*f410*/  ISETP.GE.AND P1, PT, R24, RZ, PT ;  /* 0x000000ff1800720c */ /* 0x000fe40003f26270 */
[----:B------:R-:W2:Y:S04]  /*f420*/  LDL R24, [R1+0x364c] ;  /* 0x00364c0001187983 */ /* 0x000ea80000100800 */
[----:B-1----:R-:W3:Y:S04]  /*f430*/  LDL.LU R31, [R1+0x12c] ;  /* 0x00012c00011f7983 */ /* 0x002ee80000300800 */
[----:B------:R-:W4:Y:S04]  /*f440*/  LDL.LU R30, [R1+0x128] ;  /* 0x00012800011e7983 */ /* 0x000f280000300800 */
[----:B------:R-:W4:Y:S04]  /*f450*/  LDL.LU R28, [R1+0x124] ;  /* 0x00012400011c7983 */ /* 0x000f280000300800 */
[----:B------:R-:W4:Y:S04]  /*f460*/  LDL.LU R27, [R1+0x120] ;  /* 0x00012000011b7983 */ /* 0x000f280000300800 */
[----:B------:R1:W-:Y:S04]  /*f470*/  STL [R1+0x4e0], R23 ;  /* 0x0004e01701007387 */ /* 0x0003e80000100800 */
[----:B-1----:R-:W4:Y:S04]  /*f480*/  LDL R23, [R1+0x3654] ;  /* 0x0036540001177983 */ /* 0x002f280000100800 */
[----:B------:R1:W-:Y:S02]  /*f490*/  STL [R1+0x4dc], R25 ;  /* 0x0004dc1901007387 */ /* 0x0003e40000100800 */
[----:B-1----:R-:W-:-:S02]  /*f4a0*/  MOV R25, R22 ;  /* 0x0000001600197202 */ /* 0x002fc40000000f00 */
[----:B------:R-:W4:Y:S03]  /*f4b0*/  LDL R22, [R1+0x3658] ;  /* 0x0036580001167983 */ /* 0x000f260000100800 */
[----:B------:R-:W-:Y:S01]  /*f4c0*/  @!P2 IMAD.MOV R25, RZ, RZ, -R25 ;  /* 0x000000ffff19a224 */ /* 0x000fe200078e0a19 */
[----:B------:R1:W-:Y:S01]  /*f4d0*/  STL [R1+0x4d8], R19 ;  /* 0x0004d81301007387 */ /* 0x0003e20000100800 */
[----:B------:R-:W-:-:S03]  /*f4e0*/  @!P1 IMAD.MOV R20, RZ, RZ, -R20 ;  /* 0x000000ffff149224 */ /* 0x000fc600078e0a14 */
[----:B-1----:R-:W4:Y:S04]  /*f4f0*/  LDL R19, [R1+0x365c] ;  /* 0x00365c0001137983 */ /* 0x002f280000100800 */
[----:B------:R1:W-:Y:S02]  /*f500*/  STL [R1+0x4d4], R25 ;  /* 0x0004d41901007387 */ /* 0x0003e40000100800 */
[----:B-1----:R-:W-:Y:S02]  /*f510*/  IMAD.MOV.U32 R25, RZ, RZ, R21 ;  /* 0x000000ffff197224 */ /* 0x002fe400078e0015 */
[----:B------:R-:W4:Y:S04]  /*f520*/  LDL R21, [R1+0x3660] ;  /* 0x0036600001157983 */ /* 0x000f280000100800 */
[----:B------:R1:W-:Y:S04]  /*f530*/  STL [R1+0x4d0], R20 ;  /* 0x0004d01401007387 */ /* 0x0003e80000100800 */
[----:B-1----:R-:W4:Y:S01]  /*f540*/  LDL R20, [R1+0x3668] ;  /* 0x0036680001147983 */ /* 0x002f220000100800 */
[----:B------:R-:W-:-:S02]  /*f550*/  ISETP.GT.U32.AND P0, PT, R251, R7, PT ;  /* 0x00000007fb00720c */ /* 0x000fc40003f04070 */
[C---:B------:R-:W-:Y:S02]  /*f560*/  ISETP.GT.U32.AND P6, PT, R251.reuse, R6, PT ;  /* 0x00000006fb00720c */ /* 0x040fe40003fc4070 */
[C---:B------:R-:W-:Y:S02]  /*f570*/  ISETP.GT.U32.AND P4, PT, R251.reuse, R17, PT ;  /* 0x00000011fb00720c */ /* 0x040fe40003f84070 */
[C---:B------:R-:W-:Y:S02]  /*f580*/  ISETP.GT.U32.AND P3, PT, R251.reuse, R4, PT ;  /* 0x00000004fb00720c */ /* 0x040fe40003f64070 */
[----:B------:R-:W-:-:S05]  /*f590*/  ISETP.GT.U32.AND P2, PT, R251, R5, PT ;  /* 0x00000005fb00720c */ /* 0x000fca0003f44070 */
[--C-:B------:R-:W-:Y:S01]  /*f5a0*/  @!P0 IMAD.IADD R7, R7, 0x1, -R251.reuse ;  /* 0x0000000107078824 */ /* 0x100fe200078e0afb */
[----:B------:R-:W-:Y:S01]  /*f5b0*/  ISETP.GT.U32.AND P0, PT, R251, R18, PT ;  /* 0x00000012fb00720c */ /* 0x000fe20003f04070 */
[--C-:B------:R-:W-:Y:S01]  /*f5c0*/  @!P6 IMAD.IADD R6, R6, 0x1, -R251.reuse ;  /* 0x000000010606e824 */ /* 0x100fe200078e0afb */
[----:B------:R-:W-:Y:S01]  /*f5d0*/  ISETP.GE.AND P6, PT, R26, RZ, PT ;  /* 0x000000ff1a00720c */ /* 0x000fe20003fc6270 */
[--C-:B------:R-:W-:Y:S01]  /*f5e0*/  @!P4 IMAD.IADD R17, R17, 0x1, -R251.reuse ;  /* 0x000000011111c824 */ /* 0x100fe200078e0afb */
[C---:B------:R-:W-:Y:S02]  /*f5f0*/  ISETP.GT.U32.AND P5, PT, R251.reuse, R7, PT ;  /* 0x00000007fb00720c */ /* 0x040fe40003fa4070 */
[C---:B------:R-:W-:Y:S02]  /*f600*/  ISETP.GT.U32.AND P1, PT, R251.reuse, R6, PT ;  /* 0x00000006fb00720c */ /* 0x040fe40003f24070 */
[----:B------:R-:W-:Y:S01]  /*f610*/  ISETP.GT.U32.AND P4, PT, R251, R32, PT ;  /* 0x00000020fb00720c */ /* 0x000fe20003f84070 */
[----:B------:R-:W-:-:S02]  /*f620*/  @!P3 IMAD.IADD R4, R4, 0x1, -R251 ;  /* 0x000000010404b824 */ /* 0x000fc400078e0afb */
[----:B------:R-:W-:Y:S02]  /*f630*/  @!P2 IMAD.IADD R5, R5, 0x1, -R251 ;  /* 0x000000010505a824 */ /* 0x000fe400078e0afb */
[----:B------:R-:W-:Y:S02]  /*f640*/  @!P0 IADD3 R18, R18, -R251, RZ ;  /* 0x800000fb12128210 */ /* 0x000fe40007ffe0ff */
[----:B------:R-:W-:Y:S02]  /*f650*/  @!P6 IMAD.MOV R25, RZ, RZ, -R25 ;  /* 0x000000ffff19e224 */ /* 0x000fe400078e0a19 */
[--C-:B------:R-:W-:Y:S02]  /*f660*/  @!P5 IMAD.IADD R7, R7, 0x1, -R251.reuse ;  /* 0x000000010707d824 */ /* 0x100fe400078e0afb */
[--C-:B------:R-:W-:Y:S01]  /*f670*/  @!P1 IMAD.IADD R6, R6, 0x1, -R251.reuse ;  /* 0x0000000106069824 */ /* 0x100fe200078e0afb */
[----:B------:R1:W-:Y:S01]  /*f680*/  STL [R1+0x4cc], R25 ;  /* 0x0004cc1901007387 */ /* 0x0003e20000100800 */
[----:B------:R-:W-:-:S03]  /*f690*/  @!P4 IMAD.IADD R32, R32, 0x1, -R251 ;  /* 0x000000012020c824 */ /* 0x000fc600078e0afb */
[----:B------:R-:W4:Y:S01]  /*f6a0*/  LDL.LU R29, [R1+0x11c] ;  /* 0x00011c00011d7983 */ /* 0x000f220000300800 */
[----:B------:R-:W-:-:S03]  /*f6b0*/  IABS R8, R8 ;  /* 0x0000000800087213 */ /* 0x000fc60000000000 */
[----:B------:R-:W4:Y:S04]  /*f6c0*/  LDL.LU R26, [R1+0x118] ;  /* 0x00011800011a7983 */ /* 0x000f280000300800 */
[----:B-1----:R-:W4:Y:S01]  /*f6d0*/  LDL.LU R25, [R1+0x114] ;  /* 0x0001140001197983 */ /* 0x002f220000300800 */
[----:B--2---:R-:W-:-:S03]  /*f6e0*/  ISETP.GE.AND P0, PT, R24, RZ, PT ;  /* 0x000000ff1800720c */ /* 0x004fc60003f06270 */
[----:B------:R-:W2:Y:S01]  /*f6f0*/  LDL.LU R24, [R1+0x110] ;  /* 0x0001100001187983 */ /* 0x000ea20000300800 */
[C---:B---3--:R-:W-:Y:S02]  /*f700*/  ISETP.GT.U32.AND P3, PT, R251.reuse, R31, PT ;  /* 0x0000001ffb00720c */ /* 0x048fe40003f64070 */
[C---:B----4-:R-:W-:Y:S02]  /*f710*/  ISETP.GT.U32.AND P2, PT, R251.reuse, R30, PT ;  /* 0x0000001efb00720c */ /* 0x050fe40003f44070 */
[----:B------:R-:W-:-:S05]  /*f720*/  ISETP.GT.U32.AND P1, PT, R251, R28, PT ;  /* 0x0000001cfb00720c */ /* 0x000fca0003f24070 */
[----:B------:R-:W-:-:S04]  /*f730*/  @!P0 IMAD.MOV R18, RZ, RZ, -R18 ;  /* 0x000000ffff128224 */ /* 0x000fc800078e0a12 */
[--C-:B------:R-:W-:Y:S01]  /*f740*/  @!P3 IMAD.IADD R31, R31, 0x1, -R251.reuse ;  /* 0x000000011f1fb824 */ /* 0x100fe200078e0afb */
[----:B------:R-:W-:Y:S01]  /*f750*/  ISETP.GE.AND P5, PT, R23, RZ, PT ;  /* 0x000000ff1700720c */ /* 0x000fe20003fa6270 */
[--C-:B------:R-:W-:Y:S02]  /*f760*/  @!P2 IMAD.IADD R30, R30, 0x1, -R251.reuse ;  /* 0x000000011e1ea824 */ /* 0x100fe400078e0afb */
[----:B------:R-:W-:Y:S01]  /*f770*/  @!P1 IMAD.IADD R28, R28, 0x1, -R251 ;  /* 0x000000011c1c9824 */ /* 0x000fe200078e0afb */
[----:B------:R-:W-:-:S09]  /*f780*/  ISETP.GE.AND P4, PT, R22, RZ, PT ;  /* 0x000000ff1600720c */ /* 0x000fd20003f86270 */
[----:B------:R-:W-:Y:S01]  /*f790*/  @!P5 IMAD.MOV R17, RZ, RZ, -R17 ;  /* 0x000000ffff11d224 */ /* 0x000fe200078e0a11 */
[----:B------:R-:W3:Y:S01]  /*f7a0*/  LDL.LU R22, [R1+0x10c] ;  /* 0x00010c0001167983 */ /* 0x000ee20000300800 */
[----:B------:R-:W-:Y:S01]  /*f7b0*/  ISETP.GE.AND P3, PT, R19, RZ, PT ;  /* 0x000000ff1300720c */ /* 0x000fe20003f66270 */
[----:B------:R-:W-:-:S04]  /*f7c0*/  IMAD.HI.U32 R19, R252, R8, RZ ;  /* 0x00000008fc137227 */ /* 0x000fc800078e00ff */
[----:B------:R-:W-:Y:S02]  /*f7d0*/  @!P4 IMAD.MOV R4, RZ, RZ, -R4 ;  /* 0x000000ffff04c224 */ /* 0x000fe400078e0a04 */
[----:B------:R-:W-:Y:S01]  /*f7e0*/  IMAD.MOV R33, RZ, RZ, -R19 ;  /* 0x000000ffff217224 */ /* 0x000fe200078e0a13 */
[----:B------:R-:W-:Y:S02]  /*f7f0*/  ISETP.GE.AND P2, PT, R21, RZ, PT ;  /* 0x000000ff1500720c */ /* 0x000fe40003f46270 */
[----:B------:R-:W4:Y:S04]  /*f800*/  LDL.LU R21, [R1+0x108] ;  /* 0x0001080001157983 */ /* 0x000f280000300800 */
[----:B------:R1:W-:Y:S04]  /*f810*/  STL [R1+0x4c8], R18 ;  /* 0x0004c81201007387 */ /* 0x0003e80000100800 */
[----:B------:R-:W4:Y:S01]  /*f820*/  LDL R23, [R1+0x3670] ;  /* 0x0036700001177983 */ /* 0x000f220000100800 */
[----:B------:R-:W-:-:S03]  /*f830*/  ISETP.GE.AND P1, PT, R20, RZ, PT ;  /* 0x000000ff1400720c */ /* 0x000fc60003f26270 */
[----:B------:R-:W4:Y:S04]  /*f840*/  LDL R19, [R1+0x3678] ;  /* 0x0036780001137983 */ /* 0x000f280000100800 */
[----:B------:R-:W4:Y:S04]  /*f850*/  LDL R20, [R1+0x3674] ;  /* 0x0036740001147983 */ /* 0x000f280000100800 */
[----:B------:R1:W-:Y:S04]  /*f860*/  STL [R1+0x4c4], R17 ;  /* 0x0004c41101007387 */ /* 0x0003e80000100800 */
[----:B-1----:R-:W4:Y:S04]  /*f870*/  LDL R18, [R1+0x367c] ;  /* 0x00367c0001127983 */ /* 0x002f280000100800 */
[----:B------:R1:W-:Y:S01]  /*f880*/  STL [R1+0x4c0], R4 ;  /* 0x0004c00401007387 */ /* 0x0003e20000100800 */
[----:B------:R-:W-:-:S03]  /*f890*/  @!P3 IMAD.MOV R5, RZ, RZ, -R5 ;  /* 0x000000ffff05b224 */ /* 0x000fc600078e0a05 */
[----:B------:R-:W4:Y:S01]  /*f8a0*/  LDL R17, [R1+0x3680] ;  /* 0x0036800001117983 */ /* 0x000f220000100800 */
[----:B-1----:R-:W-:-:S04]  /*f8b0*/  IMAD.MOV.U32 R4, RZ, RZ, R6 ;  /* 0x000000ffff047224 */ /* 0x002fc800078e0006 */
[----:B------:R-:W-:Y:S01]  /*f8c0*/  @!P2 IMAD.MOV R4, RZ, RZ, -R4 ;  /* 0x000000ffff04a224 */ /* 0x000fe200078e0a04 */
[----:B------:R-:W-:Y:S04]  /*f8d0*/  STL [R1+0x4bc], R5 ;  /* 0x0004bc0501007387 */ /* 0x000fe80000100800 */
[----:B------:R1:W-:Y:S02]  /*f8e0*/  STL [R1+0x4b8], R4 ;  /* 0x0004b80401007387 */ /* 0x0003e40000100800 */
[C---:B-1----:R-:W-:Y:S02]  /*f8f0*/  IMAD R4, R251.reuse, R33, R8 ;  /* 0x00000021fb047224 */ /* 0x042fe400078e0208 */
[----:B------:R-:W4:Y:S04]  /*f900*/  LDL.LU R8, [R1+0x3ee4] ;  /* 0x003ee40001087983 */ /* 0x000f280000300800 */
[----:B------:R-:W4:Y:S01]  /*f910*/  LDL R33, [R1+0x3688] ;  /* 0x0036880001217983 */ /* 0x000f220000100800 */
[----:B------:R-:W-:-:S13]  /*f920*/  ISETP.GT.U32.AND P6, PT, R251, R34, PT ;  /* 0x00000022fb00720c */ /* 0x000fda0003fc4070 */
[----:B------:R-:W-:Y:S02]  /*f930*/  @!P6 IADD3 R34, R34, -R251, RZ ;  /* 0x800000fb2222e210 */ /* 0x000fe40007ffe0ff */
[C---:B------:R-:W-:Y:S02]  /*f940*/  ISETP.GT.U32.AND P6, PT, R251.reuse, R27, PT ;  /* 0x0000001bfb00720c */ /* 0x040fe40003fc4070 */
[----:B------:R-:W-:Y:S02]  /*f950*/  MOV R5, R7 ;  /* 0x0000000700057202 */ /* 0x000fe40000000f00 */
[C---:B------:R-:W-:Y:S02]  /*f960*/  ISETP.GT.U32.AND P0, PT, R251.reuse, R34, PT ;  /* 0x00000022fb00720c */ /* 0x040fe40003f04070 */
[----:B------:R-:W-:Y:S01]  /*f970*/  ISETP.GT.U32.AND P5, PT, R251, R32, PT ;  /* 0x00000020fb00720c */ /* 0x000fe20003fa4070 */
[----:B------:R-:W-:-:S06]  /*f980*/  @!P1 IMAD.MOV R5, RZ, RZ, -R5 ;  /* 0x000000ffff059224 */ /* 0x000fcc00078e0a05 */
[----:B------:R-:W-:Y:S02]  /*f990*/  @!P6 IADD3 R27, R27, -R251, RZ ;  /* 0x800000fb1b1be210 */ /* 0x000fe40007ffe0ff */
[C---:B------:R-:W-:Y:S02]  /*f9a0*/  ISETP.GT.U32.AND P4, PT, R251.reuse, R31, PT ;  /* 0x0000001ffb00720c */ /* 0x040fe40003f84070 */
[C---:B------:R-:W-:Y:S02]  /*f9b0*/  ISETP.GT.U32.AND P6, PT, R251.reuse, R27, PT ;  /* 0x0000001bfb00720c */ /* 0x040fe40003fc4070 */
[C---:B------:R-:W-:Y:S02]  /*f9c0*/  ISETP.GT.U32.AND P1, PT, R251.reuse, R29, PT ;  /* 0x0000001dfb00720c */ /* 0x040fe40003f24070 */
[C---:B------:R-:W-:Y:S01]  /*f9d0*/  ISETP.GT.U32.AND P3, PT, R251.reuse, R30, PT ;  /* 0x0000001efb00720c */ /* 0x040fe20003f64070 */
[--C-:B------:R-:W-:Y:S01]  /*f9e0*/  @!P0 IMAD.IADD R34, R34, 0x1, -R251.reuse ;  /* 0x0000000122228824 */ /* 0x100fe200078e0afb */
[C---:B------:R-:W-:Y:S01]  /*f9f0*/  ISETP.GT.U32.AND P0, PT, R251.reuse, R26, PT ;  /* 0x0000001afb00720c */ /* 0x040fe20003f04070 */
[----:B------:R-:W-:Y:S01]  /*fa00*/  @!P5 IMAD.IADD R32, R32, 0x1, -R251 ;  /* 0x000000012020d824 */ /* 0x000fe200078e0afb */
[----:B------:R-:W-:-:S03]  /*fa10*/  ISETP.GT.U32.AND P5, PT, R251, R25, PT ;  /* 0x00000019fb00720c */ /* 0x000fc60003fa4070 */
[--C-:B------:R-:W-:Y:S02]  /*fa20*/  @!P4 IMAD.IADD R31, R31, 0x1, -R251.reuse ;  /* 0x000000011f1fc824 */ /* 0x100fe400078e0afb */
[--C-:B------:R-:W-:Y:S02]  /*fa30*/  @!P6 IMAD.IADD R27, R27, 0x1, -R251.reuse ;  /* 0x000000011b1be824 */ /* 0x100fe400078e0afb */
[--C-:B------:R-:W-:Y:S02]  /*fa40*/  @!P1 IMAD.IADD R29, R29, 0x1, -R251.reuse ;  /* 0x000000011d1d9824 */ /* 0x100fe400078e0afb */
[----:B------:R-:W-:Y:S01]  /*fa50*/  @!P3 IADD3 R30, R30, -R251, RZ ;  /* 0x800000fb1e1eb210 */ /* 0x000fe20007ffe0ff */
[----:B------:R1:W-:Y:S01]  /*fa60*/  STL [R1+0x4b4], R5 ;  /* 0x0004b40501007387 */ /* 0x0003e20000100800 */
[----:B------:R-:W-:Y:S01]  /*fa70*/  @!P0 IMAD.IADD R26, R26, 0x1, -R251 ;  /* 0x000000011a1a8824 */ /* 0x000fe200078e0afb */
[----:B------:R-:W-:Y:S01]  /*fa80*/  ISETP.GT.U32.AND P2, PT, R251, R28, PT ;  /* 0x0000001cfb00720c */ /* 0x000fe20003f44070 */
[----:B------:R-:W-:-:S02]  /*fa90*/  IMAD.MOV.U32 R6, RZ, RZ, R32 ;  /* 0x000000ffff067224 */ /* 0x000fc400078e0020 */
[----:B------:R-:W-:Y:S02]  /*faa0*/  @!P5 IMAD.IADD R25, R25, 0x1, -R251 ;  /* 0x000000011919d824 */ /* 0x000fe400078e0afb */
[----:B-1----:R-:W-:-:S08]  /*fab0*/  IMAD.MOV.U32 R5, RZ, RZ, R34 ;  /* 0x000000ffff057224 */ /* 0x002fd000078e0022 */
[----:B------:R-:W-:Y:S01]  /*fac0*/  @!P2 IMAD.IADD R28, R28, 0x1, -R251 ;  /* 0x000000011c1ca824 */ /* 0x000fe200078e0afb */
[----:B--2---:R-:W-:-:S13]  /*fad0*/  ISETP.GT.U32.AND P4, PT, R251, R24, PT ;  /* 0x00000018fb00720c */ /* 0x004fda0003f84070 */
[----:B------:R-:W-:Y:S02]  /*fae0*/  @!P4 IADD3 R24, R24, -R251, RZ ;  /* 0x800000fb1818c210 */ /* 0x000fe40007ffe0ff */
[----:B---3--:R-:W-:-:S13]  /*faf0*/  ISETP.GT.U32.AND P3, PT, R251, R22, PT ;  /* 0x00000016fb00720c */ /* 0x008fda0003f64070 */
[----:B------:R-:W-:Y:S01]  /*fb00*/  @!P3 IMAD.IADD R22, R22, 0x1, -R251 ;  /* 0x000000011616b824 */ /* 0x000fe200078e0afb */
[----:B----4-:R-:W-:Y:S02]  /*fb10*/  ISETP.GE.AND P6, PT, R23, RZ, PT ;  /* 0x000000ff1700720c */ /* 0x010fe40003fc6270 */
[----:B------:R-:W-:Y:S02]  /*fb20*/  ISETP.GE.AND P1, PT, R20, RZ, PT ;  /* 0x000000ff1400720c */ /* 0x000fe40003f26270 */
[----:B------:R-:W2:Y:S01]  /*fb30*/  LDL.LU R20, [R1+0x104] ;  /* 0x0001040001147983 */ /* 0x000ea20000300800 */
[----:B------:R-:W-:-:S08]  /*fb40*/  ISETP.GE.AND P0, PT, R19, RZ, PT ;  /* 0x000000ff1300720c */ /* 0x000fd00003f06270 */
[----:B------:R-:W-:Y:S01]  /*fb50*/  @!P6 IMAD.MOV R5, RZ, RZ, -R5 ;  /* 0x000000ffff05e224 */ /* 0x000fe200078e0a05 */
[----:B------:R-:W3:Y:S01]  /*fb60*/  LDL.LU R23, [R1+0x100] ;  /* 0x0001000001177983 */ /* 0x000ee20000300800 */
[----:B------:R-:W-:-:S03]  /*fb70*/  ISETP.GE.AND P5, PT, R18, RZ, PT ;  /* 0x000000ff1200720c */ /* 0x000fc60003fa6270 */
[----:B------:R-:W4:Y:S01]  /*fb80*/  LDL.LU R18, [R1+0xfc] ;  /* 0x0000fc0001127983 */ /* 0x000f220000300800 */
[----:B------:R-:W-:-:S03]  /*fb90*/  @!P1 IMAD.MOV R6, RZ, RZ, -R6 ;  /* 0x000000ffff069224 */ /* 0x000fc600078e0a06 */
[----:B------:R-:W4:Y:S01]  /*fba0*/  LDL.LU R19, [R1+0xf8] ;  /* 0x0000f80001137983 */ /* 0x000f220000300800 */
[----:B------:R-:W-:-:S03]  /*fbb0*/  ISETP.GE.AND P4, PT, R17, RZ, PT ;  /* 0x000000ff1100720c */ /* 0x000fc60003f86270 */
[----:B------:R-:W4:Y:S04]  /*fbc0*/  LDL.LU R17, [R1+0xf4] ;  /* 0x0000f40001117983 */ /* 0x000f280000300800 */
[----:B------:R1:W-:Y:S02]  /*fbd0*/  STL [R1+0x4b0], R5 ;  /* 0x0004b00501007387 */ /* 0x0003e40000100800 */
[----:B-1----:R-:W-:-:S05]  /*fbe0*/  MOV R5, R31 ;  /* 0x0000001f00057202 */ /* 0x002fca0000000f00 */
[----:B------:R-:W-:Y:S01]  /*fbf0*/  @!P0 IMAD.MOV R5, RZ, RZ, -R5 ;  /* 0x000000ffff058224 */ /* 0x000fe200078e0a05 */
[----:B------:R-:W-:Y:S02]  /*fc00*/  ISETP.GE.AND P3, PT, R33, RZ, PT ;  /* 0x000000ff2100720c */ /* 0x000fe40003f66270 */
[----:B------:R-:W4:Y:S04]  /*fc10*/  LDL R33, [R1+0x368c] ;  /* 0x00368c0001217983 */ /* 0x000f280000100800 */
[----:B------:R1:W-:Y:S04]  /*fc20*/  STL [R1+0x4ac], R6 ;  /* 0x0004ac0601007387 */ /* 0x0003e80000100800 */
[----:B------:R-:W4:Y:S04]  /*fc30*/  LDL R32, [R1+0x3694] ;  /* 0x0036940001207983 */ /* 0x000f280000100800 */
[----:B------:R-:W4:Y:S01]  /*fc40*/  LDL R31, [R1+0x3698] ;  /* 0x00369800011f7983 */ /* 0x000f220000100800 */
[----:B-1----:R-:W-:-:S03]  /*fc50*/  IMAD.MOV.U32 R6, RZ, RZ, R30 ;  /* 0x000000ffff067224 */ /* 0x002fc600078e001e */
[----:B------:R1:W-:Y:S01]  /*fc60*/  STL [R1+0x4a8], R5 ;  /* 0x0004a80501007387 */ /* 0x0003e20000100800 */
[----:B------:R-:W-:-:S03]  /*fc70*/  @!P5 IMAD.MOV R6, RZ, RZ, -R6 ;  /* 0x000000ffff06d224 */ /* 0x000fc600078e0a06 */
[----:B------:R-:W4:Y:S01]  /*fc80*/  LDL R30, [R1+0x369c] ;  /* 0x00369c00011e7983 */ /* 0x000f220000100800 */
[----:B-1----:R-:W-:-:S03]  /*fc90*/  IMAD.MOV.U32 R5, RZ, RZ, R28 ;  /* 0x000000ffff057224 */ /* 0x002fc600078e001c */
[----:B------:R-:W4:Y:S04]  /*fca0*/  LDL R28, [R1+0x36a4] ;  /* 0x0036a400011c7983 */ /* 0x000f280000100800 */
[----:B------:R1:W-:Y:S02]  /*fcb0*/  STL [R1+0x4a4], R6 ;  /* 0x0004a40601007387 */ /* 0x0003e40000100800 */
[----:B-1----:R-:W-:Y:S02]  /*fcc0*/  MOV R6, R27 ;  /* 0x0000001b00067202 */ /* 0x002fe40000000f00 */
[----:B------:R-:W4:Y:S01]  /*fcd0*/  LDL R27, [R1+0x36a8] ;  /* 0x0036a800011b7983 */ /* 0x000f220000100800 */
[C---:B------:R-:W-:Y:S02]  /*fce0*/  ISETP.GT.U32.AND P2, PT, R251.reuse, R21, PT ;  /* 0x00000015fb00720c */ /* 0x040fe40003f44070 */
[----:B------:R-:W-:-:S02]  /*fcf0*/  ISETP.GT.U32.AND P1, PT, R251, R26, PT ;  /* 0x0000001afb00720c */ /* 0x000fc40003f24070 */
[C---:B------:R-:W-:Y:S01]  /*fd00*/  ISETP.GT.U32.AND P0, PT, R251.reuse, R25, PT ;  /* 0x00000019fb00720c */ /* 0x040fe20003f04070 */
[----:B------:R-:W-:Y:S01]  /*fd10*/  @!P3 IMAD.MOV R6, RZ, RZ, -R6 ;  /* 0x000000ffff06b224 */ /* 0x000fe200078e0a06 */
[----:B------:R-:W-:-:S07]  /*fd20*/  ISETP.GT.U32.AND P6, PT, R251, R24, PT ;  /* 0x00000018fb00720c */ /* 0x000fce0003fc4070 */
[----:B------:R-:W-:Y:S01]  /*fd30*/  @!P2 IMAD.IADD R21, R21, 0x1, -R251 ;  /* 0x000000011515a824 */ /* 0x000fe200078e0afb */
[----:B------:R-:W-:-:S04]  /*fd40*/  ISETP.GT.U32.AND P2, PT, R251, R29, PT ;  /* 0x0000001dfb00720c */ /* 0x000fc80003f44070 */
[----:B------:R-:W-:Y:S01]  /*fd50*/  ISETP.GT.U32.AND P5, PT, R251, R21, PT ;  /* 0x00000015fb00720c */ /* 0x000fe20003fa4070 */
[--C-:B------:R-:W-:Y:S02]  /*fd60*/  @!P1 IMAD.IADD R26, R26, 0x1, -R251.reuse ;  /* 0x000000011a1a9824 */ /* 0x100fe400078e0afb */
[----:B------:R-:W-:Y:S02]  /*fd70*/  @!P0 IMAD.IADD R25, R25, 0x1, -R251 ;  /* 0x0000000119198824 */ /* 0x000fe400078e0afb */
[----:B------:R-:W-:-:S04]  /*fd80*/  @!P4 IMAD.MOV R5, RZ, RZ, -R5 ;  /* 0x000000ffff05c224 */ /* 0x000fc800078e0a05 */
[----:B------:R-:W-:Y:S01]  /*fd90*/  @!P2 IMAD.IADD R29, R29, 0x1, -R251 ;  /* 0x000000011d1da824 */ /* 0x000fe200078e0afb */
[----:B------:R-:W-:-:S03]  /*fda0*/  @!P6 IADD3 R24, R24, -R251, RZ ;  /* 0x800000fb1818e210 */ /* 0x000fc60007ffe0ff */
[----:B------:R-:W-:Y:S01]  /*fdb0*/  @!P5 IMAD.IADD R21, R21, 0x1, -R251 ;  /* 0x000000011515d824 */ /* 0x000fe200078e0afb */
[----:B------:R1:W-:Y:S01]  /*fdc0*/  STL [R1+0x4a0], R5 ;  /* 0x0004a00501007387 */ /* 0x0003e20000100800 */
[----:B------:R-:W-:Y:S01]  /*fdd0*/  IMAD.MOV.U32 R7, RZ, RZ, R29 ;  /* 0x000000ffff077224 */ /* 0x000fe200078e001d */
[----:B------:R-:W-:Y:S02]  /*fde0*/  ISETP.GT.U32.AND P4, PT, R251, R22, PT ;  /* 0x00000016fb00720c */ /* 0x000fe40003f84070 */
[----:B-1----:R-:W-:-:S05]  /*fdf0*/  IADD3 R5, R246, 0x1e8, RZ ;  /* 0x000001e8f6057810 */ /* 0x002fca0007ffe0ff */
[----:B------:R-:W-:Y:S04]  /*fe00*/  STL [R1+0x3704], R5 ;  /* 0x0037040501007387 */ /* 0x000fe80000100800 */
[----:B------:R1:W-:Y:S04]  /*fe10*/  STL [R1+0x49c], R6 ;  /* 0x00049c0601007387 */ /* 0x0003e80000100800 */
[----:B------:R-:W4:Y:S01]  /*fe20*/  LDL.LU R34, [R1+0x178] ;  /* 0x0001780001227983 */ /* 0x000f220000300800 */
[----:B-1----:R-:W-:Y:S02]  /*fe30*/  IMAD.MOV.U32 R6, RZ, RZ, R26 ;  /* 0x000000ffff067224 */ /* 0x002fe400078e001a */
[----:B------:R-:W-:Y:S01]  /*fe40*/  @!P4 IMAD.IADD R22, R22, 0x1, -R251 ;  /* 0x000000011616c824 */ /* 0x000fe200078e0afb */
[----:B--2---:R-:W-:-:S02]  /*fe50*/  ISETP.GT.U32.AND P3, PT, R251, R20, PT ;  /* 0x00000014fb00720c */ /* 0x004fc40003f64070 */
[C---:B---3--:R-:W-:Y:S02]  /*fe60*/  ISETP.GT.U32.AND P2, PT, R251.reuse, R23, PT ;  /* 0x00000017fb00720c */ /* 0x048fe40003f44070 */
[C---:B----4-:R-:W-:Y:S02]  /*fe70*/  ISETP.GT.U32.AND P1, PT, R251.reuse, R18, PT ;  /* 0x00000012fb00720c */ /* 0x050fe40003f24070 */
[----:B------:R-:W-:-:S07]  /*fe80*/  ISETP.GT.U32.AND P0, PT, R251, R19, PT ;  /* 0x00000013fb00720c */ /* 0x000fce0003f04070 */
[--C-:B------:R-:W-:Y:S01]  /*fe90*/  @!P3 IMAD.IADD R20, R20, 0x1, -R251.reuse ;  /* 0x000000011414b824 */ /* 0x100fe200078e0afb */
[----:B------:R-:W-:Y:S01]  /*fea0*/  ISETP.GT.U32.AND P6, PT, R251, R17, PT ;  /* 0x00000011fb00720c */ /* 0x000fe20003fc4070 */
[--C-:B------:R-:W-:Y:S02]  /*feb0*/  @!P2 IMAD.IADD R23, R23, 0x1, -R251.reuse ;  /* 0x000000011717a824 */ /* 0x100fe400078e0afb */
[----:B------:R-:W-:Y:S02]  /*fec0*/  @!P1 IMAD.IADD R18, R18, 0x1, -R251 ;  /* 0x0000000112129824 */ /* 0x000fe400078e0afb */
[----:B------:R-:W-:-:S08]  /*fed0*/  @!P0 IADD3 R19, R19, -R251, RZ ;  /* 0x800000fb13138210 */ /* 0x000fd00007ffe0ff */
[----:B------:R-:W-:Y:S01]  /*fee0*/  @!P6 IMAD.IADD R17, R17, 0x1, -R251 ;  /* 0x000000011111e824 */ /* 0x000fe200078e0afb */
[----:B------:R-:W-:Y:S02]  /*fef0*/  ISETP.GE.AND P5, PT, R33, RZ, PT ;  /* 0x000000ff2100720c */ /* 0x000fe40003fa6270 */
[----:B------:R-:W-:Y:S02]  /*ff00*/  ISETP.GE.AND P3, PT, R32, RZ, PT ;  /* 0x000000ff2000720c */ /* 0x000fe40003f66270 */
[----:B------:R-:W2:Y:S01]  /*ff10*/  LDL.LU R32, [R1+0x174] ;  /* 0x0001740001207983 */ /* 0x000ea20000300800 */
[----:B------:R-:W-:-:S08]  /*ff20*/  ISETP.GE.AND P2, PT, R31, RZ, PT ;  /* 0x000000ff1f00720c */ /* 0x000fd00003f46270 */
[----:B------:R-:W-:Y:S01]  /*ff30*/  @!P5 IMAD.MOV R7, RZ, RZ, -R7 ;  /* 0x000000ffff07d224 */ /* 0x000fe200078e0a07 */
[----:B------:R-:W-:Y:S01]  /*ff40*/  ISETP.GE.AND P1, PT, R30, RZ, PT ;  /* 0x000000ff1e00720c */ /* 0x000fe20003f26270 */
[----:B------:R-:W-:Y:S01]  /*ff50*/  @!P3 IMAD.MOV R6, RZ, RZ, -R6 ;  /* 0x000000ffff06b224 */ /* 0x000fe200078e0a06 */
[----:B------:R-:W-:Y:S02]  /*ff60*/  ISETP.GE.AND P0, PT, R28, RZ, PT ;  /* 0x000000ff1c00720c */ /* 0x000fe40003f06270 */
[----:B------:R-:W3:Y:S04]  /*ff70*/  LDL R28, [R1+0x36ac] ;  /* 0x0036ac00011c7983 */ /* 0x000ee80000100800 */
[----:B------:R-:W4:Y:S04]  /*ff80*/  LDL.LU R31, [R1+0x170] ;  /* 0x00017000011f7983 */ /* 0x000f280000300800 */
[----:B------:R-:W4:Y:S04]  /*ff90*/  LDL.LU R30, [R1+0x16c] ;  /* 0x00016c00011e7983 */ /* 0x000f280000300800 */
[----:B------:R-:W4:Y:S01]  /*ffa0*/  LDL.LU R29, [R1+0x168] ;  /* 0x00016800011d7983 */ /* 0x000f220000300800 */
[----:B------:R-:W-:-:S03]  /*ffb0*/  ISETP.GE.AND P6, PT, R27, RZ, PT ;  /* 0x000000ff1b00720c */ /* 0x000fc60003fc6270 */
[----:B------:R-:W4:Y:S04]  /*ffc0*/  LDL.LU R27, [R1+0x164] ;  /* 0x00016400011b7983 */ /* 0x000f280000300800 */
[----:B------:R1:W-:Y:S04]  /*ffd0*/  STL [R1+0x498], R7 ;  /* 0x0004980701007387 */ /* 0x0003e80000100800 */
[----:B------:R-:W4:Y:S04]  /*ffe0*/  LDL R26, [R1+0x36b0] ;  /* 0x0036b000011a7983 */ /* 0x000f280000100800 */
[----:B------:R1:W-:Y:S02]  /*fff0*/  STL [R1+0x494], R6 ;  /* 0x0004940601007387 */ /* 0x0003e40000100800 */
[----:B-1----:R-:W-:-:S02]  /*10000*/  MOV R7, R25 ;  /* 0x0000001900077202 */ /* 0x002fc40000000f00 */
[----:B------:R-:W4:Y:S03]  /*10010*/  LDL R25, [R1+0x36b8] ;  /* 0x0036b80001197983 */ /* 0x000f260000100800 */
[----:B------:R-:W-:Y:S02]  /*10020*/  @!P2 IMAD.MOV R7, RZ, RZ, -R7 ;  /* 0x000000ffff07a224 */ /* 0x000fe400078e0a07 */
[----:B------:R-:W-:Y:S02]  /*10030*/  IMAD.MOV.U32 R6, RZ, RZ, R24 ;  /* 0x000000ffff067224 */ /* 0x000fe400078e0018 */
[----:B------:R-:W4:Y:S02]  /*10040*/  LDL R24, [R1+0x36c0] ;  /* 0x0036c00001187983 */ /* 0x000f240000100800 */
[----:B------:R-:W-:Y:S02]  /*10050*/  @!P1 IMAD.MOV R6, RZ, RZ, -R6 ;  /* 0x000000ffff069224 */ /* 0x000fe400078e0a06 */
[----:B------:R1:W-:Y:S04]  /*10060*/  STL [R1+0x490], R7 ;  /* 0x0004900701007387 */ /* 0x0003e80000100800 */
[----:B------:R1:W-:Y:S02]  /*10070*/  STL [R1+0x48c], R6 ;  /* 0x00048c0601007387 */ /* 0x0003e40000100800 */
[----:B-1----:R-:W-:-:S02]  /*10080*/  IMAD.MOV.U32 R7, RZ, RZ, R22 ;  /* 0x000000ffff077224 */ /* 0x002fc400078e0016 */
[----:B------:R-:W4:Y:S01]  /*10090*/  LDL R22, [R1+0x36c4] ;  /* 0x0036c40001167983 */ /* 0x000f220000100800 */
[----:B------:R-:W-:-:S03]  /*100a0*/  MOV R6, R21 ;  /* 0x0000001500067202 */ /* 0x000fc60000000f00 */
[----:B------:R-:W4:Y:S01]  /*100b0*/  LDL R21, [R1+0x36c8] ;  /* 0x0036c80001157983 */ /* 0x000f220000100800 */
[C---:B------:R-:W-:Y:S02]  /*100c0*/  ISETP.GT.U32.AND P4, PT, R251.reuse, R8, PT ;  /* 0x00000008fb00720c */ /* 0x040fe40003f84070 */
[C---:B------:R-:W-:Y:S01]  /*100d0*/  ISETP.GT.U32.AND P3, PT, R251.reuse, R23, PT ;  /* 0x00000017fb00720c */ /* 0x040fe20003f64070 */
[----:B------:R-:W-:Y:S01]  /*100e0*/  @!P0 IMAD.MOV R7, RZ, RZ, -R7 ;  /* 0x000000ffff078224 */ /* 0x000fe200078e0a07 */
[C---:B------:R-:W-:Y:S02]  /*100f0*/  ISETP.GT.U32.AND P2, PT, R251.reuse, R18, PT ;  /* 0x00000012fb00720c */ /* 0x040fe40003f44070 */
[C---:B------:R-:W-:Y:S02]  /*10100*/  ISETP.GT.U32.AND P1, PT, R251.reuse, R19, PT ;  /* 0x00000013fb00720c */ /* 0x040fe40003f24070 */
[----:B------:R-:W-:-:S05]  /*10110*/  ISETP.GT.U32.AND P0, PT, R251, R17, PT ;  /* 0x00000011fb00720c */ /* 0x000fca0003f04070 */
[----:B------:R-:W-:Y:S01]  /*10120*/  @!P4 IMAD.IADD R8, R8, 0x1, -R251 ;  /* 0x000000010808c824 */ /* 0x000fe200078e0afb */
[----:B------:R-:W-:-:S04]  /*10130*/  ISETP.GT.U32.AND P4, PT, R251, R20, PT ;  /* 0x00000014fb00720c */ /* 0x000fc80003f84070 */
[----:B------:R-:W-:Y:S01]  /*10140*/  ISETP.GT.U32.AND P5, PT, R251, R8, PT ;  /* 0x00000008fb00720c */ /* 0x000fe20003fa4070 */
[--C-:B------:R-:W-:Y:S01]  /*10150*/  @!P3 IMAD.IADD R23, R23, 0x1, -R251.reuse ;  /* 0x000000011717b824 */ /* 0x100fe200078e0afb */
[----:B------:R-:W-:Y:S01]  /*10160*/  @!P1 IADD3 R19, R19, -R251, RZ ;  /* 0x800000fb13139210 */ /* 0x000fe20007ffe0ff */
[--C-:B------:R-:W-:Y:S02]  /*10170*/  @!P2 IMAD.IADD R18, R18, 0x1, -R251.reuse ;  /* 0x000000011212a824 */ /* 0x100fe400078e0afb */
[----:B------:R-:W-:Y:S02]  /*10180*/  @!P6 IMAD.MOV R6, RZ, RZ, -R6 ;  /* 0x000000ffff06e224 */ /* 0x000fe400078e0a06 */
[--C-:B------:R-:W-:Y:S02]  /*10190*/  @!P0 IMAD.IADD R17, R17, 0x1, -R251.reuse ;  /* 0x0000000111118824 */ /* 0x100fe400078e0afb */
[--C-:B------:R-:W-:Y:S01]  /*101a0*/  @!P4 IMAD.IADD R20, R20, 0x1, -R251.reuse ;  /* 0x000000011414c824 */ /* 0x100fe200078e0afb */
[----:B------:R1:W-:Y:S03]  /*101b0*/  STL [R1+0x488], R7 ;  /* 0x0004880701007387 */ /* 0x0003e60000100800 */
[----:B------:R-:W-:Y:S01]  /*101c0*/  @!P5 IMAD.IADD R8, R8, 0x1, -R251 ;  /* 0x000000010808d824 */ /* 0x000fe200078e0afb */
[----:B------:R-:W-:Y:S01]  /*101d0*/  STL [R1+0x484], R6 ;  /* 0x0004840601007387 */ /* 0x000fe20000100800 */
[----:B-1----:R-:W-:-:S02]  /*101e0*/  IMAD.MOV.U32 R7, RZ, RZ, R23 ;  /* 0x000000ffff077224 */ /* 0x002fc400078e0017 */
[----:B------:R-:W-:Y:S01]  /*101f0*/  IMAD.MOV.U32 R33, RZ, RZ, R17 ;  /* 0x000000ffff217224 */ /* 0x000fe200078e0011 */
[C---:B--2---:R-:W-:Y:S02]  /*10200*/  ISETP.GT.U32.AND P3, PT, R251.reuse, R32, PT ;  /* 0x00000020fb00720c */ /* 0x044fe40003f64070 */
[----:B---3--:R-:W-:Y:S02]  /*10210*/  ISETP.GE.AND P4, PT, R28, RZ, PT ;  /* 0x000000ff1c00720c */ /* 0x008fe40003f86270 */
[----:B------:R-:W2:Y:S01]  /*10220*/  LDL.LU R28, [R1+0x160] ;  /* 0x00016000011c7983 */ /* 0x000ea20000300800 */
[C---:B----4-:R-:W-:Y:S02]  /*10230*/  ISETP.GT.U32.AND P2, PT, R251.reuse, R31, PT ;  /* 0x0000001ffb00720c */ /* 0x050fe40003f44070 */
[C---:B------:R-:W-:Y:S02]  /*10240*/  ISETP.GT.U32.AND P1, PT, R251.reuse, R30, PT ;  /* 0x0000001efb00720c */ /* 0x040fe40003f24070 */
[----:B------:R-:W-:-:S04]  /*10250*/  ISETP.GT.U32.AND P0, PT, R251, R29, PT ;  /* 0x0000001dfb00720c */ /* 0x000fc80003f04070 */
[----:B------:R-:W-:Y:S02]  /*10260*/  @!P3 IMAD.IADD R32, R32, 0x1, -R251 ;  /* 0x000000012020b824 */ /* 0x000fe400078e0afb */
[----:B------:R-:W-:-:S03]  /*10270*/  @!P4 IMAD.MOV R20, RZ, RZ, -R20 ;  /* 0x000000ffff14c224 */ /* 0x000fc600078e0a14 */
[--C-:B------:R-:W-:Y:S01]  /*10280*/  @!P2 IMAD.IADD R31, R31, 0x1, -R251.reuse ;  /* 0x000000011f1fa824 */ /* 0x100fe200078e0afb */
[----:B------:R-:W-:Y:S02]  /*10290*/  ISETP.GE.AND P5, PT, R26, RZ, PT ;  /* 0x000000ff1a00720c */ /* 0x000fe40003fa6270 */
[----:B------:R-:W3:Y:S01]  /*102a0*/  LDL.LU R26, [R1+0x15c] ;  /* 0x00015c00011a7983 */ /* 0x000ee20000300800 */
[----:B------:R-:W-:Y:S01]  /*102b0*/  @!P1 IADD3 R30, R30, -R251, RZ ;  /* 0x800000fb1e1e9210 */ /* 0x000fe20007ffe0ff */
[----:B------:R-:W-:Y:S01]  /*102c0*/  @!P0 IMAD.IADD R29, R29, 0x1, -R251 ;  /* 0x000000011d1d8824 */ /* 0x000fe200078e0afb */
[----:B------:R-:W-:Y:S02]  /*102d0*/  ISETP.GE.AND P3, PT, R25, RZ, PT ;  /* 0x000000ff1900720c */ /* 0x000fe40003f66270 */
[----:B------:R-:W4:Y:S01]  /*102e0*/  LDL.LU R25, [R1+0x158] ;  /* 0x0001580001197983 */ /* 0x000f220000300800 */
[----:B------:R-:W-:-:S03]  /*102f0*/  ISETP.GE.AND P2, PT, R24, RZ, PT ;  /* 0x000000ff1800720c */ /* 0x000fc60003f46270 */
[----:B------:R-:W4:Y:S02]  /*10300*/  LDL.LU R24, [R1+0x154] ;  /* 0x0001540001187983 */ /* 0x000f240000300800 */
[----:B------:R-:W-:Y:S02]  /*10310*/  @!P5 IADD3 R7, -R7, RZ, RZ ;  /* 0x000000ff0707d210 */ /* 0x000fe40007ffe1ff */
[----:B------:R-:W-:Y:S02]  /*10320*/  ISETP.GE.AND P1, PT, R22, RZ, PT ;  /* 0x000000ff1600720c */ /* 0x000fe40003f26270 */
[----:B------:R-:W4:Y:S01]  /*10330*/  LDL.LU R22, [R1+0x150] ;  /* 0x0001500001167983 */ /* 0x000f220000300800 */
[----:B------:R-:W-:-:S03]  /*10340*/  ISETP.GE.AND P0, PT, R21, RZ, PT ;  /* 0x000000ff1500720c */ /* 0x000fc60003f06270 */
[----:B------:R-:W4:Y:S04]  /*10350*/  LDL.LU R21, [R1+0x14c] ;  /* 0x00014c0001157983 */ /* 0x000f280000300800 */
[----:B------:R1:W-:Y:S04]  /*10360*/  STL [R1+0x480], R20 ;  /* 0x0004801401007387 */ /* 0x0003e80000100800 */
[----:B------:R-:W4:Y:S04]  /*10370*/  LDL R23, [R1+0x36cc] ;  /* 0x0036cc0001177983 */ /* 0x000f280000100800 */
[----:B-1----:R-:W4:Y:S01]  /*10380*/  LDL R20, [R1+0x36d0] ;  /* 0x0036d00001147983 */ /* 0x002f220000100800 */
[----:B------:R-:W-:-:S03]  /*10390*/  @!P3 IMAD.MOV R18, RZ, RZ, -R18 ;  /* 0x000000ffff12b224 */ /* 0x000fc600078e0a12 */
[----:B------:R1:W-:Y:S01]  /*103a0*/  STL [R1+0x47c], R7 ;  /* 0x00047c0701007387 */ /* 0x0003e20000100800 */
[----:B------:R-:W-:Y:S01]  /*103b0*/  @!P1 IADD3 R33, -R33, RZ, RZ ;  /* 0x000000ff21219210 */ /* 0x000fe20007ffe1ff */
[----:B-1----:R-:W-:Y:S02]  /*103c0*/  IMAD.MOV.U32 R7, RZ, RZ, R19 ;  /* 0x000000ffff077224 */ /* 0x002fe400078e0013 */
[----:B------:R-:W4:Y:S02]  /*103d0*/  LDL R19, [R1+0x36dc] ;  /* 0x0036dc0001137983 */ /* 0x000f240000100800 */
[----:B------:R-:W-:Y:S02]  /*103e0*/  @!P2 IMAD.MOV R7, RZ, RZ, -R7 ;  /* 0x000000ffff07a224 */ /* 0x000fe400078e0a07 */
[----:B------:R1:W-:Y:S04]  /*103f0*/  STL [R1+0x478], R18 ;  /* 0x0004781201007387 */ /* 0x0003e80000100800 */
[----:B------:R-:W4:Y:S04]  /*10400*/  LDL R17, [R1+0x36e4] ;  /* 0x0036e40001117983 */ /* 0x000f280000100800 */
[----:B-1----:R-:W4:Y:S04]  /*10410*/  LDL R18, [R1+0x36e0] ;  /* 0x0036e00001127983 */ /* 0x002f280000100800 */
[----:B------:R-:W-:Y:S04]  /*10420*/  STL [R1+0x474], R7 ;  /* 0x0004740701007387 */ /* 0x000fe80000100800 */
[----:B------:R1:W-:Y:S04]  /*10430*/  STL [R1+0x470], R33 ;  /* 0x0004702101007387 */ /* 0x0003e80000100800 */
[----:B-1----:R-:W4:Y:S01]  /*10440*/  LDL R33, [R1+0x36e8] ;  /* 0x0036e80001217983 */ /* 0x002f220000100800 */
[----:B------:R-:W-:-:S13]  /*10450*/  ISETP.GT.U32.AND P6, PT, R251, R34, PT ;  /* 0x00000022fb00720c */ /* 0x000fda0003fc4070 */
[----:B------:R-:W-:Y:S01]  /*10460*/  @!P6 IMAD.IADD R34, R34, 0x1, -R251 ;  /* 0x000000012222e824 */ /* 0x000fe200078e0afb */
[----:B------:R-:W-:Y:S01]  /*10470*/  ISETP.GT.U32.AND P6, PT, R251, R27, PT ;  /* 0x0000001bfb00720c */ /* 0x000fe20003fc4070 */
[----:B------:R-:W-:-:S03]  /*10480*/  IMAD.MOV.U32 R7, RZ, RZ, R8 ;  /* 0x000000ffff077224 */ /* 0x000fc600078e0008 */
[C---:B------:R-:W-:Y:S01]  /*10490*/  ISETP.GT.U32.AND P4, PT, R251.reuse, R34, PT ;  /* 0x00000022fb00720c */ /* 0x040fe20003f84070 */
[----:B------:R-:W-:Y:S01]  /*104a0*/  @!P0 IMAD.MOV R7, RZ, RZ, -R7 ;  /* 0x000000ffff078224 */ /* 0x000fe200078e0a07 */
[----:B------:R-:W-:-:S07]  /*104b0*/  ISETP.GT.U32.AND P5, PT, R251, R32, PT ;  /* 0x00000020fb00720c */ /* 0x000fce0003fa4070 */
[----:B------:R-:W-:Y:S01]  /*104c0*/  @!P6 IMAD.IADD R27, R27, 0x1, -R251 ;  /* 0x000000011b1be824 */ /* 0x000fe200078e0afb */
[----:B------:R-:W-:-:S04]  /*104d0*/  ISETP.GT.U32.AND P3, PT, R251, R31, PT ;  /* 0x0000001ffb00720c */ /* 0x000fc80003f64070 */
[C---:B------:R-:W-:Y:S02]  /*104e0*/  ISETP.GT.U32.AND P6, PT, R251.reuse, R27, PT ;  /* 0x0000001bfb00720c */ /* 0x040fe40003fc4070 */
[----:B------:R-:W-:Y:S01]  /*104f0*/  ISETP.GT.U32.AND P2, PT, R251, R30, PT ;  /* 0x0000001efb00720c */ /* 0x000fe20003f44070 */
[--C-:B------:R-:W-:Y:S01]  /*10500*/  @!P4 IMAD.IADD R34, R34, 0x1, -R251.reuse ;  /* 0x000000012222c824 */ /* 0x100fe200078e0afb */
[----:B------:R-:W-:Y:S01]  /*10510*/  IABS R5, R5 ;  /* 0x0000000500057213 */ /* 0x000fe20000000000 */
[----:B------:R-:W-:-:S04]  /*10520*/  @!P5 IMAD.IADD R32, R32, 0x1, -R251 ;  /* 0x000000012020d824 */ /* 0x000fc800078e0afb */
[----:B------:R-:W-:-:S04]  /*10530*/  IMAD.HI.U32 R6, R252, R5, RZ ;  /* 0x00000005fc067227 */ /* 0x000fc800078e00ff */
[--C-:B------:R-:W-:Y:S02]  /*10540*/  @!P6 IMAD.IADD R27, R27, 0x1, -R251.reuse ;  /* 0x000000011b1be824 */ /* 0x100fe400078e0afb */
[--C-:B------:R-:W-:Y:S02]  /*10550*/  @!P3 IMAD.IADD R31, R31, 0x1, -R251.reuse ;  /* 0x000000011f1fb824 */ /* 0x100fe400078e0afb */
[----:B------:R-:W-:Y:S02]  /*10560*/  @!P2 IMAD.IADD R30, R30, 0x1, -R251 ;  /* 0x000000011e1ea824 */ /* 0x000fe400078e0afb */
[----:B------:R-:W-:Y:S01]  /*10570*/  IMAD.MOV R6, RZ, RZ, -R6 ;  /* 0x000000ffff067224 */ /* 0x000fe200078e0a06 */
[----:B------:R1:W-:Y:S03]  /*10580*/  STL [R1+0x46c], R7 ;  /* 0x00046c0701007387 */ /* 0x0003e60000100800 */
[----:B------:R-:W-:-:S02]  /*10590*/  IMAD R5, R251, R6, R5 ;  /* 0x00000006fb057224 */ /* 0x000fc400078e0205 */
[----:B------:R-:W-:Y:S01]  /*105a0*/  IMAD.MOV.U32 R6, RZ, RZ, R34 ;  /* 0x000000ffff067224 */ /* 0x000fe200078e0022 */
[----:B------:R-:W-:Y:S01]  /*105b0*/  ISETP.GT.U32.AND P1, PT, R251, R29, PT ;  /* 0x0000001dfb00720c */ /* 0x000fe20003f24070 */
[----:B-1----:R-:W-:-:S12]  /*105c0*/  IMAD.MOV.U32 R7, RZ, RZ, R32 ;  /* 0x000000ffff077224 */ /* 0x002fd800078e0020 */
[----:B------:R-:W-:Y:S02]  /*105d0*/  @!P1 IADD3 R29, R29, -R251, RZ ;  /* 0x800000fb1d1d9210 */ /* 0x000fe40007ffe0ff */
[----:B--2---:R-:W-:-:S13]  /*105e0*/  ISETP.GT.U32.AND P0, PT, R251, R28, PT ;  /* 0x0000001cfb00720c */ /* 0x004fda0003f04070 */
[----:B------:R-:W-:Y:S01]  /*105f0*/  @!P0 IMAD.IADD R28, R28, 0x1, -R251 ;  /* 0x000000011c1c8824 */ /* 0x000fe200078e0afb */
[C---:B---3--:R-:W-:Y:S02]  /*10600*/  ISETP.GT.U32.AND P4, PT, R251.reuse, R26, PT ;  /* 0x0000001afb00720c */ /* 0x048fe40003f84070 */
[C---:B----4-:R-:W-:Y:S02]  /*10610*/  ISETP.GT.U32.AND P5, PT, R251.reuse, R25, PT ;  /* 0x00000019fb00720c */ /* 0x050fe40003fa4070 */
[----:B------:R-:W-:-:S09]  /*10620*/  ISETP.GT.U32.AND P3, PT, R251, R24, PT ;  /* 0x00000018fb00720c */ /* 0x000fd20003f64070 */
[--C-:B------:R-:W-:Y:S02]  /*10630*/  @!P4 IMAD.IADD R26, R26, 0x1, -R251.reuse ;  /* 0x000000011a1ac824 */ /* 0x100fe400078e0afb */
[--C-:B------:R-:W-:Y:S01]  /*10640*/  @!P5 IMAD.IADD R25, R25, 0x1, -R251.reuse ;  /* 0x000000011919d824 */ /* 0x100fe200078e0afb */
[----:B------:R-:W-:Y:S02]  /*10650*/  ISETP.GT.U32.AND P2, PT, R251, R22, PT ;  /* 0x00000016fb00720c */ /* 0x000fe40003f44070 */
[----:B------:R-:W-:Y:S02]  /*10660*/  ISETP.GE.AND P6, PT, R23, RZ, PT ;  /* 0x000000ff1700720c */ /* 0x000fe40003fc6270 */
[----:B------:R-:W-:Y:S02]  /*10670*/  ISETP.GE.AND P0, PT, R20, RZ, PT ;  /* 0x000000ff1400720c */ /* 0x000fe40003f06270 */
[----:B------:R-:W2:Y:S01]  /*10680*/  LDL.LU R20, [R1+0x148] ;  /* 0x0001480001147983 */ /* 0x000ea20000300800 */
[----:B------:R-:W-:-:S03]  /*10690*/  @!P3 IMAD.IADD R24, R24, 0x1, -R251 ;  /* 0x000000011818b824 */ /* 0x000fc600078e0afb */
[----:B------:R-:W3:Y:S05]  /*106a0*/  LDL.LU R23, [R1+0x144] ;  /* 0x0001440001177983 */ /* 0x000eea0000300800 */
[----:B------:R-:W-:Y:S01]  /*106b0*/  @!P6 IMAD.MOV R6, RZ, RZ, -R6 ;  /* 0x000000ffff06e224 */ /* 0x000fe200078e0a06 */
[----:B------:R-:W-:Y:S02]  /*106c0*/  @!P2 IADD3 R22, R22, -R251, RZ ;  /* 0x800000fb1616a210 */ /* 0x000fe40007ffe0ff */
[----:B------:R-:W-:Y:S02]  /*106d0*/  ISETP.GE.AND P4, PT, R19, RZ, PT ;  /* 0x000000ff1300720c */ /* 0x000fe40003f86270 */
[----:B------:R-:W-:-:S02]  /*106e0*/  @!P0 IADD3 R7, -R7, RZ, RZ ;  /* 0x000000ff07078210 */ /* 0x000fc40007ffe1ff */
[----:B------:R-:W-:Y:S02]  /*106f0*/  ISETP.GE.AND P3, PT, R17, RZ, PT ;  /* 0x000000ff1100720c */ /* 0x000fe40003f66270 */
[----:B------:R-:W-:Y:S02]  /*10700*/  ISETP.GE.AND P5, PT, R18, RZ, PT ;  /* 0x000000ff1200720c */ /* 0x000fe40003fa6270 */
[----:B------:R-:W4:Y:S04]  /*10710*/  LDL.LU R18, [R1+0x140] ;  /* 0x0001400001127983 */ /* 0x000f280000300800 */
[----:B------:R-:W4:Y:S04]  /*10720*/  LDL.LU R19, [R1+0x13c] ;  /* 0x00013c0001137983 */ /* 0x000f280000300800 */
[----:B------:R-:W4:Y:S04]  /*10730*/  LDL.LU R17, [R1+0x138] ;  /* 0x0001380001117983 */ /* 0x000f280000300800 */
[----:B------:R1:W-:Y:S01]  /*10740*/  STL [R1+0x468], R6 ;  /* 0x0004680601007387 */ /* 0x0003e20000100800 */
[----:B------:R-:W-:-:S03]  /*10750*/  ISETP.GE.AND P2, PT, R33, RZ, PT ;  /* 0x000000ff2100720c */ /* 0x000fc60003f46270 */
[----:B------:R-:W4:Y:S01]  /*10760*/  LDL R33, [R1+0x36ec] ;  /* 0x0036ec0001217983 */ /* 0x000f220000100800 */
[----:B-1----:R-:W-:-:S03]  /*10770*/  IMAD.MOV.U32 R6, RZ, RZ, R31 ;  /* 0x000000ffff067224 */ /* 0x002fc600078e001f */
[----:B------:R1:W-:Y:S04]  /*10780*/  STL [R1+0x464], R7 ;  /* 0x0004640701007387 */ /* 0x0003e80000100800 */
[----:B------:R-:W4:Y:S01]  /*10790*/  LDL R32, [R1+0x36f4] ;  /* 0x0036f40001207983 */ /* 0x000f220000100800 */
[----:B------:R-:W-:-:S03]  /*107a0*/  @!P4 IMAD.MOV R6, RZ, RZ, -R6 ;  /* 0x000000ffff06c224 */ /* 0x000fc600078e0a06 */
        /* <DEDUP_REMOVED lines=8> */
[----:B-1----:R-:W-:Y:S02]  /*10830*/  IMAD.MOV.U32 R7, RZ, RZ, R27 ;  /* 0x000000ffff077224 */ /* 0x002fe400078e001b */
        /* <DEDUP_REMOVED lines=9> */
[--C-:B------:R-:W-:Y:S01]  /*108d0*/  @!P0 IMAD.IADD R26, R26, 0x1, -R251.reuse ;  /* 0x000000011a1a8824 */ /* 0x100fe200078e0afb */
[----:B------:R-:W-:Y:S01]  /*108e0*/  @!P3 IADD3 R6, -R6, RZ, RZ ;  /* 0x000000ff0606b210 */ /* 0x000fe20007ffe1ff */
[----:B------:R-:W-:-:S06]  /*108f0*/  @!P4 IMAD.IADD R25, R25, 0x1, -R251 ;  /* 0x000000011919c824 */ /* 0x000fcc00078e0afb */
[--C-:B------:R-:W-:Y:S01]  /*10900*/  @!P1 IMAD.IADD R28, R28, 0x1, -R251.reuse ;  /* 0x000000011c1c9824 */ /* 0x100fe200078e0afb */
[----:B------:R1:W-:Y:S01]  /*10910*/  STL [R1+0x458], R6 ;  /* 0x0004580601007387 */ /* 0x0003e20000100800 */
[--C-:B------:R-:W-:Y:S02]  /*10920*/  @!P6 IMAD.IADD R24, R24, 0x1, -R251.reuse ;  /* 0x000000011818e824 */ /* 0x100fe400078e0afb */
[----:B------:R-:W-:Y:S01]  /*10930*/  @!P5 IMAD.IADD R21, R21, 0x1, -R251 ;  /* 0x000000011515d824 */ /* 0x000fe200078e0afb */
[----:B-1----:R-:W-:Y:S01]  /*10940*/  IADD3 R6, R246, 0x1e9, RZ ;  /* 0x000001e9f6067810 */ /* 0x002fe20007ffe0ff */
[----:B------:R-:W-:-:S04]  /*10950*/  IMAD.MOV.U32 R8, RZ, RZ, R28 ;  /* 0x000000ffff087224 */ /* 0x000fc800078e001c */
[----:B------:R-:W-:Y:S01]  /*10960*/  STL [R1+0x36f0], R6 ;  /* 0x0036f00601007387 */ /* 0x000fe20000100800 */
[----:B------:R-:W-:-:S03]  /*10970*/  ISETP.GT.U32.AND P3, PT, R251, R22, PT ;  /* 0x00000016fb00720c */ /* 0x000fc60003f64070 */
[----:B------:R1:W-:Y:S04]  /*10980*/  STL [R1+0x454], R7 ;  /* 0x0004540701007387 */ /* 0x0003e80000100800 */
[----:B------:R-:W4:Y:S01]  /*10990*/  LDL.LU R34, [R1+0x1bc] ;  /* 0x0001bc0001227983 */ /* 0x000f220000300800 */
[----:B-1----:R-:W-:-:S05]  /*109a0*/  IMAD.MOV.U32 R7, RZ, RZ, R26 ;  /* 0x000000ffff077224 */ /* 0x002fca00078e001a */
[----:B------:R-:W-:Y:S02]  /*109b0*/  @!P3 IADD3 R22, R22, -R251, RZ ;  /* 0x800000fb1616b210 */ /* 0x000fe40007ffe0ff */
[C---:B--2---:R-:W-:Y:S02]  /*109c0*/  ISETP.GT.U32.AND P2, PT, R251.reuse, R20, PT ;  /* 0x00000014fb00720c */ /* 0x044fe40003f44070 */
[----:B---3--:R-:W-:-:S11]  /*109d0*/  ISETP.GT.U32.AND P1, PT, R251, R23, PT ;  /* 0x00000017fb00720c */ /* 0x008fd60003f24070 */
[--C-:B------:R-:W-:Y:S02]  /*109e0*/  @!P2 IMAD.IADD R20, R20, 0x1, -R251.reuse ;  /* 0x000000011414a824 */ /* 0x100fe400078e0afb */
[----:B------:R-:W-:Y:S01]  /*109f0*/  @!P1 IMAD.IADD R23, R23, 0x1, -R251 ;  /* 0x0000000117179824 */ /* 0x000fe200078e0afb */
[C---:B----4-:R-:W-:Y:S02]  /*10a00*/  ISETP.GT.U32.AND P0, PT, R251.reuse, R18, PT ;  /* 0x00000012fb00720c */ /* 0x050fe40003f04070 */
[C---:B------:R-:W-:Y:S02]  /*10a10*/  ISETP.GT.U32.AND P4, PT, R251.reuse, R19, PT ;  /* 0x00000013fb00720c */ /* 0x040fe40003f84070 */
[----:B------:R-:W-:Y:S02]  /*10a20*/  ISETP.GT.U32.AND P6, PT, R251, R17, PT ;  /* 0x00000011fb00720c */ /* 0x000fe40003fc4070 */
[----:B------:R-:W-:Y:S02]  /*10a30*/  ISETP.GE.AND P5, PT, R33, RZ, PT ;  /* 0x000000ff2100720c */ /* 0x000fe40003fa6270 */
[----:B------:R-:W-:-:S05]  /*10a40*/  ISETP.GE.AND P2, PT, R32, RZ, PT ;  /* 0x000000ff2000720c */ /* 0x000fca0003f46270 */
[--C-:B------:R-:W-:Y:S01]  /*10a50*/  @!P0 IMAD.IADD R18, R18, 0x1, -R251.reuse ;  /* 0x0000000112128824 */ /* 0x100fe200078e0afb */
[----:B------:R-:W2:Y:S01]  /*10a60*/  LDL.LU R32, [R1+0x1b8] ;  /* 0x0001b80001207983 */ /* 0x000ea20000300800 */
[----:B------:R-:W-:Y:S01]  /*10a70*/  @!P4 IMAD.IADD R19, R19, 0x1, -R251 ;  /* 0x000000011313c824 */ /* 0x000fe200078e0afb */
[----:B------:R-:W-:-:S03]  /*10a80*/  ISETP.GE.AND P1, PT, R31, RZ, PT ;  /* 0x000000ff1f00720c */ /* 0x000fc60003f26270 */
[----:B------:R-:W-:Y:S01]  /*10a90*/  @!P5 IMAD.MOV R8, RZ, RZ, -R8 ;  /* 0x000000ffff08d224 */ /* 0x000fe200078e0a08 */
[----:B------:R-:W-:Y:S02]  /*10aa0*/  @!P6 IADD3 R17, R17, -R251, RZ ;  /* 0x800000fb1111e210 */ /* 0x000fe40007ffe0ff */
[----:B------:R-:W-:Y:S02]  /*10ab0*/  ISETP.GE.AND P0, PT, R30, RZ, PT ;  /* 0x000000ff1e00720c */ /* 0x000fe40003f06270 */
[----:B------:R-:W-:Y:S02]  /*10ac0*/  @!P2 IADD3 R7, -R7, RZ, RZ ;  /* 0x000000ff0707a210 */ /* 0x000fe40007ffe1ff */
        /* <DEDUP_REMOVED lines=10> */
[----:B-1----:R-:W-:-:S02]  /*10b70*/  IMAD.MOV.U32 R8, RZ, RZ, R25 ;  /* 0x000000ffff087224 */ /* 0x002fc400078e0019 */
[----:B------:R-:W4:Y:S02]  /*10b80*/  LDL R25, [R1+0x3718] ;  /* 0x0037180001197983 */ /* 0x000f240000100800 */
        /* <DEDUP_REMOVED lines=8> */
[----:B------:R-:W-:-:S03]  /*10c10*/  IMAD.MOV.U32 R7, RZ, RZ, R21 ;  /* 0x000000ffff077224 */ /* 0x000fc600078e0015 */
[----:B------:R-:W4:Y:S01]  /*10c20*/  LDL R21, [R1+0x3728] ;  /* 0x0037280001157983 */ /* 0x000f220000100800 */
[C---:B------:R-:W-:Y:S02]  /*10c30*/  ISETP.GT.U32.AND P3, PT, R251.reuse, R9, PT ;  /* 0x00000009fb00720c */ /* 0x040fe40003f64070 */
[C---:B------:R-:W-:Y:S02]  /*10c40*/  ISETP.GT.U32.AND P2, PT, R251.reuse, R23, PT ;  /* 0x00000017fb00720c */ /* 0x040fe40003f44070 */
[C---:B------:R-:W-:Y:S02]  /*10c50*/  ISETP.GT.U32.AND P1, PT, R251.reuse, R18, PT ;  /* 0x00000012fb00720c */ /* 0x040fe40003f24070 */
[C---:B------:R-:W-:Y:S02]  /*10c60*/  ISETP.GT.U32.AND P0, PT, R251.reuse, R19, PT ;  /* 0x00000013fb00720c */ /* 0x040fe40003f04070 */
[----:B------:R-:W-:Y:S02]  /*10c70*/  @!P4 IADD3 R8, -R8, RZ, RZ ;  /* 0x000000ff0808c210 */ /* 0x000fe40007ffe1ff */
[----:B------:R-:W-:-:S03]  /*10c80*/  ISETP.GT.U32.AND P4, PT, R251, R17, PT ;  /* 0x00000011fb00720c */ /* 0x000fc60003f84070 */
[----:B------:R-:W-:Y:S01]  /*10c90*/  @!P3 IMAD.IADD R9, R9, 0x1, -R251 ;  /* 0x000000010909b824 */ /* 0x000fe200078e0afb */
[----:B------:R-:W-:-:S04]  /*10ca0*/  ISETP.GT.U32.AND P3, PT, R251, R20, PT ;  /* 0x00000014fb00720c */ /* 0x000fc80003f64070 */
[----:B------:R-:W-:Y:S01]  /*10cb0*/  ISETP.GT.U32.AND P5, PT, R251, R9, PT ;  /* 0x00000009fb00720c */ /* 0x000fe20003fa4070 */
[--C-:B------:R-:W-:Y:S02]  /*10cc0*/  @!P2 IMAD.IADD R23, R23, 0x1, -R251.reuse ;  /* 0x000000011717a824 */ /* 0x100fe400078e0afb */
[--C-:B------:R-:W-:Y:S02]  /*10cd0*/  @!P1 IMAD.IADD R18, R18, 0x1, -R251.reuse ;  /* 0x0000000112129824 */ /* 0x100fe400078e0afb */
[----:B------:R-:W-:Y:S01]  /*10ce0*/  @!P0 IMAD.IADD R19, R19, 0x1, -R251 ;  /* 0x0000000113138824 */ /* 0x000fe200078e0afb */
[----:B------:R-:W-:Y:S01]  /*10cf0*/  @!P4 IADD3 R17, R17, -R251, RZ ;  /* 0x800000fb1111c210 */ /* 0x000fe20007ffe0ff */
[----:B------:R-:W-:Y:S02]  /*10d00*/  @!P6 IMAD.MOV R7, RZ, RZ, -R7 ;  /* 0x000000ffff07e224 */ /* 0x000fe400078e0a07 */
[--C-:B------:R-:W-:Y:S01]  /*10d10*/  @!P3 IMAD.IADD R20, R20, 0x1, -R251.reuse ;  /* 0x000000011414b824 */ /* 0x100fe200078e0afb */
[----:B------:R1:W-:Y:S03]  /*10d20*/  STL [R1+0x440], R8 ;  /* 0x0004400801007387 */ /* 0x0003e60000100800 */
[----:B------:R-:W-:Y:S01]  /*10d30*/  @!P5 IMAD.IADD R9, R9, 0x1, -R251 ;  /* 0x000000010909d824 */ /* 0x000fe200078e0afb */
[----:B------:R-:W-:Y:S01]  /*10d40*/  STL [R1+0x43c], R7 ;  /* 0x00043c0701007387 */ /* 0x000fe20000100800 */
[----:B-1----:R-:W-:-:S02]  /*10d50*/  IMAD.MOV.U32 R8, RZ, RZ, R23 ;  /* 0x000000ffff087224 */ /* 0x002fc400078e0017 */
[----:B------:R-:W-:Y:S01]  /*10d60*/  IMAD.MOV.U32 R33, RZ, RZ, R17 ;  /* 0x000000ffff217224 */ /* 0x000fe200078e0011 */
[----:B--2---:R-:W-:Y:S02]  /*10d70*/  ISETP.GT.U32.AND P2, PT, R251, R32, PT ;  /* 0x00000020fb00720c */ /* 0x004fe40003f44070 */
        /* <DEDUP_REMOVED lines=8> */
[----:B------:R-:W-:Y:S01]  /*10e00*/  ISETP.GE.AND P5, PT, R26, RZ, PT ;  /* 0x000000ff1a00720c */ /* 0x000fe20003fa6270 */
[----:B------:R-:W-:Y:S01]  /*10e10*/  @!P0 IMAD.IADD R30, R30, 0x1, -R251 ;  /* 0x000000011e1e8824 */ /* 0x000fe200078e0afb */
[----:B------:R-:W3:Y:S01]  /*10e20*/  LDL.LU R26, [R1+0x1a0] ;  /* 0x0001a000011a7983 */ /* 0x000ee20000300800 */
[----:B------:R-:W-:Y:S02]  /*10e30*/  @!P4 IADD3 R28, R28, -R251, RZ ;  /* 0x800000fb1c1cc210 */ /* 0x000fe40007ffe0ff */
[----:B------:R-:W-:Y:S02]  /*10e40*/  ISETP.GE.AND P2, PT, R25, RZ, PT ;  /* 0x000000ff1900720c */ /* 0x000fe40003f46270 */
[----:B------:R-:W4:Y:S01]  /*10e50*/  LDL.LU R25, [R1+0x19c] ;  /* 0x00019c0001197983 */ /* 0x000f220000300800 */
[----:B------:R-:W-:-:S03]  /*10e60*/  ISETP.GE.AND P1, PT, R24, RZ, PT ;  /* 0x000000ff1800720c */ /* 0x000fc60003f26270 */
[----:B------:R-:W4:Y:S02]  /*10e70*/  LDL.LU R24, [R1+0x198] ;  /* 0x0001980001187983 */ /* 0x000f240000300800 */
[----:B------:R-:W-:Y:S01]  /*10e80*/  @!P5 IMAD.MOV R8, RZ, RZ, -R8 ;  /* 0x000000ffff08d224 */ /* 0x000fe200078e0a08 */
        /* <DEDUP_REMOVED lines=9> */
[----:B------:R-:W-:Y:S01]  /*10f20*/  @!P0 IMAD.MOV R33, RZ, RZ, -R33 ;  /* 0x000000ffff218224 */ /* 0x000fe200078e0a21 */
[----:B-1----:R-:W-:Y:S02]  /*10f30*/  MOV R8, R19 ;  /* 0x0000001300087202 */ /* 0x002fe40000000f00 */
[----:B------:R-:W4:Y:S03]  /*10f40*/  LDL R19, [R1+0x3738] ;  /* 0x0037380001137983 */ /* 0x000f260000100800 */
[----:B------:R-:W-:Y:S01]  /*10f50*/  @!P1 IMAD.MOV R8, RZ, RZ, -R8 ;  /* 0x000000ffff089224 */ /* 0x000fe200078e0a08 */
        /* <DEDUP_REMOVED lines=10> */
[C---:B------:R-:W-:Y:S02]  /*11000*/  ISETP.GT.U32.AND P3, PT, R251.reuse, R34, PT ;  /* 0x00000022fb00720c */ /* 0x040fe40003f64070 */
[----:B------:R-:W-:-:S07]  /*11010*/  ISETP.GT.U32.AND P5, PT, R251, R32, PT ;  /* 0x00000020fb00720c */ /* 0x000fce0003fa4070 */
[--C-:B------:R-:W-:Y:S01]  /*11020*/  @!P6 IMAD.IADD R27, R27, 0x1, -R251.reuse ;  /* 0x000000011b1be824 */ /* 0x100fe200078e0afb */
[----:B------:R-:W-:Y:S02]  /*11030*/  @!P4 IADD3 R8, -R8, RZ, RZ ;  /* 0x000000ff0808c210 */ /* 0x000fe40007ffe1ff */
[C---:B------:R-:W-:Y:S02]  /*11040*/  ISETP.GT.U32.AND P2, PT, R251.reuse, R31, PT ;  /* 0x0000001ffb00720c */ /* 0x040fe40003f44070 */
[C---:B------:R-:W-:Y:S02]  /*11050*/  ISETP.GT.U32.AND P6, PT, R251.reuse, R27, PT ;  /* 0x0000001bfb00720c */ /* 0x040fe40003fc4070 */
[----:B------:R-:W-:Y:S02]  /*11060*/  ISETP.GT.U32.AND P1, PT, R251, R30, PT ;  /* 0x0000001efb00720c */ /* 0x000fe40003f24070 */
[----:B------:R-:W-:Y:S01]  /*11070*/  IABS R6, R6 ;  /* 0x0000000600067213 */ /* 0x000fe20000000000 */
[----:B------:R-:W-:-:S02]  /*11080*/  @!P3 IMAD.IADD R34, R34, 0x1, -R251 ;  /* 0x000000012222b824 */ /* 0x000fc400078e0afb */
[----:B------:R-:W-:Y:S02]  /*11090*/  @!P5 IMAD.IADD R32, R32, 0x1, -R251 ;  /* 0x000000012020d824 */ /* 0x000fe400078e0afb */
[----:B------:R-:W-:-:S04]  /*110a0*/  IMAD.HI.U32 R7, R252, R6, RZ ;  /* 0x00000006fc077227 */ /* 0x000fc800078e00ff */
[----:B------:R-:W-:Y:S01]  /*110b0*/  @!P6 IADD3 R27, R27, -R251, RZ ;  /* 0x800000fb1b1be210 */ /* 0x000fe20007ffe0ff */
[----:B------:R-:W-:Y:S02]  /*110c0*/  @!P2 IMAD.IADD R31, R31, 0x1, -R251 ;  /* 0x000000011f1fa824 */ /* 0x000fe400078e0afb */
[----:B------:R-:W-:Y:S02]  /*110d0*/  IMAD.MOV R7, RZ, RZ, -R7 ;  /* 0x000000ffff077224 */ /* 0x000fe400078e0a07 */
[----:B------:R-:W-:Y:S01]  /*110e0*/  @!P1 IMAD.IADD R30, R30, 0x1, -R251 ;  /* 0x000000011e1e9824 */ /* 0x000fe200078e0afb */
[----:B------:R1:W-:Y:S01]  /*110f0*/  STL [R1+0x424], R8 ;  /* 0x0004240801007387 */ /* 0x0003e20000100800 */
[C---:B------:R-:W-:Y:S01]  /*11100*/  IMAD R6, R251.reuse, R7, R6 ;  /* 0x00000007fb067224 */ /* 0x040fe200078e0206 */
[----:B------:R-:W-:Y:S02]  /*11110*/  MOV R7, R34 ;  /* 0x0000002200077202 */ /* 0x000fe40000000f00 */
[----:B------:R-:W-:Y:S01]  /*11120*/  ISETP.GT.U32.AND P0, PT, R251, R28, PT ;  /* 0x0000001cfb00720c */ /* 0x000fe20003f04070 */
[----:B-1----:R-:W-:-:S12]  /*11130*/  IMAD.MOV.U32 R8, RZ, RZ, R32 ;  /* 0x000000ffff087224 */ /* 0x002fd800078e0020 */
[----:B------:R-:W-:Y:S01]  /*11140*/  @!P0 IMAD.IADD R28, R28, 0x1, -R251 ;  /* 0x000000011c1c8824 */ /* 0x000fe200078e0afb */
        /* <DEDUP_REMOVED lines=13> */
[----:B------:R-:W-:Y:S02]  /*11220*/  @!P6 IMAD.MOV R7, RZ, RZ, -R7 ;  /* 0x000000ffff07e224 */ /* 0x000fe400078e0a07 */
[----:B------:R-:W-:Y:S01]  /*11230*/  @!P1 IMAD.IADD R22, R22, 0x1, -R251 ;  /* 0x0000000116169824 */ /* 0x000fe200078e0afb */
[----:B------:R-:W-:Y:S01]  /*11240*/  ISETP.GE.AND P3, PT, R19, RZ, PT ;  /* 0x000000ff1300720c */ /* 0x000fe20003f66270 */
[----:B------:R-:W-:Y:S01]  /*11250*/  @!P4 IMAD.MOV R8, RZ, RZ, -R8 ;  /* 0x000000ffff08c224 */ /* 0x000fe200078e0a08 */
[----:B------:R-:W-:-:S02]  /*11260*/  ISETP.GE.AND P2, PT, R17, RZ, PT ;  /* 0x000000ff1100720c */ /* 0x000fc40003f46270 */
        /* <DEDUP_REMOVED lines=12> */
[----:B-1----:R-:W-:-:S03]  /*11330*/  MOV R8, R30 ;  /* 0x0000001e00087202 */ /* 0x002fc60000000f00 */
[----:B------:R1:W-:Y:S02]  /*11340*/  STL [R1+0x418], R7 ;  /* 0x0004180701007387 */ /* 0x0003e40000100800 */
[----:B------:R-:W-:Y:S02]  /*11350*/  @!P5 IMAD.MOV R8, RZ, RZ, -R8 ;  /* 0x000000ffff08d224 */ /* 0x000fe400078e0a08 */
        /* <DEDUP_REMOVED lines=8> */
[----:B------:R-:W-:Y:S02]  /*113e0*/  ISETP.GT.U32.AND P4, PT, R251, R26, PT ;  /* 0x0000001afb00720c */ /* 0x000fe40003f84070 */
[----:B------:R-:W-:-:S07]  /*113f0*/  @!P1 IADD3 R8, -R8, RZ, RZ ;  /* 0x000000ff08089210 */ /* 0x000fce0007ffe1ff */
[--C-:B------:R-:W-:Y:S01]  /*11400*/  @!P0 IMAD.IADD R21, R21, 0x1, -R251.reuse ;  /* 0x0000000115158824 */ /* 0x100fe200078e0afb */
[C---:B------:R-:W-:Y:S02]  /*11410*/  ISETP.GT.U32.AND P0, PT, R251.reuse, R29, PT ;  /* 0x0000001dfb00720c */ /* 0x040fe40003f04070 */
[C---:B------:R-:W-:Y:S02]  /*11420*/  ISETP.GT.U32.AND P6, PT, R251.reuse, R24, PT ;  /* 0x00000018fb00720c */ /* 0x040fe40003fc4070 */
        /* <DEDUP_REMOVED lines=8> */
[----:B------:R-:W-:Y:S02]  /*114b0*/  MOV R9, R29 ;  /* 0x0000001d00097202 */ /* 0x000fe40000000f00 */
[----:B-1----:R-:W-:-:S05]  /*114c0*/  IADD3 R7, R246, 0x1ea, RZ ;  /* 0x000001eaf6077810 */ /* 0x002fca0007ffe0ff */
[----:B------:R-:W-:Y:S01]  /*114d0*/  STL [R1+0x36d8], R7 ;  /* 0x0036d80701007387 */ /* 0x000fe20000100800 */
[----:B------:R-:W-:-:S03]  /*114e0*/  ISETP.GT.U32.AND P2, PT, R251, R22, PT ;  /* 0x00000016fb00720c */ /* 0x000fc60003f44070 */
[----:B------:R1:W-:Y:S04]  /*114f0*/  STL [R1+0x40c], R8 ;  /* 0x00040c0801007387 */ /* 0x0003e80000100800 */
[----:B------:R-:W4:Y:S01]  /*11500*/  LDL.LU R34, [R1+0x200] ;  /* 0x0002000001227983 */ /* 0x000f220000300800 */
[----:B-1----:R-:W-:-:S05]  /*11510*/  IMAD.MOV.U32 R8, RZ, RZ, R26 ;  /* 0x000000ffff087224 */ /* 0x002fca00078e001a */
[----:B------:R-:W-:Y:S01]  /*11520*/  @!P2 IMAD.IADD R22, R22, 0x1, -R251 ;  /* 0x000000011616a824 */ /* 0x000fe200078e0afb */
        /* <DEDUP_REMOVED lines=8> */
[----:B------:R-:W-:-:S07]  /*115b0*/  ISETP.GE.AND P1, PT, R32, RZ, PT ;  /* 0x000000ff2000720c */ /* 0x000fce0003f26270 */
[--C-:B------:R-:W-:Y:S01]  /*115c0*/  @!P3 IMAD.IADD R19, R19, 0x1, -R251.reuse ;  /* 0x000000011313b824 */ /* 0x100fe200078e0afb */
[----:B------:R-:W2:Y:S01]  /*115d0*/  LDL.LU R32, [R1+0x1fc] ;  /* 0x0001fc0001207983 */ /* 0x000ea20000300800 */
[----:B------:R-:W-:Y:S01]  /*115e0*/  @!P4 IMAD.IADD R18, R18, 0x1, -R251 ;  /* 0x000000011212c824 */ /* 0x000fe200078e0afb */
[----:B------:R-:W-:Y:S01]  /*115f0*/  ISETP.GE.AND P0, PT, R31, RZ, PT ;  /* 0x000000ff1f00720c */ /* 0x000fe20003f06270 */
[----:B------:R-:W-:Y:S02]  /*11600*/  @!P5 IMAD.MOV R9, RZ, RZ, -R9 ;  /* 0x000000ffff09d224 */ /* 0x000fe400078e0a09 */
[----:B------:R-:W-:Y:S01]  /*11610*/  @!P6 IMAD.IADD R17, R17, 0x1, -R251 ;  /* 0x000000011111e824 */ /* 0x000fe200078e0afb */
        /* <DEDUP_REMOVED lines=14> */
[----:B------:R-:W-:Y:S01]  /*11700*/  @!P0 IMAD.MOV R9, RZ, RZ, -R9 ;  /* 0x000000ffff098224 */ /* 0x000fe200078e0a09 */
[----:B------:R-:W-:Y:S02]  /*11710*/  MOV R8, R24 ;  /* 0x0000001800087202 */ /* 0x000fe40000000f00 */
[----:B------:R-:W4:Y:S03]  /*11720*/  LDL R24, [R1+0x3784] ;  /* 0x0037840001187983 */ /* 0x000f260000100800 */
[----:B------:R-:W-:Y:S01]  /*11730*/  @!P4 IMAD.MOV R8, RZ, RZ, -R8 ;  /* 0x000000ffff08c224 */ /* 0x000fe200078e0a08 */
[----:B------:R1:W-:Y:S04]  /*11740*/  STL [R1+0x400], R9 ;  /* 0x0004000901007387 */ /* 0x0003e80000100800 */
[----:B------:R1:W-:Y:S02]  /*11750*/  STL [R1+0x3fc], R8 ;  /* 0x0003fc0801007387 */ /* 0x0003e40000100800 */
[----:B-1----:R-:W-:-:S02]  /*11760*/  IMAD.MOV.U32 R9, RZ, RZ, R22 ;  /* 0x000000ffff097224 */ /* 0x002fc400078e0016 */
[----:B------:R-:W4:Y:S01]  /*11770*/  LDL R22, [R1+0x3788] ;  /* 0x0037880001167983 */ /* 0x000f220000100800 */
[----:B------:R-:W-:-:S03]  /*11780*/  IMAD.MOV.U32 R8, RZ, RZ, R21 ;  /* 0x000000ffff087224 */ /* 0x000fc600078e0015 */
        /* <DEDUP_REMOVED lines=10> */
[--C-:B------:R-:W-:Y:S02]  /*11830*/  @!P1 IMAD.IADD R23, R23, 0x1, -R251.reuse ;  /* 0x0000000117179824 */ /* 0x100fe400078e0afb */
[--C-:B------:R-:W-:Y:S01]  /*11840*/  @!P0 IMAD.IADD R18, R18, 0x1, -R251.reuse ;  /* 0x0000000112128824 */ /* 0x100fe200078e0afb */
[----:B------:R-:W-:Y:S01]  /*11850*/  @!P6 IADD3 R8, -R8, RZ, RZ ;  /* 0x000000ff0808e210 */ /* 0x000fe20007ffe1ff */
[--C-:B------:R-:W-:Y:S02]  /*11860*/  @!P4 IMAD.IADD R19, R19, 0x1, -R251.reuse ;  /* 0x000000011313c824 */ /* 0x100fe400078e0afb */
[--C-:B------:R-:W-:Y:S02]  /*11870*/  @!P3 IMAD.IADD R17, R17, 0x1, -R251.reuse ;  /* 0x000000011111b824 */ /* 0x100fe400078e0afb */
[----:B------:R-:W-:Y:S01]  /*11880*/  @!P2 IMAD.IADD R20, R20, 0x1, -R251 ;  /* 0x000000011414a824 */ /* 0x000fe200078e0afb */
[----:B------:R1:W-:Y:S03]  /*11890*/  STL [R1+0x3f8], R9 ;  /* 0x0003f80901007387 */ /* 0x0003e60000100800 */
[----:B------:R-:W-:Y:S01]  /*118a0*/  @!P5 IADD3 R10, R10, -R251, RZ ;  /* 0x800000fb0a0ad210 */ /* 0x000fe20007ffe0ff */
        /* <DEDUP_REMOVED lines=13> */
[--C-:B------:R-:W-:Y:S01]  /*11980*/  @!P4 IMAD.IADD R30, R30, 0x1, -R251.reuse ;  /* 0x000000011e1ec824 */ /* 0x100fe200078e0afb */
[----:B------:R-:W3:Y:S01]  /*11990*/  LDL.LU R26, [R1+0x1e4] ;  /* 0x0001e400011a7983 */ /* 0x000ee20000300800 */
[----:B------:R-:W-:Y:S01]  /*119a0*/  @!P3 IMAD.IADD R29, R29, 0x1, -R251 ;  /* 0x000000011d1db824 */ /* 0x000fe200078e0afb */
[----:B------:R-:W-:Y:S02]  /*119b0*/  ISETP.GE.AND P1, PT, R25, RZ, PT ;  /* 0x000000ff1900720c */ /* 0x000fe40003f26270 */
[----:B------:R-:W4:Y:S01]  /*119c0*/  LDL.LU R25, [R1+0x1e0] ;  /* 0x0001e00001197983 */ /* 0x000f220000300800 */
[----:B------:R-:W-:-:S03]  /*119d0*/  ISETP.GE.AND P0, PT, R24, RZ, PT ;  /* 0x000000ff1800720c */ /* 0x000fc60003f06270 */
[----:B------:R-:W4:Y:S03]  /*119e0*/  LDL.LU R24, [R1+0x1dc] ;  /* 0x0001dc0001187983 */ /* 0x000f260000300800 */
        /* <DEDUP_REMOVED lines=8> */
[----:B------:R-:W-:-:S03]  /*11a70*/  @!P1 IADD3 R18, -R18, RZ, RZ ;  /* 0x000000ff12129210 */ /* 0x000fc60007ffe1ff */
[----:B------:R1:W-:Y:S01]  /*11a80*/  STL [R1+0x3ec], R9 ;  /* 0x0003ec0901007387 */ /* 0x0003e20000100800 */
[----:B------:R-:W-:Y:S02]  /*11a90*/  @!P4 IMAD.MOV R33, RZ, RZ, -R33 ;  /* 0x000000ffff21c224 */ /* 0x000fe400078e0a21 */
        /* <DEDUP_REMOVED lines=19> */
[----:B------:R-:W-:Y:S02]  /*11bd0*/  ISETP.GT.U32.AND P0, PT, R251, R30, PT ;  /* 0x0000001efb00720c */ /* 0x000fe40003f04070 */
[----:B------:R-:W-:Y:S02]  /*11be0*/  IABS R7, R7 ;  /* 0x0000000700077213 */ /* 0x000fe40000000000 */
[----:B------:R-:W-:Y:S01]  /*11bf0*/  @!P2 IADD3 R34, R34, -R251, RZ ;  /* 0x800000fb2222a210 */ /* 0x000fe20007ffe0ff */
[----:B------:R-:W-:Y:S02]  /*11c00*/  @!P5 IMAD.IADD R32, R32, 0x1, -R251 ;  /* 0x000000012020d824 */ /* 0x000fe400078e0afb */
[----:B------:R-:W-:-:S04]  /*11c10*/  IMAD.HI.U32 R8, R252, R7, RZ ;  /* 0x00000007fc087227 */ /* 0x000fc800078e00ff */
[--C-:B------:R-:W-:Y:S02]  /*11c20*/  @!P6 IMAD.IADD R27, R27, 0x1, -R251.reuse ;  /* 0x000000011b1be824 */ /* 0x100fe400078e0afb */
[--C-:B------:R-:W-:Y:S01]  /*11c30*/  @!P1 IMAD.IADD R31, R31, 0x1, -R251.reuse ;  /* 0x000000011f1f9824 */ /* 0x100fe200078e0afb */
[----:B------:R-:W-:Y:S01]  /*11c40*/  IADD3 R8, -R8, RZ, RZ ;  /* 0x000000ff08087210 */ /* 0x000fe20007ffe1ff */
[----:B------:R-:W-:Y:S01]  /*11c50*/  @!P0 IMAD.IADD R30, R30, 0x1, -R251 ;  /* 0x000000011e1e8824 */ /* 0x000fe200078e0afb */
[----:B------:R1:W-:Y:S03]  /*11c60*/  STL [R1+0x3dc], R9 ;  /* 0x0003dc0901007387 */ /* 0x0003e60000100800 */
[C---:B------:R-:W-:Y:S02]  /*11c70*/  IMAD R7, R251.reuse, R8, R7 ;  /* 0x00000008fb077224 */ /* 0x040fe400078e0207 */
[----:B------:R-:W-:Y:S01]  /*11c80*/  IMAD.MOV.U32 R8, RZ, RZ, R34 ;  /* 0x000000ffff087224 */ /* 0x000fe200078e0022 */
[----:B------:R-:W-:Y:S01]  /*11c90*/  ISETP.GT.U32.AND P4, PT, R251, R29, PT ;  /* 0x0000001dfb00720c */ /* 0x000fe20003f84070 */
[----:B-1----:R-:W-:-:S12]  /*11ca0*/  IMAD.MOV.U32 R9, RZ, RZ, R32 ;  /* 0x000000ffff097224 */ /* 0x002fd800078e0020 */
[----:B------:R-:W-:Y:S01]  /*11cb0*/  @!P4 IMAD.IADD R29, R29, 0x1, -R251 ;  /* 0x000000011d1dc824 */ /* 0x000fe200078e0afb */
[----:B--2---:R-:W-:-:S13]  /*11cc0*/  ISETP.GT.U32.AND P3, PT, R251, R28, PT ;  /* 0x0000001cfb00720c */ /* 0x004fda0003f64070 */
[----:B------:R-:W-:Y:S02]  /*11cd0*/  @!P3 IADD3 R28, R28, -R251, RZ ;  /* 0x800000fb1c1cb210 */ /* 0x000fe40007ffe0ff */
        /* <DEDUP_REMOVED lines=26> */
[----:B------:R-:W-:-:S03]  /*11e80*/  @!P2 IADD3 R8, -R8, RZ, RZ ;  /* 0x000000ff0808a210 */ /* 0x000fc60007ffe1ff */
        /* <DEDUP_REMOVED lines=15> */
[----:B------:R-:W-:Y:S02]  /*11f80*/  @!P4 IADD3 R21, R21, -R251, RZ ;  /* 0x800000fb1515c210 */ /* 0x000fe40007ffe0ff */
[C---:B------:R-:W-:Y:S02]  /*11f90*/  ISETP.GT.U32.AND P4, PT, R251.reuse, R28, PT ;  /* 0x0000001cfb00720c */ /* 0x040fe40003f84070 */
[----:B------:R-:W-:Y:S01]  /*11fa0*/  ISETP.GT.U32.AND P5, PT, R251, R21, PT ;  /* 0x00000015fb00720c */ /* 0x000fe20003fa4070 */
[--C-:B------:R-:W-:Y:S02]  /*11fb0*/  @!P3 IMAD.IADD R26, R26, 0x1, -R251.reuse ;  /* 0x000000011a1ab824 */ /* 0x100fe400078e0afb */
[----:B------:R-:W-:Y:S02]  /*11fc0*/  @!P2 IMAD.IADD R25, R25, 0x1, -R251 ;  /* 0x000000011919a824 */ /* 0x000fe400078e0afb */
[----:B------:R-:W-:-:S06]  /*11fd0*/  @!P1 IMAD.MOV R8, RZ, RZ, -R8 ;  /* 0x000000ffff089224 */ /* 0x000fcc00078e0a08 */
[----:B------:R-:W-:Y:S02]  /*11fe0*/  @!P4 IADD3 R28, R28, -R251, RZ ;  /* 0x800000fb1c1cc210 */ /* 0x000fe40007ffe0ff */
[--C-:B------:R-:W-:Y:S02]  /*11ff0*/  @!P5 IMAD.IADD R21, R21, 0x1, -R251.reuse ;  /* 0x000000011515d824 */ /* 0x100fe400078e0afb */
        /* <DEDUP_REMOVED lines=11> */
[----:B---3--:R-:W-:-:S11]  /*120b0*/  ISETP.GT.U32.AND P4, PT, R251, R23, PT ;  /* 0x00000017fb00720c */ /* 0x008fd60003f84070 */
[----:B------:R-:W-:Y:S02]  /*120c0*/  @!P0 IADD3 R20, R20, -R251, RZ ;  /* 0x800000fb14148210 */ /* 0x000fe40007ffe0ff */
        /* <DEDUP_REMOVED lines=25> */
[----:B------:R-:W4:Y:S03]  /*12260*/  LDL R25, [R1+0x37ac] ;  /* 0x0037ac0001197983 */ /* 0x000f260000100800 */
[----:B------:R-:W-:Y:S01]  /*12270*/  @!P4 IADD3 R10, -R10, RZ, RZ ;  /* 0x000000ff0a0ac210 */ /* 0x000fe20007ffe1ff */
        /* <DEDUP_REMOVED lines=15> */
[----:B------:R-:W-:Y:S02]  /*12370*/  @!P1 IADD3 R11, R11, -R251, RZ ;  /* 0x800000fb0b0b9210 */ /* 0x000fe40007ffe0ff */
[C---:B------:R-:W-:Y:S02]  /*12380*/  ISETP.GT.U32.AND P1, PT, R251.reuse, R20, PT ;  /* 0x00000014fb00720c */ /* 0x040fe40003f24070 */
[----:B------:R-:W-:Y:S01]  /*12390*/  ISETP.GT.U32.AND P5, PT, R251, R11, PT ;  /* 0x0000000bfb00720c */ /* 0x000fe20003fa4070 */
[--C-:B------:R-:W-:Y:S02]  /*123a0*/  @!P0 IMAD.IADD R23, R23, 0x1, -R251.reuse ;  /* 0x0000000117178824 */ /* 0x100fe400078e0afb */
[--C-:B------:R-:W-:Y:S02]  /*123b0*/  @!P4 IMAD.IADD R18, R18, 0x1, -R251.reuse ;  /* 0x000000011212c824 */ /* 0x100fe400078e0afb */
[----:B------:R-:W-:Y:S02]  /*123c0*/  @!P3 IMAD.IADD R19, R19, 0x1, -R251 ;  /* 0x000000011313b824 */ /* 0x000fe400078e0afb */
[----:B------:R-:W-:-:S02]  /*123d0*/  @!P6 IMAD.MOV R9, RZ, RZ, -R9 ;  /* 0x000000ffff09e224 */ /* 0x000fc400078e0a09 */
[--C-:B------:R-:W-:Y:S02]  /*123e0*/  @!P2 IMAD.IADD R17, R17, 0x1, -R251.reuse ;  /* 0x000000011111a824 */ /* 0x100fe400078e0afb */
[----:B------:R-:W-:Y:S01]  /*123f0*/  @!P1 IADD3 R20, R20, -R251, RZ ;  /* 0x800000fb14149210 */ /* 0x000fe20007ffe0ff */
[----:B------:R1:W-:Y:S01]  /*12400*/  STL [R1+0x3b0], R10 ;  /* 0x0003b00a01007387 */ /* 0x0003e20000100800 */
[----:B------:R-:W-:-:S03]  /*12410*/  @!P5 IMAD.IADD R11, R11, 0x1, -R251 ;  /* 0x000000010b0bd824 */ /* 0x000fc600078e0afb */
[----:B------:R-:W-:Y:S01]  /*12420*/  STL [R1+0x3ac], R9 ;  /* 0x0003ac0901007387 */ /* 0x000fe20000100800 */
[----:B-1----:R-:W-:Y:S01]  /*12430*/  IMAD.MOV.U32 R10, RZ, RZ, R23 ;  /* 0x000000ffff0a7224 */ /* 0x002fe200078e0017 */
[----:B------:R-:W-:Y:S02]  /*12440*/  MOV R33, R17 ;  /* 0x0000001100217202 */ /* 0x000fe40000000f00 */
[----:B--2---:R-:W-:Y:S02]  /*12450*/  ISETP.GT.U32.AND P0, PT, R251, R32, PT ;  /* 0x00000020fb00720c */ /* 0x004fe40003f04070 */
[----:B---3--:R-:W-:Y:S02]  /*12460*/  ISETP.GE.AND P1, PT, R29, RZ, PT ;  /* 0x000000ff1d00720c */ /* 0x008fe40003f26270 */
[----:B------:R-:W2:Y:S01]  /*12470*/  LDL.LU R29, [R1+0x22c] ;  /* 0x00022c00011d7983 */ /* 0x000ea20000300800 */
[C---:B----4-:R-:W-:Y:S02]  /*12480*/  ISETP.GT.U32.AND P4, PT, R251.reuse, R31, PT ;  /* 0x0000001ffb00720c */ /* 0x050fe40003f84070 */
[----:B------:R-:W-:-:S02]  /*12490*/  ISETP.GT.U32.AND P3, PT, R251, R30, PT ;  /* 0x0000001efb00720c */ /* 0x000fc40003f64070 */
        /* <DEDUP_REMOVED lines=22> */
[----:B------:R-:W-:-:S03]  /*12600*/  @!P3 IMAD.MOV R33, RZ, RZ, -R33 ;  /* 0x000000ffff21b224 */ /* 0x000fc600078e0a21 */
[----:B------:R-:W4:Y:S01]  /*12610*/  LDL R17, [R1+0x381c] ;  /* 0x00381c0001117983 */ /* 0x000f220000100800 */
[----:B-1----:R-:W-:-:S03]  /*12620*/  IMAD.MOV.U32 R10, RZ, RZ, R19 ;  /* 0x000000ffff0a7224 */ /* 0x002fc600078e0013 */
[----:B------:R-:W4:Y:S01]  /*12630*/  LDL R19, [R1+0x3800] ;  /* 0x0038000001137983 */ /* 0x000f220000100800 */
[----:B------:R-:W-:-:S03]  /*12640*/  @!P4 IMAD.MOV R10, RZ, RZ, -R10 ;  /* 0x000000ffff0ac224 */ /* 0x000fc600078e0a0a */
[----:B------:R1:W-:Y:S04]  /*12650*/  STL [R1+0x1f8], R18 ;  /* 0x0001f81201007387 */ /* 0x0003e80000100800 */
[----:B-1----:R-:W4:Y:S04]  /*12660*/  LDL R18, [R1+0x37e8] ;  /* 0x0037e80001127983 */ /* 0x002f280000100800 */
[----:B------:R-:W-:Y:S04]  /*12670*/  STL [R1+0x1f4], R10 ;  /* 0x0001f40a01007387 */ /* 0x000fe80000100800 */
[----:B------:R1:W-:Y:S04]  /*12680*/  STL [R1+0x1f0], R33 ;  /* 0x0001f02101007387 */ /* 0x0003e80000100800 */
[----:B-1----:R-:W4:Y:S01]  /*12690*/  LDL R33, [R1+0x37f4] ;  /* 0x0037f40001217983 */ /* 0x002f220000100800 */
[----:B------:R-:W-:-:S13]  /*126a0*/  ISETP.GT.U32.AND P6, PT, R251, R34, PT ;  /* 0x00000022fb00720c */ /* 0x000fda0003fc4070 */
[----:B------:R-:W-:Y:S02]  /*126b0*/  @!P6 IADD3 R34, R34, -R251, RZ ;  /* 0x800000fb2222e210 */ /* 0x000fe40007ffe0ff */
[C---:B------:R-:W-:Y:S01]  /*126c0*/  ISETP.GT.U32.AND P6, PT, R251.reuse, R27, PT ;  /* 0x0000001bfb00720c */ /* 0x040fe20003fc4070 */
[----:B------:R-:W-:Y:S01]  /*126d0*/  IMAD.MOV.U32 R10, RZ, RZ, R11 ;  /* 0x000000ffff0a7224 */ /* 0x000fe200078e000b */
[C---:B------:R-:W-:Y:S02]  /*126e0*/  ISETP.GT.U32.AND P1, PT, R251.reuse, R34, PT ;  /* 0x00000022fb00720c */ /* 0x040fe40003f24070 */
[C---:B------:R-:W-:Y:S01]  /*126f0*/  ISETP.GT.U32.AND P5, PT, R251.reuse, R32, PT ;  /* 0x00000020fb00720c */ /* 0x040fe20003fa4070 */
[----:B------:R-:W-:Y:S01]  /*12700*/  @!P2 IMAD.MOV R10, RZ, RZ, -R10 ;  /* 0x000000ffff0aa224 */ /* 0x000fe200078e0a0a */
[----:B------:R-:W-:-:S07]  /*12710*/  ISETP.GT.U32.AND P0, PT, R251, R31, PT ;  /* 0x0000001ffb00720c */ /* 0x000fce0003f04070 */
[----:B------:R-:W-:-:S04]  /*12720*/  @!P6 IADD3 R27, R27, -R251, RZ ;  /* 0x800000fb1b1be210 */ /* 0x000fc80007ffe0ff */
[C---:B------:R-:W-:Y:S02]  /*12730*/  ISETP.GT.U32.AND P6, PT, R251.reuse, R27, PT ;  /* 0x0000001bfb00720c */ /* 0x040fe40003fc4070 */
[----:B------:R-:W-:Y:S01]  /*12740*/  ISETP.GT.U32.AND P4, PT, R251, R30, PT ;  /* 0x0000001efb00720c */ /* 0x000fe20003f84070 */
[--C-:B------:R-:W-:Y:S01]  /*12750*/  @!P1 IMAD.IADD R34, R34, 0x1, -R251.reuse ;  /* 0x0000000122229824 */ /* 0x100fe200078e0afb */
[----:B------:R-:W-:Y:S01]  /*12760*/  IABS R8, R8 ;  /* 0x0000000800087213 */ /* 0x000fe20000000000 */
[----:B------:R-:W-:Y:S01]  /*12770*/  @!P0 IMAD.IADD R31, R31, 0x1, -R251 ;  /* 0x000000011f1f8824 */ /* 0x000fe200078e0afb */
[----:B------:R-:W-:-:S03]  /*12780*/  @!P5 IADD3 R32, R32, -R251, RZ ;  /* 0x800000fb2020d210 */ /* 0x000fc60007ffe0ff */
[----:B------:R-:W-:-:S04]  /*12790*/  IMAD.HI.U32 R9, R252, R8, RZ ;  /* 0x00000008fc097227 */ /* 0x000fc800078e00ff */
[--C-:B------:R-:W-:Y:S02]  /*127a0*/  @!P6 IMAD.IADD R27, R27, 0x1, -R251.reuse ;  /* 0x000000011b1be824 */ /* 0x100fe400078e0afb */
[----:B------:R-:W-:Y:S02]  /*127b0*/  @!P4 IMAD.IADD R30, R30, 0x1, -R251 ;  /* 0x000000011e1ec824 */ /* 0x000fe400078e0afb */
[----:B------:R-:W-:Y:S01]  /*127c0*/  IMAD.MOV R9, RZ, RZ, -R9 ;  /* 0x000000ffff097224 */ /* 0x000fe200078e0a09 */
[----:B------:R1:W-:Y:S03]  /*127d0*/  STL [R1+0x1ec], R10 ;  /* 0x0001ec0a01007387 */ /* 0x0003e60000100800 */
[C---:B------:R-:W-:Y:S02]  /*127e0*/  IMAD R8, R251.reuse, R9, R8 ;  /* 0x00000009fb087224 */ /* 0x040fe400078e0208 */
[----:B------:R-:W-:Y:S01]  /*127f0*/  IMAD.MOV.U32 R9, RZ, RZ, R34 ;  /* 0x000000ffff097224 */ /* 0x000fe200078e0022 */
[----:B------:R-:W-:-:S02]  /*12800*/  ISETP.GT.U32.AND P3, PT, R251, R28, PT ;  /* 0x0000001cfb00720c */ /* 0x000fc40003f64070 */
[----:B-1----:R-:W-:-:S11]  /*12810*/  MOV R10, R32 ;  /* 0x00000020000a7202 */ /* 0x002fd60000000f00 */
[----:B------:R-:W-:Y:S01]  /*12820*/  @!P3 IMAD.IADD R28, R28, 0x1, -R251 ;  /* 0x000000011c1cb824 */ /* 0x000fe200078e0afb */
[----:B--2---:R-:W-:-:S13]  /*12830*/  ISETP.GT.U32.AND P2, PT, R251, R29, PT ;  /* 0x0000001dfb00720c */ /* 0x004fda0003f44070 */
[----:B------:R-:W-:Y:S01]  /*12840*/  @!P2 IMAD.IADD R29, R29, 0x1, -R251 ;  /* 0x000000011d1da824 */ /* 0x000fe200078e0afb */
[C---:B---3--:R-:W-:Y:S02]  /*12850*/  ISETP.GT.U32.AND P1, PT, R251.reuse, R26, PT ;  /* 0x0000001afb00720c */ /* 0x048fe40003f24070 */
[C---:B----4-:R-:W-:Y:S02]  /*12860*/  ISETP.GT.U32.AND P5, PT, R251.reuse, R25, PT ;  /* 0x00000019fb00720c */ /* 0x050fe40003fa4070 */
[----:B------:R-:W-:-:S09]  /*12870*/  ISETP.GT.U32.AND P0, PT, R251, R24, PT ;  /* 0x00000018fb00720c */ /* 0x000fd20003f04070 */
[----:B------:R-:W-:Y:S02]  /*12880*/  @!P1 IADD3 R26, R26, -R251, RZ ;  /* 0x800000fb1a1a9210 */ /* 0x000fe40007ffe0ff */
        /* <DEDUP_REMOVED lines=8> */
[----:B------:R-:W-:Y:S01]  /*12910*/  ISETP.GE.AND P5, PT, R17, RZ, PT ;  /* 0x000000ff1100720c */ /* 0x000fe20003fa6270 */
[----:B------:R-:W-:Y:S01]  /*12920*/  @!P4 IMAD.IADD R22, R22, 0x1, -R251 ;  /* 0x000000011616c824 */ /* 0x000fe200078e0afb */
[----:B------:R-:W-:Y:S01]  /*12930*/  ISETP.GE.AND P1, PT, R19, RZ, PT ;  /* 0x000000ff1300720c */ /* 0x000fe20003f26270 */
[----:B------:R-:W-:Y:S01]  /*12940*/  @!P2 IMAD.MOV R10, RZ, RZ, -R10 ;  /* 0x000000ffff0aa224 */ /* 0x000fe200078e0a0a */
[----:B------:R-:W4:Y:S04]  /*12950*/  LDL.LU R19, [R1+0x20c] ;  /* 0x00020c0001137983 */ /* 0x000f280000300800 */
[----:B------:R-:W4:Y:S01]  /*12960*/  LDL.LU R17, [R1+0x208] ;  /* 0x0002080001117983 */ /* 0x000f220000300800 */
[----:B------:R-:W-:-:S03]  /*12970*/  ISETP.GE.AND P0, PT, R18, RZ, PT ;  /* 0x000000ff1200720c */ /* 0x000fc60003f06270 */
[----:B------:R-:W4:Y:S04]  /*12980*/  LDL.LU R18, [R1+0x204] ;  /* 0x0002040001127983 */ /* 0x000f280000300800 */
[----:B------:R1:W-:Y:S02]  /*12990*/  STL [R1+0x1e8], R9 ;  /* 0x0001e80901007387 */ /* 0x0003e40000100800 */
[----:B-1----:R-:W-:Y:S01]  /*129a0*/  IMAD.MOV.U32 R9, RZ, RZ, R31 ;  /* 0x000000ffff097224 */ /* 0x002fe200078e001f */
[----:B------:R-:W-:Y:S02]  /*129b0*/  ISETP.GE.AND P4, PT, R33, RZ, PT ;  /* 0x000000ff2100720c */ /* 0x000fe40003f86270 */
[----:B------:R-:W4:Y:S04]  /*129c0*/  LDL R33, [R1+0x37d0] ;  /* 0x0037d00001217983 */ /* 0x000f280000100800 */
[----:B------:R1:W-:Y:S01]  /*129d0*/  STL [R1+0x1e4], R10 ;  /* 0x0001e40a01007387 */ /* 0x0003e20000100800 */
[----:B------:R-:W-:-:S03]  /*129e0*/  @!P1 IMAD.MOV R9, RZ, RZ, -R9 ;  /* 0x000000ffff099224 */ /* 0x000fc600078e0a09 */
[----:B------:R-:W4:Y:S04]  /*129f0*/  LDL R32, [R1+0x3818] ;  /* 0x0038180001207983 */ /* 0x000f280000100800 */
[----:B------:R-:W4:Y:S01]  /*12a00*/  LDL R31, [R1+0x3834] ;  /* 0x00383400011f7983 */ /* 0x000f220000100800 */
[----:B-1----:R-:W-:-:S03]  /*12a10*/  IMAD.MOV.U32 R10, RZ, RZ, R30 ;  /* 0x000000ffff0a7224 */ /* 0x002fc600078e001e */
[----:B------:R1:W-:Y:S01]  /*12a20*/  STL [R1+0x1e0], R9 ;  /* 0x0001e00901007387 */ /* 0x0003e20000100800 */
[----:B------:R-:W-:-:S03]  /*12a30*/  @!P5 IMAD.MOV R10, RZ, RZ, -R10 ;  /* 0x000000ffff0ad224 */ /* 0x000fc600078e0a0a */
[----:B------:R-:W4:Y:S01]  /*12a40*/  LDL R30, [R1+0x37fc] ;  /* 0x0037fc00011e7983 */ /* 0x000f220000100800 */
[----:B-1----:R-:W-:-:S03]  /*12a50*/  MOV R9, R28 ;  /* 0x0000001c00097202 */ /* 0x002fc60000000f00 */
        /* <DEDUP_REMOVED lines=12> */
[----:B------:R-:W-:Y:S01]  /*12b20*/  @!P0 IMAD.MOV R9, RZ, RZ, -R9 ;  /* 0x000000ffff098224 */ /* 0x000fe200078e0a09 */
[----:B------:R-:W-:Y:S01]  /*12b30*/  @!P2 IADD3 R26, R26, -R251, RZ ;  /* 0x800000fb1a1aa210 */ /* 0x000fe20007ffe0ff */
        /* <DEDUP_REMOVED lines=11> */
[----:B-1----:R-:W-:-:S05]  /*12bf0*/  MOV R10, R26 ;  /* 0x0000001a000a7202 */ /* 0x002fca0000000f00 */
[----:B------:R-:W-:Y:S01]  /*12c00*/  @!P0 IMAD.IADD R22, R22, 0x1, -R251 ;  /* 0x0000000116168824 */ /* 0x000fe200078e0afb */
[C---:B--2---:R-:W-:Y:S02]  /*12c10*/  ISETP.GT.U32.AND P4, PT, R251.reuse, R20, PT ;  /* 0x00000014fb00720c */ /* 0x044fe40003f84070 */
[----:B---3--:R-:W-:-:S11]  /*12c20*/  ISETP.GT.U32.AND P3, PT, R251, R23, PT ;  /* 0x00000017fb00720c */ /* 0x008fd60003f64070 */
[----:B------:R-:W-:Y:S01]  /*12c30*/  @!P4 IMAD.IADD R20, R20, 0x1, -R251 ;  /* 0x000000011414c824 */ /* 0x000fe200078e0afb */
[C---:B----4-:R-:W-:Y:S02]  /*12c40*/  ISETP.GT.U32.AND P2, PT, R251.reuse, R19, PT ;  /* 0x00000013fb00720c */ /* 0x050fe40003f44070 */
[----:B------:R-:W-:Y:S02]  /*12c50*/  ISETP.GT.U32.AND P1, PT, R251, R17, PT ;  /* 0x00000011fb00720c */ /* 0x000fe40003f24070 */
[----:B------:R-:W-:Y:S02]  /*12c60*/  @!P3 IADD3 R23, R23, -R251, RZ ;  /* 0x800000fb1717b210 */ /* 0x000fe40007ffe0ff */
[----:B------:R-:W-:-:S07]  /*12c70*/  ISETP.GT.U32.AND P6, PT, R251, R18, PT ;  /* 0x00000012fb00720c */ /* 0x000fce0003fc4070 */
[--C-:B------:R-:W-:Y:S02]  /*12c80*/  @!P2 IMAD.IADD R19, R19, 0x1, -R251.reuse ;  /* 0x000000011313a824 */ /* 0x100fe400078e0afb */
[----:B------:R-:W-:Y:S01]  /*12c90*/  @!P1 IMAD.IADD R17, R17, 0x1, -R251 ;  /* 0x0000000111119824 */ /* 0x000fe200078e0afb */
[----:B------:R-:W-:Y:S02]  /*12ca0*/  ISETP.GE.AND P5, PT, R33, RZ, PT ;  /* 0x000000ff2100720c */ /* 0x000fe40003fa6270 */
[----:B------:R-:W-:Y:S02]  /*12cb0*/  ISETP.GE.AND P4, PT, R32, RZ, PT ;  /* 0x000000ff2000720c */ /* 0x000fe40003f86270 */
[----:B------:R-:W2:Y:S01]  /*12cc0*/  LDL.LU R32, [R1+0x284] ;  /* 0x0002840001207983 */ /* 0x000ea20000300800 */
[----:B------:R-:W-:-:S08]  /*12cd0*/  ISETP.GE.AND P3, PT, R31, RZ, PT ;  /* 0x000000ff1f00720c */ /* 0x000fd00003f66270 */
        /* <DEDUP_REMOVED lines=22> */
[----:B-1----:R-:W-:-:S02]  /*12e40*/  MOV R11, R22 ;  /* 0x00000016000b7202 */ /* 0x002fc40000000f00 */
        /* <DEDUP_REMOVED lines=21> */
[----:B-1----:R-:W-:Y:S01]  /*12fa0*/  MOV R11, R23 ;  /* 0x00000017000b7202 */ /* 0x002fe20000000f00 */
[----:B------:R-:W-:Y:S01]  /*12fb0*/  IMAD.MOV.U32 R33, RZ, RZ, R18 ;  /* 0x000000ffff217224 */ /* 0x000fe200078e0012 */
[----:B--2---:R-:W-:-:S02]  /*12fc0*/  ISETP.GT.U32.AND P4, PT, R251, R32, PT ;  /* 0x00000020fb00720c */ /* 0x004fc40003f84070 */
[----:B---3--:R-:W-:Y:S02]  /*12fd0*/  ISETP.GE.AND P0, PT, R28, RZ, PT ;  /* 0x000000ff1c00720c */ /* 0x008fe40003f06270 */
[----:B------:R-:W2:Y:S01]  /*12fe0*/  LDL.LU R28, [R1+0x270] ;  /* 0x00027000011c7983 */ /* 0x000ea20000300800 */
[C---:B----4-:R-:W-:Y:S02]  /*12ff0*/  ISETP.GT.U32.AND P3, PT, R251.reuse, R31, PT ;  /* 0x0000001ffb00720c */ /* 0x050fe40003f64070 */
[C---:B------:R-:W-:Y:S02]  /*13000*/  ISETP.GT.U32.AND P2, PT, R251.reuse, R30, PT ;  /* 0x0000001efb00720c */ /* 0x040fe40003f44070 */
[----:B------:R-:W-:-:S06]  /*13010*/  ISETP.GT.U32.AND P1, PT, R251, R29, PT ;  /* 0x0000001dfb00720c */ /* 0x000fcc0003f24070 */
[----:B------:R-:W-:Y:S01]  /*13020*/  @!P0 IMAD.MOV R20, RZ, RZ, -R20 ;  /* 0x000000ffff148224 */ /* 0x000fe200078e0a14 */
[----:B------:R-:W-:Y:S02]  /*13030*/  @!P4 IADD3 R32, R32, -R251, RZ ;  /* 0x800000fb2020c210 */ /* 0x000fe40007ffe0ff */
[----:B------:R-:W-:Y:S02]  /*13040*/  ISETP.GE.AND P5, PT, R26, RZ, PT ;  /* 0x000000ff1a00720c */ /* 0x000fe40003fa6270 */
[----:B------:R-:W3:Y:S01]  /*13050*/  LDL.LU R26, [R1+0x26c] ;  /* 0x00026c00011a7983 */ /* 0x000ee20000300800 */
[--C-:B------:R-:W-:Y:S02]  /*13060*/  @!P3 IMAD.IADD R31, R31, 0x1, -R251.reuse ;  /* 0x000000011f1fb824 */ /* 0x100fe400078e0afb */
[--C-:B------:R-:W-:Y:S01]  /*13070*/  @!P2 IMAD.IADD R30, R30, 0x1, -R251.reuse ;  /* 0x000000011e1ea824 */ /* 0x100fe200078e0afb */
[----:B------:R-:W-:Y:S01]  /*13080*/  ISETP.GE.AND P4, PT, R25, RZ, PT ;  /* 0x000000ff1900720c */ /* 0x000fe20003f86270 */
[----:B------:R-:W-:Y:S01]  /*13090*/  @!P1 IMAD.IADD R29, R29, 0x1, -R251 ;  /* 0x000000011d1d9824 */ /* 0x000fe200078e0afb */
[----:B------:R-:W4:Y:S01]  /*130a0*/  LDL.LU R25, [R1+0x268] ;  /* 0x0002680001197983 */ /* 0x000f220000300800 */
[----:B------:R-:W-:-:S03]  /*130b0*/  ISETP.GE.AND P3, PT, R24, RZ, PT ;  /* 0x000000ff1800720c */ /* 0x000fc60003f66270 */
[----:B------:R-:W4:Y:S01]  /*130c0*/  LDL.LU R24, [R1+0x264] ;  /* 0x0002640001187983 */ /* 0x000f220000300800 */
[----:B------:R-:W-:Y:S01]  /*130d0*/  @!P5 IMAD.MOV R11, RZ, RZ, -R11 ;  /* 0x000000ffff0bd224 */ /* 0x000fe200078e0a0b */
[----:B------:R-:W-:Y:S02]  /*130e0*/  ISETP.GE.AND P2, PT, R22, RZ, PT ;  /* 0x000000ff1600720c */ /* 0x000fe40003f46270 */
[----:B------:R-:W4:Y:S01]  /*130f0*/  LDL.LU R22, [R1+0x260] ;  /* 0x0002600001167983 */ /* 0x000f220000300800 */
[----:B------:R-:W-:-:S03]  /*13100*/  ISETP.GE.AND P1, PT, R21, RZ, PT ;  /* 0x000000ff1500720c */ /* 0x000fc60003f26270 */
[----:B------:R-:W4:Y:S04]  /*13110*/  LDL.LU R21, [R1+0x25c] ;  /* 0x00025c0001157983 */ /* 0x000f280000300800 */
[----:B------:R1:W-:Y:S04]  /*13120*/  STL [R1+0x1b8], R20 ;  /* 0x0001b81401007387 */ /* 0x0003e80000100800 */
[----:B------:R-:W4:Y:S04]  /*13130*/  LDL R23, [R1+0x3860] ;  /* 0x0038600001177983 */ /* 0x000f280000100800 */
[----:B-1----:R-:W4:Y:S04]  /*13140*/  LDL R20, [R1+0x382c] ;  /* 0x00382c0001147983 */ /* 0x002f280000100800 */
[----:B------:R1:W-:Y:S01]  /*13150*/  STL [R1+0x1b4], R11 ;  /* 0x0001b40b01007387 */ /* 0x0003e20000100800 */
[----:B------:R-:W-:-:S02]  /*13160*/  @!P4 IMAD.MOV R19, RZ, RZ, -R19 ;  /* 0x000000ffff13c224 */ /* 0x000fc400078e0a13 */
[----:B------:R-:W-:Y:S02]  /*13170*/  @!P2 IMAD.MOV R33, RZ, RZ, -R33 ;  /* 0x000000ffff21a224 */ /* 0x000fe400078e0a21 */
[----:B-1----:R-:W-:Y:S02]  /*13180*/  IMAD.MOV.U32 R11, RZ, RZ, R17 ;  /* 0x000000ffff0b7224 */ /* 0x002fe400078e0011 */
[----:B------:R-:W4:Y:S03]  /*13190*/  LDL R17, [R1+0x3838] ;  /* 0x0038380001117983 */ /* 0x000f260000100800 */
[----:B------:R-:W-:Y:S01]  /*131a0*/  @!P3 IADD3 R11, -R11, RZ, RZ ;  /* 0x000000ff0b0bb210 */ /* 0x000fe20007ffe1ff */
        /* <DEDUP_REMOVED lines=8> */
[----:B------:R-:W-:-:S04]  /*13230*/  ISETP.GT.U32.AND P6, PT, R251, R27, PT ;  /* 0x0000001bfb00720c */ /* 0x000fc80003fc4070 */
[C---:B------:R-:W-:Y:S01]  /*13240*/  ISETP.GT.U32.AND P0, PT, R251.reuse, R34, PT ;  /* 0x00000022fb00720c */ /* 0x040fe20003f04070 */
[----:B------:R-:W-:Y:S01]  /*13250*/  IMAD.MOV.U32 R11, RZ, RZ, R12 ;  /* 0x000000ffff0b7224 */ /* 0x000fe200078e000c */
[----:B------:R-:W-:-:S07]  /*13260*/  ISETP.GT.U32.AND P5, PT, R251, R32, PT ;  /* 0x00000020fb00720c */ /* 0x000fce0003fa4070 */
[----:B------:R-:W-:Y:S01]  /*13270*/  @!P6 IMAD.IADD R27, R27, 0x1, -R251 ;  /* 0x000000011b1be824 */ /* 0x000fe200078e0afb */
[----:B------:R-:W-:Y:S01]  /*13280*/  ISETP.GT.U32.AND P4, PT, R251, R31, PT ;  /* 0x0000001ffb00720c */ /* 0x000fe20003f84070 */
[----:B------:R-:W-:-:S03]  /*13290*/  @!P1 IMAD.MOV R11, RZ, RZ, -R11 ;  /* 0x000000ffff0b9224 */ /* 0x000fc600078e0a0b */
[C---:B------:R-:W-:Y:S01]  /*132a0*/  ISETP.GT.U32.AND P6, PT, R251.reuse, R27, PT ;  /* 0x0000001bfb00720c */ /* 0x040fe20003fc4070 */
[--C-:B------:R-:W-:Y:S01]  /*132b0*/  @!P0 IMAD.IADD R34, R34, 0x1, -R251.reuse ;  /* 0x0000000122228824 */ /* 0x100fe200078e0afb */
[----:B------:R-:W-:Y:S02]  /*132c0*/  ISETP.GT.U32.AND P3, PT, R251, R30, PT ;  /* 0x0000001efb00720c */ /* 0x000fe40003f64070 */
[----:B------:R-:W-:Y:S01]  /*132d0*/  IABS R9, R9 ;  /* 0x0000000900097213 */ /* 0x000fe20000000000 */
[----:B------:R-:W-:-:S04]  /*132e0*/  @!P5 IMAD.IADD R32, R32, 0x1, -R251 ;  /* 0x000000012020d824 */ /* 0x000fc800078e0afb */
[----:B------:R-:W-:Y:S01]  /*132f0*/  IMAD.HI.U32 R10, R252, R9, RZ ;  /* 0x00000009fc0a7227 */ /* 0x000fe200078e00ff */
[----:B------:R-:W-:-:S03]  /*13300*/  @!P4 IADD3 R31, R31, -R251, RZ ;  /* 0x800000fb1f1fc210 */ /* 0x000fc60007ffe0ff */
[--C-:B------:R-:W-:Y:S02]  /*13310*/  @!P6 IMAD.IADD R27, R27, 0x1, -R251.reuse ;  /* 0x000000011b1be824 */ /* 0x100fe400078e0afb */
[----:B------:R-:W-:Y:S02]  /*13320*/  IMAD.MOV R10, RZ, RZ, -R10 ;  /* 0x000000ffff0a7224 */ /* 0x000fe400078e0a0a */
[----:B------:R-:W-:Y:S01]  /*13330*/  @!P3 IMAD.IADD R30, R30, 0x1, -R251 ;  /* 0x000000011e1eb824 */ /* 0x000fe200078e0afb */
[----:B------:R1:W-:Y:S01]  /*13340*/  STL [R1+0x1a4], R11 ;  /* 0x0001a40b01007387 */ /* 0x0003e20000100800 */
[C---:B------:R-:W-:Y:S02]  /*13350*/  IMAD R9, R251.reuse, R10, R9 ;  /* 0x0000000afb097224 */ /* 0x040fe400078e0209 */
[----:B------:R-:W-:Y:S01]  /*13360*/  IMAD.MOV.U32 R10, RZ, RZ, R34 ;  /* 0x000000ffff0a7224 */ /* 0x000fe200078e0022 */
[----:B------:R-:W-:Y:S01]  /*13370*/  ISETP.GT.U32.AND P2, PT, R251, R29, PT ;  /* 0x0000001dfb00720c */ /* 0x000fe20003f44070 */
[----:B-1----:R-:W-:-:S12]  /*13380*/  IMAD.MOV.U32 R11, RZ, RZ, R32 ;  /* 0x000000ffff0b7224 */ /* 0x002fd800078e0020 */
[----:B------:R-:W-:Y:S01]  /*13390*/  @!P2 IMAD.IADD R29, R29, 0x1, -R251 ;  /* 0x000000011d1da824 */ /* 0x000fe200078e0afb */
[----:B--2---:R-:W-:-:S13]  /*133a0*/  ISETP.GT.U32.AND P1, PT, R251, R28, PT ;  /* 0x0000001cfb00720c */ /* 0x004fda0003f24070 */
[----:B------:R-:W-:Y:S01]  /*133b0*/  @!P1 IMAD.IADD R28, R28, 0x1, -R251 ;  /* 0x000000011c1c9824 */ /* 0x000fe200078e0afb */
[C---:B---3--:R-:W-:Y:S02]  /*133c0*/  ISETP.GT.U32.AND P0, PT, R251.reuse, R26, PT ;  /* 0x0000001afb00720c */ /* 0x048fe40003f04070 */
[----:B----4-:R-:W-:-:S11]  /*133d0*/  ISETP.GT.U32.AND P5, PT, R251, R25, PT ;  /* 0x00000019fb00720c */ /* 0x010fd60003fa4070 */
[----:B------:R-:W-:Y:S01]  /*133e0*/  @!P0 IMAD.IADD R26, R26, 0x1, -R251 ;  /* 0x000000011a1a8824 */ /* 0x000fe200078e0afb */
[----:B------:R-:W-:Y:S02]  /*133f0*/  ISETP.GT.U32.AND P4, PT, R251, R24, PT ;  /* 0x00000018fb00720c */ /* 0x000fe40003f84070 */
[----:B------:R-:W-:Y:S02]  /*13400*/  @!P5 IADD3 R25, R25, -R251, RZ ;  /* 0x800000fb1919d210 */ /* 0x000fe40007ffe0ff */
[----:B------:R-:W-:Y:S02]  /*13410*/  ISETP.GT.U32.AND P3, PT, R251, R22, PT ;  /* 0x00000016fb00720c */ /* 0x000fe40003f64070 */
[----:B------:R-:W-:Y:S02]  /*13420*/  ISETP.GE.AND P6, PT, R23, RZ, PT ;  /* 0x000000ff1700720c */ /* 0x000fe40003fc6270 */
[----:B------:R-:W-:-:S05]  /*13430*/  ISETP.GE.AND P1, PT, R20, RZ, PT ;  /* 0x000000ff1400720c */ /* 0x000fca0003f26270 */
[----:B------:R-:W-:-:S04]  /*13440*/  @!P4 IMAD.IADD R24, R24, 0x1, -R251 ;  /* 0x000000011818c824 */ /* 0x000fc800078e0afb */
[----:B------:R-:W-:Y:S02]  /*13450*/  @!P3 IMAD.IADD R22, R22, 0x1, -R251 ;  /* 0x000000011616b824 */ /* 0x000fe400078e0afb */
[----:B------:R-:W-:Y:S02]  /*13460*/  @!P6 IADD3 R10, -R10, RZ, RZ ;  /* 0x000000ff0a0ae210 */ /* 0x000fe40007ffe1ff */
[----:B------:R-:W-:Y:S02]  /*13470*/  ISETP.GE.AND P0, PT, R17, RZ, PT ;  /* 0x000000ff1100720c */ /* 0x000fe40003f06270 */
[----:B------:R-:W2:Y:S01]  /*13480*/  LDL.LU R17, [R1+0x258] ;  /* 0x0002580001117983 */ /* 0x000ea20000300800 */
[----:B------:R-:W-:-:S03]  /*13490*/  @!P1 IMAD.MOV R11, RZ, RZ, -R11 ;  /* 0x000000ffff0b9224 */ /* 0x000fc600078e0a0b */
[----:B------:R-:W3:Y:S01]  /*134a0*/  LDL.LU R23, [R1+0x254] ;  /* 0x0002540001177983 */ /* 0x000ee20000300800 */
        /* <DEDUP_REMOVED lines=14> */
[----:B------:R1:W-:Y:S02]  /*13590*/  STL [R1+0x198], R10 ;  /* 0x0001980a01007387 */ /* 0x0003e40000100800 */
[----:B------:R-:W-:Y:S02]  /*135a0*/  @!P5 IADD3 R11, -R11, RZ, RZ ;  /* 0x000000ff0b0bd210 */ /* 0x000fe40007ffe1ff */
        /* <DEDUP_REMOVED lines=16> */
[--C-:B------:R-:W-:Y:S02]  /*136b0*/  @!P1 IMAD.IADD R26, R26, 0x1, -R251.reuse ;  /* 0x000000011a1a9824 */ /* 0x100fe400078e0afb */
[----:B------:R-:W-:-:S04]  /*136c0*/  @!P6 IMAD.IADD R24, R24, 0x1, -R251 ;  /* 0x000000011818e824 */ /* 0x000fc800078e0afb */
[----:B------:R-:W-:-:S04]  /*136d0*/  @!P2 IMAD.IADD R28, R28, 0x1, -R251 ;  /* 0x000000011c1ca824 */ /* 0x000fc800078e0afb */
[----:B------:R-:W-:Y:S01]  /*136e0*/  @!P5 IMAD.IADD R21, R21, 0x1, -R251 ;  /* 0x000000011515d824 */ /* 0x000fe200078e0afb */
[----:B------:R1:W-:Y:S01]  /*136f0*/  STL [R1+0x190], R10 ;  /* 0x0001900a01007387 */ /* 0x0003e20000100800 */
[----:B------:R-:W-:Y:S01]  /*13700*/  IMAD.MOV.U32 R12, RZ, RZ, R28 ;  /* 0x000000ffff0c7224 */ /* 0x000fe200078e001c */
[----:B-1----:R-:W-:-:S05]  /*13710*/  IADD3 R10, R246, 0x1ed, RZ ;  /* 0x000001edf60a7810 */ /* 0x002fca0007ffe0ff */
[----:B------:R-:W-:Y:S04]  /*13720*/  STL [R1+0x36b4], R10 ;  /* 0x0036b40a01007387 */ /* 0x000fe80000100800 */
[----:B------:R1:W-:Y:S04]  /*13730*/  STL [R1+0x18c], R11 ;  /* 0x00018c0b01007387 */ /* 0x0003e80000100800 */
[----:B------:R-:W4:Y:S01]  /*13740*/  LDL.LU R34, [R1+0x2cc] ;  /* 0x0002cc0001227983 */ /* 0x000f220000300800 */
[----:B-1----:R-:W-:Y:S01]  /*13750*/  IMAD.MOV.U32 R11, RZ, RZ, R26 ;  /* 0x000000ffff0b7224 */ /* 0x002fe200078e001a */
[----:B------:R-:W-:-:S13]  /*13760*/  ISETP.GT.U32.AND P4, PT, R251, R22, PT ;  /* 0x00000016fb00720c */ /* 0x000fda0003f84070 */
[----:B------:R-:W-:Y:S01]  /*13770*/  @!P4 IMAD.IADD R22, R22, 0x1, -R251 ;  /* 0x000000011616c824 */ /* 0x000fe200078e0afb */
[C---:B--2---:R-:W-:Y:S02]  /*13780*/  ISETP.GT.U32.AND P3, PT, R251.reuse, R17, PT ;  /* 0x00000011fb00720c */ /* 0x044fe40003f64070 */
[C---:B---3--:R-:W-:Y:S02]  /*13790*/  ISETP.GT.U32.AND P2, PT, R251.reuse, R23, PT ;  /* 0x00000017fb00720c */ /* 0x048fe40003f44070 */
[----:B----4-:R-:W-:-:S09]  /*137a0*/  ISETP.GT.U32.AND P1, PT, R251, R19, PT ;  /* 0x00000013fb00720c */ /* 0x010fd20003f24070 */
[--C-:B------:R-:W-:Y:S01]  /*137b0*/  @!P3 IMAD.IADD R17, R17, 0x1, -R251.reuse ;  /* 0x000000011111b824 */ /* 0x100fe200078e0afb */
[C---:B------:R-:W-:Y:S02]  /*137c0*/  ISETP.GT.U32.AND P0, PT, R251.reuse, R20, PT ;  /* 0x00000014fb00720c */ /* 0x040fe40003f04070 */
[----:B------:R-:W-:Y:S02]  /*137d0*/  ISETP.GT.U32.AND P6, PT, R251, R18, PT ;  /* 0x00000012fb00720c */ /* 0x000fe40003fc4070 */
[----:B------:R-:W-:Y:S02]  /*137e0*/  ISETP.GE.AND P5, PT, R33, RZ, PT ;  /* 0x000000ff2100720c */ /* 0x000fe40003fa6270 */
[----:B------:R-:W-:Y:S01]  /*137f0*/  ISETP.GE.AND P3, PT, R32, RZ, PT ;  /* 0x000000ff2000720c */ /* 0x000fe20003f66270 */
[----:B------:R-:W-:Y:S01]  /*13800*/  @!P2 IMAD.IADD R23, R23, 0x1, -R251 ;  /* 0x000000011717a824 */ /* 0x000fe200078e0afb */
[----:B------:R-:W-:-:S05]  /*13810*/  @!P1 IADD3 R19, R19, -R251, RZ ;  /* 0x800000fb13139210 */ /* 0x000fca0007ffe0ff */
[--C-:B------:R-:W-:Y:S01]  /*13820*/  @!P0 IMAD.IADD R20, R20, 0x1, -R251.reuse ;  /* 0x0000000114148824 */ /* 0x100fe200078e0afb */
[----:B------:R-:W-:Y:S01]  /*13830*/  ISETP.GE.AND P2, PT, R31, RZ, PT ;  /* 0x000000ff1f00720c */ /* 0x000fe20003f46270 */
[----:B------:R-:W2:Y:S02]  /*13840*/  LDL.LU R32, [R1+0x2c8] ;  /* 0x0002c80001207983 */ /* 0x000ea40000300800 */
[----:B------:R-:W-:Y:S01]  /*13850*/  @!P5 IADD3 R12, -R12, RZ, RZ ;  /* 0x000000ff0c0cd210 */ /* 0x000fe20007ffe1ff */
        /* <DEDUP_REMOVED lines=17> */
[----:B------:R-:W4:Y:S03]  /*13970*/  LDL R24, [R1+0x38a8] ;  /* 0x0038a80001187983 */ /* 0x000f260000100800 */
[----:B------:R-:W-:Y:S01]  /*13980*/  @!P1 IADD3 R11, -R11, RZ, RZ ;  /* 0x000000ff0b0b9210 */ /* 0x000fe20007ffe1ff */
[----:B------:R-:W-:Y:S04]  /*13990*/  STL [R1+0x180], R12 ;  /* 0x0001800c01007387 */ /* 0x000fe80000100800 */
[----:B------:R1:W-:Y:S02]  /*139a0*/  STL [R1+0x17c], R11 ;  /* 0x00017c0b01007387 */ /* 0x0003e40000100800 */
[----:B-1----:R-:W-:-:S02]  /*139b0*/  IMAD.MOV.U32 R11, RZ, RZ, R21 ;  /* 0x000000ffff0b7224 */ /* 0x002fc400078e0015 */
[----:B------:R-:W4:Y:S01]  /*139c0*/  LDL R21, [R1+0x3878] ;  /* 0x0038780001157983 */ /* 0x000f220000100800 */
[----:B------:R-:W-:-:S03]  /*139d0*/  IMAD.MOV.U32 R12, RZ, RZ, R22 ;  /* 0x000000ffff0c7224 */ /* 0x000fc600078e0016 */
[----:B------:R-:W4:Y:S01]  /*139e0*/  LDL R22, [R1+0x386c] ;  /* 0x00386c0001167983 */ /* 0x000f220000100800 */
[C---:B------:R-:W-:Y:S01]  /*139f0*/  ISETP.GT.U32.AND P4, PT, R251.reuse, R13, PT ;  /* 0x0000000dfb00720c */ /* 0x040fe20003f84070 */
[----:B------:R-:W-:Y:S01]  /*13a00*/  @!P0 IMAD.MOV R12, RZ, RZ, -R12 ;  /* 0x000000ffff0c8224 */ /* 0x000fe200078e0a0c */
[C---:B------:R-:W-:Y:S02]  /*13a10*/  ISETP.GT.U32.AND P0, PT, R251.reuse, R18, PT ;  /* 0x00000012fb00720c */ /* 0x040fe40003f04070 */
[C---:B------:R-:W-:Y:S02]  /*13a20*/  ISETP.GT.U32.AND P3, PT, R251.reuse, R23, PT ;  /* 0x00000017fb00720c */ /* 0x040fe40003f64070 */
[C---:B------:R-:W-:Y:S02]  /*13a30*/  ISETP.GT.U32.AND P2, PT, R251.reuse, R19, PT ;  /* 0x00000013fb00720c */ /* 0x040fe40003f44070 */
[----:B------:R-:W-:-:S05]  /*13a40*/  ISETP.GT.U32.AND P1, PT, R251, R20, PT ;  /* 0x00000014fb00720c */ /* 0x000fca0003f24070 */
[--C-:B------:R-:W-:Y:S01]  /*13a50*/  @!P4 IMAD.IADD R13, R13, 0x1, -R251.reuse ;  /* 0x000000010d0dc824 */ /* 0x100fe200078e0afb */
[----:B------:R-:W-:Y:S01]  /*13a60*/  ISETP.GT.U32.AND P4, PT, R251, R17, PT ;  /* 0x00000011fb00720c */ /* 0x000fe20003f84070 */
[----:B------:R-:W-:-:S03]  /*13a70*/  @!P0 IMAD.IADD R18, R18, 0x1, -R251 ;  /* 0x0000000112128824 */ /* 0x000fc600078e0afb */
[----:B------:R-:W-:Y:S01]  /*13a80*/  ISETP.GT.U32.AND P5, PT, R251, R13, PT ;  /* 0x0000000dfb00720c */ /* 0x000fe20003fa4070 */
[--C-:B------:R-:W-:Y:S01]  /*13a90*/  @!P3 IMAD.IADD R23, R23, 0x1, -R251.reuse ;  /* 0x000000011717b824 */ /* 0x100fe200078e0afb */
[----:B------:R-:W-:Y:S01]  /*13aa0*/  @!P2 IADD3 R19, R19, -R251, RZ ;  /* 0x800000fb1313a210 */ /* 0x000fe20007ffe0ff */
[----:B------:R-:W-:Y:S02]  /*13ab0*/  @!P1 IMAD.IADD R20, R20, 0x1, -R251 ;  /* 0x0000000114149824 */ /* 0x000fe400078e0afb */
[----:B------:R-:W-:-:S04]  /*13ac0*/  @!P6 IMAD.MOV R11, RZ, RZ, -R11 ;  /* 0x000000ffff0be224 */ /* 0x000fc800078e0a0b */
[--C-:B------:R-:W-:Y:S01]  /*13ad0*/  @!P4 IMAD.IADD R17, R17, 0x1, -R251.reuse ;  /* 0x000000011111c824 */ /* 0x100fe200078e0afb */
[----:B------:R1:W-:Y:S03]  /*13ae0*/  STL [R1+0x178], R12 ;  /* 0x0001780c01007387 */ /* 0x0003e60000100800 */
[----:B------:R-:W-:Y:S01]  /*13af0*/  @!P5 IMAD.IADD R13, R13, 0x1, -R251 ;  /* 0x000000010d0dd824 */ /* 0x000fe200078e0afb */
[----:B------:R-:W-:Y:S01]  /*13b00*/  STL [R1+0x174], R11 ;  /* 0x0001740b01007387 */ /* 0x000fe20000100800 */
[----:B-1----:R-:W-:Y:S01]  /*13b10*/  MOV R12, R23 ;  /* 0x00000017000c7202 */ /* 0x002fe20000000f00 */
[----:B------:R-:W-:Y:S01]  /*13b20*/  IMAD.MOV.U32 R33, RZ, RZ, R18 ;  /* 0x000000ffff217224 */ /* 0x000fe200078e0012 */
[----:B--2---:R-:W-:Y:S02]  /*13b30*/  ISETP.GT.U32.AND P3, PT, R251, R32, PT ;  /* 0x00000020fb00720c */ /* 0x004fe40003f64070 */
[----:B---3--:R-:W-:-:S02]  /*13b40*/  ISETP.GE.AND P4, PT, R29, RZ, PT ;  /* 0x000000ff1d00720c */ /* 0x008fc40003f86270 */
[----:B------:R-:W2:Y:S01]  /*13b50*/  LDL.LU R29, [R1+0x2b4] ;  /* 0x0002b400011d7983 */ /* 0x000ea20000300800 */
[C---:B----4-:R-:W-:Y:S02]  /*13b60*/  ISETP.GT.U32.AND P2, PT, R251.reuse, R31, PT ;  /* 0x0000001ffb00720c */ /* 0x050fe40003f44070 */
[C---:B------:R-:W-:Y:S02]  /*13b70*/  ISETP.GT.U32.AND P0, PT, R251.reuse, R28, PT ;  /* 0x0000001cfb00720c */ /* 0x040fe40003f04070 */
[----:B------:R-:W-:-:S04]  /*13b80*/  ISETP.GT.U32.AND P1, PT, R251, R30, PT ;  /* 0x0000001efb00720c */ /* 0x000fc80003f24070 */
[----:B------:R-:W-:-:S05]  /*13b90*/  @!P3 IMAD.IADD R32, R32, 0x1, -R251 ;  /* 0x000000012020b824 */ /* 0x000fca00078e0afb */
[----:B------:R-:W-:Y:S02]  /*13ba0*/  @!P2 IADD3 R31, R31, -R251, RZ ;  /* 0x800000fb1f1fa210 */ /* 0x000fe40007ffe0ff */
        /* <DEDUP_REMOVED lines=9> */
[----:B------:R-:W-:Y:S01]  /*13c40*/  ISETP.GE.AND P0, PT, R21, RZ, PT ;  /* 0x000000ff1500720c */ /* 0x000fe20003f06270 */
[----:B------:R-:W-:-:S04]  /*13c50*/  IMAD.MOV.U32 R21, RZ, RZ, R17 ;  /* 0x000000ffff157224 */ /* 0x000fc800078e0011 */
[----:B------:R-:W-:Y:S01]  /*13c60*/  @!P4 IMAD.MOV R21, RZ, RZ, -R21 ;  /* 0x000000ffff15c224 */ /* 0x000fe200078e0a15 */
[----:B------:R-:W-:Y:S02]  /*13c70*/  ISETP.GE.AND P1, PT, R22, RZ, PT ;  /* 0x000000ff1600720c */ /* 0x000fe40003f26270 */
[----:B------:R-:W4:Y:S04]  /*13c80*/  LDL.LU R22, [R1+0x2a4] ;  /* 0x0002a40001167983 */ /* 0x000f280000300800 */
        /* <DEDUP_REMOVED lines=27> */
[----:B------:R-:W-:Y:S01]  /*13e40*/  IABS R10, R10 ;  /* 0x0000000a000a7213 */ /* 0x000fe20000000000 */
[--C-:B------:R-:W-:Y:S02]  /*13e50*/  @!P4 IMAD.IADD R34, R34, 0x1, -R251.reuse ;  /* 0x000000012222c824 */ /* 0x100fe400078e0afb */
[----:B------:R-:W-:Y:S02]  /*13e60*/  @!P5 IMAD.IADD R32, R32, 0x1, -R251 ;  /* 0x000000012020d824 */ /* 0x000fe400078e0afb */
[----:B------:R-:W-:Y:S01]  /*13e70*/  IMAD.HI.U32 R11, R252, R10, RZ ;  /* 0x0000000afc0b7227 */ /* 0x000fe200078e00ff */
[----:B------:R-:W-:-:S03]  /*13e80*/  @!P3 IADD3 R31, R31, -R251, RZ ;  /* 0x800000fb1f1fb210 */ /* 0x000fc60007ffe0ff */
[----:B------:R-:W-:Y:S02]  /*13e90*/  @!P6 IMAD.IADD R27, R27, 0x1, -R251 ;  /* 0x000000011b1be824 */ /* 0x000fe400078e0afb */
        /* <DEDUP_REMOVED lines=14> */
[----:B------:R-:W-:Y:S02]  /*13f80*/  @!P5 IADD3 R25, R25, -R251, RZ ;  /* 0x800000fb1919d210 */ /* 0x000fe40007ffe0ff */
[--C-:B------:R-:W-:Y:S01]  /*13f90*/  @!P3 IMAD.IADD R24, R24, 0x1, -R251.reuse ;  /* 0x000000011818b824 */ /* 0x100fe200078e0afb */
[----:B------:R-:W-:Y:S02]  /*13fa0*/  ISETP.GT.U32.AND P2, PT, R251, R22, PT ;  /* 0x00000016fb00720c */ /* 0x000fe40003f44070 */
[----:B------:R-:W-:Y:S02]  /*13fb0*/  ISETP.GE.AND P6, PT, R23, RZ, PT ;  /* 0x000000ff1700720c */ /* 0x000fe40003fc6270 */
[----:B------:R-:W-:Y:S02]  /*13fc0*/  ISETP.GE.AND P0, PT, R21, RZ, PT ;  /* 0x000000ff1500720c */ /* 0x000fe40003f06270 */
[----:B------:R-:W2:Y:S07]  /*13fd0*/  LDL.LU R21, [R1+0x29c] ;  /* 0x00029c0001157983 */ /* 0x000eae0000300800 */
[----:B------:R-:W-:Y:S01]  /*13fe0*/  @!P2 IMAD.IADD R22, R22, 0x1, -R251 ;  /* 0x000000011616a824 */ /* 0x000fe200078e0afb */
[----:B------:R-:W3:Y:S01]  /*13ff0*/  LDL.LU R23, [R1+0x298] ;  /* 0x0002980001177983 */ /* 0x000ee20000300800 */
[----:B------:R-:W-:-:S02]  /*14000*/  @!P6 IADD3 R11, -R11, RZ, RZ ;  /* 0x000000ff0b0be210 */ /* 0x000fc40007ffe1ff */
[----:B------:R-:W-:Y:S01]  /*14010*/  ISETP.GE.AND P4, PT, R20, RZ, PT ;  /* 0x000000ff1400720c */ /* 0x000fe20003f86270 */
[----:B------:R-:W-:Y:S01]  /*14020*/  @!P0 IMAD.MOV R12, RZ, RZ, -R12 ;  /* 0x000000ffff0c8224 */ /* 0x000fe200078e0a0c */
[----:B------:R-:W4:Y:S01]  /*14030*/  LDL.LU R20, [R1+0x294] ;  /* 0x0002940001147983 */ /* 0x000f220000300800 */
[----:B------:R-:W-:Y:S02]  /*14040*/  ISETP.GE.AND P3, PT, R18, RZ, PT ;  /* 0x000000ff1200720c */ /* 0x000fe40003f66270 */
[----:B------:R-:W-:Y:S02]  /*14050*/  ISETP.GE.AND P5, PT, R19, RZ, PT ;  /* 0x000000ff1300720c */ /* 0x000fe40003fa6270 */
[----:B------:R-:W4:Y:S04]  /*14060*/  LDL.LU R19, [R1+0x290] ;  /* 0x0002900001137983 */ /* 0x000f280000300800 */
[----:B------:R-:W4:Y:S04]  /*14070*/  LDL.LU R18, [R1+0x28c] ;  /* 0x00028c0001127983 */ /* 0x000f280000300800 */
[----:B------:R1:W-:Y:S01]  /*14080*/  STL [R1+0x158], R11 ;  /* 0x0001580b01007387 */ /* 0x0003e20000100800 */
[----:B------:R-:W-:-:S03]  /*14090*/  ISETP.GE.AND P2, PT, R33, RZ, PT ;  /* 0x000000ff2100720c */ /* 0x000fc60003f46270 */
[----:B------:R-:W4:Y:S01]  /*140a0*/  LDL R33, [R1+0x38b8] ;  /* 0x0038b80001217983 */ /* 0x000f220000100800 */
[----:B-1----:R-:W-:-:S03]  /*140b0*/  IMAD.MOV.U32 R11, RZ, RZ, R31 ;  /* 0x000000ffff0b7224 */ /* 0x002fc600078e001f */
[----:B------:R1:W-:Y:S01]  /*140c0*/  STL [R1+0x154], R12 ;  /* 0x0001540c01007387 */ /* 0x0003e20000100800 */
[----:B------:R-:W-:-:S03]  /*140d0*/  @!P4 IMAD.MOV R11, RZ, RZ, -R11 ;  /* 0x000000ffff0bc224 */ /* 0x000fc600078e0a0b */
[----:B------:R-:W4:Y:S04]  /*140e0*/  LDL R32, [R1+0x38d4] ;  /* 0x0038d40001207983 */ /* 0x000f280000100800 */
        /* <DEDUP_REMOVED lines=30> */
[----:B------:R-:W-:Y:S01]  /*142d0*/  ISETP.GT.U32.AND P3, PT, R251, R22, PT ;  /* 0x00000016fb00720c */ /* 0x000fe20003f64070 */
[----:B-1----:R-:W-:-:S12]  /*142e0*/  IMAD.MOV.U32 R12, RZ, RZ, R26 ;  /* 0x000000ffff0c7224 */ /* 0x002fd800078e001a */
[----:B------:R-:W-:Y:S01]  /*142f0*/  @!P3 IMAD.IADD R22, R22, 0x1, -R251 ;  /* 0x000000011616b824 */ /* 0x000fe200078e0afb */
[C---:B--2---:R-:W-:Y:S02]  /*14300*/  ISETP.GT.U32.AND P2, PT, R251.reuse, R21, PT ;  /* 0x00000015fb00720c */ /* 0x044fe40003f44070 */
[----:B---3--:R-:W-:-:S11]  /*14310*/  ISETP.GT.U32.AND P1, PT, R251, R23, PT ;  /* 0x00000017fb00720c */ /* 0x008fd60003f24070 */
[--C-:B------:R-:W-:Y:S01]  /*14320*/  @!P2 IMAD.IADD R21, R21, 0x1, -R251.reuse ;  /* 0x000000011515a824 */ /* 0x100fe200078e0afb */
[----:B----4-:R-:W-:Y:S01]  /*14330*/  ISETP.GT.U32.AND P0, PT, R251, R20, PT ;  /* 0x00000014fb00720c */ /* 0x010fe20003f04070 */
[----:B------:R-:W-:Y:S01]  /*14340*/  @!P1 IMAD.IADD R23, R23, 0x1, -R251 ;  /* 0x0000000117179824 */ /* 0x000fe200078e0afb */
[C---:B------:R-:W-:Y:S02]  /*14350*/  ISETP.GT.U32.AND P4, PT, R251.reuse, R19, PT ;  /* 0x00000013fb00720c */ /* 0x040fe40003f84070 */
[----:B------:R-:W-:-:S09]  /*14360*/  ISETP.GT.U32.AND P6, PT, R251, R18, PT ;  /* 0x00000012fb00720c */ /* 0x000fd20003fc4070 */
[----:B------:R-:W-:Y:S02]  /*14370*/  @!P0 IADD3 R20, R20, -R251, RZ ;  /* 0x800000fb14148210 */ /* 0x000fe40007ffe0ff */
[----:B------:R-:W-:Y:S02]  /*14380*/  ISETP.GE.AND P5, PT, R33, RZ, PT ;  /* 0x000000ff2100720c */ /* 0x000fe40003fa6270 */
[----:B------:R-:W-:Y:S01]  /*14390*/  ISETP.GE.AND P2, PT, R32, RZ, PT ;  /* 0x000000ff2000720c */ /* 0x000fe20003f46270 */
[----:B------:R-:W-:Y:S01]  /*143a0*/  @!P4 IMAD.IADD R19, R19, 0x1, -R251 ;  /* 0x000000011313c824 */ /* 0x000fe200078e0afb */
[----:B------:R-:W2:Y:S01]  /*143b0*/  LDL.LU R32, [R1+0x30c] ;  /* 0x00030c0001207983 */ /* 0x000ea20000300800 */
[----:B------:R-:W-:-:S08]  /*143c0*/  ISETP.GE.AND P1, PT, R31, RZ, PT ;  /* 0x000000ff1f00720c */ /* 0x000fd00003f26270 */
        /* <DEDUP_REMOVED lines=52> */
[--C-:B------:R-:W-:Y:S02]  /*14710*/  @!P2 IMAD.IADD R32, R32, 0x1, -R251.reuse ;  /* 0x000000012020a824 */ /* 0x100fe400078e0afb */
[----:B------:R-:W-:Y:S02]  /*14720*/  @!P3 IADD3 R21, -R21, RZ, RZ ;  /* 0x000000ff1515b210 */ /* 0x000fe40007ffe1ff */
[----:B------:R-:W-:Y:S02]  /*14730*/  ISETP.GE.AND P5, PT, R26, RZ, PT ;  /* 0x000000ff1a00720c */ /* 0x000fe40003fa6270 */
[----:B------:R-:W3:Y:S01]  /*14740*/  LDL.LU R26, [R1+0x2f4] ;  /* 0x0002f400011a7983 */ /* 0x000ee20000300800 */
[--C-:B------:R-:W-:Y:S01]  /*14750*/  @!P0 IMAD.IADD R30, R30, 0x1, -R251.reuse ;  /* 0x000000011e1e8824 */ /* 0x100fe200078e0afb */
[----:B------:R-:W-:Y:S01]  /*14760*/  @!P1 IADD3 R31, R31, -R251, RZ ;  /* 0x800000fb1f1f9210 */ /* 0x000fe20007ffe0ff */
[----:B------:R-:W-:Y:S01]  /*14770*/  @!P4 IMAD.IADD R29, R29, 0x1, -R251 ;  /* 0x000000011d1dc824 */ /* 0x000fe200078e0afb */
[----:B------:R-:W-:-:S02]  /*14780*/  ISETP.GE.AND P2, PT, R25, RZ, PT ;  /* 0x000000ff1900720c */ /* 0x000fc40003f46270 */
[----:B------:R-:W4:Y:S05]  /*14790*/  LDL.LU R25, [R1+0x2f0] ;  /* 0x0002f00001197983 */ /* 0x000f2a0000300800 */
[----:B------:R-:W-:Y:S01]  /*147a0*/  @!P5 IMAD.MOV R13, RZ, RZ, -R13 ;  /* 0x000000ffff0dd224 */ /* 0x000fe200078e0a0d */
[----:B------:R-:W-:Y:S02]  /*147b0*/  ISETP.GE.AND P1, PT, R24, RZ, PT ;  /* 0x000000ff1800720c */ /* 0x000fe40003f26270 */
[----:B------:R-:W-:Y:S02]  /*147c0*/  ISETP.GE.AND P4, PT, R22, RZ, PT ;  /* 0x000000ff1600720c */ /* 0x000fe40003f86270 */
[----:B------:R-:W-:-:S02]  /*147d0*/  ISETP.GE.AND P0, PT, R17, RZ, PT ;  /* 0x000000ff1100720c */ /* 0x000fc40003f06270 */
[----:B------:R-:W4:Y:S04]  /*147e0*/  LDL.LU R17, [R1+0x2ec] ;  /* 0x0002ec0001117983 */ /* 0x000f280000300800 */
[----:B------:R-:W4:Y:S04]  /*147f0*/  LDL.LU R24, [R1+0x2e8] ;  /* 0x0002e80001187983 */ /* 0x000f280000300800 */
[----:B------:R-:W4:Y:S04]  /*14800*/  LDL.LU R22, [R1+0x2e4] ;  /* 0x0002e40001167983 */ /* 0x000f280000300800 */
[----:B------:R1:W-:Y:S04]  /*14810*/  STL [R1+0x128], R21 ;  /* 0x0001281501007387 */ /* 0x0003e80000100800 */
[----:B------:R-:W4:Y:S04]  /*14820*/  LDL R23, [R1+0x38cc] ;  /* 0x0038cc0001177983 */ /* 0x000f280000100800 */
[----:B-1----:R-:W4:Y:S04]  /*14830*/  LDL R21, [R1+0x38d8] ;  /* 0x0038d80001157983 */ /* 0x002f280000100800 */
[----:B------:R1:W-:Y:S01]  /*14840*/  STL [R1+0x124], R13 ;  /* 0x0001240d01007387 */ /* 0x0003e20000100800 */
[----:B------:R-:W-:-:S02]  /*14850*/  @!P2 IMAD.MOV R20, RZ, RZ, -R20 ;  /* 0x000000ffff14a224 */ /* 0x000fc400078e0a14 */
[----:B------:R-:W-:Y:S01]  /*14860*/  @!P0 IMAD.MOV R33, RZ, RZ, -R33 ;  /* 0x000000ffff218224 */ /* 0x000fe200078e0a21 */
        /* <DEDUP_REMOVED lines=10> */
[----:B------:R-:W-:Y:S01]  /*14910*/  @!P6 IMAD.IADD R34, R34, 0x1, -R251 ;  /* 0x000000012222e824 */ /* 0x000fe200078e0afb */
[----:B------:R-:W-:-:S04]  /*14920*/  ISETP.GT.U32.AND P6, PT, R251, R27, PT ;  /* 0x0000001bfb00720c */ /* 0x000fc80003fc4070 */
[----:B------:R-:W-:Y:S02]  /*14930*/  ISETP.GT.U32.AND P3, PT, R251, R34, PT ;  /* 0x00000022fb00720c */ /* 0x000fe40003f64070 */
[----:B------:R-:W-:-:S07]  /*14940*/  MOV R13, R14 ;  /* 0x0000000e000d7202 */ /* 0x000fce0000000f00 */
[----:B------:R-:W-:Y:S01]  /*14950*/  @!P6 IMAD.IADD R27, R27, 0x1, -R251 ;  /* 0x000000011b1be824 */ /* 0x000fe200078e0afb */
[C---:B------:R-:W-:Y:S01]  /*14960*/  ISETP.GT.U32.AND P5, PT, R251.reuse, R32, PT ;  /* 0x00000020fb00720c */ /* 0x040fe20003fa4070 */
[----:B------:R-:W-:Y:S01]  /*14970*/  @!P4 IMAD.MOV R13, RZ, RZ, -R13 ;  /* 0x000000ffff0dc224 */ /* 0x000fe200078e0a0d */
[C---:B------:R-:W-:Y:S02]  /*14980*/  ISETP.GT.U32.AND P2, PT, R251.reuse, R31, PT ;  /* 0x0000001ffb00720c */ /* 0x040fe40003f44070 */
[C---:B------:R-:W-:Y:S01]  /*14990*/  ISETP.GT.U32.AND P6, PT, R251.reuse, R27, PT ;  /* 0x0000001bfb00720c */ /* 0x040fe20003fc4070 */
[----:B------:R-:W-:Y:S01]  /*149a0*/  @!P3 IMAD.IADD R34, R34, 0x1, -R251 ;  /* 0x000000012222b824 */ /* 0x000fe200078e0afb */
[----:B------:R-:W-:Y:S02]  /*149b0*/  ISETP.GT.U32.AND P1, PT, R251, R30, PT ;  /* 0x0000001efb00720c */ /* 0x000fe40003f24070 */
[----:B------:R-:W-:-:S05]  /*149c0*/  IABS R11, R11 ;  /* 0x0000000b000b7213 */ /* 0x000fca0000000000 */
[----:B------:R-:W-:-:S04]  /*149d0*/  IMAD.HI.U32 R12, R252, R11, RZ ;  /* 0x0000000bfc0c7227 */ /* 0x000fc800078e00ff */
[--C-:B------:R-:W-:Y:S02]  /*149e0*/  @!P6 IMAD.IADD R27, R27, 0x1, -R251.reuse ;  /* 0x000000011b1be824 */ /* 0x100fe400078e0afb */
[--C-:B------:R-:W-:Y:S02]  /*149f0*/  @!P5 IMAD.IADD R32, R32, 0x1, -R251.reuse ;  /* 0x000000012020d824 */ /* 0x100fe400078e0afb */
[----:B------:R-:W-:Y:S01]  /*14a00*/  @!P2 IMAD.IADD R31, R31, 0x1, -R251 ;  /* 0x000000011f1fa824 */ /* 0x000fe200078e0afb */
[----:B------:R-:W-:Y:S01]  /*14a10*/  @!P1 IADD3 R30, R30, -R251, RZ ;  /* 0x800000fb1e1e9210 */ /* 0x000fe20007ffe0ff */
[----:B------:R-:W-:Y:S01]  /*14a20*/  IMAD.MOV R12, RZ, RZ, -R12 ;  /* 0x000000ffff0c7224 */ /* 0x000fe200078e0a0c */
[----:B------:R1:W-:Y:S03]  /*14a30*/  STL [R1+0x114], R13 ;  /* 0x0001140d01007387 */ /* 0x0003e60000100800 */
[----:B------:R-:W-:-:S02]  /*14a40*/  IMAD R11, R251, R12, R11 ;  /* 0x0000000cfb0b7224 */ /* 0x000fc400078e020b */
        /* <DEDUP_REMOVED lines=8> */
[--C-:B------:R-:W-:Y:S02]  /*14ad0*/  @!P3 IMAD.IADD R26, R26, 0x1, -R251.reuse ;  /* 0x000000011a1ab824 */ /* 0x100fe400078e0afb */
[----:B------:R-:W-:Y:S01]  /*14ae0*/  @!P5 IMAD.IADD R25, R25, 0x1, -R251 ;  /* 0x000000011919d824 */ /* 0x000fe200078e0afb */
[C---:B------:R-:W-:Y:S02]  /*14af0*/  ISETP.GT.U32.AND P2, PT, R251.reuse, R17, PT ;  /* 0x00000011fb00720c */ /* 0x040fe40003f44070 */
[----:B------:R-:W-:Y:S02]  /*14b00*/  ISETP.GT.U32.AND P1, PT, R251, R24, PT ;  /* 0x00000018fb00720c */ /* 0x000fe40003f24070 */
[----:B------:R-:W-:Y:S02]  /*14b10*/  ISETP.GE.AND P6, PT, R23, RZ, PT ;  /* 0x000000ff1700720c */ /* 0x000fe40003fc6270 */
[----:B------:R-:W-:-:S07]  /*14b20*/  ISETP.GE.AND P4, PT, R21, RZ, PT ;  /* 0x000000ff1500720c */ /* 0x000fce0003f86270 */
[----:B------:R-:W-:Y:S02]  /*14b30*/  @!P2 IADD3 R17, R17, -R251, RZ ;  /* 0x800000fb1111a210 */ /* 0x000fe40007ffe0ff */
[----:B------:R-:W-:Y:S02]  /*14b40*/  @!P1 IMAD.IADD R24, R24, 0x1, -R251 ;  /* 0x0000000118189824 */ /* 0x000fe400078e0afb */
[----:B------:R-:W-:Y:S01]  /*14b50*/  @!P6 IMAD.MOV R12, RZ, RZ, -R12 ;  /* 0x000000ffff0ce224 */ /* 0x000fe200078e0a0c */
[----:B------:R-:W-:Y:S02]  /*14b60*/  ISETP.GE.AND P3, PT, R19, RZ, PT ;  /* 0x000000ff1300720c */ /* 0x000fe40003f66270 */
[----:B------:R-:W2:Y:S01]  /*14b70*/  LDL.LU R19, [R1+0x2e0] ;  /* 0x0002e00001137983 */ /* 0x000ea20000300800 */
[----:B------:R-:W-:Y:S01]  /*14b80*/  ISETP.GE.AND P5, PT, R18, RZ, PT ;  /* 0x000000ff1200720c */ /* 0x000fe20003fa6270 */
[----:B------:R-:W-:Y:S02]  /*14b90*/  @!P4 IMAD.MOV R13, RZ, RZ, -R13 ;  /* 0x000000ffff0dc224 */ /* 0x000fe400078e0a0d */
[----:B------:R-:W3:Y:S04]  /*14ba0*/  LDL.LU R23, [R1+0x2dc] ;  /* 0x0002dc0001177983 */ /* 0x000ee80000300800 */
[----:B------:R-:W4:Y:S04]  /*14bb0*/  LDL.LU R21, [R1+0x2d8] ;  /* 0x0002d80001157983 */ /* 0x000f280000300800 */
[----:B------:R-:W4:Y:S01]  /*14bc0*/  LDL.LU R18, [R1+0x2d4] ;  /* 0x0002d40001127983 */ /* 0x000f220000300800 */
[----:B------:R-:W-:-:S03]  /*14bd0*/  ISETP.GE.AND P2, PT, R20, RZ, PT ;  /* 0x000000ff1400720c */ /* 0x000fc60003f46270 */
[----:B------:R-:W4:Y:S04]  /*14be0*/  LDL.LU R20, [R1+0x2d0] ;  /* 0x0002d00001147983 */ /* 0x000f280000300800 */
[----:B------:R1:W-:Y:S01]  /*14bf0*/  STL [R1+0x110], R12 ;  /* 0x0001100c01007387 */ /* 0x0003e20000100800 */
[----:B------:R-:W-:Y:S02]  /*14c00*/  ISETP.GE.AND P1, PT, R33, RZ, PT ;  /* 0x000000ff2100720c */ /* 0x000fe40003f26270 */
[----:B-1----:R-:W-:Y:S01]  /*14c10*/  MOV R12, R31 ;  /* 0x0000001f000c7202 */ /* 0x002fe20000000f00 */
        /* <DEDUP_REMOVED lines=16> */
[----:B------:R-:W-:Y:S01]  /*14d20*/  ISETP.GT.U32.AND P3, PT, R251, R25, PT ;  /* 0x00000019fb00720c */ /* 0x000fe20003f64070 */
[----:B------:R-:W-:-:S08]  /*14d30*/  @!P1 IMAD.MOV R13, RZ, RZ, -R13 ;  /* 0x000000ffff0d9224 */ /* 0x000fd000078e0a0d */
[----:B------:R-:W-:Y:S01]  /*14d40*/  @!P0 IMAD.IADD R22, R22, 0x1, -R251 ;  /* 0x0000000116168824 */ /* 0x000fe200078e0afb */
[----:B------:R-:W-:-:S04]  /*14d50*/  ISETP.GT.U32.AND P0, PT, R251, R28, PT ;  /* 0x0000001cfb00720c */ /* 0x000fc80003f04070 */
[C---:B------:R-:W-:Y:S02]  /*14d60*/  ISETP.GT.U32.AND P5, PT, R251.reuse, R22, PT ;  /* 0x00000016fb00720c */ /* 0x040fe40003fa4070 */
[----:B------:R-:W-:Y:S01]  /*14d70*/  ISETP.GT.U32.AND P6, PT, R251, R17, PT ;  /* 0x00000011fb00720c */ /* 0x000fe20003fc4070 */
[--C-:B------:R-:W-:Y:S02]  /*14d80*/  @!P4 IMAD.IADD R26, R26, 0x1, -R251.reuse ;  /* 0x000000011a1ac824 */ /* 0x100fe400078e0afb */
[--C-:B------:R-:W-:Y:S02]  /*14d90*/  @!P3 IMAD.IADD R25, R25, 0x1, -R251.reuse ;  /* 0x000000011919b824 */ /* 0x100fe400078e0afb */
[----:B------:R-:W-:Y:S02]  /*14da0*/  @!P2 IMAD.MOV R12, RZ, RZ, -R12 ;  /* 0x000000ffff0ca224 */ /* 0x000fe400078e0a0c */
[----:B------:R-:W-:-:S04]  /*14db0*/  @!P0 IMAD.IADD R28, R28, 0x1, -R251 ;  /* 0x000000011c1c8824 */ /* 0x000fc800078e0afb */
[----:B------:R-:W-:Y:S01]  /*14dc0*/  @!P5 IMAD.IADD R22, R22, 0x1, -R251 ;  /* 0x000000011616d824 */ /* 0x000fe200078e0afb */
[----:B------:R1:W-:Y:S01]  /*14dd0*/  STL [R1+0x100], R12 ;  /* 0x0001000c01007387 */ /* 0x0003e20000100800 */
[----:B------:R-:W-:Y:S01]  /*14de0*/  @!P6 IADD3 R17, R17, -R251, RZ ;  /* 0x800000fb1111e210 */ /* 0x000fe20007ffe0ff */
        /* <DEDUP_REMOVED lines=10> */
[C---:B----4-:R-:W-:Y:S02]  /*14e90*/  ISETP.GT.U32.AND P4, PT, R251.reuse, R21, PT ;  /* 0x00000015fb00720c */ /* 0x050fe40003f84070 */
[----:B------:R-:W-:-:S07]  /*14ea0*/  ISETP.GT.U32.AND P3, PT, R251, R18, PT ;  /* 0x00000012fb00720c */ /* 0x000fce0003f64070 */
[--C-:B------:R-:W-:Y:S01]  /*14eb0*/  @!P1 IMAD.IADD R19, R19, 0x1, -R251.reuse ;  /* 0x0000000113139824 */ /* 0x100fe200078e0afb */
[----:B------:R-:W-:Y:S01]  /*14ec0*/  ISETP.GT.U32.AND P6, PT, R251, R20, PT ;  /* 0x00000014fb00720c */ /* 0x000fe20003fc4070 */
[--C-:B------:R-:W-:Y:S02]  /*14ed0*/  @!P0 IMAD.IADD R23, R23, 0x1, -R251.reuse ;  /* 0x0000000117178824 */ /* 0x100fe400078e0afb */
[----:B------:R-:W-:Y:S01]  /*14ee0*/  @!P4 IMAD.IADD R21, R21, 0x1, -R251 ;  /* 0x000000011515c824 */ /* 0x000fe200078e0afb */
[----:B------:R-:W-:Y:S02]  /*14ef0*/  ISETP.GE.AND P5, PT, R33, RZ, PT ;  /* 0x000000ff2100720c */ /* 0x000fe40003fa6270 */
[----:B------:R-:W-:Y:S02]  /*14f00*/  ISETP.GE.AND P1, PT, R32, RZ, PT ;  /* 0x000000ff2000720c */ /* 0x000fe40003f26270 */
[----:B------:R-:W-:Y:S01]  /*14f10*/  @!P3 IADD3 R18, R18, -R251, RZ ;  /* 0x800000fb1212b210 */ /* 0x000fe20007ffe0ff */
[----:B------:R-:W2:Y:S01]  /*14f20*/  LDL.LU R32, [R1+0x350] ;  /* 0x0003500001207983 */ /* 0x000ea20000300800 */
[----:B------:R-:W-:-:S07]  /*14f30*/  ISETP.GE.AND P0, PT, R31, RZ, PT ;  /* 0x000000ff1f00720c */ /* 0x000fce0003f06270 */
        /* <DEDUP_REMOVED lines=20> */
[----:B------:R-:W-:Y:S04]  /*15080*/  STL [R1+0xf0], R14 ;  /* 0x0000f00e01007387 */ /* 0x000fe80000100800 */
[----:B------:R1:W-:Y:S02]  /*15090*/  STL [R1+0xec], R13 ;  /* 0x0000ec0d01007387 */ /* 0x0003e40000100800 */
[----:B-1----:R-:W-:-:S02]  /*150a0*/  MOV R13, R22 ;  /* 0x00000016000d7202 */ /* 0x002fc40000000f00 */
        /* <DEDUP_REMOVED lines=13> */
[--C-:B------:R-:W-:Y:S02]  /*15180*/  @!P0 IMAD.IADD R21, R21, 0x1, -R251.reuse ;  /* 0x0000000115158824 */ /* 0x100fe400078e0afb */
[----:B------:R-:W-:Y:S01]  /*15190*/  @!P1 IMAD.IADD R23, R23, 0x1, -R251 ;  /* 0x0000000117179824 */ /* 0x000fe200078e0afb */
[----:B------:R-:W-:Y:S01]  /*151a0*/  @!P4 IADD3 R18, R18, -R251, RZ ;  /* 0x800000fb1212c210 */ /* 0x000fe20007ffe0ff */
[----:B------:R-:W-:-:S04]  /*151b0*/  @!P6 IMAD.MOV R13, RZ, RZ, -R13 ;  /* 0x000000ffff0de224 */ /* 0x000fc800078e0a0d */
[--C-:B------:R-:W-:Y:S01]  /*151c0*/  @!P2 IMAD.IADD R19, R19, 0x1, -R251.reuse ;  /* 0x000000011313a824 */ /* 0x100fe200078e0afb */
[----:B------:R1:W-:Y:S03]  /*151d0*/  STL [R1+0xe8], R14 ;  /* 0x0000e80e01007387 */ /* 0x0003e60000100800 */
[----:B------:R-:W-:Y:S01]  /*151e0*/  @!P5 IMAD.IADD R15, R15, 0x1, -R251 ;  /* 0x000000010f0fd824 */ /* 0x000fe200078e0afb */
[----:B------:R-:W-:Y:S01]  /*151f0*/  STL [R1+0xe4], R13 ;  /* 0x0000e40d01007387 */ /* 0x000fe20000100800 */
[----:B-1----:R-:W-:Y:S02]  /*15200*/  IMAD.MOV.U32 R14, RZ, RZ, R23 ;  /* 0x000000ffff0e7224 */ /* 0x002fe400078e0017 */
[----:B------:R-:W-:Y:S01]  /*15210*/  IMAD.MOV.U32 R33, RZ, RZ, R20 ;  /* 0x000000ffff217224 */ /* 0x000fe200078e0014 */
[----:B--2---:R-:W-:Y:S02]  /*15220*/  ISETP.GT.U32.AND P1, PT, R251, R32, PT ;  /* 0x00000020fb00720c */ /* 0x004fe40003f24070 */
[----:B---3--:R-:W-:-:S02]  /*15230*/  ISETP.GE.AND P2, PT, R29, RZ, PT ;  /* 0x000000ff1d00720c */ /* 0x008fc40003f46270 */
[C---:B----4-:R-:W-:Y:S02]  /*15240*/  ISETP.GT.U32.AND P0, PT, R251.reuse, R31, PT ;  /* 0x0000001ffb00720c */ /* 0x050fe40003f04070 */
[C---:B------:R-:W-:Y:S02]  /*15250*/  ISETP.GT.U32.AND P3, PT, R251.reuse, R28, PT ;  /* 0x0000001cfb00720c */ /* 0x040fe40003f64070 */
[----:B------:R-:W-:-:S09]  /*15260*/  ISETP.GT.U32.AND P4, PT, R251, R30, PT ;  /* 0x0000001efb00720c */ /* 0x000fd20003f84070 */
[--C-:B------:R-:W-:Y:S01]  /*15270*/  @!P0 IMAD.IADD R31, R31, 0x1, -R251.reuse ;  /* 0x000000011f1f8824 */ /* 0x100fe200078e0afb */
[----:B------:R-:W-:Y:S01]  /*15280*/  ISETP.GE.AND P5, PT, R27, RZ, PT ;  /* 0x000000ff1b00720c */ /* 0x000fe20003fa6270 */
[--C-:B------:R-:W-:Y:S01]  /*15290*/  @!P3 IMAD.IADD R28, R28, 0x1, -R251.reuse ;  /* 0x000000011c1cb824 */ /* 0x100fe200078e0afb */
[----:B------:R-:W2:Y:S01]  /*152a0*/  LDL.LU R27, [R1+0x33c] ;  /* 0x00033c00011b7983 */ /* 0x000ea20000300800 */
[----:B------:R-:W-:Y:S01]  /*152b0*/  @!P1 IMAD.IADD R32, R32, 0x1, -R251 ;  /* 0x0000000120209824 */ /* 0x000fe200078e0afb */
[----:B------:R-:W-:Y:S02]  /*152c0*/  @!P4 IADD3 R30, R30, -R251, RZ ;  /* 0x800000fb1e1ec210 */ /* 0x000fe40007ffe0ff */
[----:B------:R-:W-:Y:S02]  /*152d0*/  ISETP.GE.AND P1, PT, R25, RZ, PT ;  /* 0x000000ff1900720c */ /* 0x000fe40003f26270 */
[----:B------:R-:W-:Y:S02]  /*152e0*/  ISETP.GE.AND P0, PT, R17, RZ, PT ;  /* 0x000000ff1100720c */ /* 0x000fe40003f06270 */
[----:B------:R-:W3:Y:S04]  /*152f0*/  LDL.LU R17, [R1+0x338] ;  /* 0x0003380001117983 */ /* 0x000ee80000300800 */
[----:B------:R-:W4:Y:S01]  /*15300*/  LDL.LU R29, [R1+0x334] ;  /* 0x00033400011d7983 */ /* 0x000f220000300800 */
[----:B------:R-:W-:-:S03]  /*15310*/  @!P5 IMAD.MOV R14, RZ, RZ, -R14 ;  /* 0x000000ffff0ed224 */ /* 0x000fc600078e0a0e */
[----:B------:R-:W4:Y:S01]  /*15320*/  LDL.LU R25, [R1+0x330] ;  /* 0x0003300001197983 */ /* 0x000f220000300800 */
[----:B------:R-:W-:Y:S01]  /*15330*/  ISETP.GE.AND P3, PT, R22, RZ, PT ;  /* 0x000000ff1600720c */ /* 0x000fe20003f66270 */
[----:B------:R-:W-:Y:S01]  /*15340*/  IMAD.MOV.U32 R22, RZ, RZ, R19 ;  /* 0x000000ffff167224 */ /* 0x000fe200078e0013 */
[----:B------:R-:W-:-:S04]  /*15350*/  ISETP.GE.AND P4, PT, R24, RZ, PT ;  /* 0x000000ff1800720c */ /* 0x000fc80003f86270 */
[----:B------:R-:W-:Y:S01]  /*15360*/  @!P2 IADD3 R22, -R22, RZ, RZ ;  /* 0x000000ff1616a210 */ /* 0x000fe20007ffe1ff */
        /* <DEDUP_REMOVED lines=20> */
[C---:B------:R-:W-:Y:S02]  /*154b0*/  ISETP.GT.U32.AND P2, PT, R251.reuse, R34, PT ;  /* 0x00000022fb00720c */ /* 0x040fe40003f44070 */
[----:B------:R-:W-:Y:S02]  /*154c0*/  MOV R14, R15 ;  /* 0x0000000f000e7202 */ /* 0x000fe40000000f00 */
[----:B------:R-:W-:-:S05]  /*154d0*/  ISETP.GT.U32.AND P5, PT, R251, R32, PT ;  /* 0x00000020fb00720c */ /* 0x000fca0003fa4070 */
        /* <DEDUP_REMOVED lines=8> */
[----:B------:R-:W-:-:S04]  /*15560*/  IMAD.HI.U32 R13, R252, R12, RZ ;  /* 0x0000000cfc0d7227 */ /* 0x000fc800078e00ff */
[--C-:B------:R-:W-:Y:S02]  /*15570*/  @!P6 IMAD.IADD R26, R26, 0x1, -R251.reuse ;  /* 0x000000011a1ae824 */ /* 0x100fe400078e0afb */
[----:B------:R-:W-:Y:S01]  /*15580*/  @!P1 IMAD.IADD R31, R31, 0x1, -R251 ;  /* 0x000000011f1f9824 */ /* 0x000fe200078e0afb */
[----:B------:R-:W-:Y:S01]  /*15590*/  @!P0 IADD3 R30, R30, -R251, RZ ;  /* 0x800000fb1e1e8210 */ /* 0x000fe20007ffe0ff */
[----:B------:R-:W-:Y:S01]  /*155a0*/  IMAD.MOV R13, RZ, RZ, -R13 ;  /* 0x000000ffff0d7224 */ /* 0x000fe200078e0a0d */
[----:B------:R1:W-:Y:S03]  /*155b0*/  STL [R1+0xcc], R14 ;  /* 0x0000cc0e01007387 */ /* 0x0003e60000100800 */
[C---:B------:R-:W-:Y:S02]  /*155c0*/  IMAD R12, R251.reuse, R13, R12 ;  /* 0x0000000dfb0c7224 */ /* 0x040fe400078e020c */
[----:B------:R-:W-:Y:S01]  /*155d0*/  IMAD.MOV.U32 R13, RZ, RZ, R34 ;  /* 0x000000ffff0d7224 */ /* 0x000fe200078e0022 */
[----:B------:R-:W-:Y:S01]  /*155e0*/  ISETP.GT.U32.AND P4, PT, R251, R28, PT ;  /* 0x0000001cfb00720c */ /* 0x000fe20003f84070 */
[----:B-1----:R-:W-:-:S12]  /*155f0*/  IMAD.MOV.U32 R14, RZ, RZ, R32 ;  /* 0x000000ffff0e7224 */ /* 0x002fd800078e0020 */
[----:B------:R-:W-:Y:S01]  /*15600*/  @!P4 IMAD.IADD R28, R28, 0x1, -R251 ;  /* 0x000000011c1cc824 */ /* 0x000fe200078e0afb */
[C---:B--2---:R-:W-:Y:S02]  /*15610*/  ISETP.GT.U32.AND P3, PT, R251.reuse, R27, PT ;  /* 0x0000001bfb00720c */ /* 0x044fe40003f64070 */
[----:B---3--:R-:W-:-:S11]  /*15620*/  ISETP.GT.U32.AND P2, PT, R251, R17, PT ;  /* 0x00000011fb00720c */ /* 0x008fd60003f44070 */
[--C-:B------:R-:W-:Y:S01]  /*15630*/  @!P3 IMAD.IADD R27, R27, 0x1, -R251.reuse ;  /* 0x000000011b1bb824 */ /* 0x100fe200078e0afb */
[C---:B----4-:R-:W-:Y:S02]  /*15640*/  ISETP.GT.U32.AND P5, PT, R251.reuse, R29, PT ;  /* 0x0000001dfb00720c */ /* 0x050fe40003fa4070 */
[----:B------:R-:W-:Y:S01]  /*15650*/  ISETP.GT.U32.AND P1, PT, R251, R25, PT ;  /* 0x00000019fb00720c */ /* 0x000fe20003f24070 */
[----:B------:R-:W-:Y:S01]  /*15660*/  @!P2 IMAD.IADD R17, R17, 0x1, -R251 ;  /* 0x000000011111a824 */ /* 0x000fe200078e0afb */
[----:B------:R-:W-:Y:S02]  /*15670*/  ISETP.GT.U32.AND P0, PT, R251, R24, PT ;  /* 0x00000018fb00720c */ /* 0x000fe40003f04070 */
[----:B------:R-:W-:Y:S02]  /*15680*/  ISETP.GE.AND P6, PT, R23, RZ, PT ;  /* 0x000000ff1700720c */ /* 0x000fe40003fc6270 */
[----:B------:R-:W-:-:S05]  /*15690*/  ISETP.GE.AND P3, PT, R22, RZ, PT ;  /* 0x000000ff1600720c */ /* 0x000fca0003f66270 */
[--C-:B------:R-:W-:Y:S02]  /*156a0*/  @!P5 IMAD.IADD R29, R29, 0x1, -R251.reuse ;  /* 0x000000011d1dd824 */ /* 0x100fe400078e0afb */
[----:B------:R-:W-:Y:S02]  /*156b0*/  @!P1 IADD3 R25, R25, -R251, RZ ;  /* 0x800000fb19199210 */ /* 0x000fe40007ffe0ff */
[----:B------:R-:W-:Y:S02]  /*156c0*/  @!P0 IMAD.IADD R24, R24, 0x1, -R251 ;  /* 0x0000000118188824 */ /* 0x000fe400078e0afb */
[----:B------:R-:W-:Y:S01]  /*156d0*/  @!P6 IMAD.MOV R13, RZ, RZ, -R13 ;  /* 0x000000ffff0de224 */ /* 0x000fe200078e0a0d */
[----:B------:R-:W-:Y:S02]  /*156e0*/  ISETP.GE.AND P5, PT, R20, RZ, PT ;  /* 0x000000ff1400720c */ /* 0x000fe40003fa6270 */
[----:B------:R-:W-:Y:S02]  /*156f0*/  ISETP.GE.AND P2, PT, R18, RZ, PT ;  /* 0x000000ff1200720c */ /* 0x000fe40003f46270 */
[----:B------:R-:W2:Y:S01]  /*15700*/  LDL.LU R18, [R1+0x324] ;  /* 0x0003240001127983 */ /* 0x000ea20000300800 */
[----:B------:R-:W-:-:S03]  /*15710*/  @!P3 IMAD.MOV R14, RZ, RZ, -R14 ;  /* 0x000000ffff0eb224 */ /* 0x000fc600078e0a0e */
        /* <DEDUP_REMOVED lines=30> */
[----:B------:R-:W-:Y:S02]  /*15900*/  @!P3 IMAD.IADD R17, R17, 0x1, -R251 ;  /* 0x000000011111b824 */ /* 0x000fe400078e0afb */
[----:B------:R-:W-:Y:S02]  /*15910*/  @!P1 IMAD.MOV R13, RZ, RZ, -R13 ;  /* 0x000000ffff0d9224 */ /* 0x000fe400078e0a0d */
[----:B------:R-:W-:-:S04]  /*15920*/  @!P2 IMAD.IADD R29, R29, 0x1, -R251 ;  /* 0x000000011d1da824 */ /* 0x000fc800078e0afb */
        /* <DEDUP_REMOVED lines=8> */
[----:B------:R1:W-:Y:S02]  /*159b0*/  STL [R1+0xb4], R14 ;  /* 0x0000b40e01007387 */ /* 0x0003e40000100800 */
[----:B-1----:R-:W-:Y:S02]  /*159c0*/  IMAD.MOV.U32 R14, RZ, RZ, R17 ;  /* 0x000000ffff0e7224 */ /* 0x002fe400078e0011 */
[----:B------:R-:W-:Y:S01]  /*159d0*/  @!P1 IMAD.IADD R24, R24, 0x1, -R251 ;  /* 0x0000000118189824 */ /* 0x000fe200078e0afb */
[C---:B--2---:R-:W-:Y:S02]  /*159e0*/  ISETP.GT.U32.AND P0, PT, R251.reuse, R18, PT ;  /* 0x00000012fb00720c */ /* 0x044fe40003f04070 */
[----:B---3--:R-:W-:-:S02]  /*159f0*/  ISETP.GT.U32.AND P4, PT, R251, R22, PT ;  /* 0x00000016fb00720c */ /* 0x008fc40003f84070 */
        /* <DEDUP_REMOVED lines=8> */
[----:B------:R-:W2:Y:S01]  /*15a80*/  LDL.LU R32, [R1+0x398] ;  /* 0x0003980001207983 */ /* 0x000ea20000300800 */
[----:B------:R-:W-:-:S02]  /*15a90*/  @!P2 IADD3 R20, R20, -R251, RZ ;  /* 0x800000fb1414a210 */ /* 0x000fc40007ffe0ff */
[----:B------:R-:W-:-:S06]  /*15aa0*/  ISETP.GE.AND P4, PT, R31, RZ, PT ;  /* 0x000000ff1f00720c */ /* 0x000fcc0003f86270 */
[----:B------:R-:W-:Y:S01]  /*15ab0*/  @!P5 IMAD.MOV R15, RZ, RZ, -R15 ;  /* 0x000000ffff0fd224 */ /* 0x000fe200078e0a0f */
[----:B------:R-:W3:Y:S01]  /*15ac0*/  LDL.LU R31, [R1+0x394] ;  /* 0x00039400011f7983 */ /* 0x000ee20000300800 */
[----:B------:R-:W-:-:S03]  /*15ad0*/  @!P6 IMAD.IADD R21, R21, 0x1, -R251 ;  /* 0x000000011515e824 */ /* 0x000fc600078e0afb */
[----:B------:R-:W4:Y:S01]  /*15ae0*/  LDL R33, [R1+0x3958] ;  /* 0x0039580001217983 */ /* 0x000f220000100800 */
[----:B------:R-:W-:Y:S01]  /*15af0*/  ISETP.GE.AND P3, PT, R30, RZ, PT ;  /* 0x000000ff1e00720c */ /* 0x000fe20003f66270 */
[----:B------:R-:W-:Y:S01]  /*15b00*/  @!P0 IMAD.MOV R14, RZ, RZ, -R14 ;  /* 0x000000ffff0e8224 */ /* 0x000fe200078e0a0e */
[----:B------:R-:W-:Y:S02]  /*15b10*/  ISETP.GE.AND P2, PT, R28, RZ, PT ;  /* 0x000000ff1c00720c */ /* 0x000fe40003f46270 */
[----:B------:R-:W2:Y:S04]  /*15b20*/  LDL.LU R28, [R1+0x390] ;  /* 0x00039000011c7983 */ /* 0x000ea80000300800 */
[----:B------:R-:W2:Y:S01]  /*15b30*/  LDL.LU R27, [R1+0x38c] ;  /* 0x00038c00011b7983 */ /* 0x000ea20000300800 */
[----:B------:R-:W-:-:S03]  /*15b40*/  ISETP.GE.AND P6, PT, R26, RZ, PT ;  /* 0x000000ff1a00720c */ /* 0x000fc60003fc6270 */
[----:B------:R-:W2:Y:S04]  /*15b50*/  LDL.LU R26, [R1+0x388] ;  /* 0x00038800011a7983 */ /* 0x000ea80000300800 */
[----:B------:R-:W2:Y:S04]  /*15b60*/  LDL.LU R17, [R1+0x384] ;  /* 0x0003840001117983 */ /* 0x000ea80000300800 */
[----:B------:R1:W-:Y:S04]  /*15b70*/  STL [R1+0xb0], R15 ;  /* 0x0000b00f01007387 */ /* 0x0003e80000100800 */
[----:B------:R-:W2:Y:S04]  /*15b80*/  LDL R30, [R1+0x3964] ;  /* 0x00396400011e7983 */ /* 0x000ea80000100800 */
[----:B------:R1:W-:Y:S02]  /*15b90*/  STL [R1+0xac], R14 ;  /* 0x0000ac0e01007387 */ /* 0x0003e40000100800 */
[----:B-1----:R-:W-:-:S02]  /*15ba0*/  MOV R15, R29 ;  /* 0x0000001d000f7202 */ /* 0x002fc40000000f00 */
[----:B------:R-:W2:Y:S03]  /*15bb0*/  LDL R29, [R1+0x3938] ;  /* 0x00393800011d7983 */ /* 0x000ea60000100800 */
[----:B------:R-:W-:Y:S02]  /*15bc0*/  @!P4 IMAD.MOV R15, RZ, RZ, -R15 ;  /* 0x000000ffff0fc224 */ /* 0x000fe400078e0a0f */
[----:B------:R-:W-:Y:S02]  /*15bd0*/  IMAD.MOV.U32 R14, RZ, RZ, R25 ;  /* 0x000000ffff0e7224 */ /* 0x000fe400078e0019 */
[----:B------:R-:W2:Y:S02]  /*15be0*/  LDL R25, [R1+0x3988] ;  /* 0x0039880001197983 */ /* 0x000ea40000100800 */
[----:B------:R-:W-:Y:S02]  /*15bf0*/  @!P3 IMAD.MOV R14, RZ, RZ, -R14 ;  /* 0x000000ffff0eb224 */ /* 0x000fe400078e0a0e */
[----:B------:R1:W-:Y:S04]  /*15c00*/  STL [R1+0xa8], R15 ;  /* 0x0000a80f01007387 */ /* 0x0003e80000100800 */
[----:B------:R1:W-:Y:S02]  /*15c10*/  STL [R1+0xa4], R14 ;  /* 0x0000a40e01007387 */ /* 0x0003e40000100800 */
[----:B-1----:R-:W-:-:S02]  /*15c20*/  IMAD.MOV.U32 R15, RZ, RZ, R24 ;  /* 0x000000ffff0f7224 */ /* 0x002fc400078e0018 */
[----:B------:R-:W2:Y:S01]  /*15c30*/  LDL R24, [R1+0x39a4] ;  /* 0x0039a40001187983 */ /* 0x000ea20000100800 */
[----:B------:R-:W-:-:S03]  /*15c40*/  MOV R14, R19 ;  /* 0x00000013000e7202 */ /* 0x000fc60000000f00 */
[----:B------:R-:W2:Y:S01]  /*15c50*/  LDL R19, [R1+0x396c] ;  /* 0x00396c0001137983 */ /* 0x000ea20000100800 */
[C---:B------:R-:W-:Y:S02]  /*15c60*/  ISETP.GT.U32.AND P1, PT, R251.reuse, R16, PT ;  /* 0x00000010fb00720c */ /* 0x040fe40003f24070 */
[C---:B------:R-:W-:Y:S02]  /*15c70*/  ISETP.GT.U32.AND P0, PT, R251.reuse, R22, PT ;  /* 0x00000016fb00720c */ /* 0x040fe40003f04070 */
[C---:B------:R-:W-:Y:S02]  /*15c80*/  ISETP.GT.U32.AND P4, PT, R251.reuse, R23, PT ;  /* 0x00000017fb00720c */ /* 0x040fe40003f84070 */
[C---:B------:R-:W-:Y:S01]  /*15c90*/  ISETP.GT.U32.AND P3, PT, R251.reuse, R20, PT ;  /* 0x00000014fb00720c */ /* 0x040fe20003f64070 */
[----:B------:R-:W-:Y:S01]  /*15ca0*/  @!P2 IMAD.MOV R15, RZ, RZ, -R15 ;  /* 0x000000ffff0fa224 */ /* 0x000fe200078e0a0f */
        /* <DEDUP_REMOVED lines=13> */
[----:B------:R-:W-:Y:S01]  /*15d80*/  IMAD.MOV.U32 R34, RZ, RZ, R21 ;  /* 0x000000ffff227224 */ /* 0x000fe200078e0015 */
[----:B---3--:R-:W-:Y:S02]  /*15d90*/  ISETP.GT.U32.AND P0, PT, R251, R31, PT ;  /* 0x0000001ffb00720c */ /* 0x008fe40003f04070 */
[----:B----4-:R-:W-:Y:S02]  /*15da0*/  ISETP.GE.AND P1, PT, R33, RZ, PT ;  /* 0x000000ff2100720c */ /* 0x010fe40003f26270 */
[----:B--2---:R-:W-:-:S02]  /*15db0*/  ISETP.GT.U32.AND P4, PT, R251, R28, PT ;  /* 0x0000001cfb00720c */ /* 0x004fc40003f84070 */
[----:B------:R-:W-:-:S07]  /*15dc0*/  ISETP.GT.U32.AND P3, PT, R251, R27, PT ;  /* 0x0000001bfb00720c */ /* 0x000fce0003f64070 */
[----:B------:R-:W-:Y:S01]  /*15dd0*/  @!P0 IMAD.IADD R31, R31, 0x1, -R251 ;  /* 0x000000011f1f8824 */ /* 0x000fe200078e0afb */
[----:B------:R-:W-:-:S03]  /*15de0*/  ISETP.GT.U32.AND P2, PT, R251, R26, PT ;  /* 0x0000001afb00720c */ /* 0x000fc60003f44070 */
[----:B------:R-:W-:Y:S02]  /*15df0*/  @!P4 IMAD.IADD R28, R28, 0x1, -R251 ;  /* 0x000000011c1cc824 */ /* 0x000fe400078e0afb */
[----:B------:R-:W-:Y:S02]  /*15e00*/  @!P3 IADD3 R27, R27, -R251, RZ ;  /* 0x800000fb1b1bb210 */ /* 0x000fe40007ffe0ff */
[----:B------:R-:W-:Y:S02]  /*15e10*/  ISETP.GE.AND P5, PT, R30, RZ, PT ;  /* 0x000000ff1e00720c */ /* 0x000fe40003fa6270 */
[----:B------:R-:W2:Y:S01]  /*15e20*/  LDL.LU R30, [R1+0x380] ;  /* 0x00038000011e7983 */ /* 0x000ea20000300800 */
[----:B------:R-:W-:-:S03]  /*15e30*/  ISETP.GE.AND P0, PT, R29, RZ, PT ;  /* 0x000000ff1d00720c */ /* 0x000fc60003f06270 */
[----:B------:R-:W-:Y:S01]  /*15e40*/  @!P2 IMAD.IADD R26, R26, 0x1, -R251 ;  /* 0x000000011a1aa824 */ /* 0x000fe200078e0afb */
[----:B------:R-:W3:Y:S01]  /*15e50*/  LDL.LU R29, [R1+0x37c] ;  /* 0x00037c00011d7983 */ /* 0x000ee20000300800 */
[----:B------:R-:W-:-:S03]  /*15e60*/  ISETP.GE.AND P4, PT, R25, RZ, PT ;  /* 0x000000ff1900720c */ /* 0x000fc60003f86270 */
[----:B------:R-:W4:Y:S01]  /*15e70*/  LDL.LU R25, [R1+0x378] ;  /* 0x0003780001197983 */ /* 0x000f220000300800 */
[----:B------:R-:W-:-:S03]  /*15e80*/  MOV R33, R23 ;  /* 0x0000001700217202 */ /* 0x000fc60000000f00 */
[----:B-1----:R-:W4:Y:S01]  /*15e90*/  LDL.LU R15, [R1+0x374] ;  /* 0x00037400010f7983 */ /* 0x002f220000300800 */
[----:B------:R-:W-:Y:S01]  /*15ea0*/  @!P5 IMAD.MOV R22, RZ, RZ, -R22 ;  /* 0x000000ffff16d224 */ /* 0x000fe200078e0a16 */
[----:B------:R-:W-:Y:S01]  /*15eb0*/  ISETP.GE.AND P3, PT, R24, RZ, PT ;  /* 0x000000ff1800720c */ /* 0x000fe20003f66270 */
[----:B------:R-:W-:Y:S01]  /*15ec0*/  IMAD.MOV.U32 R24, RZ, RZ, R18 ;  /* 0x000000ffff187224 */ /* 0x000fe200078e0012 */
[----:B------:R-:W-:-:S03]  /*15ed0*/  ISETP.GE.AND P2, PT, R19, RZ, PT ;  /* 0x000000ff1300720c */ /* 0x000fc60003f46270 */
[----:B------:R-:W-:Y:S01]  /*15ee0*/  @!P1 IMAD.MOV R24, RZ, RZ, -R24 ;  /* 0x000000ffff189224 */ /* 0x000fe200078e0a18 */
[----:B------:R-:W4:Y:S01]  /*15ef0*/  LDL.LU R19, [R1+0x370] ;  /* 0x0003700001137983 */ /* 0x000f220000300800 */
[----:B------:R-:W-:-:S03]  /*15f00*/  @!P0 IMAD.MOV R33, RZ, RZ, -R33 ;  /* 0x000000ffff218224 */ /* 0x000fc600078e0a21 */
[----:B------:R-:W4:Y:S01]  /*15f10*/  LDL.LU R18, [R1+0x36c] ;  /* 0x00036c0001127983 */ /* 0x000f220000300800 */
[----:B------:R-:W-:-:S03]  /*15f20*/  @!P4 IMAD.MOV R20, RZ, RZ, -R20 ;  /* 0x000000ffff14c224 */ /* 0x000fc600078e0a14 */
[----:B------:R1:W-:Y:S01]  /*15f30*/  STL [R1+0x98], R24 ;  /* 0x0000981801007387 */ /* 0x0003e20000100800 */
[----:B------:R-:W-:-:S03]  /*15f40*/  @!P3 IADD3 R34, -R34, RZ, RZ ;  /* 0x000000ff2222b210 */ /* 0x000fc60007ffe1ff */
[----:B------:R-:W4:Y:S04]  /*15f50*/  LDL R23, [R1+0x3954] ;  /* 0x0039540001177983 */ /* 0x000f280000100800 */
[----:B-1----:R-:W4:Y:S04]  /*15f60*/  LDL R24, [R1+0x3978] ;  /* 0x0039780001187983 */ /* 0x002f280000100800 */
[----:B------:R1:W-:Y:S04]  /*15f70*/  STL [R1+0x94], R22 ;  /* 0x0000941601007387 */ /* 0x0003e80000100800 */
[----:B------:R-:W4:Y:S04]  /*15f80*/  LDL R21, [R1+0x39b8] ;  /* 0x0039b80001157983 */ /* 0x000f280000100800 */
[----:B-1----:R-:W4:Y:S04]  /*15f90*/  LDL R22, [R1+0x39a0] ;  /* 0x0039a00001167983 */ /* 0x002f280000100800 */
[----:B------:R1:W-:Y:S04]  /*15fa0*/  STL [R1+0x90], R33 ;  /* 0x0000902101007387 */ /* 0x0003e80000100800 */
[----:B------:R1:W-:Y:S02]  /*15fb0*/  STL [R1+0x8c], R20 ;  /* 0x00008c1401007387 */ /* 0x0003e40000100800 */
[----:B-1----:R-:W-:-:S02]  /*15fc0*/  IMAD.MOV.U32 R33, RZ, RZ, R16 ;  /* 0x000000ffff217224 */ /* 0x002fc400078e0010 */
[----:B------:R-:W4:Y:S04]  /*15fd0*/  LDL R20, [R1+0x3984] ;  /* 0x0039840001147983 */ /* 0x000f280000100800 */
[----:B------:R1:W-:Y:S04]  /*15fe0*/  STL [R1+0x88], R34 ;  /* 0x0000882201007387 */ /* 0x0003e80000100800 */
[----:B-1----:R-:W4:Y:S04]  /*15ff0*/  LDL.LU R34, [R1+0x3ee0] ;  /* 0x003ee00001227983 */ /* 0x002f280000300800 */
[----:B------:R-:W4:Y:S01]  /*16000*/  LDL R16, [R1+0x3990] ;  /* 0x0039900001107983 */ /* 0x000f220000100800 */
[----:B------:R-:W-:-:S13]  /*16010*/  ISETP.GT.U32.AND P6, PT, R251, R32, PT ;  /* 0x00000020fb00720c */ /* 0x000fda0003fc4070 */
[----:B------:R-:W-:Y:S01]  /*16020*/  @!P6 IMAD.IADD R32, R32, 0x1, -R251 ;  /* 0x000000012020e824 */ /* 0x000fe200078e0afb */
[C---:B------:R-:W-:Y:S02]  /*16030*/  ISETP.GT.U32.AND P6, PT, R251.reuse, R17, PT ;  /* 0x00000011fb00720c */ /* 0x040fe40003fc4070 */
[C---:B------:R-:W-:Y:S02]  /*16040*/  ISETP.GT.U32.AND P4, PT, R251.reuse, R27, PT ;  /* 0x0000001bfb00720c */ /* 0x040fe40003f84070 */
[C---:B------:R-:W-:Y:S02]  /*16050*/  ISETP.GT.U32.AND P1, PT, R251.reuse, R32, PT ;  /* 0x00000020fb00720c */ /* 0x040fe40003f24070 */
[C---:B------:R-:W-:Y:S02]  /*16060*/  ISETP.GT.U32.AND P5, PT, R251.reuse, R31, PT ;  /* 0x0000001ffb00720c */ /* 0x040fe40003fa4070 */
[----:B------:R-:W-:-:S05]  /*16070*/  ISETP.GT.U32.AND P0, PT, R251, R28, PT ;  /* 0x0000001cfb00720c */ /* 0x000fca0003f04070 */
[----:B------:R-:W-:Y:S02]  /*16080*/  @!P6 IMAD.IADD R17, R17, 0x1, -R251 ;  /* 0x000000011111e824 */ /* 0x000fe400078e0afb */
[----:B------:R-:W-:-:S03]  /*16090*/  @!P2 IMAD.MOV R33, RZ, RZ, -R33 ;  /* 0x000000ffff21a224 */ /* 0x000fc600078e0a21 */
[----:B------:R-:W-:Y:S01]  /*160a0*/  ISETP.GT.U32.AND P6, PT, R251, R17, PT ;  /* 0x00000011fb00720c */ /* 0x000fe20003fc4070 */
[--C-:B------:R-:W-:Y:S01]  /*160b0*/  @!P1 IMAD.IADD R32, R32, 0x1, -R251.reuse ;  /* 0x0000000120209824 */ /* 0x100fe200078e0afb */
[----:B------:R-:W-:Y:S01]  /*160c0*/  IABS R13, R13 ;  /* 0x0000000d000d7213 */ /* 0x000fe20000000000 */
[--C-:B------:R-:W-:Y:S02]  /*160d0*/  @!P4 IMAD.IADD R27, R27, 0x1, -R251.reuse ;  /* 0x000000011b1bc824 */ /* 0x100fe400078e0afb */
[--C-:B------:R-:W-:Y:S01]  /*160e0*/  @!P5 IMAD.IADD R31, R31, 0x1, -R251.reuse ;  /* 0x000000011f1fd824 */ /* 0x100fe200078e0afb */
[----:B------:R-:W-:Y:S01]  /*160f0*/  ISETP.GT.U32.AND P3, PT, R251, R26, PT ;  /* 0x0000001afb00720c */ /* 0x000fe20003f64070 */
[----:B------:R-:W-:Y:S02]  /*16100*/  @!P0 IMAD.IADD R28, R28, 0x1, -R251 ;  /* 0x000000011c1c8824 */ /* 0x000fe400078e0afb */
[----:B------:R-:W-:-:S04]  /*16110*/  IMAD.HI.U32 R14, R252, R13, RZ ;  /* 0x0000000dfc0e7227 */ /* 0x000fc800078e00ff */
[----:B------:R-:W-:Y:S02]  /*16120*/  @!P6 IMAD.IADD R17, R17, 0x1, -R251 ;  /* 0x000000011111e824 */ /* 0x000fe400078e0afb */
[----:B------:R-:W-:Y:S01]  /*16130*/  IMAD.MOV R14, RZ, RZ, -R14 ;  /* 0x000000ffff0e7224 */ /* 0x000fe200078e0a0e */
[----:B------:R1:W-:Y:S03]  /*16140*/  STL [R1+0x84], R33 ;  /* 0x0000842101007387 */ /* 0x0003e60000100800 */
[C---:B------:R-:W-:Y:S02]  /*16150*/  IMAD R13, R251.reuse, R14, R13 ;  /* 0x0000000efb0d7224 */ /* 0x040fe400078e020d */
[----:B------:R-:W-:Y:S01]  /*16160*/  IMAD.MOV.U32 R14, RZ, RZ, R32 ;  /* 0x000000ffff0e7224 */ /* 0x000fe200078e0020 */
[----:B------:R-:W-:Y:S01]  /*16170*/  @!P3 IADD3 R26, R26, -R251, RZ ;  /* 0x800000fb1a1ab210 */ /* 0x000fe20007ffe0ff */
[----:B-1----:R-:W4:Y:S01]  /*16180*/  LDL.LU R33, [R1+0x3edc] ;  /* 0x003edc0001217983 */ /* 0x002f220000300800 */
[----:B--2---:R-:W-:-:S02]  /*16190*/  ISETP.GT.U32.AND P2, PT, R251, R30, PT ;  /* 0x0000001efb00720c */ /* 0x004fc40003f44070 */
[----:B---3--:R-:W-:-:S11]  /*161a0*/  ISETP.GT.U32.AND P1, PT, R251, R29, PT ;  /* 0x0000001dfb00720c */ /* 0x008fd60003f24070 */
[--C-:B------:R-:W-:Y:S01]  /*161b0*/  @!P2 IMAD.IADD R30, R30, 0x1, -R251.reuse ;  /* 0x000000011e1ea824 */ /* 0x100fe200078e0afb */
[C---:B----4-:R-:W-:Y:S02]  /*161c0*/  ISETP.GT.U32.AND P5, PT, R251.reuse, R25, PT ;  /* 0x00000019fb00720c */ /* 0x050fe40003fa4070 */
[----:B------:R-:W-:Y:S01]  /*161d0*/  ISETP.GT.U32.AND P0, PT, R251, R15, PT ;  /* 0x0000000ffb00720c */ /* 0x000fe20003f04070 */
[----:B------:R-:W-:Y:S01]  /*161e0*/  @!P1 IMAD.IADD R29, R29, 0x1, -R251 ;  /* 0x000000011d1d9824 */ /* 0x000fe200078e0afb */
[----:B------:R-:W-:-:S09]  /*161f0*/  ISETP.GT.U32.AND P4, PT, R251, R19, PT ;  /* 0x00000013fb00720c */ /* 0x000fd20003f84070 */
[--C-:B------:R-:W-:Y:S01]  /*16200*/  @!P5 IMAD.IADD R25, R25, 0x1, -R251.reuse ;  /* 0x000000011919d824 */ /* 0x100fe200078e0afb */
[----:B------:R-:W-:Y:S02]  /*16210*/  ISETP.GE.AND P2, PT, R23, RZ, PT ;  /* 0x000000ff1700720c */ /* 0x000fe40003f46270 */
[----:B------:R-:W-:Y:S02]  /*16220*/  ISETP.GE.AND P6, PT, R24, RZ, PT ;  /* 0x000000ff1800720c */ /* 0x000fe40003fc6270 */
[----:B------:R-:W-:Y:S01]  /*16230*/  @!P4 IADD3 R19, R19, -R251, RZ ;  /* 0x800000fb1313c210 */ /* 0x000fe20007ffe0ff */
[----:B------:R-:W2:Y:S01]  /*16240*/  LDL.LU R24, [R1+0x368] ;  /* 0x0003680001187983 */ /* 0x000ea20000300800 */
[----:B------:R-:W-:Y:S01]  /*16250*/  @!P0 IMAD.IADD R15, R15, 0x1, -R251 ;  /* 0x000000010f0f8824 */ /* 0x000fe200078e0afb */
[----:B------:R-:W-:Y:S02]  /*16260*/  ISETP.GT.U32.AND P3, PT, R251, R18, PT ;  /* 0x00000012fb00720c */ /* 0x000fe40003f64070 */
[----:B------:R-:W3:Y:S01]  /*16270*/  LDL.LU R23, [R1+0x364] ;  /* 0x0003640001177983 */ /* 0x000ee20000300800 */
[----:B------:R-:W-:-:S02]  /*16280*/  ISETP.GE.AND P5, PT, R21, RZ, PT ;  /* 0x000000ff1500720c */ /* 0x000fc40003fa6270 */
[----:B------:R-:W-:-:S03]  /*16290*/  ISETP.GE.AND P1, PT, R22, RZ, PT ;  /* 0x000000ff1600720c */ /* 0x000fc60003f26270 */
[----:B------:R-:W-:Y:S01]  /*162a0*/  @!P6 IMAD.MOV R14, RZ, RZ, -R14 ;  /* 0x000000ffff0ee224 */ /* 0x000fe200078e0a0e */
[----:B------:R-:W4:Y:S04]  /*162b0*/  LDL.LU R22, [R1+0x360] ;  /* 0x0003600001167983 */ /* 0x000f280000300800 */
[----:B------:R-:W2:Y:S01]  /*162c0*/  LDL.LU R21, [R1+0x35c] ;  /* 0x00035c0001157983 */ /* 0x000ea20000300800 */
[----:B------:R-:W-:-:S03]  /*162d0*/  ISETP.GE.AND P0, PT, R20, RZ, PT ;  /* 0x000000ff1400720c */ /* 0x000fc60003f06270 */
[----:B------:R-:W2:Y:S04]  /*162e0*/  LDL.LU R20, [R1+0x358] ;  /* 0x0003580001147983 */ /* 0x000ea80000300800 */
[----:B------:R-:W2:Y:S01]  /*162f0*/  LDL.LU R32, [R1+0x3ed8] ;  /* 0x003ed80001207983 */ /* 0x000ea20000300800 */
[----:B------:R-:W-:Y:S01]  /*16300*/  ISETP.GE.AND P4, PT, R16, RZ, PT ;  /* 0x000000ff1000720c */ /* 0x000fe20003f86270 */
[----:B------:R-:W-:Y:S02]  /*16310*/  IMAD.MOV.U32 R16, RZ, RZ, R31 ;  /* 0x000000ffff107224 */ /* 0x000fe400078e001f */
[----:B------:R-:W2:Y:S03]  /*16320*/  LDL.LU R31, [R1+0x3ed4] ;  /* 0x003ed400011f7983 */ /* 0x000ea60000300800 */
[----:B------:R-:W-:Y:S01]  /*16330*/  @!P2 IADD3 R16, -R16, RZ, RZ ;  /* 0x000000ff1010a210 */ /* 0x000fe20007ffe1ff */
[----:B------:R1:W-:Y:S01]  /*16340*/  STL [R1+0x80], R14 ;  /* 0x0000800e01007387 */ /* 0x0003e20000100800 */
[----:B------:R-:W-:-:S02]  /*16350*/  @!P3 IMAD.IADD R18, R18, 0x1, -R251 ;  /* 0x000000011212b824 */ /* 0x000fc400078e0afb */
[----:B-1----:R-:W-:Y:S02]  /*16360*/  IMAD.MOV.U32 R14, RZ, RZ, R28 ;  /* 0x000000ffff0e7224 */ /* 0x002fe400078e001c */
[----:B------:R-:W2:Y:S02]  /*16370*/  LDL R28, [R1+0x39b4] ;  /* 0x0039b400011c7983 */ /* 0x000ea40000100800 */
[----:B------:R-:W-:Y:S02]  /*16380*/  @!P1 IMAD.MOV R14, RZ, RZ, -R14 ;  /* 0x000000ffff0e9224 */ /* 0x000fe400078e0a0e */
[----:B------:R1:W-:Y:S01]  /*16390*/  STL [R1+0x7c], R16 ;  /* 0x00007c1001007387 */ /* 0x0003e20000100800 */
[C---:B------:R-:W-:Y:S02]  /*163a0*/  ISETP.GT.U32.AND P3, PT, R251.reuse, R30, PT ;  /* 0x0000001efb00720c */ /* 0x040fe40003f64070 */
[C---:B------:R-:W-:Y:S01]  /*163b0*/  ISETP.GT.U32.AND P2, PT, R251.reuse, R29, PT ;  /* 0x0000001dfb00720c */ /* 0x040fe20003f44070 */
[----:B-1----:R-:W-:Y:S01]  /*163c0*/  IMAD.MOV.U32 R16, RZ, RZ, R27 ;  /* 0x000000ffff107224 */ /* 0x002fe200078e001b */
[C---:B------:R-:W-:Y:S01]  /*163d0*/  ISETP.GT.U32.AND P1, PT, R251.reuse, R25, PT ;  /* 0x00000019fb00720c */ /* 0x040fe20003f24070 */
[----:B------:R-:W2:Y:S02]  /*163e0*/  LDL R27, [R1+0x39d0] ;  /* 0x0039d000011b7983 */ /* 0x000ea40000100800 */
[----:B------:R-:W-:Y:S01]  /*163f0*/  @!P5 IMAD.MOV R16, RZ, RZ, -R16 ;  /* 0x000000ffff10d224 */ /* 0x000fe200078e0a10 */
[----:B------:R-:W-:Y:S01]  /*16400*/  ISETP.GT.U32.AND P6, PT, R251, R15, PT ;  /* 0x0000000ffb00720c */ /* 0x000fe20003fc4070 */
[----:B------:R1:W-:Y:S01]  /*16410*/  STL [R1+0x78], R14 ;  /* 0x0000780e01007387 */ /* 0x0003e20000100800 */
[----:B------:R-:W-:-:S02]  /*16420*/  IMAD.MOV.U32 R251, RZ, RZ, R17 ;  /* 0x000000fffffb7224 */ /* 0x000fc400078e0011 */
[----:B-1----:R-:W-:Y:S02]  /*16430*/  IMAD.MOV.U32 R14, RZ, RZ, R26 ;  /* 0x000000ffff0e7224 */ /* 0x002fe400078e001a */
[----:B------:R-:W2:Y:S04]  /*16440*/  LDL R26, [R1+0x399c] ;  /* 0x00399c00011a7983 */ /* 0x000ea80000100800 */
[----:B------:R1:W-:Y:S01]  /*16450*/  STL [R1+0x74], R16 ;  /* 0x0000741001007387 */ /* 0x0003e20000100800 */
[----:B------:R-:W-:-:S03]  /*16460*/  @!P0 IADD3 R14, -R14, RZ, RZ ;  /* 0x000000ff0e0e8210 */ /* 0x000fc60007ffe1ff */
[----:B-1----:R-:W2:Y:S04]  /*16470*/  LDL R16, [R1+0x39a8] ;  /* 0x0039a80001107983 */ /* 0x002ea80000100800 */
[----:B------:R-:W2:Y:S04]  /*16480*/  LDL.LU R17, [R1+0x3ed0] ;  /* 0x003ed00001117983 */ /* 0x000ea80000300800 */
[----:B------:R1:W-:Y:S04]  /*16490*/  STL [R1+0x6c], R251 ;  /* 0x00006cfb01007387 */ /* 0x0003e80000100800 */
[----:B------:R1:W-:Y:S02]  /*164a0*/  STL [R1+0x70], R14 ;  /* 0x0000700e01007387 */ /* 0x0003e40000100800 */
[----:B-1----:R-:W-:-:S04]  /*164b0*/  IABS R251, c[0x0][0x17c] ;  /* 0x00005f0000fb7a13 */ /* 0x002fc80000000000 */
[C---:B------:R-:W-:Y:S02]  /*164c0*/  ISETP.GT.U32.AND P0, PT, R251.reuse, R19, PT ;  /* 0x00000013fb00720c */ /* 0x040fe40003f04070 */
[----:B------:R-:W-:Y:S02]  /*164d0*/  ISETP.GT.U32.AND P5, PT, R251, R18, PT ;  /* 0x00000012fb00720c */ /* 0x000fe40003fa4070 */
[----:B------:R-:W2:Y:S01]  /*164e0*/  LDL R251, [R1+0x6c] ;  /* 0x00006c0001fb7983 */ /* 0x000ea20000100800 */
[----:B------:R-:W-:Y:S01]  /*164f0*/  IADD3 R14, R246, 0x1f1, RZ ;  /* 0x000001f1f60e7810 */ /* 0x000fe20007ffe0ff */
[----:B--2---:R-:W-:-:S05]  /*16500*/  @!P4 IMAD.MOV R251, RZ, RZ, -R251 ;  /* 0x000000fffffbc224 */ /* 0x004fca00078e0afb */
[----:B------:R1:W-:Y:S04]  /*16510*/  @!P4 STL [R1+0x6c], R251 ;  /* 0x00006cfb0100c387 */ /* 0x0003e80000100800 */
[----:B------:R-:W-:Y:S01]  /*16520*/  STL [R1+0x366c], R14 ;  /* 0x00366c0e01007387 */ /* 0x000fe20000100800 */
[----:B-1----:R-:W-:-:S04]  /*16530*/  IABS R251, c[0x0][0x17c] ;  /* 0x00005f0000fb7a13 */ /* 0x002fc80000000000 */
[----:B------:R-:W-:Y:S01]  /*16540*/  @!P0 IADD3 R19, R19, -R251, RZ ;  /* 0x800000fb13138210 */ /* 0x000fe20007ffe0ff */
[--C-:B------:R-:W-:Y:S01]  /*16550*/  @!P3 IMAD.IADD R30, R30, 0x1, -R251.reuse ;  /* 0x000000011e1eb824 */ /* 0x100fe200078e0afb */
[----:B------:R-:W-:Y:S01]  /*16560*/  ISETP.GT.U32.AND P4, PT, R251, R24, PT ;  /* 0x00000018fb00720c */ /* 0x000fe20003f84070 */
[--C-:B------:R-:W-:Y:S01]  /*16570*/  @!P2 IMAD.IADD R29, R29, 0x1, -R251.reuse ;  /* 0x000000011d1da824 */ /* 0x100fe200078e0afb */
[----:B---3--:R-:W-:Y:S01]  /*16580*/  ISETP.GT.U32.AND P3, PT, R251, R23, PT ;  /* 0x00000017fb00720c */ /* 0x008fe20003f64070 */
[--C-:B------:R-:W-:Y:S01]  /*16590*/  @!P1 IMAD.IADD R25, R25, 0x1, -R251.reuse ;  /* 0x0000000119199824 */ /* 0x100fe200078e0afb */
[----:B----4-:R-:W-:Y:S01]  /*165a0*/  ISETP.GT.U32.AND P2, PT, R251, R22, PT ;  /* 0x00000016fb00720c */ /* 0x010fe20003f44070 */
[--C-:B------:R-:W-:Y:S01]  /*165b0*/  @!P6 IMAD.IADD R15, R15, 0x1, -R251.reuse ;  /* 0x000000010f0fe824 */ /* 0x100fe200078e0afb */
[C---:B------:R-:W-:Y:S01]  /*165c0*/  ISETP.GT.U32.AND P1, PT, R251.reuse, R21, PT ;  /* 0x00000015fb00720c */ /* 0x040fe20003f24070 */
[----:B------:R-:W-:Y:S01]  /*165d0*/  @!P5 IMAD.IADD R18, R18, 0x1, -R251 ;  /* 0x000000011212d824 */ /* 0x000fe200078e0afb */
[----:B------:R-:W-:-:S02]  /*165e0*/  ISETP.GT.U32.AND P6, PT, R251, R20, PT ;  /* 0x00000014fb00720c */ /* 0x000fc40003fc4070 */
[----:B------:R-:W-:Y:S02]  /*165f0*/  ISETP.GT.U32.AND P0, PT, R251, R17, PT ;  /* 0x00000011fb00720c */ /* 0x000fe40003f04070 */
[----:B------:R-:W2:Y:S02]  /*16600*/  LDL R251, [R1+0x3968] ;  /* 0x0039680001fb7983 */ /* 0x000ea40000100800 */
[----:B--2---:R-:W-:Y:S02]  /*16610*/  ISETP.GE.AND P5, PT, R251, RZ, PT ;  /* 0x000000fffb00720c */ /* 0x004fe40003fa6270 */
[----:B------:R-:W-:-:S05]  /*16620*/  IABS R251, c[0x0][0x17c] ;  /* 0x00005f0000fb7a13 */ /* 0x000fca0000000000 */
[--C-:B------:R-:W-:Y:S01]  /*16630*/  @!P4 IMAD.IADD R24, R24, 0x1, -R251.reuse ;  /* 0x000000011818c824 */ /* 0x100fe200078e0afb */
[----:B------:R-:W-:Y:S01]  /*16640*/  ISETP.GE.AND P4, PT, R28, RZ, PT ;  /* 0x000000ff1c00720c */ /* 0x000fe20003f86270 */
[--C-:B------:R-:W-:Y:S01]  /*16650*/  @!P3 IMAD.IADD R23, R23, 0x1, -R251.reuse ;  /* 0x000000011717b824 */ /* 0x100fe200078e0afb */
[----:B------:R-:W2:Y:S01]  /*16660*/  LDL.LU R28, [R1+0x3a8] ;  /* 0x0003a800011c7983 */ /* 0x000ea20000300800 */
[----:B------:R-:W-:Y:S01]  /*16670*/  ISETP.GE.AND P3, PT, R27, RZ, PT ;  /* 0x000000ff1b00720c */ /* 0x000fe20003f66270 */
[--C-:B------:R-:W-:Y:S01]  /*16680*/  @!P2 IMAD.IADD R22, R22, 0x1, -R251.reuse ;  /* 0x000000011616a824 */ /* 0x100fe200078e0afb */
[----:B------:R-:W-:Y:S01]  /*16690*/  ISETP.GE.AND P2, PT, R26, RZ, PT ;  /* 0x000000ff1a00720c */ /* 0x000fe20003f46270 */
[----:B------:R-:W3:Y:S01]  /*166a0*/  LDL.LU R27, [R1+0x3a4] ;  /* 0x0003a400011b7983 */ /* 0x000ee20000300800 */
[----:B------:R-:W-:Y:S01]  /*166b0*/  @!P1 IMAD.IADD R21, R21, 0x1, -R251 ;  /* 0x0000000115159824 */ /* 0x000fe200078e0afb */
[----:B------:R-:W-:Y:S02]  /*166c0*/  ISETP.GE.AND P1, PT, R16, RZ, PT ;  /* 0x000000ff1000720c */ /* 0x000fe40003f26270 */
[----:B------:R-:W4:Y:S01]  /*166d0*/  LDL.LU R26, [R1+0x3a0] ;  /* 0x0003a000011a7983 */ /* 0x000f220000300800 */
[----:B------:R-:W-:-:S03]  /*166e0*/  @!P6 IADD3 R20, R20, -R251, RZ ;  /* 0x800000fb1414e210 */ /* 0x000fc60007ffe0ff */
[----:B------:R-:W2:Y:S04]  /*166f0*/  LDL.LU R16, [R1+0x39c] ;  /* 0x00039c0001107983 */ /* 0x000ea80000300800 */
[----:B------:R-:W2:Y:S04]  /*16700*/  LDL R251, [R1+0x3980] ;  /* 0x0039800001fb7983 */ /* 0x000ea80000100800 */
[----:B------:R1:W-:Y:S04]  /*16710*/  STL [R1+0x68], R30 ;  /* 0x0000681e01007387 */ /* 0x0003e80000100800 */
[----:B-1----:R-:W3:Y:S01]  /*16720*/  LDL.LU R30, [R1+0x3ecc] ;  /* 0x003ecc00011e7983 */ /* 0x002ee20000300800 */
[----:B--2---:R-:W-:-:S02]  /*16730*/  ISETP.GE.AND P6, PT, R251, RZ, PT ;  /* 0x000000fffb00720c */ /* 0x004fc40003fc6270 */
[----:B------:R-:W-:-:S05]  /*16740*/  IABS R251, c[0x0][0x17c] ;  /* 0x00005f0000fb7a13 */ /* 0x000fca0000000000 */
[----:B------:R-:W-:Y:S02]  /*16750*/  @!P0 IMAD.IADD R17, R17, 0x1, -R251 ;  /* 0x0000000111118824 */ /* 0x000fe400078e0afb */
[----:B------:R-:W2:Y:S04]  /*16760*/  LDL R251, [R1+0x68] ;  /* 0x0000680001fb7983 */ /* 0x000ea80000100800 */
[----:B------:R1:W-:Y:S04]  /*16770*/  STL [R1+0x64], R29 ;  /* 0x0000641d01007387 */ /* 0x0003e80000100800 */
[----:B-1----:R-:W3:Y:S01]  /*16780*/  LDL.LU R29, [R1+0x3ec8] ;  /* 0x003ec800011d7983 */ /* 0x002ee20000300800 */
[----:B--2---:R-:W-:-:S05]  /*16790*/  @!P5 IMAD.MOV R251, RZ, RZ, -R251 ;  /* 0x000000fffffbd224 */ /* 0x004fca00078e0afb */
[----:B------:R1:W-:Y:S02]  /*167a0*/  @!P5 STL [R1+0x68], R251 ;  /* 0x000068fb0100d387 */ /* 0x0003e40000100800 */
[----:B-1----:R-:W-:-:S04]  /*167b0*/  IABS R251, c[0x0][0x17c] ;  /* 0x00005f0000fb7a13 */ /* 0x002fc80000000000 */
[----:B------:R-:W-:Y:S02]  /*167c0*/  ISETP.GT.U32.AND P0, PT, R251, R24, PT ;  /* 0x00000018fb00720c */ /* 0x000fe40003f04070 */
        /* <DEDUP_REMOVED lines=9> */
[----:B-1----:R-:W3:Y:S01]  /*16860*/  LDL R15, [R1+0x39c0] ;  /* 0x0039c000010f7983 */ /* 0x002ee20000100800 */
        /* <DEDUP_REMOVED lines=14> */
[----:B--2---:R-:W-:-:S05]  /*16950*/  @!P1 IADD3 R251, -R251, RZ, RZ ;  /* 0x000000fffbfb9210 */ /* 0x004fca0007ffe1ff */
[----:B------:R1:W-:Y:S02]  /*16960*/  @!P1 STL [R1+0x58], R251 ;  /* 0x000058fb01009387 */ /* 0x0003e40000100800 */
[----:B-1----:R-:W-:-:S04]  /*16970*/  IABS R251, c[0x0][0x17c] ;  /* 0x00005f0000fb7a13 */ /* 0x002fc80000000000 */
[C---:B------:R-:W-:Y:S02]  /*16980*/  ISETP.GT.U32.AND P1, PT, R251.reuse, R20, PT ;  /* 0x00000014fb00720c */ /* 0x040fe40003f24070 */
[----:B------:R-:W-:Y:S02]  /*16990*/  ISETP.GT.U32.AND P5, PT, R251, R17, PT ;  /* 0x00000011fb00720c */ /* 0x000fe40003fa4070 */
[----:B------:R-:W2:Y:S02]  /*169a0*/  LDL R251, [R1+0x54] ;  /* 0x0000540001fb7983 */ /* 0x000ea40000100800 */
[----:B--2---:R-:W-:-:S05]  /*169b0*/  @!P6 IMAD.MOV R251, RZ, RZ, -R251 ;  /* 0x000000fffffbe224 */ /* 0x004fca00078e0afb */
[----:B------:R1:W-:Y:S02]  /*169c0*/  @!P6 STL [R1+0x54], R251 ;  /* 0x000054fb0100e387 */ /* 0x0003e40000100800 */
[----:B-1----:R-:W-:-:S04]  /*169d0*/  IABS R251, c[0x0][0x17c] ;  /* 0x00005f0000fb7a13 */ /* 0x002fc80000000000 */
[----:B------:R-:W-:Y:S01]  /*169e0*/  ISETP.GT.U32.AND P6, PT, R251, R28, PT ;  /* 0x0000001cfb00720c */ /* 0x000fe20003fc4070 */
[----:B------:R-:W-:Y:S02]  /*169f0*/  @!P0 IMAD.IADD R24, R24, 0x1, -R251 ;  /* 0x0000000118188824 */ /* 0x000fe400078e0afb */
[----:B------:R-:W2:Y:S02]  /*16a00*/  LDL R251, [R1+0x39cc] ;  /* 0x0039cc0001fb7983 */ /* 0x000ea40000100800 */
[----:B--2---:R-:W-:Y:S02]  /*16a10*/  ISETP.GE.AND P0, PT, R251, RZ, PT ;  /* 0x000000fffb00720c */ /* 0x004fe40003f06270 */
[----:B------:R-:W-:-:S04]  /*16a20*/  IABS R251, c[0x0][0x17c] ;  /* 0x00005f0000fb7a13 */ /* 0x000fc80000000000 */
[----:B------:R-:W-:Y:S01]  /*16a30*/  @!P1 IADD3 R20, R20, -R251, RZ ;  /* 0x800000fb14149210 */ /* 0x000fe20007ffe0ff */
[--C-:B------:R-:W-:Y:S01]  /*16a40*/  @!P4 IMAD.IADD R23, R23, 0x1, -R251.reuse ;  /* 0x000000011717c824 */ /* 0x100fe200078e0afb */
[C---:B---3--:R-:W-:Y:S01]  /*16a50*/  ISETP.GT.U32.AND P4, PT, R251.reuse, R27, PT ;  /* 0x0000001bfb00720c */ /* 0x048fe20003f84070 */
[--C-:B------:R-:W-:Y:S01]  /*16a60*/  @!P3 IMAD.IADD R22, R22, 0x1, -R251.reuse ;  /* 0x000000011616b824 */ /* 0x100fe200078e0afb */
[----:B----4-:R-:W-:Y:S01]  /*16a70*/  ISETP.GT.U32.AND P3, PT, R251, R26, PT ;  /* 0x0000001afb00720c */ /* 0x010fe20003f64070 */
[--C-:B------:R-:W-:Y:S01]  /*16a80*/  @!P2 IMAD.IADD R21, R21, 0x1, -R251.reuse ;  /* 0x000000011515a824 */ /* 0x100fe200078e0afb */
[----:B------:R-:W-:Y:S01]  /*16a90*/  ISETP.GT.U32.AND P2, PT, R251, R16, PT ;  /* 0x00000010fb00720c */ /* 0x000fe20003f44070 */
[----:B------:R-:W-:Y:S01]  /*16aa0*/  @!P5 IMAD.IADD R17, R17, 0x1, -R251 ;  /* 0x000000011111d824 */ /* 0x000fe200078e0afb */
[----:B------:R-:W-:Y:S02]  /*16ab0*/  ISETP.GT.U32.AND P1, PT, R251, R18, PT ;  /* 0x00000012fb00720c */ /* 0x000fe40003f24070 */
[----:B------:R-:W2:Y:S02]  /*16ac0*/  LDL R251, [R1+0x39f0] ;  /* 0x0039f00001fb7983 */ /* 0x000ea40000100800 */
[----:B--2---:R-:W-:-:S02]  /*16ad0*/  ISETP.GE.AND P5, PT, R251, RZ, PT ;  /* 0x000000fffb00720c */ /* 0x004fc40003fa6270 */
[----:B------:R-:W-:-:S05]  /*16ae0*/  IABS R251, c[0x0][0x17c] ;  /* 0x00005f0000fb7a13 */ /* 0x000fca0000000000 */
[--C-:B------:R-:W-:Y:S01]  /*16af0*/  @!P6 IMAD.IADD R28, R28, 0x1, -R251.reuse ;  /* 0x000000011c1ce824 */ /* 0x100fe200078e0afb */
[----:B------:R-:W-:Y:S01]  /*16b00*/  ISETP.GT.U32.AND P6, PT, R251, R19, PT ;  /* 0x00000013fb00720c */ /* 0x000fe20003fc4070 */
[----:B------:R-:W-:Y:S02]  /*16b10*/  @!P4 IMAD.IADD R27, R27, 0x1, -R251 ;  /* 0x000000011b1bc824 */ /* 0x000fe400078e0afb */
[----:B------:R-:W2:Y:S02]  /*16b20*/  LDL R251, [R1+0x39b0] ;  /* 0x0039b00001fb7983 */ /* 0x000ea40000100800 */
[----:B--2---:R-:W-:Y:S02]  /*16b30*/  ISETP.GE.AND P4, PT, R251, RZ, PT ;  /* 0x000000fffb00720c */ /* 0x004fe40003f86270 */
[----:B------:R-:W-:-:S05]  /*16b40*/  IABS R251, c[0x0][0x17c] ;  /* 0x00005f0000fb7a13 */ /* 0x000fca0000000000 */
[--C-:B------:R-:W-:Y:S02]  /*16b50*/  @!P3 IMAD.IADD R26, R26, 0x1, -R251.reuse ;  /* 0x000000011a1ab824 */ /* 0x100fe400078e0afb */
[----:B------:R-:W-:Y:S02]  /*16b60*/  @!P2 IMAD.IADD R16, R16, 0x1, -R251 ;  /* 0x000000011010a824 */ /* 0x000fe400078e0afb */
[----:B------:R-:W2:Y:S02]  /*16b70*/  LDL R251, [R1+0x3998] ;  /* 0x0039980001fb7983 */ /* 0x000ea40000100800 */
[----:B--2---:R-:W-:Y:S02]  /*16b80*/  ISETP.GE.AND P2, PT, R251, RZ, PT ;  /* 0x000000fffb00720c */ /* 0x004fe40003f46270 */
[----:B------:R-:W-:-:S04]  /*16b90*/  IABS R251, c[0x0][0x17c] ;  /* 0x00005f0000fb7a13 */ /* 0x000fc80000000000 */
[----:B------:R-:W-:Y:S02]  /*16ba0*/  @!P1 IADD3 R18, R18, -R251, RZ ;  /* 0x800000fb12129210 */ /* 0x000fe40007ffe0ff */
[----:B------:R-:W2:Y:S02]  /*16bb0*/  LDL R251, [R1+0x39ec] ;  /* 0x0039ec0001fb7983 */ /* 0x000ea40000100800 */
[----:B--2---:R-:W-:Y:S01]  /*16bc0*/  ISETP.GE.AND P1, PT, R251, RZ, PT ;  /* 0x000000fffb00720c */ /* 0x004fe20003f26270 */
[----:B------:R-:W-:Y:S02]  /*16bd0*/  IMAD.MOV.U32 R251, RZ, RZ, R24 ;  /* 0x000000fffffb7224 */ /* 0x000fe400078e0018 */
[----:B------:R-:W2:Y:S04]  /*16be0*/  LDL.LU R24, [R1+0x3eb8] ;  /* 0x003eb80001187983 */ /* 0x000ea80000300800 */
[----:B------:R1:W-:Y:S02]  /*16bf0*/  STL [R1+0x50], R251 ;  /* 0x000050fb01007387 */ /* 0x0003e40000100800 */
[----:B-1----:R-:W-:-:S05]  /*16c00*/  IABS R251, c[0x0][0x17c] ;  /* 0x00005f0000fb7a13 */ /* 0x002fca0000000000 */
[----:B------:R-:W-:Y:S02]  /*16c10*/  @!P6 IMAD.IADD R19, R19, 0x1, -R251 ;  /* 0x000000011313e824 */ /* 0x000fe400078e0afb */
[----:B------:R-:W3:Y:S04]  /*16c20*/  LDL R251, [R1+0x50] ;  /* 0x0000500001fb7983 */ /* 0x000ee80000100800 */
[----:B------:R1:W-:Y:S04]  /*16c30*/  STL [R1+0x4c], R23 ;  /* 0x00004c1701007387 */ /* 0x0003e80000100800 */
[----:B-1----:R-:W4:Y:S01]  /*16c40*/  LDL.LU R23, [R1+0x3eb4] ;  /* 0x003eb40001177983 */ /* 0x002f220000300800 */
[----:B---3--:R-:W-:-:S05]  /*16c50*/  @!P0 IMAD.MOV R251, RZ, RZ, -R251 ;  /* 0x000000fffffb8224 */ /* 0x008fca00078e0afb */
[----:B------:R1:W-:Y:S02]  /*16c60*/  @!P0 STL [R1+0x50], R251 ;  /* 0x000050fb01008387 */ /* 0x0003e40000100800 */
[----:B-1----:R-:W-:-:S04]  /*16c70*/  IABS R251, c[0x0][0x17c] ;  /* 0x00005f0000fb7a13 */ /* 0x002fc80000000000 */
[----:B------:R-:W-:Y:S02]  /*16c80*/  ISETP.GT.U32.AND P0, PT, R251, R28, PT ;  /* 0x0000001cfb00720c */ /* 0x000fe40003f04070 */
[----:B------:R-:W3:Y:S04]  /*16c90*/  LDL R251, [R1+0x4c] ;  /* 0x00004c0001fb7983 */ /* 0x000ee80000100800 */
[----:B------:R1:W-:Y:S04]  /*16ca0*/  STL [R1+0x48], R22 ;  /* 0x0000481601007387 */ /* 0x0003e80000100800 */
[----:B-1----:R-:W2:Y:S01]  /*16cb0*/  LDL.LU R22, [R1+0x3eb0] ;  /* 0x003eb00001167983 */ /* 0x002ea20000300800 */
[----:B---3--:R-:W-:-:S05]  /*16cc0*/  @!P5 IMAD.MOV R251, RZ, RZ, -R251 ;  /* 0x000000fffffbd224 */ /* 0x008fca00078e0afb */
[----:B------:R1:W-:Y:S02]  /*16cd0*/  @!P5 STL [R1+0x4c], R251 ;  /* 0x00004cfb0100d387 */ /* 0x0003e40000100800 */
[----:B-1----:R-:W-:-:S04]  /*16ce0*/  IABS R251, c[0x0][0x17c] ;  /* 0x00005f0000fb7a13 */ /* 0x002fc80000000000 */
[----:B------:R-:W-:Y:S02]  /*16cf0*/  ISETP.GT.U32.AND P5, PT, R251, R27, PT ;  /* 0x0000001bfb00720c */ /* 0x000fe40003fa4070 */
[----:B------:R-:W3:Y:S04]  /*16d00*/  LDL R251, [R1+0x48] ;  /* 0x0000480001fb7983 */ /* 0x000ee80000100800 */
[----:B------:R1:W-:Y:S04]  /*16d10*/  STL [R1+0x44], R21 ;  /* 0x0000441501007387 */ /* 0x0003e80000100800 */
[----:B-1----:R-:W2:Y:S01]  /*16d20*/  LDL.LU R21, [R1+0x3eac] ;  /* 0x003eac0001157983 */ /* 0x002ea20000300800 */
[----:B---3--:R-:W-:-:S05]  /*16d30*/  @!P4 IADD3 R251, -R251, RZ, RZ ;  /* 0x000000fffbfbc210 */ /* 0x008fca0007ffe1ff */
[----:B------:R1:W-:Y:S02]  /*16d40*/  @!P4 STL [R1+0x48], R251 ;  /* 0x000048fb0100c387 */ /* 0x0003e40000100800 */
[----:B-1----:R-:W-:-:S04]  /*16d50*/  IABS R251, c[0x0][0x17c] ;  /* 0x00005f0000fb7a13 */ /* 0x002fc80000000000 */
[----:B------:R-:W-:Y:S02]  /*16d60*/  ISETP.GT.U32.AND P4, PT, R251, R26, PT ;  /* 0x0000001afb00720c */ /* 0x000fe40003f84070 */
[----:B------:R-:W3:Y:S01]  /*16d70*/  LDL R251, [R1+0x44] ;  /* 0x0000440001fb7983 */ /* 0x000ee20000100800 */
[----:B------:R-:W-:-:S03]  /*16d80*/  ISETP.GE.AND P3, PT, R15, RZ, PT ;  /* 0x000000ff0f00720c */ /* 0x000fc60003f66270 */
[----:B------:R1:W-:Y:S04]  /*16d90*/  STL [R1+0x40], R20 ;  /* 0x0000401401007387 */ /* 0x0003e80000100800 */
[----:B-1----:R-:W2:Y:S06]  /*16da0*/  LDL.LU R20, [R1+0x3ea8] ;  /* 0x003ea80001147983 */ /* 0x002eac0000300800 */
[----:B---3--:R-:W-:-:S05]  /*16db0*/  @!P3 IMAD.MOV R251, RZ, RZ, -R251 ;  /* 0x000000fffffbb224 */ /* 0x008fca00078e0afb */
[----:B------:R1:W-:Y:S02]  /*16dc0*/  @!P3 STL [R1+0x44], R251 ;  /* 0x000044fb0100b387 */ /* 0x0003e40000100800 */
[----:B-1----:R-:W-:-:S04]  /*16dd0*/  IABS R251, c[0x0][0x17c] ;  /* 0x00005f0000fb7a13 */ /* 0x002fc80000000000 */
[----:B------:R-:W-:Y:S02]  /*16de0*/  ISETP.GT.U32.AND P3, PT, R251, R16, PT ;  /* 0x00000010fb00720c */ /* 0x000fe40003f64070 */
[----:B------:R-:W3:Y:S01]  /*16df0*/  LDL R251, [R1+0x40] ;  /* 0x0000400001fb7983 */ /* 0x000ee20000100800 */
[----:B------:R-:W-:-:S03]  /*16e00*/  IABS R14, R14 ;  /* 0x0000000e000e7213 */ /* 0x000fc60000000000 */
[----:B------:R1:W-:Y:S02]  /*16e10*/  STL [R1+0x3c], R17 ;  /* 0x00003c1101007387 */ /* 0x0003e40000100800 */
[----:B------:R-:W-:-:S04]  /*16e20*/  IMAD.HI.U32 R15, R252, R14, RZ ;  /* 0x0000000efc0f7227 */ /* 0x000fc800078e00ff */
[----:B------:R-:W-:Y:S01]  /*16e30*/  IMAD.MOV R15, RZ, RZ, -R15 ;  /* 0x000000ffff0f7224 */ /* 0x000fe200078e0a0f */
[----:B-1----:R-:W2:Y:S01]  /*16e40*/  LDL R17, [R1+0x3a2c] ;  /* 0x003a2c0001117983 */ /* 0x002ea20000100800 */
[----:B---3--:R-:W-:-:S05]  /*16e50*/  @!P2 IMAD.MOV R251, RZ, RZ, -R251 ;  /* 0x000000fffffba224 */ /* 0x008fca00078e0afb */
[----:B------:R1:W-:Y:S02]  /*16e60*/  @!P2 STL [R1+0x40], R251 ;  /* 0x000040fb0100a387 */ /* 0x0003e40000100800 */
[----:B-1----:R-:W-:-:S04]  /*16e70*/  IABS R251, c[0x0][0x17c] ;  /* 0x00005f0000fb7a13 */ /* 0x002fc80000000000 */
[C---:B------:R-:W-:Y:S01]  /*16e80*/  ISETP.GT.U32.AND P2, PT, R251.reuse, R18, PT ;  /* 0x00000012fb00720c */ /* 0x040fe20003f44070 */
[C---:B------:R-:W-:Y:S01]  /*16e90*/  IMAD R14, R251.reuse, R15, R14 ;  /* 0x0000000ffb0e7224 */ /* 0x040fe200078e020e */
[----:B------:R-:W-:Y:S01]  /*16ea0*/  ISETP.GT.U32.AND P6, PT, R251, R19, PT ;  /* 0x00000013fb00720c */ /* 0x000fe20003fc4070 */
[----:B------:R-:W3:Y:S04]  /*16eb0*/  LDL R15, [R1+0x3a0c] ;  /* 0x003a0c00010f7983 */ /* 0x000ee80000100800 */
[----:B------:R-:W2:Y:S02]  /*16ec0*/  LDL R251, [R1+0x3c] ;  /* 0x00003c0001fb7983 */ /* 0x000ea40000100800 */
[----:B--2---:R-:W-:-:S05]  /*16ed0*/  @!P1 IMAD.MOV R251, RZ, RZ, -R251 ;  /* 0x000000fffffb9224 */ /* 0x004fca00078e0afb */
[----:B------:R1:W-:Y:S02]  /*16ee0*/  @!P1 STL [R1+0x3c], R251 ;  /* 0x00003cfb01009387 */ /* 0x0003e40000100800 */
[----:B-1----:R-:W-:-:S04]  /*16ef0*/  IABS R251, c[0x0][0x17c] ;  /* 0x00005f0000fb7a13 */ /* 0x002fc80000000000 */
[----:B------:R-:W-:Y:S01]  /*16f00*/  @!P4 IADD3 R26, R26, -R251, RZ ;  /* 0x800000fb1a1ac210 */ /* 0x000fe20007ffe0ff */
[--C-:B------:R-:W-:Y:S01]  /*16f10*/  @!P0 IMAD.IADD R28, R28, 0x1, -R251.reuse ;  /* 0x000000011c1c8824 */ /* 0x100fe200078e0afb */
[----:B------:R-:W-:Y:S01]  /*16f20*/  ISETP.GT.U32.AND P1, PT, R251, R20, PT ;  /* 0x00000014fb00720c */ /* 0x000fe20003f24070 */
[--C-:B------:R-:W-:Y:S01]  /*16f30*/  @!P5 IMAD.IADD R27, R27, 0x1, -R251.reuse ;  /* 0x000000011b1bd824 */ /* 0x100fe200078e0afb */
[C---:B------:R-:W-:Y:S01]  /*16f40*/  ISETP.GT.U32.AND P0, PT, R251.reuse, R21, PT ;  /* 0x00000015fb00720c */ /* 0x040fe20003f04070 */
[--C-:B------:R-:W-:Y:S01]  /*16f50*/  @!P3 IMAD.IADD R16, R16, 0x1, -R251.reuse ;  /* 0x000000011010b824 */ /* 0x100fe200078e0afb */
[C---:B------:R-:W-:Y:S01]  /*16f60*/  ISETP.GT.U32.AND P5, PT, R251.reuse, R22, PT ;  /* 0x00000016fb00720c */ /* 0x040fe20003fa4070 */
[--C-:B------:R-:W-:Y:S01]  /*16f70*/  @!P2 IMAD.IADD R18, R18, 0x1, -R251.reuse ;  /* 0x000000011212a824 */ /* 0x100fe200078e0afb */
[----:B----4-:R-:W-:Y:S01]  /*16f80*/  ISETP.GT.U32.AND P4, PT, R251, R23, PT ;  /* 0x00000017fb00720c */ /* 0x010fe20003f84070 */
[----:B------:R-:W-:Y:S01]  /*16f90*/  @!P6 IMAD.IADD R19, R19, 0x1, -R251 ;  /* 0x000000011313e824 */ /* 0x000fe200078e0afb */
[----:B------:R-:W-:-:S02]  /*16fa0*/  ISETP.GT.U32.AND P3, PT, R251, R24, PT ;  /* 0x00000018fb00720c */ /* 0x000fc40003f64070 */
[----:B------:R-:W-:Y:S02]  /*16fb0*/  ISETP.GT.U32.AND P2, PT, R251, R25, PT ;  /* 0x00000019fb00720c */ /* 0x000fe40003f44070 */
[----:B------:R-:W2:Y:S02]  /*16fc0*/  LDL R251, [R1+0x3a10] ;  /* 0x003a100001fb7983 */ /* 0x000ea40000100800 */
[----:B--2---:R-:W-:Y:S02]  /*16fd0*/  ISETP.GE.AND P6, PT, R251, RZ, PT ;  /* 0x000000fffb00720c */ /* 0x004fe40003fc6270 */
[----:B------:R-:W-:-:S05]  /*16fe0*/  IABS R251, c[0x0][0x17c] ;  /* 0x00005f0000fb7a13 */ /* 0x000fca0000000000 */
[----:B------:R-:W-:Y:S02]  /*16ff0*/  @!P1 IMAD.IADD R20, R20, 0x1, -R251 ;  /* 0x0000000114149824 */ /* 0x000fe400078e0afb */
[----:B------:R-:W2:Y:S02]  /*17000*/  LDL R251, [R1+0x39c8] ;  /* 0x0039c80001fb7983 */ /* 0x000ea40000100800 */
[----:B--2---:R-:W-:Y:S02]  /*17010*/  ISETP.GE.AND P1, PT, R251, RZ, PT ;  /* 0x000000fffb00720c */ /* 0x004fe40003f26270 */
[----:B------:R-:W-:-:S05]  /*17020*/  IABS R251, c[0x0][0x17c] ;  /* 0x00005f0000fb7a13 */ /* 0x000fca0000000000 */
[----:B------:R-:W-:Y:S02]  /*17030*/  @!P0 IMAD.IADD R21, R21, 0x1, -R251 ;  /* 0x0000000115158824 */ /* 0x000fe400078e0afb */
[----:B------:R-:W2:Y:S02]  /*17040*/  LDL R251, [R1+0x39d8] ;  /* 0x0039d80001fb7983 */ /* 0x000ea40000100800 */
[----:B--2---:R-:W-:Y:S02]  /*17050*/  ISETP.GE.AND P0, PT, R251, RZ, PT ;  /* 0x000000fffb00720c */ /* 0x004fe40003f06270 */
[----:B------:R-:W-:-:S04]  /*17060*/  IABS R251, c[0x0][0x17c] ;  /* 0x00005f0000fb7a13 */ /* 0x000fc80000000000 */
[----:B------:R-:W-:Y:S02]  /*17070*/  @!P5 IADD3 R22, R22, -R251, RZ ;  /* 0x800000fb1616d210 */ /* 0x000fe40007ffe0ff */
[----:B------:R-:W2:Y:S02]  /*17080*/  LDL R251, [R1+0x39ac] ;  /* 0x0039ac0001fb7983 */ /* 0x000ea40000100800 */
[----:B--2---:R-:W-:Y:S02]  /*17090*/  ISETP.GE.AND P5, PT, R251, RZ, PT ;  /* 0x000000fffb00720c */ /* 0x004fe40003fa6270 */
[----:B------:R-:W-:-:S05]  /*170a0*/  IABS R251, c[0x0][0x17c] ;  /* 0x00005f0000fb7a13 */ /* 0x000fca0000000000 */
[--C-:B------:R-:W-:Y:S01]  /*170b0*/  @!P4 IMAD.IADD R23, R23, 0x1, -R251.reuse ;  /* 0x000000011717c824 */ /* 0x100fe200078e0afb */
[----:B---3--:R-:W-:Y:S01]  /*170c0*/  ISETP.GE.AND P4, PT, R15, RZ, PT ;  /* 0x000000ff0f00720c */ /* 0x008fe20003f86270 */
[----:B------:R-:W-:Y:S02]  /*170d0*/  IMAD.MOV.U32 R15, RZ, RZ, R28 ;  /* 0x000000ffff0f7224 */ /* 0x000fe400078e001c */
[----:B------:R-:W-:Y:S01]  /*170e0*/  @!P3 IMAD.IADD R24, R24, 0x1, -R251 ;  /* 0x000000011818b824 */ /* 0x000fe200078e0afb */
[----:B------:R-:W-:Y:S01]  /*170f0*/  ISETP.GE.AND P3, PT, R17, RZ, PT ;  /* 0x000000ff1100720c */ /* 0x000fe20003f66270 */
[----:B------:R-:W-:Y:S01]  /*17100*/  IMAD.MOV.U32 R17, RZ, RZ, R27 ;  /* 0x000000ffff117224 */ /* 0x000fe200078e001b */
[----:B------:R-:W-:Y:S01]  /*17110*/  @!P6 IADD3 R15, -R15, RZ, RZ ;  /* 0x000000ff0f0fe210 */ /* 0x000fe20007ffe1ff */
[----:B------:R-:W2:Y:S02]  /*17120*/  LDL.LU R28, [R1+0x3ea4] ;  /* 0x003ea400011c7983 */ /* 0x000ea40000300800 */
[----:B------:R-:W-:-:S02]  /*17130*/  @!P1 IMAD.MOV R17, RZ, RZ, -R17 ;  /* 0x000000ffff119224 */ /* 0x000fc400078e0a11 */
[----:B------:R-:W3:Y:S04]  /*17140*/  LDL.LU R27, [R1+0x3ea0] ;  /* 0x003ea000011b7983 */ /* 0x000ee80000300800 */
[----:B------:R1:W-:Y:S02]  /*17150*/  STL [R1+0x38], R15 ;  /* 0x0000380f01007387 */ /* 0x0003e40000100800 */
[----:B-1----:R-:W-:Y:S02]  /*17160*/  IMAD.MOV.U32 R15, RZ, RZ, R26 ;  /* 0x000000ffff0f7224 */ /* 0x002fe400078e001a */
[----:B------:R-:W4:Y:S02]  /*17170*/  LDL.LU R26, [R1+0x3e9c] ;  /* 0x003e9c00011a7983 */ /* 0x000f240000300800 */
[----:B------:R-:W-:-:S02]  /*17180*/  @!P0 IMAD.MOV R15, RZ, RZ, -R15 ;  /* 0x000000ffff0f8224 */ /* 0x000fc400078e0a0f */
[----:B------:R1:W-:Y:S01]  /*17190*/  STL [R1+0x34], R17 ;  /* 0x0000341101007387 */ /* 0x0003e20000100800 */
[----:B------:R-:W-:Y:S02]  /*171a0*/  @!P2 IMAD.IADD R25, R25, 0x1, -R251 ;  /* 0x000000011919a824 */ /* 0x000fe400078e0afb */
[----:B-1----:R-:W-:Y:S02]  /*171b0*/  IMAD.MOV.U32 R17, RZ, RZ, R16 ;  /* 0x000000ffff117224 */ /* 0x002fe400078e0010 */
[----:B------:R-:W2:Y:S03]  /*171c0*/  LDL R16, [R1+0x3a50] ;  /* 0x003a500001107983 */ /* 0x000ea60000100800 */
[----:B------:R-:W-:Y:S01]  /*171d0*/  @!P5 IADD3 R17, -R17, RZ, RZ ;  /* 0x000000ff1111d210 */ /* 0x000fe20007ffe1ff */
[----:B------:R1:W-:Y:S01]  /*171e0*/  STL [R1+0x30], R15 ;  /* 0x0000300f01007387 */ /* 0x0003e20000100800 */
[----:B------:R-:W-:Y:S01]  /*171f0*/  ISETP.GT.U32.AND P2, PT, R251, R20, PT ;  /* 0x00000014fb00720c */ /* 0x000fe20003f44070 */
[----:B-1----:R-:W-:-:S02]  /*17200*/  IMAD.MOV.U32 R15, RZ, RZ, R18 ;  /* 0x000000ffff0f7224 */ /* 0x002fc400078e0012 */
[----:B------:R-:W2:Y:S02]  /*17210*/  LDL R18, [R1+0x3a28] ;  /* 0x003a280001127983 */ /* 0x000ea40000100800 */
[----:B------:R-:W-:Y:S02]  /*17220*/  @!P4 IMAD.MOV R15, RZ, RZ, -R15 ;  /* 0x000000ffff0fc224 */ /* 0x000fe400078e0a0f */
[----:B------:R1:W-:Y:S01]  /*17230*/  STL [R1+0x2c], R17 ;  /* 0x00002c1101007387 */ /* 0x0003e20000100800 */
[C---:B------:R-:W-:Y:S02]  /*17240*/  ISETP.GT.U32.AND P1, PT, R251.reuse, R21, PT ;  /* 0x00000015fb00720c */ /* 0x040fe40003f24070 */
[C---:B------:R-:W-:Y:S02]  /*17250*/  ISETP.GT.U32.AND P0, PT, R251.reuse, R22, PT ;  /* 0x00000016fb00720c */ /* 0x040fe40003f04070 */
[C---:B------:R-:W-:Y:S02]  /*17260*/  ISETP.GT.U32.AND P6, PT, R251.reuse, R23, PT ;  /* 0x00000017fb00720c */ /* 0x040fe40003fc4070 */
[C---:B------:R-:W-:Y:S01]  /*17270*/  ISETP.GT.U32.AND P4, PT, R251.reuse, R24, PT ;  /* 0x00000018fb00720c */ /* 0x040fe20003f84070 */
[----:B-1----:R-:W2:Y:S01]  /*17280*/  LDL R17, [R1+0x3a08] ;  /* 0x003a080001117983 */ /* 0x002ea20000100800 */
[----:B------:R-:W-:-:S03]  /*17290*/  ISETP.GT.U32.AND P5, PT, R251, R25, PT ;  /* 0x00000019fb00720c */ /* 0x000fc60003fa4070 */
[----:B------:R1:W-:Y:S04]  /*172a0*/  STL [R1+0x24], R19 ;  /* 0x0000241301007387 */ /* 0x0003e80000100800 */
[----:B-1----:R-:W2:Y:S04]  /*172b0*/  LDL R19, [R1+0x39c4] ;  /* 0x0039c40001137983 */ /* 0x002ea80000100800 */
[----:B------:R1:W-:Y:S04]  /*172c0*/  STL [R1+0x28], R15 ;  /* 0x0000280f01007387 */ /* 0x0003e80000100800 */
[----:B------:R-:W2:Y:S01]  /*172d0*/  LDL R251, [R1+0x24] ;  /* 0x0000240001fb7983 */ /* 0x000ea20000100800 */
[----:B-1----:R-:W-:Y:S01]  /*172e0*/  IADD3 R15, R246, 0x1f2, RZ ;  /* 0x000001f2f60f7810 */ /* 0x002fe20007ffe0ff */
[----:B--2---:R-:W-:-:S05]  /*172f0*/  @!P3 IMAD.MOV R251, RZ, RZ, -R251 ;  /* 0x000000fffffbb224 */ /* 0x004fca00078e0afb */
[----:B------:R1:W-:Y:S04]  /*17300*/  @!P3 STL [R1+0x24], R251 ;  /* 0x000024fb0100b387 */ /* 0x0003e80000100800 */
[----:B------:R-:W-:Y:S01]  /*17310*/  STL [R1+0x3664], R15 ;  /* 0x0036640f01007387 */ /* 0x000fe20000100800 */
[----:B-1----:R-:W-:-:S04]  /*17320*/  IABS R251, c[0x0][0x17c] ;  /* 0x00005f0000fb7a13 */ /* 0x002fc80000000000 */
[----:B------:R-:W-:Y:S01]  /*17330*/  @!P6 IADD3 R23, R23, -R251, RZ ;  /* 0x800000fb1717e210 */ /* 0x000fe20007ffe0ff */
[--C-:B------:R-:W-:Y:S01]  /*17340*/  @!P2 IMAD.IADD R20, R20, 0x1, -R251.reuse ;  /* 0x000000011414a824 */ /* 0x100fe200078e0afb */
[----:B----4-:R-:W-:Y:S01]  /*17350*/  ISETP.GT.U32.AND P3, PT, R251, R26, PT ;  /* 0x0000001afb00720c */ /* 0x010fe20003f64070 */
[--C-:B------:R-:W-:Y:S01]  /*17360*/  @!P1 IMAD.IADD R21, R21, 0x1, -R251.reuse ;  /* 0x0000000115159824 */ /* 0x100fe200078e0afb */
[C---:B---3--:R-:W-:Y:S01]  /*17370*/  ISETP.GT.U32.AND P2, PT, R251.reuse, R27, PT ;  /* 0x0000001bfb00720c */ /* 0x048fe20003f44070 */
[--C-:B------:R-:W-:Y:S01]  /*17380*/  @!P0 IMAD.IADD R22, R22, 0x1, -R251.reuse ;  /* 0x0000000116168824 */ /* 0x100fe200078e0afb */
[C---:B------:R-:W-:Y:S01]  /*17390*/  ISETP.GT.U32.AND P1, PT, R251.reuse, R28, PT ;  /* 0x0000001cfb00720c */ /* 0x040fe20003f24070 */
[--C-:B------:R-:W-:Y:S01]  /*173a0*/  @!P4 IMAD.IADD R24, R24, 0x1, -R251.reuse ;  /* 0x000000011818c824 */ /* 0x100fe200078e0afb */
[----:B------:R-:W-:Y:S01]  /*173b0*/  ISETP.GT.U32.AND P0, PT, R251, R29, PT ;  /* 0x0000001dfb00720c */ /* 0x000fe20003f04070 */
        /* <DEDUP_REMOVED lines=11> */
[----:B------:R-:W-:Y:S01]  /*17470*/  ISETP.GE.AND P0, PT, R16, RZ, PT ;  /* 0x000000ff1000720c */ /* 0x000fe20003f06270 */
[----:B------:R-:W-:Y:S02]  /*17480*/  IMAD.MOV.U32 R16, RZ, RZ, R20 ;  /* 0x000000ffff107224 */ /* 0x000fe400078e0014 */
[--C-:B------:R-:W-:Y:S01]  /*17490*/  @!P2 IMAD.IADD R27, R27, 0x1, -R251.reuse ;  /* 0x000000011b1ba824 */ /* 0x100fe200078e0afb */
[----:B------:R-:W-:Y:S01]  /*174a0*/  ISETP.GE.AND P2, PT, R19, RZ, PT ;  /* 0x000000ff1300720c */ /* 0x000fe20003f46270 */
[--C-:B------:R-:W-:Y:S01]  /*174b0*/  @!P6 IMAD.IADD R30, R30, 0x1, -R251.reuse ;  /* 0x000000011e1ee824 */ /* 0x100fe200078e0afb */
[----:B------:R-:W-:Y:S01]  /*174c0*/  ISETP.GE.AND P6, PT, R17, RZ, PT ;  /* 0x000000ff1100720c */ /* 0x000fe20003fc6270 */
[----:B------:R-:W-:Y:S01]  /*174d0*/  @!P1 IMAD.IADD R28, R28, 0x1, -R251 ;  /* 0x000000011c1c9824 */ /* 0x000fe200078e0afb */
[----:B------:R-:W-:Y:S01]  /*174e0*/  ISETP.GE.AND P1, PT, R18, RZ, PT ;  /* 0x000000ff1200720c */ /* 0x000fe20003f26270 */
[----:B------:R-:W-:Y:S01]  /*174f0*/  IMAD.MOV.U32 R17, RZ, RZ, R21 ;  /* 0x000000ffff117224 */ /* 0x000fe200078e0015 */
[----:B------:R-:W2:Y:S01]  /*17500*/  LDL R20, [R1+0x3528] ;  /* 0x0035280001147983 */ /* 0x000ea20000100800 */
[----:B------:R-:W-:-:S02]  /*17510*/  @!P5 IMAD.MOV R16, RZ, RZ, -R16 ;  /* 0x000000ffff10d224 */ /* 0x000fc400078e0a10 */
[----:B------:R-:W-:Y:S01]  /*17520*/  @!P3 IMAD.MOV R17, RZ, RZ, -R17 ;  /* 0x000000ffff11b224 */ /* 0x000fe200078e0a11 */
[----:B------:R-:W3:Y:S04]  /*17530*/  LDL R21, [R1+0x39e4] ;  /* 0x0039e40001157983 */ /* 0x000ee80000100800 */
[----:B------:R1:W-:Y:S04]  /*17540*/  STL [R1+0x20], R16 ;  /* 0x0000201001007387 */ /* 0x0003e80000100800 */
[----:B------:R4:W-:Y:S04]  /*17550*/  STL [R1+0x1c], R17 ;  /* 0x00001c1101007387 */ /* 0x0009e80000100800 */
[----:B------:R-:W3:Y:S01]  /*17560*/  LDL R19, [R1+0x3a14] ;  /* 0x003a140001137983 */ /* 0x000ee20000100800 */
[----:B-1----:R-:W-:Y:S01]  /*17570*/  MOV R16, R22 ;  /* 0x0000001600107202 */ /* 0x002fe20000000f00 */
[----:B----4-:R-:W-:-:S04]  /*17580*/  IMAD.MOV.U32 R17, RZ, RZ, R23 ;  /* 0x000000ffff117224 */ /* 0x010fc800078e0017 */
[----:B------:R-:W-:Y:S02]  /*17590*/  @!P2 IMAD.MOV R16, RZ, RZ, -R16 ;  /* 0x000000ffff10a224 */ /* 0x000fe400078e0a10 */
[----:B------:R-:W-:-:S03]  /*175a0*/  @!P1 IMAD.MOV R17, RZ, RZ, -R17 ;  /* 0x000000ffff119224 */ /* 0x000fc600078e0a11 */
[----:B------:R1:W-:Y:S04]  /*175b0*/  STL [R1+0x18], R16 ;  /* 0x0000181001007387 */ /* 0x0003e80000100800 */
[----:B------:R-:W4:Y:S04]  /*175c0*/  LDL R18, [R1+0x39e0] ;  /* 0x0039e00001127983 */ /* 0x000f280000100800 */
[----:B-1----:R-:W4:Y:S04]  /*175d0*/  LDL R16, [R1+0x3a4c] ;  /* 0x003a4c0001107983 */ /* 0x002f280000100800 */
[----:B------:R1:W-:Y:S04]  /*175e0*/  STL [R1+0x14], R17 ;  /* 0x0000141101007387 */ /* 0x0003e80000100800 */
[----:B-1----:R-:W4:Y:S01]  /*175f0*/  LDL R17, [R1+0x3d20] ;  /* 0x003d200001117983 */ /* 0x002f220000100800 */
[----:B------:R-:W-:Y:S01]  /*17600*/  IMAD.MOV.U32 R23, RZ, RZ, R24 ;  /* 0x000000ffff177224 */ /* 0x000fe200078e0018 */
[----:B------:R-:W-:-:S03]  /*17610*/  ISETP.GT.U32.AND P1, PT, R251, R29, PT ;  /* 0x0000001dfb00720c */ /* 0x000fc60003f24070 */
[----:B------:R-:W-:Y:S01]  /*17620*/  @!P0 IMAD.MOV R23, RZ, RZ, -R23 ;  /* 0x000000ffff178224 */ /* 0x000fe200078e0a17 */
[C---:B------:R-:W-:Y:S01]  /*17630*/  ISETP.GT.U32.AND P0, PT, R251.reuse, R30, PT ;  /* 0x0000001efb00720c */ /* 0x040fe20003f04070 */
[----:B------:R-:W-:Y:S01]  /*17640*/  @!P4 IMAD.IADD R32, R32, 0x1, -R251 ;  /* 0x000000012020c824 */ /* 0x000fe200078e0afb */
[----:B------:R-:W-:-:S04]  /*17650*/  ISETP.GT.U32.AND P4, PT, R251, R26, PT ;  /* 0x0000001afb00720c */ /* 0x000fc80003f84070 */
[C---:B------:R-:W-:Y:S02]  /*17660*/  ISETP.GT.U32.AND P5, PT, R251.reuse, R32, PT ;  /* 0x00000020fb00720c */ /* 0x040fe40003fa4070 */
[----:B------:R-:W-:Y:S02]  /*17670*/  ISETP.GT.U32.AND P3, PT, R251, R27, PT ;  /* 0x0000001bfb00720c */ /* 0x000fe40003f64070 */
[----:B------:R-:W-:-:S03]  /*17680*/  @!P1 IADD3 R29, R29, -R251, RZ ;  /* 0x800000fb1d1d9210 */ /* 0x000fc60007ffe0ff */
[--C-:B------:R-:W-:Y:S01]  /*17690*/  @!P0 IMAD.IADD R30, R30, 0x1, -R251.reuse ;  /* 0x000000011e1e8824 */ /* 0x100fe200078e0afb */
[C---:B------:R-:W-:Y:S02]  /*176a0*/  ISETP.GT.U32.AND P0, PT, R251.reuse, R36, PT ;  /* 0x00000024fb00720c */ /* 0x040fe40003f04070 */
[----:B------:R-:W-:Y:S01]  /*176b0*/  ISETP.GT.U32.AND P1, PT, R251, R35, PT ;  /* 0x00000023fb00720c */ /* 0x000fe20003f24070 */
[--C-:B------:R-:W-:Y:S02]  /*176c0*/  @!P4 IMAD.IADD R26, R26, 0x1, -R251.reuse ;  /* 0x000000011a1ac824 */ /* 0x100fe400078e0afb */
[--C-:B------:R-:W-:Y:S01]  /*176d0*/  @!P5 IMAD.IADD R32, R32, 0x1, -R251.reuse ;  /* 0x000000012020d824 */ /* 0x100fe200078e0afb */
[----:B------:R-:W-:Y:S01]  /*176e0*/  MOV R22, R25 ;  /* 0x0000001900167202 */ /* 0x000fe20000000f00 */
[----:B------:R-:W-:-:S06]  /*176f0*/  @!P3 IMAD.IADD R27, R27, 0x1, -R251 ;  /* 0x000000011b1bb824 */ /* 0x000fcc00078e0afb */
[----:B------:R-:W-:Y:S02]  /*17700*/  @!P0 IMAD.IADD R36, R36, 0x1, -R251 ;  /* 0x0000000124248824 */ /* 0x000fe400078e0afb */
[----:B------:R-:W-:Y:S01]  /*17710*/  @!P1 IADD3 R35, R35, -R251, RZ ;  /* 0x800000fb23239210 */ /* 0x000fe20007ffe0ff */
[----:B------:R-:W-:Y:S01]  /*17720*/  @!P6 IMAD.MOV R22, RZ, RZ, -R22 ;  /* 0x000000ffff16e224 */ /* 0x000fe200078e0a16 */
[----:B------:R-:W-:Y:S04]  /*17730*/  STL [R1+0x10], R23 ;  /* 0x0000101701007387 */ /* 0x000fe80000100800 */
[----:B------:R1:W-:Y:S01]  /*17740*/  STL [R1+0xc], R22 ;  /* 0x00000c1601007387 */ /* 0x0003e20000100800 */
[----:B--2---:R-:W-:Y:S02]  /*17750*/  ISETP.GE.AND P5, PT, R20, RZ, PT ;  /* 0x000000ff1400720c */ /* 0x004fe40003fa6270 */
[----:B---3--:R-:W-:-:S02]  /*17760*/  ISETP.GE.AND P4, PT, R21, RZ, PT ;  /* 0x000000ff1500720c */ /* 0x008fc40003f86270 */
[----:B----4-:R-:W-:Y:S01]  /*17770*/  ISETP.GE.AND P1, PT, R18, RZ, PT ;  /* 0x000000ff1200720c */ /* 0x010fe20003f26270 */
[----:B------:R-:W-:-:S08]  /*17780*/  IMAD.MOV.U32 R18, RZ, RZ, R27 ;  /* 0x000000ffff127224 */ /* 0x000fd000078e001b */
[----:B------:R-:W-:Y:S01]  /*17790*/  @!P5 IMAD.MOV R18, RZ, RZ, -R18 ;  /* 0x000000ffff12d224 */ /* 0x000fe200078e0a12 */
[----:B------:R-:W-:Y:S01]  /*177a0*/  ISETP.GE.AND P0, PT, R17, RZ, PT ;  /* 0x000000ff1100720c */ /* 0x000fe20003f06270 */
[----:B------:R-:W-:-:S05]  /*177b0*/  IMAD.MOV.U32 R17, RZ, RZ, R26 ;  /* 0x000000ffff117224 */ /* 0x000fca00078e001a */
[----:B------:R-:W-:-:S05]  /*177c0*/  @!P4 IADD3 R17, -R17, RZ, RZ ;  /* 0x000000ff1111c210 */ /* 0x000fca0007ffe1ff */
[----:B------:R2:W-:Y:S04]  /*177d0*/  STL [R1+0x8], R17 ;  /* 0x0000081101007387 */ /* 0x0005e80000100800 */
[----:B------:R3:W-:Y:S04]  /*177e0*/  STL [R1+0x4], R18 ;  /* 0x0000041201007387 */ /* 0x0007e80000100800 */
[----:B-1----:R-:W4:Y:S04]  /*177f0*/  LDL R22, [R1+0x3a04] ;  /* 0x003a040001167983 */ /* 0x002f280000100800 */
[----:B------:R-:W4:Y:S01]  /*17800*/  LDL R21, [R1+0x3a24] ;  /* 0x003a240001157983 */ /* 0x000f220000100800 */
[----:B------:R-:W-:-:S02]  /*17810*/  ISETP.GT.U32.AND P3, PT, R251, R33, PT ;  /* 0x00000021fb00720c */ /* 0x000fc40003f64070 */
[----:B------:R-:W-:Y:S01]  /*17820*/  ISETP.GT.U32.AND P2, PT, R251, R28, PT ;  /* 0x0000001cfb00720c */ /* 0x000fe20003f44070 */
[----:B------:R-:W4:Y:S10]  /*17830*/  LDL R20, [R1+0x3a34] ;  /* 0x003a340001147983 */ /* 0x000f340000100800 */
[--C-:B------:R-:W-:Y:S01]  /*17840*/  @!P3 IMAD.IADD R33, R33, 0x1, -R251.reuse ;  /* 0x000000012121b824 */ /* 0x100fe200078e0afb */
[----:B------:R-:W-:Y:S01]  /*17850*/  ISETP.GE.AND P3, PT, R19, RZ, PT ;  /* 0x000000ff1300720c */ /* 0x000fe20003f66270 */
[----:B------:R-:W-:-:S04]  /*17860*/  @!P2 IMAD.IADD R28, R28, 0x1, -R251 ;  /* 0x000000011c1ca824 */ /* 0x000fc800078e0afb */
[----:B--2---:R-:W-:-:S08]  /*17870*/  IMAD.MOV.U32 R17, RZ, RZ, R28 ;  /* 0x000000ffff117224 */ /* 0x004fd000078e001c */
[----:B------:R-:W-:-:S05]  /*17880*/  @!P3 IMAD.MOV R17, RZ, RZ, -R17 ;  /* 0x000000ffff11b224 */ /* 0x000fca00078e0a11 */
[----:B------:R1:W-:Y:S04]  /*17890*/  STL [R1], R17 ;  /* 0x0000001101007387 */ /* 0x0003e80000100800 */
[----:B------:R-:W2:Y:S01]  /*178a0*/  LDL R19, [R1+0x39dc] ;  /* 0x0039dc0001137983 */ /* 0x000ea20000100800 */
[----:B------:R-:W-:-:S03]  /*178b0*/  ISETP.GT.U32.AND P6, PT, R251, R31, PT ;  /* 0x0000001ffb00720c */ /* 0x000fc60003fc4070 */
[----:B---3--:R-:W3:Y:S04]  /*178c0*/  LDL R18, [R1+0x3a00] ;  /* 0x003a000001127983 */ /* 0x008ee80000100800 */
[----:B-1----:R-:W3:Y:S01]  /*178d0*/  LDL R17, [R1+0x3a20] ;  /* 0x003a200001117983 */ /* 0x002ee20000100800 */
[----:B------:R-:W-:-:S05]  /*178e0*/  ISETP.GT.U32.AND P2, PT, R251, R34, PT ;  /* 0x00000022fb00720c */ /* 0x000fca0003f44070 */
[----:B------:R-:W-:Y:S01]  /*178f0*/  @!P6 IMAD.IADD R31, R31, 0x1, -R251 ;  /* 0x000000011f1fe824 */ /* 0x000fe200078e0afb */
[----:B------:R-:W-:-:S07]  /*17900*/  ISETP.GT.U32.AND P6, PT, R251, R37, PT ;  /* 0x00000025fb00720c */ /* 0x000fce0003fc4070 */
[----:B------:R-:W-:Y:S01]  /*17910*/  @!P2 IMAD.IADD R34, R34, 0x1, -R251 ;  /* 0x000000012222a824 */ /* 0x000fe200078e0afb */
[----:B------:R-:W-:-:S05]  /*17920*/  ISETP.GE.AND P2, PT, R16, RZ, PT ;  /* 0x000000ff1000720c */ /* 0x000fca0003f46270 */
[----:B------:R-:W-:-:S05]  /*17930*/  @!P6 IMAD.IADD R37, R37, 0x1, -R251 ;  /* 0x000000012525e824 */ /* 0x000fca00078e0afb */
[----:B------:R-:W-:Y:S01]  /*17940*/  ISETP.GT.U32.AND P6, PT, R251, R37, PT ;  /* 0x00000025fb00720c */ /* 0x000fe20003fc4070 */
[----:B------:R-:W-:Y:S02]  /*17950*/  @!P1 IMAD.MOV R30, RZ, RZ, -R30 ;  /* 0x000000ffff1e9224 */ /* 0x000fe400078e0a1e */
[----:B------:R-:W-:Y:S01]  /*17960*/  @!P2 IMAD.MOV R29, RZ, RZ, -R29 ;  /* 0x000000ffff1da224 */ /* 0x000fe200078e0a1d */
[----:B------:R-:W-:-:S04]  /*17970*/  @!P0 IADD3 R32, -R32, RZ, RZ ;  /* 0x000000ff20208210 */ /* 0x000fc80007ffe1ff */
[----:B------:R-:W-:Y:S04]  /*17980*/  STL [R1+0x3e20], R29 ;  /* 0x003e201d01007387 */ /* 0x000fe80000100800 */
[----:B------:R-:W-:Y:S01]  /*17990*/  STL [R1+0x3e24], R30 ;  /* 0x003e241e01007387 */ /* 0x000fe20000100800 */
[----:B------:R-:W-:-:S03]  /*179a0*/  @!P6 IADD3 R37, R37, -R251, RZ ;  /* 0x800000fb2525e210 */ /* 0x000fc60007ffe0ff */
[----:B------:R-:W-:Y:S01]  /*179b0*/  STL [R1+0x3e28], R32 ;  /* 0x003e282001007387 */ /* 0x000fe20000100800 */
[----:B------:R-:W-:-:S13]  /*179c0*/  ISETP.GT.U32.AND P0, PT, R251, R38, PT ;  /* 0x00000026fb00720c */ /* 0x000fda0003f04070 */
[----:B------:R-:W-:Y:S01]  /*179d0*/  @!P0 IMAD.IADD R38, R38, 0x1, -R251 ;  /* 0x0000000126268824 */ /* 0x000fe200078e0afb */
[----:B----4-:R-:W-:Y:S02]  /*179e0*/  ISETP.GE.AND P6, PT, R22, RZ, PT ;  /* 0x000000ff1600720c */ /* 0x010fe40003fc6270 */
[----:B------:R-:W4:Y:S01]  /*179f0*/  LDL R22, [R1+0x3a48] ;  /* 0x003a480001167983 */ /* 0x000f220000100800 */
[----:B------:R-:W-:-:S03]  /*17a00*/  ISETP.GE.AND P0, PT, R21, RZ, PT ;  /* 0x000000ff1500720c */ /* 0x000fc60003f06270 */
[----:B------:R-:W4:Y:S01]  /*17a10*/  LDL R21, [R1+0x3a54] ;  /* 0x003a540001157983 */ /* 0x000f220000100800 */
[C---:B------:R-:W-:Y:S02]  /*17a20*/  ISETP.GT.U32.AND P4, PT, R251.reuse, R31, PT ;  /* 0x0000001ffb00720c */ /* 0x040fe40003f84070 */
[C---:B------:R-:W-:Y:S02]  /*17a30*/  ISETP.GT.U32.AND P5, PT, R251.reuse, R33, PT ;  /* 0x00000021fb00720c */ /* 0x040fe40003fa4070 */
[C---:B------:R-:W-:Y:S02]  /*17a40*/  ISETP.GT.U32.AND P2, PT, R251.reuse, R35, PT ;  /* 0x00000023fb00720c */ /* 0x040fe40003f44070 */
[----:B------:R-:W-:-:S07]  /*17a50*/  ISETP.GT.U32.AND P3, PT, R251, R34, PT ;  /* 0x00000022fb00720c */ /* 0x000fce0003f64070 */
[--C-:B------:R-:W-:Y:S01]  /*17a60*/  @!P4 IMAD.IADD R31, R31, 0x1, -R251.reuse ;  /* 0x000000011f1fc824 */ /* 0x100fe200078e0afb */
[----:B------:R-:W-:Y:S01]  /*17a70*/  ISETP.GT.U32.AND P4, PT, R251, R39, PT ;  /* 0x00000027fb00720c */ /* 0x000fe20003f84070 */
[--C-:B------:R-:W-:Y:S01]  /*17a80*/  @!P5 IMAD.IADD R33, R33, 0x1, -R251.reuse ;  /* 0x000000012121d824 */ /* 0x100fe200078e0afb */
[----:B------:R-:W-:Y:S01]  /*17a90*/  ISETP.GT.U32.AND P5, PT, R251, R40, PT ;  /* 0x00000028fb00720c */ /* 0x000fe20003fa4070 */
[--C-:B------:R-:W-:Y:S01]  /*17aa0*/  @!P2 IMAD.IADD R35, R35, 0x1, -R251.reuse ;  /* 0x000000012323a824 */ /* 0x100fe200078e0afb */
[C---:B------:R-:W-:Y:S01]  /*17ab0*/  ISETP.GT.U32.AND P2, PT, R251.reuse, R42, PT ;  /* 0x0000002afb00720c */ /* 0x040fe20003f44070 */
[----:B------:R-:W-:Y:S01]  /*17ac0*/  @!P3 IMAD.IADD R34, R34, 0x1, -R251 ;  /* 0x000000012222b824 */ /* 0x000fe200078e0afb */
[----:B------:R-:W-:-:S07]  /*17ad0*/  ISETP.GT.U32.AND P3, PT, R251, R41, PT ;  /* 0x00000029fb00720c */ /* 0x000fce0003f64070 */
[--C-:B------:R-:W-:Y:S01]  /*17ae0*/  @!P4 IMAD.IADD R39, R39, 0x1, -R251.reuse ;  /* 0x000000012727c824 */ /* 0x100fe200078e0afb */
[----:B------:R-:W-:Y:S01]  /*17af0*/  ISETP.GE.AND P4, PT, R20, RZ, PT ;  /* 0x000000ff1400720c */ /* 0x000fe20003f86270 */
[----:B------:R-:W-:Y:S01]  /*17b00*/  @!P5 IMAD.IADD R40, R40, 0x1, -R251 ;  /* 0x000000012828d824 */ /* 0x000fe200078e0afb */
[----:B------:R-:W4:Y:S01]  /*17b10*/  LDL R20, [R1+0x39fc] ;  /* 0x0039fc0001147983 */ /* 0x000f220000100800 */
[----:B--2---:R-:W-:-:S03]  /*17b20*/  ISETP.GE.AND P5, PT, R19, RZ, PT ;  /* 0x000000ff1300720c */ /* 0x004fc60003fa6270 */
[----:B------:R-:W2:Y:S01]  /*17b30*/  LDL R19, [R1+0x3a1c] ;  /* 0x003a1c0001137983 */ /* 0x000ea20000100800 */
[--C-:B------:R-:W-:Y:S01]  /*17b40*/  @!P2 IMAD.IADD R42, R42, 0x1, -R251.reuse ;  /* 0x000000012a2aa824 */ /* 0x100fe200078e0afb */
[----:B------:R-:W-:Y:S01]  /*17b50*/  ISETP.GT.U32.AND P1, PT, R251, R36, PT ;  /* 0x00000024fb00720c */ /* 0x000fe20003f24070 */
[--C-:B------:R-:W-:Y:S01]  /*17b60*/  @!P3 IMAD.IADD R41, R41, 0x1, -R251.reuse ;  /* 0x000000012929b824 */ /* 0x100fe200078e0afb */
[----:B---3--:R-:W-:Y:S02]  /*17b70*/  ISETP.GE.AND P3, PT, R18, RZ, PT ;  /* 0x000000ff1200720c */ /* 0x008fe40003f66270 */
[----:B------:R-:W-:Y:S01]  /*17b80*/  ISETP.GE.AND P2, PT, R17, RZ, PT ;  /* 0x000000ff1100720c */ /* 0x000fe20003f46270 */
[----:B------:R-:W3:Y:S04]  /*17b90*/  LDL R18, [R1+0x3a44] ;  /* 0x003a440001127983 */ /* 0x000ee80000100800 */
[----:B------:R-:W3:Y:S04]  /*17ba0*/  LDL R17, [R1+0x3a68] ;  /* 0x003a680001117983 */ /* 0x000ee80000100800 */
[----:B------:R-:W-:Y:S01]  /*17bb0*/  @!P1 IMAD.IADD R36, R36, 0x1, -R251 ;  /* 0x0000000124249824 */ /* 0x000fe200078e0afb */
[----:B------:R-:W-:-:S02]  /*17bc0*/  ISETP.GT.U32.AND P1, PT, R251, R43, PT ;  /* 0x0000002bfb00720c */ /* 0x000fc40003f24070 */
[----:B------:R-:W-:Y:S01]  /*17bd0*/  IABS R15, R15 ;  /* 0x0000000f000f7213 */ /* 0x000fe20000000000 */
[----:B------:R-:W-:-:S04]  /*17be0*/  @!P5 IMAD.MOV R35, RZ, RZ, -R35 ;  /* 0x000000ffff23d224 */ /* 0x000fc800078e0a23 */
[----:B------:R-:W-:-:S06]  /*17bf0*/  IMAD.HI.U32 R16, R252, R15, RZ ;  /* 0x0000000ffc107227 */ /* 0x000fcc00078e00ff */
[----:B------:R-:W-:Y:S01]  /*17c00*/  @!P1 IADD3 R43, R43, -R251, RZ ;  /* 0x800000fb2b2b9210 */ /* 0x000fe20007ffe0ff */
[----:B------:R-:W-:-:S03]  /*17c10*/  IMAD.MOV R16, RZ, RZ, -R16 ;  /* 0x000000ffff107224 */ /* 0x000fc600078e0a10 */
[C---:B------:R-:W-:Y:S01]  /*17c20*/  ISETP.GT.U32.AND P5, PT, R251.reuse, R43, PT ;  /* 0x0000002bfb00720c */ /* 0x040fe20003fa4070 */
[----:B------:R-:W-:Y:S02]  /*17c30*/  @!P6 IMAD.MOV R31, RZ, RZ, -R31 ;  /* 0x000000ffff1fe224 */ /* 0x000fe400078e0a1f */
[----:B------:R-:W-:Y:S02]  /*17c40*/  @!P0 IMAD.MOV R33, RZ, RZ, -R33 ;  /* 0x000000ffff218224 */ /* 0x000fe400078e0a21 */
[----:B------:R-:W-:Y:S01]  /*17c50*/  @!P4 IMAD.MOV R34, RZ, RZ, -R34 ;  /* 0x000000ffff22c224 */ /* 0x000fe200078e0a22 */
[----:B------:R-:W-:Y:S01]  /*17c60*/  STL [R1+0x3e2c], R31 ;  /* 0x003e2c1f01007387 */ /* 0x000fe20000100800 */
[----:B------:R-:W-:Y:S01]  /*17c70*/  IMAD R15, R251, R16, R15 ;  /* 0x00000010fb0f7224 */ /* 0x000fe200078e020f */
[----:B------:R-:W-:Y:S01]  /*17c80*/  IADD3 R16, R246, 0x1f3, RZ ;  /* 0x000001f3f6107810 */ /* 0x000fe20007ffe0ff */
[----:B------:R-:W-:Y:S01]  /*17c90*/  @!P3 IMAD.MOV R36, RZ, RZ, -R36 ;  /* 0x000000ffff24b224 */ /* 0x000fe200078e0a24 */
[----:B------:R-:W-:Y:S01]  /*17ca0*/  STL [R1+0x3e30], R33 ;  /* 0x003e302101007387 */ /* 0x000fe20000100800 */
[----:B------:R-:W-:-:S03]  /*17cb0*/  @!P2 IADD3 R37, -R37, RZ, RZ ;  /* 0x000000ff2525a210 */ /* 0x000fc60007ffe1ff */
[----:B------:R-:W-:Y:S01]  /*17cc0*/  STL [R1+0x3e34], R34 ;  /* 0x003e342201007387 */ /* 0x000fe20000100800 */
[----:B------:R-:W-:-:S03]  /*17cd0*/  @!P5 IADD3 R43, R43, -R251, RZ ;  /* 0x800000fb2b2bd210 */ /* 0x000fc60007ffe0ff */
[----:B------:R-:W-:Y:S04]  /*17ce0*/  STL [R1+0x3e38], R35 ;  /* 0x003e382301007387 */ /* 0x000fe80000100800 */
[----:B------:R-:W-:Y:S04]  /*17cf0*/  STL [R1+0x3e3c], R36 ;  /* 0x003e3c2401007387 */ /* 0x000fe80000100800 */
[----:B------:R-:W-:Y:S04]  /*17d00*/  STL [R1+0x3650], R16 ;  /* 0x0036501001007387 */ /* 0x000fe80000100800 */
        /* <DEDUP_REMOVED lines=25> */
[----:B------:R-:W-:Y:S01]  /*17ea0*/  ISETP.GT.U32.AND P3, PT, R251, R42, PT ;  /* 0x0000002afb00720c */ /* 0x000fe20003f64070 */
[--C-:B------:R-:W-:Y:S02]  /*17eb0*/  @!P6 IMAD.IADD R48, R48, 0x1, -R251.reuse ;  /* 0x000000013030e824 */ /* 0x100fe400078e0afb */
[----:B------:R-:W-:Y:S01]  /*17ec0*/  @!P4 IMAD.IADD R47, R47, 0x1, -R251 ;  /* 0x000000012f2fc824 */ /* 0x000fe200078e0afb */
[----:B---3--:R-:W-:Y:S02]  /*17ed0*/  ISETP.GE.AND P4, PT, R18, RZ, PT ;  /* 0x000000ff1200720c */ /* 0x008fe40003f86270 */
[----:B------:R-:W3:Y:S01]  /*17ee0*/  LDL R18, [R1+0x3a80] ;  /* 0x003a800001127983 */ /* 0x000ee20000100800 */
[----:B------:R-:W-:-:S03]  /*17ef0*/  ISETP.GE.AND P6, PT, R17, RZ, PT ;  /* 0x000000ff1100720c */ /* 0x000fc60003fc6270 */
[----:B------:R-:W3:Y:S01]  /*17f00*/  LDL R17, [R1+0x3a64] ;  /* 0x003a640001117983 */ /* 0x000ee20000100800 */
[----:B------:R-:W-:Y:S02]  /*17f10*/  @!P5 IMAD.MOV R38, RZ, RZ, -R38 ;  /* 0x000000ffff26d224 */ /* 0x000fe400078e0a26 */
[----:B------:R-:W-:Y:S02]  /*17f20*/  @!P3 IMAD.IADD R42, R42, 0x1, -R251 ;  /* 0x000000012a2ab824 */ /* 0x000fe400078e0afb */
[----:B------:R-:W-:Y:S02]  /*17f30*/  @!P2 IMAD.MOV R39, RZ, RZ, -R39 ;  /* 0x000000ffff27a224 */ /* 0x000fe400078e0a27 */
[----:B------:R-:W-:Y:S01]  /*17f40*/  @!P1 IMAD.MOV R40, RZ, RZ, -R40 ;  /* 0x000000ffff289224 */ /* 0x000fe200078e0a28 */
[----:B------:R-:W-:Y:S01]  /*17f50*/  STL [R1+0x3e44], R38 ;  /* 0x003e442601007387 */ /* 0x000fe20000100800 */
[----:B------:R-:W-:Y:S02]  /*17f60*/  @!P0 IMAD.MOV R41, RZ, RZ, -R41 ;  /* 0x000000ffff298224 */ /* 0x000fe400078e0a29 */
[----:B------:R-:W-:Y:S01]  /*17f70*/  @!P4 IMAD.MOV R42, RZ, RZ, -R42 ;  /* 0x000000ffff2ac224 */ /* 0x000fe200078e0a2a */
[----:B------:R-:W-:Y:S01]  /*17f80*/  STL [R1+0x3e48], R39 ;  /* 0x003e482701007387 */ /* 0x000fe20000100800 */
[----:B------:R-:W-:-:S03]  /*17f90*/  @!P6 IADD3 R43, -R43, RZ, RZ ;  /* 0x000000ff2b2be210 */ /* 0x000fc60007ffe1ff */
[----:B------:R1:W-:Y:S01]  /*17fa0*/  STL [R1+0x3e4c], R40 ;  /* 0x003e4c2801007387 */ /* 0x0003e20000100800 */
[----:B------:R-:W-:-:S03]  /*17fb0*/  ISETP.GT.U32.AND P3, PT, R251, R49, PT ;  /* 0x00000031fb00720c */ /* 0x000fc60003f64070 */
[----:B-1----:R-:W3:Y:S04]  /*17fc0*/  LDL R40, [R1+0x3650] ;  /* 0x0036500001287983 */ /* 0x002ee80000100800 */
[----:B------:R1:W-:Y:S04]  /*17fd0*/  STL [R1+0x3e50], R41 ;  /* 0x003e502901007387 */ /* 0x0003e80000100800 */
[----:B------:R1:W-:Y:S04]  /*17fe0*/  STL [R1+0x3e54], R42 ;  /* 0x003e542a01007387 */ /* 0x0003e80000100800 */
[----:B------:R1:W-:Y:S04]  /*17ff0*/  STL [R1+0x3e58], R43 ;  /* 0x003e582b01007387 */ /* 0x0003e80000100800 */
[----:B------:R-:W3:Y:S01]  /*18000*/  LDL R23, [R1+0x3a3c] ;  /* 0x003a3c0001177983 */ /* 0x000ee20000100800 */
[----:B------:R-:W-:-:S02]  /*18010*/  @!P3 IADD3 R49, R49, -R251, RZ ;  /* 0x800000fb3131b210 */ /* 0x000fc40007ffe0ff */
[----:B------:R-:W-:-:S13]  /*18020*/  ISETP.GT.U32.AND P3, PT, R251, R44, PT ;  /* 0x0000002cfb00720c */ /* 0x000fda0003f64070 */
[----:B------:R-:W-:Y:S01]  /*18030*/  @!P3 IMAD.IADD R44, R44, 0x1, -R251 ;  /* 0x000000012c2cb824 */ /* 0x000fe200078e0afb */
[----:B------:R-:W-:-:S13]  /*18040*/  ISETP.GT.U32.AND P5, PT, R251, R49, PT ;  /* 0x00000031fb00720c */ /* 0x000fda0003fa4070 */
[----:B------:R-:W-:Y:S02]  /*18050*/  @!P5 IADD3 R49, R49, -R251, RZ ;  /* 0x800000fb3131d210 */ /* 0x000fe40007ffe0ff */
[----:B----4-:R-:W-:Y:S02]  /*18060*/  ISETP.GE.AND P3, PT, R22, RZ, PT ;  /* 0x000000ff1600720c */ /* 0x010fe40003f66270 */
[----:B------:R-:W4:Y:S01]  /*18070*/  LDL R22, [R1+0x3a60] ;  /* 0x003a600001167983 */ /* 0x000f220000100800 */
[----:B------:R-:W-:-:S03]  /*18080*/  ISETP.GE.AND P5, PT, R21, RZ, PT ;  /* 0x000000ff1500720c */ /* 0x000fc60003fa6270 */
[----:B------:R-:W4:Y:S01]  /*18090*/  LDL R21, [R1+0x3a78] ;  /* 0x003a780001157983 */ /* 0x000f220000100800 */
[C---:B------:R-:W-:Y:S02]  /*180a0*/  ISETP.GT.U32.AND P2, PT, R251.reuse, R45, PT ;  /* 0x0000002dfb00720c */ /* 0x040fe40003f44070 */
[C---:B------:R-:W-:Y:S02]  /*180b0*/  ISETP.GT.U32.AND P0, PT, R251.reuse, R47, PT ;  /* 0x0000002ffb00720c */ /* 0x040fe40003f04070 */
[C---:B------:R-:W-:Y:S02]  /*180c0*/  ISETP.GT.U32.AND P1, PT, R251.reuse, R46, PT ;  /* 0x0000002efb00720c */ /* 0x040fe40003f24070 */
[C---:B------:R-:W-:Y:S02]  /*180d0*/  ISETP.GT.U32.AND P4, PT, R251.reuse, R48, PT ;  /* 0x00000030fb00720c */ /* 0x040fe40003f84070 */
[----:B------:R-:W-:-:S05]  /*180e0*/  ISETP.GT.U32.AND P6, PT, R251, R50, PT ;  /* 0x00000032fb00720c */ /* 0x000fca0003fc4070 */
[--C-:B------:R-:W-:Y:S01]  /*180f0*/  @!P2 IMAD.IADD R45, R45, 0x1, -R251.reuse ;  /* 0x000000012d2da824 */ /* 0x100fe200078e0afb */
[----:B------:R-:W-:Y:S01]  /*18100*/  ISETP.GT.U32.AND P2, PT, R251, R51, PT ;  /* 0x00000033fb00720c */ /* 0x000fe20003f44070 */
[--C-:B------:R-:W-:Y:S01]  /*18110*/  @!P0 IMAD.IADD R47, R47, 0x1, -R251.reuse ;  /* 0x000000012f2f8824 */ /* 0x100fe200078e0afb */
[C---:B------:R-:W-:Y:S01]  /*18120*/  ISETP.GT.U32.AND P0, PT, R251.reuse, R53, PT ;  /* 0x00000035fb00720c */ /* 0x040fe20003f04070 */
[--C-:B------:R-:W-:Y:S01]  /*18130*/  @!P1 IMAD.IADD R46, R46, 0x1, -R251.reuse ;  /* 0x000000012e2e9824 */ /* 0x100fe200078e0afb */
[C---:B------:R-:W-:Y:S01]  /*18140*/  ISETP.GT.U32.AND P1, PT, R251.reuse, R52, PT ;  /* 0x00000034fb00720c */ /* 0x040fe20003f24070 */
[--C-:B------:R-:W-:Y:S01]  /*18150*/  @!P4 IMAD.IADD R48, R48, 0x1, -R251.reuse ;  /* 0x000000013030c824 */ /* 0x100fe200078e0afb */
[C---:B------:R-:W-:Y:S01]  /*18160*/  ISETP.GT.U32.AND P4, PT, R251.reuse, R54, PT ;  /* 0x00000036fb00720c */ /* 0x040fe20003f84070 */
[----:B------:R-:W-:Y:S01]  /*18170*/  @!P6 IMAD.IADD R50, R50, 0x1, -R251 ;  /* 0x000000013232e824 */ /* 0x000fe200078e0afb */
[----:B------:R-:W-:-:S05]  /*18180*/  ISETP.GT.U32.AND P6, PT, R251, R55, PT ;  /* 0x00000037fb00720c */ /* 0x000fca0003fc4070 */
[--C-:B------:R-:W-:Y:S01]  /*18190*/  @!P2 IMAD.IADD R51, R51, 0x1, -R251.reuse ;  /* 0x000000013333a824 */ /* 0x100fe200078e0afb */
[----:B------:R-:W-:Y:S01]  /*181a0*/  ISETP.GE.AND P2, PT, R20, RZ, PT ;  /* 0x000000ff1400720c */ /* 0x000fe20003f46270 */
[----:B------:R-:W-:Y:S01]  /*181b0*/  @!P0 IMAD.IADD R53, R53, 0x1, -R251 ;  /* 0x0000000135358824 */ /* 0x000fe200078e0afb */
[----:B------:R-:W4:Y:S01]  /*181c0*/  LDL R20, [R1+0x3a90] ;  /* 0x003a900001147983 */ /* 0x000f220000100800 */
[----:B--2---:R-:W-:-:S03]  /*181d0*/  ISETP.GE.AND P0, PT, R19, RZ, PT ;  /* 0x000000ff1300720c */ /* 0x004fc60003f06270 */
[----:B------:R-:W2:Y:S01]  /*181e0*/  LDL R19, [R1+0x3a98] ;  /* 0x003a980001137983 */ /* 0x000ea20000100800 */
[--C-:B------:R-:W-:Y:S02]  /*181f0*/  @!P1 IMAD.IADD R52, R52, 0x1, -R251.reuse ;  /* 0x0000000134349824 */ /* 0x100fe400078e0afb */
[--C-:B------:R-:W-:Y:S01]  /*18200*/  @!P4 IMAD.IADD R54, R54, 0x1, -R251.reuse ;  /* 0x000000013636c824 */ /* 0x100fe200078e0afb */
[----:B---3--:R-:W-:Y:S01]  /*18210*/  ISETP.GE.AND P4, PT, R18, RZ, PT ;  /* 0x000000ff1200720c */ /* 0x008fe20003f86270 */
[----:B------:R-:W-:Y:S01]  /*18220*/  @!P6 IMAD.IADD R55, R55, 0x1, -R251 ;  /* 0x000000013737e824 */ /* 0x000fe200078e0afb */
[----:B------:R-:W3:Y:S01]  /*18230*/  LDL R18, [R1+0x3a5c] ;  /* 0x003a5c0001127983 */ /* 0x000ee20000100800 */
[----:B------:R-:W-:-:S03]  /*18240*/  ISETP.GE.AND P1, PT, R17, RZ, PT ;  /* 0x000000ff1100720c */ /* 0x000fc60003f26270 */
[----:B------:R-:W-:Y:S01]  /*18250*/  ISETP.GT.U32.AND P6, PT, R251, R55, PT ;  /* 0x00000037fb00720c */ /* 0x000fe20003fc4070 */
[----:B------:R-:W-:Y:S02]  /*18260*/  @!P3 IMAD.MOV R44, RZ, RZ, -R44 ;  /* 0x000000ffff2cb224 */ /* 0x000fe400078e0a2c */
[----:B------:R-:W-:Y:S02]  /*18270*/  @!P5 IMAD.MOV R45, RZ, RZ, -R45 ;  /* 0x000000ffff2dd224 */ /* 0x000fe400078e0a2d */
[----:B------:R-:W-:Y:S01]  /*18280*/  @!P2 IMAD.MOV R46, RZ, RZ, -R46 ;  /* 0x000000ffff2ea224 */ /* 0x000fe200078e0a2e */
[----:B------:R-:W-:Y:S01]  /*18290*/  @!P0 IADD3 R48, -R48, RZ, RZ ;  /* 0x000000ff30308210 */ /* 0x000fe20007ffe1ff */
[----:B------:R1:W-:Y:S01]  /*182a0*/  STL [R1+0x3e5c], R44 ;  /* 0x003e5c2c01007387 */ /* 0x0003e20000100800 */
[----:B------:R-:W-:Y:S02]  /*182b0*/  @!P4 IMAD.MOV R49, RZ, RZ, -R49 ;  /* 0x000000ffff31c224 */ /* 0x000fe400078e0a31 */
[----:B------:R-:W-:Y:S01]  /*182c0*/  @!P1 IMAD.MOV R47, RZ, RZ, -R47 ;  /* 0x000000ffff2f9224 */ /* 0x000fe200078e0a2f */
[----:B------:R1:W-:Y:S02]  /*182d0*/  STL [R1+0x3e60], R45 ;  /* 0x003e602d01007387 */ /* 0x0003e40000100800 */
[----:B------:R-:W-:-:S02]  /*182e0*/  @!P6 IMAD.IADD R55, R55, 0x1, -R251 ;  /* 0x000000013737e824 */ /* 0x000fc400078e0afb */
[----:B------:R1:W-:Y:S04]  /*182f0*/  STL [R1+0x3e64], R46 ;  /* 0x003e642e01007387 */ /* 0x0003e80000100800 */
[----:B------:R1:W-:Y:S04]  /*18300*/  STL [R1+0x3e68], R47 ;  /* 0x003e682f01007387 */ /* 0x0003e80000100800 */
[----:B------:R-:W-:Y:S04]  /*18310*/  STL [R1+0x3e6c], R48 ;  /* 0x003e6c3001007387 */ /* 0x000fe80000100800 */
[----:B------:R-:W-:Y:S01]  /*18320*/  STL [R1+0x3e70], R49 ;  /* 0x003e703101007387 */ /* 0x000fe20000100800 */
[----:B------:R-:W-:-:S03]  /*18330*/  ISETP.GE.AND P6, PT, R23, RZ, PT ;  /* 0x000000ff1700720c */ /* 0x000fc60003fc6270 */
[----:B------:R-:W3:Y:S01]  /*18340*/  LDL R23, [R1+0x3a74] ;  /* 0x003a740001177983 */ /* 0x000ee20000100800 */
[C---:B------:R-:W-:Y:S02]  /*18350*/  ISETP.GT.U32.AND P4, PT, R251.reuse, R56, PT ;  /* 0x00000038fb00720c */ /* 0x040fe40003f84070 */
[----:B------:R-:W-:-:S11]  /*18360*/  ISETP.GT.U32.AND P3, PT, R251, R50, PT ;  /* 0x00000032fb00720c */ /* 0x000fd60003f64070 */
[--C-:B------:R-:W-:Y:S02]  /*18370*/  @!P4 IMAD.IADD R56, R56, 0x1, -R251.reuse ;  /* 0x000000013838c824 */ /* 0x100fe400078e0afb */
[----:B------:R-:W-:Y:S01]  /*18380*/  @!P3 IMAD.IADD R50, R50, 0x1, -R251 ;  /* 0x000000013232b824 */ /* 0x000fe200078e0afb */
        /* <DEDUP_REMOVED lines=11> */
[C---:B------:R-:W-:Y:S01]  /*18440*/  ISETP.GT.U32.AND P5, PT, R251.reuse, R58, PT ;  /* 0x0000003afb00720c */ /* 0x040fe20003fa4070 */
[--C-:B------:R-:W-:Y:S01]  /*18450*/  @!P2 IMAD.IADD R52, R52, 0x1, -R251.reuse ;  /* 0x000000013434a824 */ /* 0x100fe200078e0afb */
[----:B------:R-:W-:Y:S01]  /*18460*/  ISETP.GT.U32.AND P2, PT, R251, R59, PT ;  /* 0x0000003bfb00720c */ /* 0x000fe20003f44070 */
[----:B------:R-:W-:Y:S01]  /*18470*/  @!P1 IMAD.IADD R53, R53, 0x1, -R251 ;  /* 0x0000000135359824 */ /* 0x000fe200078e0afb */
[C---:B------:R-:W-:Y:S02]  /*18480*/  ISETP.GT.U32.AND P1, PT, R251.reuse, R60, PT ;  /* 0x0000003cfb00720c */ /* 0x040fe40003f24070 */
[----:B------:R-:W-:Y:S02]  /*18490*/  @!P0 IADD3 R54, R54, -R251, RZ ;  /* 0x800000fb36368210 */ /* 0x000fe40007ffe0ff */
[----:B------:R-:W-:-:S05]  /*184a0*/  ISETP.GT.U32.AND P0, PT, R251, R61, PT ;  /* 0x0000003dfb00720c */ /* 0x000fca0003f04070 */
[--C-:B------:R-:W-:Y:S01]  /*184b0*/  @!P5 IMAD.IADD R58, R58, 0x1, -R251.reuse ;  /* 0x000000013a3ad824 */ /* 0x100fe200078e0afb */
[----:B------:R-:W-:Y:S01]  /*184c0*/  ISETP.GE.AND P5, PT, R20, RZ, PT ;  /* 0x000000ff1400720c */ /* 0x000fe20003fa6270 */
[----:B------:R-:W-:Y:S01]  /*184d0*/  @!P2 IMAD.IADD R59, R59, 0x1, -R251 ;  /* 0x000000013b3ba824 */ /* 0x000fe200078e0afb */
[----:B------:R-:W4:Y:S01]  /*184e0*/  LDL R20, [R1+0x3ab0] ;  /* 0x003ab00001147983 */ /* 0x000f220000100800 */
[----:B--2---:R-:W-:-:S03]  /*184f0*/  ISETP.GE.AND P2, PT, R19, RZ, PT ;  /* 0x000000ff1300720c */ /* 0x004fc60003f46270 */
[----:B------:R-:W2:Y:S01]  /*18500*/  LDL R19, [R1+0x3a70] ;  /* 0x003a700001137983 */ /* 0x000ea20000100800 */
[----:B------:R-:W-:Y:S01]  /*18510*/  @!P1 IADD3 R60, R60, -R251, RZ ;  /* 0x800000fb3c3c9210 */ /* 0x000fe20007ffe0ff */
[----:B------:R-:W-:Y:S01]  /*18520*/  @!P0 IMAD.IADD R61, R61, 0x1, -R251 ;  /* 0x000000013d3d8824 */ /* 0x000fe200078e0afb */
[----:B---3--:R-:W-:-:S04]  /*18530*/  ISETP.GE.AND P1, PT, R18, RZ, PT ;  /* 0x000000ff1200720c */ /* 0x008fc80003f26270 */
[----:B------:R-:W-:Y:S01]  /*18540*/  @!P5 IMAD.MOV R53, RZ, RZ, -R53 ;  /* 0x000000ffff35d224 */ /* 0x000fe200078e0a35 */
[----:B------:R-:W-:Y:S01]  /*18550*/  ISETP.GT.U32.AND P5, PT, R251, R61, PT ;  /* 0x0000003dfb00720c */ /* 0x000fe20003fa4070 */
[----:B------:R-:W-:Y:S01]  /*18560*/  @!P6 IMAD.MOV R50, RZ, RZ, -R50 ;  /* 0x000000ffff32e224 */ /* 0x000fe200078e0a32 */
[----:B------:R-:W3:Y:S01]  /*18570*/  LDL R18, [R1+0x3a88] ;  /* 0x003a880001127983 */ /* 0x000ee20000100800 */
[----:B------:R-:W-:Y:S02]  /*18580*/  @!P4 IMAD.MOV R51, RZ, RZ, -R51 ;  /* 0x000000ffff33c224 */ /* 0x000fe400078e0a33 */
[----:B------:R-:W-:Y:S01]  /*18590*/  @!P3 IMAD.MOV R52, RZ, RZ, -R52 ;  /* 0x000000ffff34b224 */ /* 0x000fe200078e0a34 */
[----:B------:R-:W-:Y:S01]  /*185a0*/  @!P2 IADD3 R54, -R54, RZ, RZ ;  /* 0x000000ff3636a210 */ /* 0x000fe20007ffe1ff */
[----:B------:R-:W-:Y:S01]  /*185b0*/  STL [R1+0x3e74], R50 ;  /* 0x003e743201007387 */ /* 0x000fe20000100800 */
[----:B------:R-:W-:Y:S01]  /*185c0*/  IADD3 R39, R246, 0x1f4, RZ ;  /* 0x000001f4f6277810 */ /* 0x000fe20007ffe0ff */
[----:B------:R-:W-:-:S02]  /*185d0*/  @!P1 IMAD.MOV R55, RZ, RZ, -R55 ;  /* 0x000000ffff379224 */ /* 0x000fc400078e0a37 */
[----:B------:R-:W-:Y:S02]  /*185e0*/  STL [R1+0x3e78], R51 ;  /* 0x003e783301007387 */ /* 0x000fe40000100800 */
[----:B------:R-:W-:Y:S02]  /*185f0*/  @!P5 IMAD.IADD R61, R61, 0x1, -R251 ;  /* 0x000000013d3dd824 */ /* 0x000fe400078e0afb */
[----:B------:R-:W-:Y:S04]  /*18600*/  STL [R1+0x3e7c], R52 ;  /* 0x003e7c3401007387 */ /* 0x000fe80000100800 */
[----:B------:R-:W-:Y:S04]  /*18610*/  STL [R1+0x3e80], R53 ;  /* 0x003e803501007387 */ /* 0x000fe80000100800 */
[----:B------:R-:W-:Y:S04]  /*18620*/  STL [R1+0x3e84], R54 ;  /* 0x003e843601007387 */ /* 0x000fe80000100800 */
[----:B------:R-:W-:Y:S04]  /*18630*/  STL [R1+0x3e88], R55 ;  /* 0x003e883701007387 */ /* 0x000fe80000100800 */
[----:B------:R1:W-:Y:S01]  /*18640*/  STL [R1+0x363c], R39 ;  /* 0x00363c2701007387 */ /* 0x0003e20000100800 */
        /* <DEDUP_REMOVED lines=14> */
[----:B------:R-:W-:-:S09]  /*18730*/  ISETP.GT.U32.AND P2, PT, R251, R60, PT ;  /* 0x0000003cfb00720c */ /* 0x000fd20003f44070 */
[--C-:B------:R-:W-:Y:S01]  /*18740*/  @!P4 IMAD.IADD R57, R57, 0x1, -R251.reuse ;  /* 0x000000013939c824 */ /* 0x100fe200078e0afb */
[C---:B------:R-:W-:Y:S01]  /*18750*/  ISETP.GT.U32.AND P4, PT, R251.reuse, R64, PT ;  /* 0x00000040fb00720c */ /* 0x040fe20003f84070 */
[----:B------:R-:W-:Y:S01]  /*18760*/  @!P3 IMAD.IADD R58, R58, 0x1, -R251 ;  /* 0x000000013a3ab824 */ /* 0x000fe200078e0afb */
[C---:B------:R-:W-:Y:S02]  /*18770*/  ISETP.GT.U32.AND P3, PT, R251.reuse, R65, PT ;  /* 0x00000041fb00720c */ /* 0x040fe40003f64070 */
        /* <DEDUP_REMOVED lines=11> */
[----:B------:R-:W-:Y:S01]  /*18830*/  @!P2 IMAD.IADD R67, R67, 0x1, -R251 ;  /* 0x000000014343a824 */ /* 0x000fe200078e0afb */
[----:B------:R-:W-:Y:S01]  /*18840*/  ISETP.GT.U32.AND P2, PT, R251, R62, PT ;  /* 0x0000003efb00720c */ /* 0x000fe20003f44070 */
[----:B------:R-:W-:Y:S02]  /*18850*/  @!P5 IMAD.MOV R56, RZ, RZ, -R56 ;  /* 0x000000ffff38d224 */ /* 0x000fe400078e0a38 */
[----:B------:R-:W-:Y:S02]  /*18860*/  @!P1 IMAD.MOV R57, RZ, RZ, -R57 ;  /* 0x000000ffff399224 */ /* 0x000fe400078e0a39 */
[----:B------:R-:W-:-:S06]  /*18870*/  @!P0 IMAD.MOV R58, RZ, RZ, -R58 ;  /* 0x000000ffff3a8224 */ /* 0x000fcc00078e0a3a */
[----:B------:R-:W-:Y:S02]  /*18880*/  @!P6 IADD3 R66, R66, -R251, RZ ;  /* 0x800000fb4242e210 */ /* 0x000fe40007ffe0ff */
[----:B---3--:R-:W-:Y:S02]  /*18890*/  ISETP.GE.AND P6, PT, R18, RZ, PT ;  /* 0x000000ff1200720c */ /* 0x008fe40003fc6270 */
[----:B------:R-:W3:Y:S01]  /*188a0*/  LDL R18, [R1+0x3a84] ;  /* 0x003a840001127983 */ /* 0x000ee20000100800 */
[----:B------:R-:W-:-:S03]  /*188b0*/  @!P2 IMAD.IADD R62, R62, 0x1, -R251 ;  /* 0x000000013e3ea824 */ /* 0x000fc600078e0afb */
[----:B------:R-:W-:Y:S04]  /*188c0*/  STL [R1+0x3e8c], R56 ;  /* 0x003e8c3801007387 */ /* 0x000fe80000100800 */
[----:B------:R-:W-:Y:S04]  /*188d0*/  STL [R1+0x3e90], R57 ;  /* 0x003e903901007387 */ /* 0x000fe80000100800 */
[----:B------:R-:W-:Y:S04]  /*188e0*/  STL [R1+0x3e94], R58 ;  /* 0x003e943a01007387 */ /* 0x000fe80000100800 */
[----:B------:R-:W3:Y:S01]  /*188f0*/  LDL R24, [R1+0x3ad8] ;  /* 0x003ad80001187983 */ /* 0x000ee20000100800 */
[----:B------:R-:W-:-:S02]  /*18900*/  ISETP.GT.U32.AND P5, PT, R251, R67, PT ;  /* 0x00000043fb00720c */ /* 0x000fc40003fa4070 */
[----:B------:R-:W-:Y:S02]  /*18910*/  ISETP.GE.AND P2, PT, R23, RZ, PT ;  /* 0x000000ff1700720c */ /* 0x000fe40003f46270 */
[----:B------:R-:W3:Y:S09]  /*18920*/  LDL R23, [R1+0x3adc] ;  /* 0x003adc0001177983 */ /* 0x000ef20000100800 */
[----:B------:R-:W-:Y:S01]  /*18930*/  @!P5 IMAD.IADD R67, R67, 0x1, -R251 ;  /* 0x000000014343d824 */ /* 0x000fe200078e0afb */
[----:B------:R-:W-:-:S13]  /*18940*/  ISETP.GT.U32.AND P1, PT, R251, R63, PT ;  /* 0x0000003ffb00720c */ /* 0x000fda0003f24070 */
[----:B------:R-:W-:Y:S01]  /*18950*/  @!P1 IMAD.IADD R63, R63, 0x1, -R251 ;  /* 0x000000013f3f9824 */ /* 0x000fe200078e0afb */
[----:B------:R-:W-:-:S13]  /*18960*/  ISETP.GT.U32.AND P1, PT, R251, R69, PT ;  /* 0x00000045fb00720c */ /* 0x000fda0003f24070 */
[----:B------:R-:W-:Y:S01]  /*18970*/  @!P1 IMAD.IADD R69, R69, 0x1, -R251 ;  /* 0x0000000145459824 */ /* 0x000fe200078e0afb */
[----:B----4-:R-:W-:Y:S02]  /*18980*/  ISETP.GE.AND P5, PT, R22, RZ, PT ;  /* 0x000000ff1600720c */ /* 0x010fe40003fa6270 */
[----:B------:R-:W4:Y:S01]  /*18990*/  LDL R22, [R1+0x3a9c] ;  /* 0x003a9c0001167983 */ /* 0x000f220000100800 */
[----:B------:R-:W-:-:S03]  /*189a0*/  ISETP.GE.AND P1, PT, R21, RZ, PT ;  /* 0x000000ff1500720c */ /* 0x000fc60003f26270 */
[----:B------:R-:W4:Y:S01]  /*189b0*/  LDL R21, [R1+0x3ab8] ;  /* 0x003ab80001157983 */ /* 0x000f220000100800 */
[----:B------:R-:W-:Y:S01]  /*189c0*/  @!P4 IMAD.MOV R59, RZ, RZ, -R59 ;  /* 0x000000ffff3bc224 */ /* 0x000fe200078e0a3b */
[----:B------:R-:W-:Y:S02]  /*189d0*/  @!P3 IADD3 R60, -R60, RZ, RZ ;  /* 0x000000ff3c3cb210 */ /* 0x000fe40007ffe1ff */
[C---:B------:R-:W-:Y:S02]  /*189e0*/  ISETP.GT.U32.AND P4, PT, R251.reuse, R65, PT ;  /* 0x00000041fb00720c */ /* 0x040fe40003f84070 */
[C---:B------:R-:W-:Y:S01]  /*189f0*/  ISETP.GT.U32.AND P3, PT, R251.reuse, R66, PT ;  /* 0x00000042fb00720c */ /* 0x040fe20003f64070 */
[----:B------:R-:W-:Y:S01]  /*18a00*/  @!P6 IMAD.MOV R61, RZ, RZ, -R61 ;  /* 0x000000ffff3de224 */ /* 0x000fe200078e0a3d */
[----:B------:R-:W-:-:S09]  /*18a10*/  ISETP.GT.U32.AND P6, PT, R251, R68, PT ;  /* 0x00000044fb00720c */ /* 0x000fd20003fc4070 */
[--C-:B------:R-:W-:Y:S01]  /*18a20*/  @!P4 IMAD.IADD R65, R65, 0x1, -R251.reuse ;  /* 0x000000014141c824 */ /* 0x100fe200078e0afb */
[C---:B------:R-:W-:Y:S02]  /*18a30*/  ISETP.GT.U32.AND P4, PT, R251.reuse, R71, PT ;  /* 0x00000047fb00720c */ /* 0x040fe40003f84070 */
[----:B------:R-:W-:Y:S02]  /*18a40*/  @!P3 IADD3 R66, R66, -R251, RZ ;  /* 0x800000fb4242b210 */ /* 0x000fe40007ffe0ff */
[C---:B------:R-:W-:Y:S01]  /*18a50*/  ISETP.GT.U32.AND P3, PT, R251.reuse, R72, PT ;  /* 0x00000048fb00720c */ /* 0x040fe20003f64070 */
[----:B------:R-:W-:Y:S01]  /*18a60*/  @!P6 IMAD.IADD R68, R68, 0x1, -R251 ;  /* 0x000000014444e824 */ /* 0x000fe200078e0afb */
[----:B------:R-:W-:-:S07]  /*18a70*/  ISETP.GT.U32.AND P6, PT, R251, R73, PT ;  /* 0x00000049fb00720c */ /* 0x000fce0003fc4070 */
[--C-:B------:R-:W-:Y:S01]  /*18a80*/  @!P4 IMAD.IADD R71, R71, 0x1, -R251.reuse ;  /* 0x000000014747c824 */ /* 0x100fe200078e0afb */
[----:B------:R-:W-:Y:S02]  /*18a90*/  ISETP.GE.AND P4, PT, R20, RZ, PT ;  /* 0x000000ff1400720c */ /* 0x000fe40003f86270 */
[----:B------:R-:W4:Y:S01]  /*18aa0*/  LDL R20, [R1+0x3ad4] ;  /* 0x003ad40001147983 */ /* 0x000f220000100800 */
[----:B------:R-:W-:Y:S02]  /*18ab0*/  @!P3 IADD3 R72, R72, -R251, RZ ;  /* 0x800000fb4848b210 */ /* 0x000fe40007ffe0ff */
[----:B--2---:R-:W-:Y:S02]  /*18ac0*/  ISETP.GE.AND P3, PT, R19, RZ, PT ;  /* 0x000000ff1300720c */ /* 0x004fe40003f66270 */
[----:B------:R-:W2:Y:S01]  /*18ad0*/  LDL R19, [R1+0x3aec] ;  /* 0x003aec0001137983 */ /* 0x000ea20000100800 */
[----:B------:R-:W-:-:S05]  /*18ae0*/  @!P6 IMAD.IADD R73, R73, 0x1, -R251 ;  /* 0x000000014949e824 */ /* 0x000fca00078e0afb */
[----:B------:R-:W-:-:S05]  /*18af0*/  ISETP.GT.U32.AND P6, PT, R251, R73, PT ;  /* 0x00000049fb00720c */ /* 0x000fca0003fc4070 */
[----:B------:R-:W-:Y:S01]  /*18b00*/  @!P3 IMAD.MOV R67, RZ, RZ, -R67 ;  /* 0x000000ffff43b224 */ /* 0x000fe200078e0a43 */
[C---:B------:R-:W-:Y:S01]  /*18b10*/  ISETP.GT.U32.AND P3, PT, R251.reuse, R74, PT ;  /* 0x0000004afb00720c */ /* 0x040fe20003f64070 */
[----:B------:R-:W-:Y:S01]  /*18b20*/  @!P2 IMAD.MOV R62, RZ, RZ, -R62 ;  /* 0x000000ffff3ea224 */ /* 0x000fe200078e0a3e */
[----:B------:R-:W-:-:S05]  /*18b30*/  ISETP.GT.U32.AND P2, PT, R251, R68, PT ;  /* 0x00000044fb00720c */ /* 0x000fca0003f44070 */
[----:B------:R-:W-:-:S06]  /*18b40*/  @!P6 IMAD.IADD R73, R73, 0x1, -R251 ;  /* 0x000000014949e824 */ /* 0x000fcc00078e0afb */
[--C-:B------:R-:W-:Y:S01]  /*18b50*/  @!P3 IMAD.IADD R74, R74, 0x1, -R251.reuse ;  /* 0x000000014a4ab824 */ /* 0x100fe200078e0afb */
[----:B---3--:R-:W-:Y:S02]  /*18b60*/  ISETP.GE.AND P6, PT, R24, RZ, PT ;  /* 0x000000ff1800720c */ /* 0x008fe40003fc6270 */
[----:B------:R-:W3:Y:S01]  /*18b70*/  LDL R24, [R1+0x3af0] ;  /* 0x003af00001187983 */ /* 0x000ee20000100800 */
[--C-:B------:R-:W-:Y:S01]  /*18b80*/  @!P2 IMAD.IADD R68, R68, 0x1, -R251.reuse ;  /* 0x000000014444a824 */ /* 0x100fe200078e0afb */
[----:B------:R-:W-:Y:S02]  /*18b90*/  ISETP.GT.U32.AND P2, PT, R251, R75, PT ;  /* 0x0000004bfb00720c */ /* 0x000fe40003f44070 */
[----:B------:R-:W-:Y:S02]  /*18ba0*/  ISETP.GE.AND P3, PT, R23, RZ, PT ;  /* 0x000000ff1700720c */ /* 0x000fe40003f66270 */
[----:B------:R-:W3:Y:S09]  /*18bb0*/  LDL R23, [R1+0x3ab4] ;  /* 0x003ab40001177983 */ /* 0x000ef20000100800 */
[----:B------:R-:W-:-:S02]  /*18bc0*/  @!P2 IMAD.IADD R75, R75, 0x1, -R251 ;  /* 0x000000014b4ba824 */ /* 0x000fc400078e0afb */
[----:B------:R-:W-:Y:S01]  /*18bd0*/  @!P5 IMAD.MOV R63, RZ, RZ, -R63 ;  /* 0x000000ffff3fd224 */ /* 0x000fe200078e0a3f */
        /* <DEDUP_REMOVED lines=8> */
[----:B------:R-:W-:-:S13]  /*18c60*/  ISETP.GT.U32.AND P0, PT, R251, R64, PT ;  /* 0x00000040fb00720c */ /* 0x000fda0003f04070 */
[----:B------:R-:W-:Y:S01]  /*18c70*/  @!P0 IMAD.IADD R64, R64, 0x1, -R251 ;  /* 0x0000000140408824 */ /* 0x000fe200078e0afb */
[----:B------:R-:W-:-:S13]  /*18c80*/  ISETP.GT.U32.AND P0, PT, R251, R70, PT ;  /* 0x00000046fb00720c */ /* 0x000fda0003f04070 */
[----:B------:R-:W-:Y:S01]  /*18c90*/  @!P0 IMAD.IADD R70, R70, 0x1, -R251 ;  /* 0x0000000146468824 */ /* 0x000fe200078e0afb */
[----:B------:R-:W-:Y:S01]  /*18ca0*/  ISETP.GE.AND P0, PT, R18, RZ, PT ;  /* 0x000000ff1200720c */ /* 0x000fe20003f06270 */
[----:B------:R-:W-:-:S03]  /*18cb0*/  @!P1 IMAD.MOV R64, RZ, RZ, -R64 ;  /* 0x000000ffff409224 */ /* 0x000fc600078e0a40 */
[----:B------:R-:W-:-:S09]  /*18cc0*/  ISETP.GT.U32.AND P1, PT, R251, R70, PT ;  /* 0x00000046fb00720c */ /* 0x000fd20003f24070 */
[----:B------:R-:W-:Y:S02]  /*18cd0*/  @!P0 IADD3 R65, -R65, RZ, RZ ;  /* 0x000000ff41418210 */ /* 0x000fe40007ffe1ff */
[C---:B------:R-:W-:Y:S01]  /*18ce0*/  ISETP.GT.U32.AND P0, PT, R251.reuse, R71, PT ;  /* 0x00000047fb00720c */ /* 0x040fe20003f04070 */
[----:B------:R-:W-:Y:S01]  /*18cf0*/  @!P4 IMAD.MOV R66, RZ, RZ, -R66 ;  /* 0x000000ffff42c224 */ /* 0x000fe200078e0a42 */
[C---:B------:R-:W-:Y:S01]  /*18d00*/  ISETP.GT.U32.AND P4, PT, R251.reuse, R72, PT ;  /* 0x00000048fb00720c */ /* 0x040fe20003f84070 */
[----:B------:R-:W-:Y:S01]  /*18d10*/  @!P1 IMAD.IADD R70, R70, 0x1, -R251 ;  /* 0x0000000146469824 */ /* 0x000fe200078e0afb */
[----:B------:R-:W-:-:S09]  /*18d20*/  ISETP.GT.U32.AND P1, PT, R251, R77, PT ;  /* 0x0000004dfb00720c */ /* 0x000fd20003f24070 */
[----:B------:R-:W-:Y:S02]  /*18d30*/  @!P0 IADD3 R71, R71, -R251, RZ ;  /* 0x800000fb47478210 */ /* 0x000fe40007ffe0ff */
[C---:B------:R-:W-:Y:S01]  /*18d40*/  ISETP.GT.U32.AND P0, PT, R251.reuse, R78, PT ;  /* 0x0000004efb00720c */ /* 0x040fe20003f04070 */
[--C-:B------:R-:W-:Y:S01]  /*18d50*/  @!P4 IMAD.IADD R72, R72, 0x1, -R251.reuse ;  /* 0x000000014848c824 */ /* 0x100fe200078e0afb */
[----:B------:R-:W-:Y:S02]  /*18d60*/  ISETP.GT.U32.AND P4, PT, R251, R79, PT ;  /* 0x0000004ffb00720c */ /* 0x000fe40003f84070 */
[----:B------:R-:W-:Y:S02]  /*18d70*/  @!P1 IADD3 R77, R77, -R251, RZ ;  /* 0x800000fb4d4d9210 */ /* 0x000fe40007ffe0ff */
[----:B------:R-:W-:Y:S02]  /*18d80*/  ISETP.GE.AND P1, PT, R20, RZ, PT ;  /* 0x000000ff1400720c */ /* 0x000fe40003f26270 */
[----:B------:R-:W4:Y:S05]  /*18d90*/  LDL R20, [R1+0x3b04] ;  /* 0x003b040001147983 */ /* 0x000f2a0000100800 */
[--C-:B------:R-:W-:Y:S01]  /*18da0*/  @!P0 IMAD.IADD R78, R78, 0x1, -R251.reuse ;  /* 0x000000014e4e8824 */ /* 0x100fe200078e0afb */
[----:B--2---:R-:W-:Y:S01]  /*18db0*/  ISETP.GE.AND P0, PT, R19, RZ, PT ;  /* 0x000000ff1300720c */ /* 0x004fe20003f06270 */
[----:B------:R-:W-:Y:S01]  /*18dc0*/  @!P4 IMAD.IADD R79, R79, 0x1, -R251 ;  /* 0x000000014f4fc824 */ /* 0x000fe200078e0afb */
[----:B------:R-:W-:Y:S01]  /*18dd0*/  @!P5 IADD3 R71, -R71, RZ, RZ ;  /* 0x000000ff4747d210 */ /* 0x000fe20007ffe1ff */
[----:B------:R-:W2:Y:S03]  /*18de0*/  LDL R19, [R1+0x3b10] ;  /* 0x003b100001137983 */ /* 0x000ea60000100800 */
[----:B------:R-:W-:-:S07]  /*18df0*/  ISETP.GT.U32.AND P5, PT, R251, R79, PT ;  /* 0x0000004ffb00720c */ /* 0x000fce0003fa4070 */
[----:B------:R-:W-:Y:S01]  /*18e00*/  @!P0 IMAD.MOV R73, RZ, RZ, -R73 ;  /* 0x000000ffff498224 */ /* 0x000fe200078e0a49 */
[C---:B------:R-:W-:Y:S02]  /*18e10*/  ISETP.GT.U32.AND P0, PT, R251.reuse, R80, PT ;  /* 0x00000050fb00720c */ /* 0x040fe40003f04070 */
[----:B------:R-:W-:Y:S02]  /*18e20*/  IADD3 R38, R246, 0x1f5, RZ ;  /* 0x000001f5f6267810 */ /* 0x000fe40007ffe0ff */
[----:B------:R-:W-:Y:S01]  /*18e30*/  ISETP.GT.U32.AND P4, PT, R251, R74, PT ;  /* 0x0000004afb00720c */ /* 0x000fe20003f84070 */
[--C-:B------:R-:W-:Y:S01]  /*18e40*/  @!P5 IMAD.IADD R79, R79, 0x1, -R251.reuse ;  /* 0x000000014f4fd824 */ /* 0x100fe200078e0afb */
[----:B---3--:R-:W-:Y:S01]  /*18e50*/  ISETP.GE.AND P5, PT, R24, RZ, PT ;  /* 0x000000ff1800720c */ /* 0x008fe20003fa6270 */
[----:B------:R3:W-:Y:S04]  /*18e60*/  STL [R1+0x3634], R38 ;  /* 0x0036342601007387 */ /* 0x0007e80000100800 */
[----:B------:R-:W2:Y:S02]  /*18e70*/  LDL R24, [R1+0x3acc] ;  /* 0x003acc0001187983 */ /* 0x000ea40000100800 */
[----:B------:R-:W-:Y:S01]  /*18e80*/  @!P0 IMAD.IADD R80, R80, 0x1, -R251 ;  /* 0x0000000150508824 */ /* 0x000fe200078e0afb */
[----:B------:R-:W-:Y:S01]  /*18e90*/  ISETP.GE.AND P0, PT, R23, RZ, PT ;  /* 0x000000ff1700720c */ /* 0x000fe20003f06270 */
[----:B------:R-:W-:Y:S01]  /*18ea0*/  @!P3 IMAD.MOV R69, RZ, RZ, -R69 ;  /* 0x000000ffff45b224 */ /* 0x000fe200078e0a45 */
[----:B------:R-:W3:Y:S01]  /*18eb0*/  LDL R23, [R1+0x3ae4] ;  /* 0x003ae40001177983 */ /* 0x000ee20000100800 */
[----:B------:R-:W-:Y:S01]  /*18ec0*/  @!P4 IMAD.IADD R74, R74, 0x1, -R251 ;  /* 0x000000014a4ac824 */ /* 0x000fe200078e0afb */
[----:B------:R-:W-:-:S02]  /*18ed0*/  ISETP.GT.U32.AND P4, PT, R251, R81, PT ;  /* 0x00000051fb00720c */ /* 0x000fc40003f84070 */
[----:B------:R-:W-:Y:S01]  /*18ee0*/  ISETP.GT.U32.AND P3, PT, R251, R75, PT ;  /* 0x0000004bfb00720c */ /* 0x000fe20003f64070 */
[----:B------:R-:W-:Y:S01]  /*18ef0*/  @!P2 IMAD.MOV R70, RZ, RZ, -R70 ;  /* 0x000000ffff46a224 */ /* 0x000fe200078e0a46 */
[----:B------:R-:W3:Y:S09]  /*18f00*/  LDL R25, [R1+0x3afc] ;  /* 0x003afc0001197983 */ /* 0x000ef20000100800 */
[----:B------:R-:W-:-:S02]  /*18f10*/  @!P4 IMAD.IADD R81, R81, 0x1, -R251 ;  /* 0x000000015151c824 */ /* 0x000fc400078e0afb */
[----:B------:R-:W-:Y:S01]  /*18f20*/  @!P3 IMAD.IADD R75, R75, 0x1, -R251 ;  /* 0x000000014b4bb824 */ /* 0x000fe200078e0afb */
[----:B------:R-:W-:-:S13]  /*18f30*/  ISETP.GT.U32.AND P3, PT, R251, R82, PT ;  /* 0x00000052fb00720c */ /* 0x000fda0003f64070 */
[----:B------:R-:W-:Y:S01]  /*18f40*/  @!P3 IMAD.IADD R82, R82, 0x1, -R251 ;  /* 0x000000015252b824 */ /* 0x000fe200078e0afb */
[----:B----4-:R-:W-:Y:S02]  /*18f50*/  ISETP.GE.AND P4, PT, R22, RZ, PT ;  /* 0x000000ff1600720c */ /* 0x010fe40003f86270 */
[----:B------:R-:W4:Y:S01]  /*18f60*/  LDL R22, [R1+0x3b00] ;  /* 0x003b000001167983 */ /* 0x000f220000100800 */
[----:B------:R-:W-:-:S03]  /*18f70*/  ISETP.GE.AND P3, PT, R21, RZ, PT ;  /* 0x000000ff1500720c */ /* 0x000fc60003f66270 */
[----:B------:R-:W4:Y:S01]  /*18f80*/  LDL R21, [R1+0x3b24] ;  /* 0x003b240001157983 */ /* 0x000f220000100800 */
[C---:B------:R-:W-:Y:S01]  /*18f90*/  ISETP.GT.U32.AND P2, PT, R251.reuse, R76, PT ;  /* 0x0000004cfb00720c */ /* 0x040fe20003f44070 */
[----:B------:R-:W-:Y:S01]  /*18fa0*/  @!P1 IMAD.MOV R72, RZ, RZ, -R72 ;  /* 0x000000ffff489224 */ /* 0x000fe200078e0a48 */
[----:B------:R-:W-:-:S11]  /*18fb0*/  ISETP.GT.U32.AND P1, PT, R251, R78, PT ;  /* 0x0000004efb00720c */ /* 0x000fd60003f24070 */
[--C-:B------:R-:W-:Y:S01]  /*18fc0*/  @!P2 IMAD.IADD R76, R76, 0x1, -R251.reuse ;  /* 0x000000014c4ca824 */ /* 0x100fe200078e0afb */
[C---:B------:R-:W-:Y:S01]  /*18fd0*/  ISETP.GT.U32.AND P2, PT, R251.reuse, R83, PT ;  /* 0x00000053fb00720c */ /* 0x040fe20003f44070 */
[----:B------:R-:W-:Y:S01]  /*18fe0*/  @!P1 IMAD.IADD R78, R78, 0x1, -R251 ;  /* 0x000000014e4e9824 */ /* 0x000fe200078e0afb */
[----:B------:R-:W-:-:S11]  /*18ff0*/  ISETP.GT.U32.AND P1, PT, R251, R85, PT ;  /* 0x00000055fb00720c */ /* 0x000fd60003f24070 */
[----:B------:R-:W-:Y:S02]  /*19000*/  @!P2 IADD3 R83, R83, -R251, RZ ;  /* 0x800000fb5353a210 */ /* 0x000fe40007ffe0ff */
[----:B------:R-:W-:Y:S01]  /*19010*/  @!P1 IMAD.IADD R85, R85, 0x1, -R251 ;  /* 0x0000000155559824 */ /* 0x000fe200078e0afb */
[----:B------:R-:W-:Y:S01]  /*19020*/  ISETP.GT.U32.AND P1, PT, R251, R80, PT ;  /* 0x00000050fb00720c */ /* 0x000fe20003f24070 */
[----:B------:R-:W-:-:S03]  /*19030*/  @!P5 IMAD.MOV R74, RZ, RZ, -R74 ;  /* 0x000000ffff4ad224 */ /* 0x000fc600078e0a4a */
[C---:B------:R-:W-:Y:S01]  /*19040*/  ISETP.GT.U32.AND P5, PT, R251.reuse, R85, PT ;  /* 0x00000055fb00720c */ /* 0x040fe20003fa4070 */
[----:B------:R-:W-:Y:S01]  /*19050*/  @!P0 IMAD.MOV R75, RZ, RZ, -R75 ;  /* 0x000000ffff4b8224 */ /* 0x000fe200078e0a4b */
[----:B------:R-:W-:Y:S02]  /*19060*/  ISETP.GT.U32.AND P0, PT, R251, R81, PT ;  /* 0x00000051fb00720c */ /* 0x000fe40003f04070 */
[----:B------:R-:W-:Y:S02]  /*19070*/  ISETP.GE.AND P2, PT, R20, RZ, PT ;  /* 0x000000ff1400720c */ /* 0x000fe40003f46270 */
[----:B------:R-:W4:Y:S03]  /*19080*/  LDL R20, [R1+0x3ae0] ;  /* 0x003ae00001147983 */ /* 0x000f260000100800 */
[----:B------:R-:W-:-:S04]  /*19090*/  @!P1 IMAD.IADD R80, R80, 0x1, -R251 ;  /* 0x0000000150509824 */ /* 0x000fc800078e0afb */
[--C-:B------:R-:W-:Y:S02]  /*190a0*/  @!P5 IMAD.IADD R85, R85, 0x1, -R251.reuse ;  /* 0x000000015555d824 */ /* 0x100fe400078e0afb */
[----:B------:R-:W-:Y:S01]  /*190b0*/  @!P6 IMAD.MOV R68, RZ, RZ, -R68 ;  /* 0x000000ffff44e224 */ /* 0x000fe200078e0a44 */
[----:B------:R-:W-:Y:S01]  /*190c0*/  ISETP.GT.U32.AND P6, PT, R251, R77, PT ;  /* 0x0000004dfb00720c */ /* 0x000fe20003fc4070 */
[----:B------:R-:W-:Y:S01]  /*190d0*/  @!P0 IMAD.IADD R81, R81, 0x1, -R251 ;  /* 0x0000000151518824 */ /* 0x000fe200078e0afb */
[----:B------:R-:W-:Y:S02]  /*190e0*/  ISETP.GT.U32.AND P0, PT, R251, R87, PT ;  /* 0x00000057fb00720c */ /* 0x000fe40003f04070 */
[----:B--2---:R-:W-:Y:S02]  /*190f0*/  ISETP.GE.AND P1, PT, R24, RZ, PT ;  /* 0x000000ff1800720c */ /* 0x004fe40003f26270 */
[----:B------:R-:W2:Y:S01]  /*19100*/  LDL R24, [R1+0x3b1c] ;  /* 0x003b1c0001187983 */ /* 0x000ea20000100800 */
[----:B---3--:R-:W-:-:S03]  /*19110*/  ISETP.GE.AND P5, PT, R23, RZ, PT ;  /* 0x000000ff1700720c */ /* 0x008fc60003fa6270 */
[----:B------:R-:W3:Y:S03]  /*19120*/  LDL R23, [R1+0x3b34] ;  /* 0x003b340001177983 */ /* 0x000ee60000100800 */
[----:B------:R-:W-:Y:S02]  /*19130*/  @!P6 IADD3 R77, R77, -R251, RZ ;  /* 0x800000fb4d4de210 */ /* 0x000fe40007ffe0ff */
[----:B------:R-:W-:Y:S02]  /*19140*/  @!P0 IMAD.IADD R87, R87, 0x1, -R251 ;  /* 0x0000000157578824 */ /* 0x000fe400078e0afb */
[----:B------:R-:W-:Y:S02]  /*19150*/  @!P3 IADD3 R77, -R77, RZ, RZ ;  /* 0x000000ff4d4db210 */ /* 0x000fe40007ffe1ff */
[----:B------:R-:W-:-:S13]  /*19160*/  ISETP.GT.U32.AND P3, PT, R251, R83, PT ;  /* 0x00000053fb00720c */ /* 0x000fda0003f64070 */
[----:B------:R-:W-:Y:S02]  /*19170*/  @!P3 IADD3 R83, R83, -R251, RZ ;  /* 0x800000fb5353b210 */ /* 0x000fe40007ffe0ff */
[----:B------:R-:W-:-:S13]  /*19180*/  ISETP.GT.U32.AND P3, PT, R251, R89, PT ;  /* 0x00000059fb00720c */ /* 0x000fda0003f64070 */
[----:B------:R-:W-:Y:S02]  /*19190*/  @!P3 IADD3 R89, R89, -R251, RZ ;  /* 0x800000fb5959b210 */ /* 0x000fe40007ffe0ff */
[----:B----4-:R-:W-:Y:S02]  /*191a0*/  ISETP.GE.AND P0, PT, R22, RZ, PT ;  /* 0x000000ff1600720c */ /* 0x010fe40003f06270 */
[----:B------:R-:W4:Y:S01]  /*191b0*/  LDL R22, [R1+0x3b38] ;  /* 0x003b380001167983 */ /* 0x000f220000100800 */
[----:B------:R-:W-:-:S03]  /*191c0*/  ISETP.GE.AND P3, PT, R21, RZ, PT ;  /* 0x000000ff1500720c */ /* 0x000fc60003f66270 */
[----:B------:R-:W4:Y:S01]  /*191d0*/  LDL R21, [R1+0x3af8] ;  /* 0x003af80001157983 */ /* 0x000f220000100800 */
[----:B------:R-:W-:-:S13]  /*191e0*/  ISETP.GT.U32.AND P6, PT, R251, R84, PT ;  /* 0x00000054fb00720c */ /* 0x000fda0003fc4070 */
[----:B------:R-:W-:Y:S01]  /*191f0*/  @!P6 IMAD.IADD R84, R84, 0x1, -R251 ;  /* 0x000000015454e824 */ /* 0x000fe200078e0afb */
[----:B------:R-:W-:Y:S02]  /*19200*/  ISETP.GE.AND P6, PT, R19, RZ, PT ;  /* 0x000000ff1300720c */ /* 0x000fe40003fc6270 */
[----:B------:R-:W4:Y:S01]  /*19210*/  LDL R19, [R1+0x3b20] ;  /* 0x003b200001137983 */ /* 0x000f220000100800 */
[----:B------:R-:W-:Y:S01]  /*19220*/  @!P2 IMAD.MOV R78, RZ, RZ, -R78 ;  /* 0x000000ffff4ea224 */ /* 0x000fe200078e0a4e */
[----:B------:R-:W-:-:S09]  /*19230*/  ISETP.GT.U32.AND P2, PT, R251, R84, PT ;  /* 0x00000054fb00720c */ /* 0x000fd20003f44070 */
[----:B------:R-:W-:Y:S01]  /*19240*/  @!P6 IMAD.MOV R79, RZ, RZ, -R79 ;  /* 0x000000ffff4fe224 */ /* 0x000fe200078e0a4f */
[----:B------:R-:W-:-:S03]  /*19250*/  ISETP.GT.U32.AND P6, PT, R251, R86, PT ;  /* 0x00000056fb00720c */ /* 0x000fc60003fc4070 */
[----:B------:R-:W-:Y:S01]  /*19260*/  @!P2 IMAD.IADD R84, R84, 0x1, -R251 ;  /* 0x000000015454a824 */ /* 0x000fe200078e0afb */
[----:B------:R-:W-:Y:S01]  /*19270*/  ISETP.GT.U32.AND P2, PT, R251, R90, PT ;  /* 0x0000005afb00720c */ /* 0x000fe20003f44070 */
[----:B------:R-:W-:-:S08]  /*19280*/  @!P1 IMAD.MOV R80, RZ, RZ, -R80 ;  /* 0x000000ffff509224 */ /* 0x000fd000078e0a50 */
[----:B------:R-:W-:-:S04]  /*19290*/  @!P6 IMAD.IADD R86, R86, 0x1, -R251 ;  /* 0x000000015656e824 */ /* 0x000fc800078e0afb */
[--C-:B------:R-:W-:Y:S01]  /*192a0*/  @!P2 IMAD.IADD R90, R90, 0x1, -R251.reuse ;  /* 0x000000015a5aa824 */ /* 0x100fe200078e0afb */
[C---:B------:R-:W-:Y:S02]  /*192b0*/  ISETP.GT.U32.AND P1, PT, R251.reuse, R86, PT ;  /* 0x00000056fb00720c */ /* 0x040fe40003f24070 */
[----:B------:R-:W-:Y:S02]  /*192c0*/  ISETP.GE.AND P2, PT, R20, RZ, PT ;  /* 0x000000ff1400720c */ /* 0x000fe40003f46270 */
[----:B------:R-:W4:Y:S09]  /*192d0*/  LDL R20, [R1+0x3b18] ;  /* 0x003b180001147983 */ /* 0x000f320000100800 */
[----:B------:R-:W-:Y:S01]  /*192e0*/  @!P1 IMAD.IADD R86, R86, 0x1, -R251 ;  /* 0x0000000156569824 */ /* 0x000fe200078e0afb */
[----:B------:R-:W-:-:S02]  /*192f0*/  ISETP.GT.U32.AND P1, PT, R251, R93, PT ;  /* 0x0000005dfb00720c */ /* 0x000fc40003f24070 */
[C---:B------:R-:W-:Y:S01]  /*19300*/  ISETP.GT.U32.AND P6, PT, R251.reuse, R91, PT ;  /* 0x0000005bfb00720c */ /* 0x040fe20003fc4070 */
[----:B------:R-:W-:Y:S01]  /*19310*/  @!P2 IMAD.MOV R85, RZ, RZ, -R85 ;  /* 0x000000ffff55a224 */ /* 0x000fe200078e0a55 */
[C---:B------:R-:W-:Y:S01]  /*19320*/  ISETP.GT.U32.AND P2, PT, R251.reuse, R92, PT ;  /* 0x0000005cfb00720c */ /* 0x040fe20003f44070 */
[----:B------:R-:W-:Y:S01]  /*19330*/  @!P4 IMAD.MOV R76, RZ, RZ, -R76 ;  /* 0x000000ffff4cc224 */ /* 0x000fe200078e0a4c */
[C---:B------:R-:W-:Y:S01]  /*19340*/  ISETP.GT.U32.AND P4, PT, R251.reuse, R82, PT ;  /* 0x00000052fb00720c */ /* 0x040fe20003f84070 */
[----:B------:R-:W-:Y:S01]  /*19350*/  @!P5 IMAD.MOV R81, RZ, RZ, -R81 ;  /* 0x000000ffff51d224 */ /* 0x000fe200078e0a51 */
[----:B------:R-:W-:-:S05]  /*19360*/  ISETP.GT.U32.AND P5, PT, R251, R87, PT ;  /* 0x00000057fb00720c */ /* 0x000fca0003fa4070 */
[--C-:B------:R-:W-:Y:S02]  /*19370*/  @!P1 IMAD.IADD R93, R93, 0x1, -R251.reuse ;  /* 0x000000015d5d9824 */ /* 0x100fe400078e0afb */
[--C-:B------:R-:W-:Y:S02]  /*19380*/  @!P6 IMAD.IADD R91, R91, 0x1, -R251.reuse ;  /* 0x000000015b5be824 */ /* 0x100fe400078e0afb */
[----:B------:R-:W-:Y:S01]  /*19390*/  @!P2 IMAD.IADD R92, R92, 0x1, -R251 ;  /* 0x000000015c5ca824 */ /* 0x000fe200078e0afb */
[----:B--2---:R-:W-:Y:S02]  /*193a0*/  ISETP.GE.AND P2, PT, R24, RZ, PT ;  /* 0x000000ff1800720c */ /* 0x004fe40003f46270 */
[----:B------:R-:W2:Y:S01]  /*193b0*/  LDL R24, [R1+0x3b4c] ;  /* 0x003b4c0001187983 */ /* 0x000ea20000100800 */
[----:B---3--:R-:W-:-:S03]  /*193c0*/  ISETP.GE.AND P1, PT, R23, RZ, PT ;  /* 0x000000ff1700720c */ /* 0x008fc60003f26270 */
[----:B------:R-:W3:Y:S01]  /*193d0*/  LDL R23, [R1+0x3b50] ;  /* 0x003b500001177983 */ /* 0x000ee20000100800 */
[C---:B------:R-:W-:Y:S01]  /*193e0*/  ISETP.GT.U32.AND P6, PT, R251.reuse, R91, PT ;  /* 0x0000005bfb00720c */ /* 0x040fe20003fc4070 */
[--C-:B------:R-:W-:Y:S01]  /*193f0*/  @!P4 IMAD.IADD R82, R82, 0x1, -R251.reuse ;  /* 0x000000015252c824 */ /* 0x100fe200078e0afb */
[----:B------:R-:W-:Y:S01]  /*19400*/  ISETP.GT.U32.AND P4, PT, R251, R88, PT ;  /* 0x00000058fb00720c */ /* 0x000fe20003f84070 */
[----:B------:R-:W-:Y:S01]  /*19410*/  @!P5 IMAD.IADD R87, R87, 0x1, -R251 ;  /* 0x000000015757d824 */ /* 0x000fe200078e0afb */
[----:B------:R-:W-:-:S09]  /*19420*/  ISETP.GT.U32.AND P5, PT, R251, R94, PT ;  /* 0x0000005efb00720c */ /* 0x000fd20003fa4070 */
[--C-:B------:R-:W-:Y:S01]  /*19430*/  @!P6 IMAD.IADD R91, R91, 0x1, -R251.reuse ;  /* 0x000000015b5be824 */ /* 0x100fe200078e0afb */
[----:B------:R-:W-:Y:S02]  /*19440*/  ISETP.GE.AND P6, PT, R25, RZ, PT ;  /* 0x000000ff1900720c */ /* 0x000fe40003fc6270 */
[----:B------:R-:W2:Y:S01]  /*19450*/  LDL R25, [R1+0x3b30] ;  /* 0x003b300001197983 */ /* 0x000ea20000100800 */
[----:B------:R-:W-:Y:S01]  /*19460*/  @!P4 IMAD.IADD R88, R88, 0x1, -R251 ;  /* 0x000000015858c824 */ /* 0x000fe200078e0afb */
[----:B------:R-:W-:Y:S02]  /*19470*/  @!P5 IADD3 R94, R94, -R251, RZ ;  /* 0x800000fb5e5ed210 */ /* 0x000fe40007ffe0ff */
[----:B------:R-:W-:Y:S02]  /*19480*/  @!P0 IADD3 R82, -R82, RZ, RZ ;  /* 0x000000ff52528210 */ /* 0x000fe40007ffe1ff */
[----:B------:R-:W-:-:S13]  /*19490*/  ISETP.GT.U32.AND P0, PT, R251, R88, PT ;  /* 0x00000058fb00720c */ /* 0x000fda0003f04070 */
[----:B------:R-:W-:Y:S02]  /*194a0*/  @!P0 IADD3 R88, R88, -R251, RZ ;  /* 0x800000fb58588210 */ /* 0x000fe40007ffe0ff */
[----:B------:R-:W-:-:S13]  /*194b0*/  ISETP.GT.U32.AND P0, PT, R251, R95, PT ;  /* 0x0000005ffb00720c */ /* 0x000fda0003f04070 */
[----:B------:R-:W-:Y:S01]  /*194c0*/  @!P0 IMAD.IADD R95, R95, 0x1, -R251 ;  /* 0x000000015f5f8824 */ /* 0x000fe200078e0afb */
[----:B----4-:R-:W-:Y:S02]  /*194d0*/  ISETP.GE.AND P5, PT, R22, RZ, PT ;  /* 0x000000ff1600720c */ /* 0x010fe40003fa6270 */
[----:B------:R-:W4:Y:S01]  /*194e0*/  LDL R22, [R1+0x3b14] ;  /* 0x003b140001167983 */ /* 0x000f220000100800 */
[----:B------:R-:W-:-:S03]  /*194f0*/  ISETP.GE.AND P0, PT, R21, RZ, PT ;  /* 0x000000ff1500720c */ /* 0x000fc60003f06270 */
[----:B------:R-:W4:Y:S01]  /*19500*/  LDL R21, [R1+0x3b2c] ;  /* 0x003b2c0001157983 */ /* 0x000f220000100800 */
[----:B------:R-:W-:Y:S01]  /*19510*/  @!P3 IMAD.MOV R84, RZ, RZ, -R84 ;  /* 0x000000ffff54b224 */ /* 0x000fe200078e0a54 */
[----:B------:R-:W-:Y:S02]  /*19520*/  ISETP.GE.AND P4, PT, R19, RZ, PT ;  /* 0x000000ff1300720c */ /* 0x000fe40003f86270 */
[----:B------:R-:W-:-:S11]  /*19530*/  ISETP.GT.U32.AND P3, PT, R251, R90, PT ;  /* 0x0000005afb00720c */ /* 0x000fd60003f64070 */
[----:B------:R-:W-:Y:S01]  /*19540*/  @!P4 IMAD.MOV R83, RZ, RZ, -R83 ;  /* 0x000000ffff53c224 */ /* 0x000fe200078e0a53 */
[C---:B------:R-:W-:Y:S01]  /*19550*/  ISETP.GT.U32.AND P4, PT, R251.reuse, R89, PT ;  /* 0x00000059fb00720c */ /* 0x040fe20003f84070 */
[----:B------:R-:W-:Y:S01]  /*19560*/  @!P3 IMAD.IADD R90, R90, 0x1, -R251 ;  /* 0x000000015a5ab824 */ /* 0x000fe200078e0afb */
[----:B------:R-:W-:-:S11]  /*19570*/  ISETP.GT.U32.AND P3, PT, R251, R97, PT ;  /* 0x00000061fb00720c */ /* 0x000fd60003f64070 */
[--C-:B------:R-:W-:Y:S01]  /*19580*/  @!P4 IMAD.IADD R89, R89, 0x1, -R251.reuse ;  /* 0x000000015959c824 */ /* 0x100fe200078e0afb */
[----:B------:R-:W-:Y:S01]  /*19590*/  ISETP.GT.U32.AND P4, PT, R251, R96, PT ;  /* 0x00000060fb00720c */ /* 0x000fe20003f84070 */
[----:B------:R-:W-:Y:S01]  /*195a0*/  @!P3 IMAD.IADD R97, R97, 0x1, -R251 ;  /* 0x000000016161b824 */ /* 0x000fe200078e0afb */
[----:B------:R-:W-:-:S11]  /*195b0*/  ISETP.GT.U32.AND P3, PT, R251, R92, PT ;  /* 0x0000005cfb00720c */ /* 0x000fd60003f64070 */
[--C-:B------:R-:W-:Y:S01]  /*195c0*/  @!P4 IMAD.IADD R96, R96, 0x1, -R251.reuse ;  /* 0x000000016060c824 */ /* 0x100fe200078e0afb */
[----:B------:R-:W-:Y:S01]  /*195d0*/  ISETP.GE.AND P4, PT, R20, RZ, PT ;  /* 0x000000ff1400720c */ /* 0x000fe20003f86270 */
[----:B------:R-:W-:Y:S01]  /*195e0*/  @!P3 IMAD.IADD R92, R92, 0x1, -R251 ;  /* 0x000000015c5cb824 */ /* 0x000fe200078e0afb */
[C---:B------:R-:W-:Y:S02]  /*195f0*/  ISETP.GT.U32.AND P3, PT, R251.reuse, R99, PT ;  /* 0x00000063fb00720c */ /* 0x040fe40003f64070 */
[----:B------:R-:W-:Y:S01]  /*19600*/  IADD3 R37, R246, 0x1f6, RZ ;  /* 0x000001f6f6257810 */ /* 0x000fe20007ffe0ff */
[----:B------:R-:W-:Y:S01]  /*19610*/  @!P2 IMAD.MOV R87, RZ, RZ, -R87 ;  /* 0x000000ffff57a224 */ /* 0x000fe200078e0a57 */
[----:B------:R-:W4:Y:S07]  /*19620*/  LDL R20, [R1+0x3b48] ;  /* 0x003b480001147983 */ /* 0x000f2e0000100800 */
[----:B------:R-:W-:Y:S01]  /*19630*/  @!P4 IMAD.MOV R91, RZ, RZ, -R91 ;  /* 0x000000ffff5bc224 */ /* 0x000fe200078e0a5b */
[----:B------:R-:W-:Y:S01]  /*19640*/  ISETP.GT.U32.AND P4, PT, R251, R98, PT ;  /* 0x00000062fb00720c */ /* 0x000fe20003f84070 */
[----:B------:R-:W-:Y:S01]  /*19650*/  @!P3 IMAD.IADD R99, R99, 0x1, -R251 ;  /* 0x000000016363b824 */ /* 0x000fe200078e0afb */
[----:B------:R-:W-:Y:S01]  /*19660*/  ISETP.GT.U32.AND P2, PT, R251, R93, PT ;  /* 0x0000005dfb00720c */ /* 0x000fe20003f44070 */
[----:B------:R1:W-:Y:S01]  /*19670*/  STL [R1+0x3620], R37 ;  /* 0x0036202501007387 */ /* 0x0003e20000100800 */
[----:B------:R-:W-:-:S09]  /*19680*/  @!P5 IMAD.MOV R89, RZ, RZ, -R89 ;  /* 0x000000ffff59d224 */ /* 0x000fd200078e0a59 */
[--C-:B------:R-:W-:Y:S01]  /*19690*/  @!P4 IMAD.IADD R98, R98, 0x1, -R251.reuse ;  /* 0x000000016262c824 */ /* 0x100fe200078e0afb */
[----:B------:R-:W-:Y:S02]  /*196a0*/  @!P1 IADD3 R88, -R88, RZ, RZ ;  /* 0x000000ff58589210 */ /* 0x000fe40007ffe1ff */
[----:B---3--:R-:W-:Y:S01]  /*196b0*/  ISETP.GE.AND P3, PT, R23, RZ, PT ;  /* 0x000000ff1700720c */ /* 0x008fe20003f66270 */
[----:B------:R-:W-:Y:S01]  /*196c0*/  @!P2 IMAD.IADD R93, R93, 0x1, -R251 ;  /* 0x000000015d5da824 */ /* 0x000fe200078e0afb */
[----:B--2---:R-:W-:Y:S01]  /*196d0*/  ISETP.GE.AND P4, PT, R24, RZ, PT ;  /* 0x000000ff1800720c */ /* 0x004fe20003f86270 */
[----:B------:R-:W2:Y:S04]  /*196e0*/  LDL R23, [R1+0x3b28] ;  /* 0x003b280001177983 */ /* 0x000ea80000100800 */
[----:B------:R-:W3:Y:S01]  /*196f0*/  LDL R24, [R1+0x3b64] ;  /* 0x003b640001187983 */ /* 0x000ee20000100800 */
[----:B------:R-:W-:-:S02]  /*19700*/  ISETP.GT.U32.AND P5, PT, R251, R97, PT ;  /* 0x00000061fb00720c */ /* 0x000fc40003fa4070 */
[C---:B------:R-:W-:Y:S01]  /*19710*/  ISETP.GT.U32.AND P2, PT, R251.reuse, R100, PT ;  /* 0x00000064fb00720c */ /* 0x040fe20003f44070 */
[----:B------:R-:W3:Y:S01]  /*19720*/  LDL R26, [R1+0x3b7c] ;  /* 0x003b7c00011a7983 */ /* 0x000ee20000100800 */
[----:B------:R-:W-:-:S09]  /*19730*/  ISETP.GT.U32.AND P1, PT, R251, R94, PT ;  /* 0x0000005efb00720c */ /* 0x000fd20003f24070 */
[----:B------:R-:W-:Y:S01]  /*19740*/  @!P5 IMAD.IADD R97, R97, 0x1, -R251 ;  /* 0x000000016161d824 */ /* 0x000fe200078e0afb */
[----:B------:R-:W-:Y:S02]  /*19750*/  ISETP.GE.AND P5, PT, R25, RZ, PT ;  /* 0x000000ff1900720c */ /* 0x000fe40003fa6270 */
[----:B------:R-:W3:Y:S01]  /*19760*/  LDL R25, [R1+0x3b60] ;  /* 0x003b600001197983 */ /* 0x000ee20000100800 */
[-C--:B------:R-:W-:Y:S02]  /*19770*/  @!P2 IADD3 R100, R100, -R251.reuse, RZ ;  /* 0x800000fb6464a210 */ /* 0x080fe40007ffe0ff */
        /* <DEDUP_REMOVED lines=8> */
[C---:B------:R-:W-:Y:S01]  /*19800*/  ISETP.GT.U32.AND P0, PT, R251.reuse, R96, PT ;  /* 0x00000060fb00720c */ /* 0x040fe20003f04070 */
[----:B------:R-:W-:Y:S01]  /*19810*/  @!P6 IMAD.MOV R86, RZ, RZ, -R86 ;  /* 0x000000ffff56e224 */ /* 0x000fe200078e0a56 */
[C---:B------:R-:W-:Y:S01]  /*19820*/  ISETP.GT.U32.AND P6, PT, R251.reuse, R95, PT ;  /* 0x0000005ffb00720c */ /* 0x040fe20003fc4070 */
[----:B------:R-:W-:Y:S01]  /*19830*/  @!P4 IMAD.MOV R93, RZ, RZ, -R93 ;  /* 0x000000ffff5dc224 */ /* 0x000fe200078e0a5d */
[----:B------:R-:W-:-:S09]  /*19840*/  ISETP.GT.U32.AND P4, PT, R251, R99, PT ;  /* 0x00000063fb00720c */ /* 0x000fd20003f84070 */
[--C-:B------:R-:W-:Y:S01]  /*19850*/  @!P0 IMAD.IADD R96, R96, 0x1, -R251.reuse ;  /* 0x0000000160608824 */ /* 0x100fe200078e0afb */
[----:B------:R-:W-:Y:S01]  /*19860*/  ISETP.GT.U32.AND P0, PT, R251, R103, PT ;  /* 0x00000067fb00720c */ /* 0x000fe20003f04070 */
[--C-:B------:R-:W-:Y:S01]  /*19870*/  @!P6 IMAD.IADD R95, R95, 0x1, -R251.reuse ;  /* 0x000000015f5fe824 */ /* 0x100fe200078e0afb */
[----:B------:R-:W-:Y:S01]  /*19880*/  ISETP.GT.U32.AND P6, PT, R251, R102, PT ;  /* 0x00000066fb00720c */ /* 0x000fe20003fc4070 */
[----:B------:R-:W-:Y:S02]  /*19890*/  @!P5 IMAD.MOV R92, RZ, RZ, -R92 ;  /* 0x000000ffff5cd224 */ /* 0x000fe400078e0a5c */
[----:B------:R-:W-:Y:S01]  /*198a0*/  @!P4 IMAD.IADD R99, R99, 0x1, -R251 ;  /* 0x000000016363c824 */ /* 0x000fe200078e0afb */
[----:B------:R-:W-:-:S07]  /*198b0*/  ISETP.GT.U32.AND P4, PT, R251, R105, PT ;  /* 0x00000069fb00720c */ /* 0x000fce0003f84070 */
[----:B------:R-:W-:-:S05]  /*198c0*/  @!P0 IMAD.IADD R103, R103, 0x1, -R251 ;  /* 0x0000000167678824 */ /* 0x000fca00078e0afb */
[C---:B------:R-:W-:Y:S01]  /*198d0*/  ISETP.GT.U32.AND P5, PT, R251.reuse, R103, PT ;  /* 0x00000067fb00720c */ /* 0x040fe20003fa4070 */
[----:B------:R-:W-:Y:S01]  /*198e0*/  @!P2 IMAD.MOV R95, RZ, RZ, -R95 ;  /* 0x000000ffff5fa224 */ /* 0x000fe200078e0a5f */
[----:B------:R-:W-:Y:S01]  /*198f0*/  ISETP.GT.U32.AND P2, PT, R251, R101, PT ;  /* 0x00000065fb00720c */ /* 0x000fe20003f44070 */
[--C-:B------:R-:W-:Y:S02]  /*19900*/  @!P6 IMAD.IADD R102, R102, 0x1, -R251.reuse ;  /* 0x000000016666e824 */ /* 0x100fe400078e0afb */
[----:B------:R-:W-:-:S08]  /*19910*/  @!P4 IMAD.IADD R105, R105, 0x1, -R251 ;  /* 0x000000016969c824 */ /* 0x000fd000078e0afb */
[--C-:B------:R-:W-:Y:S01]  /*19920*/  @!P5 IMAD.IADD R103, R103, 0x1, -R251.reuse ;  /* 0x000000016767d824 */ /* 0x100fe200078e0afb */
[----:B------:R-:W-:Y:S01]  /*19930*/  ISETP.GT.U32.AND P0, PT, R251, R98, PT ;  /* 0x00000062fb00720c */ /* 0x000fe20003f04070 */
[--C-:B------:R-:W-:Y:S01]  /*19940*/  @!P2 IMAD.IADD R101, R101, 0x1, -R251.reuse ;  /* 0x000000016565a824 */ /* 0x100fe200078e0afb */
[----:B------:R-:W-:Y:S02]  /*19950*/  ISETP.GT.U32.AND P2, PT, R251, R107, PT ;  /* 0x0000006bfb00720c */ /* 0x000fe40003f44070 */
[----:B------:R-:W-:Y:S02]  /*19960*/  ISETP.GE.AND P6, PT, R20, RZ, PT ;  /* 0x000000ff1400720c */ /* 0x000fe40003fc6270 */
[----:B------:R-:W4:Y:S07]  /*19970*/  LDL R20, [R1+0x3b44] ;  /* 0x003b440001147983 */ /* 0x000f2e0000100800 */
[----:B------:R-:W-:-:S04]  /*19980*/  @!P0 IMAD.IADD R98, R98, 0x1, -R251 ;  /* 0x0000000162628824 */ /* 0x000fc800078e0afb */
[----:B------:R-:W-:Y:S01]  /*19990*/  @!P6 IMAD.MOV R97, RZ, RZ, -R97 ;  /* 0x000000ffff61e224 */ /* 0x000fe200078e0a61 */
[----:B------:R-:W-:Y:S02]  /*199a0*/  ISETP.GT.U32.AND P6, PT, R251, R104, PT ;  /* 0x00000068fb00720c */ /* 0x000fe40003fc4070 */
[----:B--2---:R-:W-:Y:S02]  /*199b0*/  ISETP.GE.AND P4, PT, R23, RZ, PT ;  /* 0x000000ff1700720c */ /* 0x004fe40003f86270 */
[----:B------:R-:W2:Y:S01]  /*199c0*/  LDL R23, [R1+0x3b74] ;  /* 0x003b740001177983 */ /* 0x000ea20000100800 */
[----:B---3--:R-:W-:-:S03]  /*199d0*/  ISETP.GE.AND P5, PT, R24, RZ, PT ;  /* 0x000000ff1800720c */ /* 0x008fc60003fa6270 */
[----:B------:R-:W3:Y:S01]  /*199e0*/  LDL R24, [R1+0x3b58] ;  /* 0x003b580001187983 */ /* 0x000ee20000100800 */
[----:B------:R-:W-:-:S04]  /*199f0*/  @!P2 IMAD.IADD R107, R107, 0x1, -R251 ;  /* 0x000000016b6ba824 */ /* 0x000fc800078e0afb */
[--C-:B------:R-:W-:Y:S01]  /*19a00*/  @!P6 IMAD.IADD R104, R104, 0x1, -R251.reuse ;  /* 0x000000016868e824 */ /* 0x100fe200078e0afb */
[C---:B------:R-:W-:Y:S01]  /*19a10*/  ISETP.GT.U32.AND P6, PT, R251.reuse, R109, PT ;  /* 0x0000006dfb00720c */ /* 0x040fe20003fc4070 */
[----:B------:R-:W-:Y:S01]  /*19a20*/  @!P1 IMAD.MOV R96, RZ, RZ, -R96 ;  /* 0x000000ffff609224 */ /* 0x000fe200078e0a60 */
[----:B------:R-:W-:Y:S02]  /*19a30*/  ISETP.GT.U32.AND P1, PT, R251, R102, PT ;  /* 0x00000066fb00720c */ /* 0x000fe40003f24070 */
[----:B------:R-:W-:Y:S02]  /*19a40*/  ISETP.GE.AND P0, PT, R25, RZ, PT ;  /* 0x000000ff1900720c */ /* 0x000fe40003f06270 */
[----:B------:R-:W3:Y:S07]  /*19a50*/  LDL R25, [R1+0x3b40] ;  /* 0x003b400001197983 */ /* 0x000eee0000100800 */
[----:B------:R-:W-:-:S02]  /*19a60*/  @!P6 IMAD.IADD R109, R109, 0x1, -R251 ;  /* 0x000000016d6de824 */ /* 0x000fc400078e0afb */
[----:B------:R-:W-:Y:S01]  /*19a70*/  @!P1 IMAD.IADD R102, R102, 0x1, -R251 ;  /* 0x0000000166669824 */ /* 0x000fe200078e0afb */
[C---:B------:R-:W-:Y:S02]  /*19a80*/  ISETP.GT.U32.AND P1, PT, R251.reuse, R108, PT ;  /* 0x0000006cfb00720c */ /* 0x040fe40003f24070 */
[----:B------:R-:W-:-:S11]  /*19a90*/  ISETP.GT.U32.AND P6, PT, R251, R109, PT ;  /* 0x0000006dfb00720c */ /* 0x000fd60003fc4070 */
[--C-:B------:R-:W-:Y:S02]  /*19aa0*/  @!P1 IMAD.IADD R108, R108, 0x1, -R251.reuse ;  /* 0x000000016c6c9824 */ /* 0x100fe400078e0afb */
[----:B------:R-:W-:Y:S01]  /*19ab0*/  @!P6 IMAD.IADD R109, R109, 0x1, -R251 ;  /* 0x000000016d6de824 */ /* 0x000fe200078e0afb */
[----:B------:R-:W-:Y:S02]  /*19ac0*/  ISETP.GE.AND P6, PT, R26, RZ, PT ;  /* 0x000000ff1a00720c */ /* 0x000fe40003fc6270 */
[----:B------:R-:W3:Y:S01]  /*19ad0*/  LDL R26, [R1+0x3b54] ;  /* 0x003b5400011a7983 */ /* 0x000ee20000100800 */
[----:B----4-:R-:W-:-:S03]  /*19ae0*/  ISETP.GE.AND P2, PT, R22, RZ, PT ;  /* 0x000000ff1600720c */ /* 0x010fc60003f46270 */
[----:B------:R-:W4:Y:S01]  /*19af0*/  LDL R22, [R1+0x3b8c] ;  /* 0x003b8c0001167983 */ /* 0x000f220000100800 */
[----:B------:R-:W-:-:S03]  /*19b00*/  ISETP.GE.AND P1, PT, R21, RZ, PT ;  /* 0x000000ff1500720c */ /* 0x000fc60003f26270 */
[----:B------:R-:W4:Y:S01]  /*19b10*/  LDL R21, [R1+0x3b90] ;  /* 0x003b900001157983 */ /* 0x000f220000100800 */
[----:B------:R-:W-:Y:S02]  /*19b20*/  @!P3 IADD3 R94, -R94, RZ, RZ ;  /* 0x000000ff5e5eb210 */ /* 0x000fe40007ffe1ff */
[----:B------:R-:W-:Y:S01]  /*19b30*/  ISETP.GT.U32.AND P3, PT, R251, R100, PT ;  /* 0x00000064fb00720c */ /* 0x000fe20003f64070 */
[----:B------:R-:W-:Y:S01]  /*19b40*/  @!P0 IMAD.MOV R98, RZ, RZ, -R98 ;  /* 0x000000ffff628224 */ /* 0x000fe200078e0a62 */
[----:B------:R-:W-:Y:S02]  /*19b50*/  @!P5 IADD3 R99, -R99, RZ, RZ ;  /* 0x000000ff6363d210 */ /* 0x000fe40007ffe1ff */
[C---:B------:R-:W-:Y:S02]  /*19b60*/  ISETP.GT.U32.AND P0, PT, R251.reuse, R104, PT ;  /* 0x00000068fb00720c */ /* 0x040fe40003f04070 */
[----:B------:R-:W-:-:S07]  /*19b70*/  ISETP.GT.U32.AND P5, PT, R251, R105, PT ;  /* 0x00000069fb00720c */ /* 0x000fce0003fa4070 */
[----:B------:R-:W-:Y:S02]  /*19b80*/  @!P3 IADD3 R100, R100, -R251, RZ ;  /* 0x800000fb6464b210 */ /* 0x000fe40007ffe0ff */
[C---:B------:R-:W-:Y:S02]  /*19b90*/  ISETP.GT.U32.AND P3, PT, R251.reuse, R106, PT ;  /* 0x0000006afb00720c */ /* 0x040fe40003f64070 */
[----:B------:R-:W-:Y:S01]  /*19ba0*/  @!P0 IMAD.IADD R104, R104, 0x1, -R251 ;  /* 0x0000000168688824 */ /* 0x000fe200078e0afb */
[----:B------:R-:W-:Y:S02]  /*19bb0*/  ISETP.GT.U32.AND P0, PT, R251, R111, PT ;  /* 0x0000006ffb00720c */ /* 0x000fe40003f04070 */
[----:B------:R-:W-:Y:S02]  /*19bc0*/  @!P5 IADD3 R105, R105, -R251, RZ ;  /* 0x800000fb6969d210 */ /* 0x000fe40007ffe0ff */
[----:B------:R-:W-:Y:S01]  /*19bd0*/  ISETP.GT.U32.AND P5, PT, R251, R112, PT ;  /* 0x00000070fb00720c */ /* 0x000fe20003fa4070 */
[----:B------:R-:W-:-:S05]  /*19be0*/  @!P4 IMAD.MOV R100, RZ, RZ, -R100 ;  /* 0x000000ffff64c224 */ /* 0x000fca00078e0a64 */
[----:B------:R-:W-:-:S03]  /*19bf0*/  @!P3 IADD3 R106, R106, -R251, RZ ;  /* 0x800000fb6a6ab210 */ /* 0x000fc60007ffe0ff */
[----:B------:R-:W-:Y:S02]  /*19c00*/  @!P0 IADD3 R111, R111, -R251, RZ ;  /* 0x800000fb6f6f8210 */ /* 0x000fe40007ffe0ff */
[C---:B------:R-:W-:Y:S02]  /*19c10*/  ISETP.GT.U32.AND P4, PT, R251.reuse, R106, PT ;  /* 0x0000006afb00720c */ /* 0x040fe40003f84070 */
[----:B------:R-:W-:Y:S02]  /*19c20*/  @!P5 IMAD.IADD R112, R112, 0x1, -R251 ;  /* 0x000000017070d824 */ /* 0x000fe400078e0afb */
[----:B------:R-:W-:Y:S01]  /*19c30*/  @!P1 IMAD.MOV R103, RZ, RZ, -R103 ;  /* 0x000000ffff679224 */ /* 0x000fe200078e0a67 */
[C---:B------:R-:W-:Y:S01]  /*19c40*/  ISETP.GT.U32.AND P1, PT, R251.reuse, R110, PT ;  /* 0x0000006efb00720c */ /* 0x040fe20003f24070 */
[----:B------:R-:W-:Y:S01]  /*19c50*/  @!P2 IMAD.MOV R102, RZ, RZ, -R102 ;  /* 0x000000ffff66a224 */ /* 0x000fe200078e0a66 */
[----:B------:R-:W-:-:S06]  /*19c60*/  ISETP.GT.U32.AND P2, PT, R251, R108, PT ;  /* 0x0000006cfb00720c */ /* 0x000fcc0003f44070 */
[----:B------:R-:W-:Y:S01]  /*19c70*/  @!P4 IMAD.IADD R106, R106, 0x1, -R251 ;  /* 0x000000016a6ac824 */ /* 0x000fe200078e0afb */
[----:B------:R-:W-:-:S04]  /*19c80*/  ISETP.GT.U32.AND P4, PT, R251, R113, PT ;  /* 0x00000071fb00720c */ /* 0x000fc80003f84070 */
[--C-:B------:R-:W-:Y:S02]  /*19c90*/  @!P1 IMAD.IADD R110, R110, 0x1, -R251.reuse ;  /* 0x000000016e6e9824 */ /* 0x100fe400078e0afb */
[----:B------:R-:W-:Y:S01]  /*19ca0*/  @!P2 IMAD.IADD R108, R108, 0x1, -R251 ;  /* 0x000000016c6ca824 */ /* 0x000fe200078e0afb */
[----:B------:R-:W-:-:S06]  /*19cb0*/  ISETP.GE.AND P3, PT, R20, RZ, PT ;  /* 0x000000ff1400720c */ /* 0x000fcc0003f66270 */
[----:B------:R-:W-:Y:S01]  /*19cc0*/  @!P4 IMAD.IADD R113, R113, 0x1, -R251 ;  /* 0x000000017171c824 */ /* 0x000fe200078e0afb */
[----:B------:R-:W-:Y:S02]  /*19cd0*/  ISETP.GT.U32.AND P2, PT, R251, R115, PT ;  /* 0x00000073fb00720c */ /* 0x000fe40003f44070 */
[----:B--2---:R-:W-:Y:S02]  /*19ce0*/  ISETP.GE.AND P5, PT, R23, RZ, PT ;  /* 0x000000ff1700720c */ /* 0x004fe40003fa6270 */
[----:B------:R-:W2:Y:S01]  /*19cf0*/  LDL R23, [R1+0x3ba4] ;  /* 0x003ba40001177983 */ /* 0x000ea20000100800 */
[----:B---3--:R-:W-:-:S03]  /*19d00*/  ISETP.GE.AND P0, PT, R24, RZ, PT ;  /* 0x000000ff1800720c */ /* 0x008fc60003f06270 */
[----:B------:R-:W3:Y:S01]  /*19d10*/  LDL R24, [R1+0x3b88] ;  /* 0x003b880001187983 */ /* 0x000ee20000100800 */
[----:B------:R-:W-:Y:S01]  /*19d20*/  @!P3 IMAD.MOV R101, RZ, RZ, -R101 ;  /* 0x000000ffff65b224 */ /* 0x000fe200078e0a65 */
[----:B------:R-:W-:Y:S02]  /*19d30*/  ISETP.GT.U32.AND P3, PT, R251, R107, PT ;  /* 0x0000006bfb00720c */ /* 0x000fe40003f64070 */
[----:B------:R-:W-:Y:S02]  /*19d40*/  ISETP.GE.AND P1, PT, R25, RZ, PT ;  /* 0x000000ff1900720c */ /* 0x000fe40003f26270 */
[----:B------:R-:W3:Y:S09]  /*19d50*/  LDL R25, [R1+0x3b70] ;  /* 0x003b700001197983 */ /* 0x000ef20000100800 */
[----:B------:R-:W-:-:S02]  /*19d60*/  @!P3 IMAD.IADD R107, R107, 0x1, -R251 ;  /* 0x000000016b6bb824 */ /* 0x000fc400078e0afb */
[----:B------:R-:W-:Y:S01]  /*19d70*/  @!P2 IMAD.IADD R115, R115, 0x1, -R251 ;  /* 0x000000017373a824 */ /* 0x000fe200078e0afb */
[----:B------:R-:W-:Y:S01]  /*19d80*/  ISETP.GT.U32.AND P3, PT, R251, R114, PT ;  /* 0x00000072fb00720c */ /* 0x000fe20003f64070 */
[----:B------:R-:W-:-:S03]  /*19d90*/  @!P5 IMAD.MOV R107, RZ, RZ, -R107 ;  /* 0x000000ffff6bd224 */ /* 0x000fc600078e0a6b */
[----:B------:R-:W-:Y:S02]  /*19da0*/  ISETP.GT.U32.AND P5, PT, R251, R115, PT ;  /* 0x00000073fb00720c */ /* 0x000fe40003fa4070 */
[----:B------:R-:W-:-:S07]  /*19db0*/  IADD3 R36, R246, 0x1f7, RZ ;  /* 0x000001f7f6247810 */ /* 0x000fce0007ffe0ff */
[----:B------:R-:W-:-:S04]  /*19dc0*/  @!P3 IMAD.IADD R114, R114, 0x1, -R251 ;  /* 0x000000017272b824 */ /* 0x000fc800078e0afb */
[----:B------:R-:W-:Y:S01]  /*19dd0*/  @!P5 IMAD.IADD R115, R115, 0x1, -R251 ;  /* 0x000000017373d824 */ /* 0x000fe200078e0afb */
[----:B------:R-:W-:Y:S02]  /*19de0*/  ISETP.GE.AND P5, PT, R26, RZ, PT ;  /* 0x000000ff1a00720c */ /* 0x000fe40003fa6270 */
[----:B----4-:R-:W-:Y:S02]  /*19df0*/  ISETP.GE.AND P4, PT, R22, RZ, PT ;  /* 0x000000ff1600720c */ /* 0x010fe40003f86270 */
[----:B------:R-:W4:Y:S01]  /*19e00*/  LDL R22, [R1+0x3bac] ;  /* 0x003bac0001167983 */ /* 0x000f220000100800 */
[----:B------:R-:W-:-:S03]  /*19e10*/  ISETP.GE.AND P3, PT, R21, RZ, PT ;  /* 0x000000ff1500720c */ /* 0x000fc60003f66270 */
[----:B------:R-:W4:Y:S04]  /*19e20*/  LDL R21, [R1+0x3b6c] ;  /* 0x003b6c0001157983 */ /* 0x000f280000100800 */
[----:B------:R1:W-:Y:S04]  /*19e30*/  STL [R1+0x3618], R36 ;  /* 0x0036182401007387 */ /* 0x0003e80000100800 */
[----:B------:R-:W4:Y:S01]  /*19e40*/  LDL R26, [R1+0x3b84] ;  /* 0x003b8400011a7983 */ /* 0x000f220000100800 */
[----:B------:R-:W-:Y:S02]  /*19e50*/  @!P1 IADD3 R105, -R105, RZ, RZ ;  /* 0x000000ff69699210 */ /* 0x000fe40007ffe1ff */
[C---:B------:R-:W-:Y:S01]  /*19e60*/  ISETP.GT.U32.AND P2, PT, R251.reuse, R110, PT ;  /* 0x0000006efb00720c */ /* 0x040fe20003f44070 */
[----:B------:R-:W-:Y:S01]  /*19e70*/  @!P0 IMAD.MOV R106, RZ, RZ, -R106 ;  /* 0x000000ffff6a8224 */ /* 0x000fe200078e0a6a */
[C---:B------:R-:W-:Y:S01]  /*19e80*/  ISETP.GT.U32.AND P1, PT, R251.reuse, R111, PT ;  /* 0x0000006ffb00720c */ /* 0x040fe20003f24070 */
[----:B------:R-:W-:Y:S01]  /*19e90*/  @!P3 IMAD.MOV R109, RZ, RZ, -R109 ;  /* 0x000000ffff6db224 */ /* 0x000fe200078e0a6d */
[----:B------:R-:W4:Y:S09]  /*19ea0*/  LDL R27, [R1+0x3bb8] ;  /* 0x003bb800011b7983 */ /* 0x000f320000100800 */
[----:B------:R-:W-:Y:S01]  /*19eb0*/  @!P2 IMAD.IADD R110, R110, 0x1, -R251 ;  /* 0x000000016e6ea824 */ /* 0x000fe200078e0afb */
[----:B------:R-:W-:-:S02]  /*19ec0*/  ISETP.GT.U32.AND P2, PT, R251, R117, PT ;  /* 0x00000075fb00720c */ /* 0x000fc40003f44070 */
[----:B------:R-:W-:Y:S02]  /*19ed0*/  @!P1 IADD3 R111, R111, -R251, RZ ;  /* 0x800000fb6f6f9210 */ /* 0x000fe40007ffe0ff */
[C---:B------:R-:W-:Y:S02]  /*19ee0*/  ISETP.GT.U32.AND P1, PT, R251.reuse, R118, PT ;  /* 0x00000076fb00720c */ /* 0x040fe40003f24070 */
[----:B------:R-:W-:-:S07]  /*19ef0*/  ISETP.GT.U32.AND P0, PT, R251, R112, PT ;  /* 0x00000070fb00720c */ /* 0x000fce0003f04070 */
[----:B------:R-:W-:-:S04]  /*19f00*/  @!P2 IADD3 R117, R117, -R251, RZ ;  /* 0x800000fb7575a210 */ /* 0x000fc80007ffe0ff */
[--C-:B------:R-:W-:Y:S01]  /*19f10*/  @!P1 IMAD.IADD R118, R118, 0x1, -R251.reuse ;  /* 0x0000000176769824 */ /* 0x100fe200078e0afb */
[C---:B------:R-:W-:Y:S01]  /*19f20*/  ISETP.GT.U32.AND P3, PT, R251.reuse, R116, PT ;  /* 0x00000074fb00720c */ /* 0x040fe20003f64070 */
[----:B------:R-:W-:Y:S01]  /*19f30*/  @!P0 IMAD.IADD R112, R112, 0x1, -R251 ;  /* 0x0000000170708824 */ /* 0x000fe200078e0afb */
[C---:B------:R-:W-:Y:S01]  /*19f40*/  ISETP.GT.U32.AND P0, PT, R251.reuse, R119, PT ;  /* 0x00000077fb00720c */ /* 0x040fe20003f04070 */
[----:B------:R-:W-:Y:S01]  /*19f50*/  @!P4 IMAD.MOV R108, RZ, RZ, -R108 ;  /* 0x000000ffff6cc224 */ /* 0x000fe200078e0a6c */
[----:B------:R-:W-:-:S09]  /*19f60*/  ISETP.GT.U32.AND P4, PT, R251, R114, PT ;  /* 0x00000072fb00720c */ /* 0x000fd20003f84070 */
[--C-:B------:R-:W-:Y:S02]  /*19f70*/  @!P3 IMAD.IADD R116, R116, 0x1, -R251.reuse ;  /* 0x000000017474b824 */ /* 0x100fe400078e0afb */
[--C-:B------:R-:W-:Y:S02]  /*19f80*/  @!P0 IMAD.IADD R119, R119, 0x1, -R251.reuse ;  /* 0x0000000177778824 */ /* 0x100fe400078e0afb */
[----:B------:R-:W-:Y:S01]  /*19f90*/  @!P4 IMAD.IADD R114, R114, 0x1, -R251 ;  /* 0x000000017272c824 */ /* 0x000fe200078e0afb */
[----:B------:R-:W-:Y:S02]  /*19fa0*/  ISETP.GT.U32.AND P4, PT, R251, R121, PT ;  /* 0x00000079fb00720c */ /* 0x000fe40003f84070 */
[----:B--2---:R-:W-:Y:S02]  /*19fb0*/  ISETP.GE.AND P1, PT, R23, RZ, PT ;  /* 0x000000ff1700720c */ /* 0x004fe40003f26270 */
[----:B------:R-:W2:Y:S01]  /*19fc0*/  LDL R23, [R1+0x3b80] ;  /* 0x003b800001177983 */ /* 0x000ea20000100800 */
[----:B---3--:R-:W-:-:S03]  /*19fd0*/  ISETP.GE.AND P2, PT, R24, RZ, PT ;  /* 0x000000ff1800720c */ /* 0x008fc60003f46270 */
[----:B------:R-:W3:Y:S01]  /*19fe0*/  LDL R24, [R1+0x3bbc] ;  /* 0x003bbc0001187983 */ /* 0x000ee20000100800 */
[----:B------:R-:W-:-:S03]  /*19ff0*/  ISETP.GE.AND P3, PT, R25, RZ, PT ;  /* 0x000000ff1900720c */ /* 0x000fc60003f66270 */
[----:B------:R-:W3:Y:S01]  /*1a000*/  LDL R25, [R1+0x3ba0] ;  /* 0x003ba00001197983 */ /* 0x000ee20000100800 */
        /* <DEDUP_REMOVED lines=8> */
[----:B------:R-:W-:-:S13]  /*1a090*/  ISETP.GT.U32.AND P6, PT, R251, R113, PT ;  /* 0x00000071fb00720c */ /* 0x000fda0003fc4070 */
[----:B------:R-:W-:Y:S01]  /*1a0a0*/  @!P6 IMAD.IADD R113, R113, 0x1, -R251 ;  /* 0x000000017171e824 */ /* 0x000fe200078e0afb */
[----:B------:R-:W-:Y:S01]  /*1a0b0*/  ISETP.GT.U32.AND P6, PT, R251, R120, PT ;  /* 0x00000078fb00720c */ /* 0x000fe20003fc4070 */
[----:B------:R-:W-:Y:S01]  /*1a0c0*/  @!P5 IMAD.MOV R110, RZ, RZ, -R110 ;  /* 0x000000ffff6ed224 */ /* 0x000fe200078e0a6e */
[----:B------:R-:W-:Y:S02]  /*1a0d0*/  @!P3 IADD3 R111, -R111, RZ, RZ ;  /* 0x000000ff6f6fb210 */ /* 0x000fe40007ffe1ff */
[C---:B------:R-:W-:Y:S02]  /*1a0e0*/  ISETP.GT.U32.AND P5, PT, R251.reuse, R117, PT ;  /* 0x00000075fb00720c */ /* 0x040fe40003fa4070 */
[----:B------:R-:W-:-:S07]  /*1a0f0*/  ISETP.GT.U32.AND P3, PT, R251, R119, PT ;  /* 0x00000077fb00720c */ /* 0x000fce0003f64070 */
[--C-:B------:R-:W-:Y:S01]  /*1a100*/  @!P6 IMAD.IADD R120, R120, 0x1, -R251.reuse ;  /* 0x000000017878e824 */ /* 0x100fe200078e0afb */
[----:B------:R-:W-:Y:S02]  /*1a110*/  ISETP.GE.AND P6, PT, R21, RZ, PT ;  /* 0x000000ff1500720c */ /* 0x000fe40003fc6270 */
[----:B------:R-:W4:Y:S01]  /*1a120*/  LDL R21, [R1+0x3bc0] ;  /* 0x003bc00001157983 */ /* 0x000f220000100800 */
[----:B------:R-:W-:Y:S02]  /*1a130*/  @!P5 IADD3 R117, R117, -R251, RZ ;  /* 0x800000fb7575d210 */ /* 0x000fe40007ffe0ff */
[----:B------:R-:W-:Y:S01]  /*1a140*/  @!P3 IMAD.IADD R119, R119, 0x1, -R251 ;  /* 0x000000017777b824 */ /* 0x000fe200078e0afb */
[C---:B------:R-:W-:Y:S02]  /*1a150*/  ISETP.GT.U32.AND P5, PT, R251.reuse, R123, PT ;  /* 0x0000007bfb00720c */ /* 0x040fe40003fa4070 */
[----:B------:R-:W-:-:S05]  /*1a160*/  ISETP.GT.U32.AND P3, PT, R251, R125, PT ;  /* 0x0000007dfb00720c */ /* 0x000fca0003f64070 */
[----:B------:R-:W-:Y:S01]  /*1a170*/  @!P6 IMAD.MOV R115, RZ, RZ, -R115 ;  /* 0x000000ffff73e224 */ /* 0x000fe200078e0a73 */
[C---:B------:R-:W-:Y:S01]  /*1a180*/  ISETP.GT.U32.AND P6, PT, R251.reuse, R122, PT ;  /* 0x0000007afb00720c */ /* 0x040fe20003fc4070 */
[----:B------:R-:W-:Y:S01]  /*1a190*/  @!P1 IMAD.MOV R113, RZ, RZ, -R113 ;  /* 0x000000ffff719224 */ /* 0x000fe200078e0a71 */
[----:B------:R-:W-:-:S03]  /*1a1a0*/  ISETP.GT.U32.AND P1, PT, R251, R120, PT ;  /* 0x00000078fb00720c */ /* 0x000fc60003f24070 */
[----:B------:R-:W-:Y:S02]  /*1a1b0*/  @!P5 IADD3 R123, R123, -R251, RZ ;  /* 0x800000fb7b7bd210 */ /* 0x000fe40007ffe0ff */
[----:B------:R-:W-:-:S06]  /*1a1c0*/  @!P3 IMAD.IADD R125, R125, 0x1, -R251 ;  /* 0x000000017d7db824 */ /* 0x000fcc00078e0afb */
[--C-:B------:R-:W-:Y:S01]  /*1a1d0*/  @!P6 IMAD.IADD R122, R122, 0x1, -R251.reuse ;  /* 0x000000017a7ae824 */ /* 0x100fe200078e0afb */
[C---:B------:R-:W-:Y:S01]  /*1a1e0*/  ISETP.GT.U32.AND P6, PT, R251.reuse, R127, PT ;  /* 0x0000007ffb00720c */ /* 0x040fe20003fc4070 */
[----:B------:R-:W-:Y:S01]  /*1a1f0*/  @!P0 IMAD.MOV R114, RZ, RZ, -R114 ;  /* 0x000000ffff728224 */ /* 0x000fe200078e0a72 */
[C---:B------:R-:W-:Y:S01]  /*1a200*/  ISETP.GT.U32.AND P0, PT, R251.reuse, R121, PT ;  /* 0x00000079fb00720c */ /* 0x040fe20003f04070 */
[----:B------:R-:W-:Y:S01]  /*1a210*/  @!P1 IMAD.IADD R120, R120, 0x1, -R251 ;  /* 0x0000000178789824 */ /* 0x000fe200078e0afb */
[----:B------:R-:W-:-:S09]  /*1a220*/  ISETP.GT.U32.AND P1, PT, R251, R126, PT ;  /* 0x0000007efb00720c */ /* 0x000fd20003f24070 */
[----:B------:R-:W-:-:S05]  /*1a230*/  @!P6 IMAD.IADD R127, R127, 0x1, -R251 ;  /* 0x000000017f7fe824 */ /* 0x000fca00078e0afb */
[----:B------:R-:W-:Y:S02]  /*1a240*/  ISETP.GT.U32.AND P6, PT, R251, R127, PT ;  /* 0x0000007ffb00720c */ /* 0x000fe40003fc4070 */
[----:B--2---:R-:W-:Y:S02]  /*1a250*/  ISETP.GE.AND P3, PT, R23, RZ, PT ;  /* 0x000000ff1700720c */ /* 0x004fe40003f66270 */
[----:B------:R-:W2:Y:S01]  /*1a260*/  LDL R23, [R1+0x3bb4] ;  /* 0x003bb40001177983 */ /* 0x000ea20000100800 */
[----:B---3--:R-:W-:-:S03]  /*1a270*/  ISETP.GE.AND P5, PT, R24, RZ, PT ;  /* 0x000000ff1800720c */ /* 0x008fc60003fa6270 */
[----:B------:R-:W3:Y:S01]  /*1a280*/  LDL R24, [R1+0x3b98] ;  /* 0x003b980001187983 */ /* 0x000ee20000100800 */
[--C-:B------:R-:W-:Y:S02]  /*1a290*/  @!P0 IMAD.IADD R121, R121, 0x1, -R251.reuse ;  /* 0x0000000179798824 */ /* 0x100fe400078e0afb */
[--C-:B------:R-:W-:Y:S02]  /*1a2a0*/  @!P1 IMAD.IADD R126, R126, 0x1, -R251.reuse ;  /* 0x000000017e7e9824 */ /* 0x100fe400078e0afb */
[----:B------:R-:W-:Y:S01]  /*1a2b0*/  @!P6 IMAD.IADD R127, R127, 0x1, -R251 ;  /* 0x000000017f7fe824 */ /* 0x000fe200078e0afb */
[----:B------:R-:W-:Y:S02]  /*1a2c0*/  ISETP.GE.AND P6, PT, R27, RZ, PT ;  /* 0x000000ff1b00720c */ /* 0x000fe40003fc6270 */
[----:B------:R-:W3:Y:S01]  /*1a2d0*/  LDL R27, [R1+0x3bec] ;  /* 0x003bec00011b7983 */ /* 0x000ee20000100800 */
[----:B------:R-:W-:-:S03]  /*1a2e0*/  ISETP.GE.AND P0, PT, R25, RZ, PT ;  /* 0x000000ff1900720c */ /* 0x000fc60003f06270 */
[----:B------:R-:W3:Y:S01]  /*1a2f0*/  LDL R25, [R1+0x3bdc] ;  /* 0x003bdc0001197983 */ /* 0x000ee20000100800 */
[----:B----4-:R-:W-:-:S03]  /*1a300*/  ISETP.GE.AND P1, PT, R22, RZ, PT ;  /* 0x000000ff1600720c */ /* 0x010fc60003f26270 */
[----:B------:R-:W4:Y:S10]  /*1a310*/  LDL R22, [R1+0x3bd0] ;  /* 0x003bd00001167983 */ /* 0x000f340000100800 */
[----:B------:R-:W-:Y:S01]  /*1a320*/  @!P1 IMAD.MOV R121, RZ, RZ, -R121 ;  /* 0x000000ffff799224 */ /* 0x000fe200078e0a79 */
[----:B------:R-:W-:-:S13]  /*1a330*/  ISETP.GT.U32.AND P1, PT, R251, R128, PT ;  /* 0x00000080fb00720c */ /* 0x000fda0003f24070 */
[----:B------:R-:W-:Y:S02]  /*1a340*/  @!P1 IADD3 R128, R128, -R251, RZ ;  /* 0x800000fb80809210 */ /* 0x000fe40007ffe0ff */
[----:B------:R-:W-:Y:S02]  /*1a350*/  ISETP.GE.AND P1, PT, R26, RZ, PT ;  /* 0x000000ff1a00720c */ /* 0x000fe40003f26270 */
[----:B------:R-:W4:Y:S01]  /*1a360*/  LDL R26, [R1+0x3bf0] ;  /* 0x003bf000011a7983 */ /* 0x000f220000100800 */
[----:B------:R-:W-:Y:S01]  /*1a370*/  @!P2 IMAD.MOV R112, RZ, RZ, -R112 ;  /* 0x000000ffff70a224 */ /* 0x000fe200078e0a70 */
[----:B------:R-:W-:-:S13]  /*1a380*/  ISETP.GT.U32.AND P2, PT, R251, R118, PT ;  /* 0x00000076fb00720c */ /* 0x000fda0003f44070 */
[----:B------:R-:W-:Y:S01]  /*1a390*/  @!P2 IMAD.IADD R118, R118, 0x1, -R251 ;  /* 0x000000017676a824 */ /* 0x000fe200078e0afb */
[C---:B------:R-:W-:Y:S01]  /*1a3a0*/  ISETP.GT.U32.AND P2, PT, R251.reuse, R124, PT ;  /* 0x0000007cfb00720c */ /* 0x040fe20003f44070 */
[----:B------:R-:W-:Y:S01]  /*1a3b0*/  @!P0 IMAD.MOV R117, RZ, RZ, -R117 ;  /* 0x000000ffff758224 */ /* 0x000fe200078e0a75 */
[----:B------:R-:W-:Y:S01]  /*1a3c0*/  ISETP.GT.U32.AND P0, PT, R251, R123, PT ;  /* 0x0000007bfb00720c */ /* 0x000fe20003f04070 */
[----:B------:R-:W-:-:S10]  /*1a3d0*/  @!P5 IMAD.MOV R118, RZ, RZ, -R118 ;  /* 0x000000ffff76d224 */ /* 0x000fd400078e0a76 */
[----:B------:R-:W-:-:S05]  /*1a3e0*/  @!P2 IMAD.IADD R124, R124, 0x1, -R251 ;  /* 0x000000017c7ca824 */ /* 0x000fca00078e0afb */
[C---:B------:R-:W-:Y:S01]  /*1a3f0*/  ISETP.GT.U32.AND P5, PT, R251.reuse, R124, PT ;  /* 0x0000007cfb00720c */ /* 0x040fe20003fa4070 */
[----:B------:R-:W-:Y:S01]  /*1a400*/  @!P3 IMAD.MOV R120, RZ, RZ, -R120 ;  /* 0x000000ffff78b224 */ /* 0x000fe200078e0a78 */
[----:B------:R-:W-:Y:S01]  /*1a410*/  ISETP.GT.U32.AND P3, PT, R251, R126, PT ;  /* 0x0000007efb00720c */ /* 0x000fe20003f64070 */
[----:B------:R-:W-:Y:S01]  /*1a420*/  @!P0 IMAD.IADD R123, R123, 0x1, -R251 ;  /* 0x000000017b7b8824 */ /* 0x000fe200078e0afb */
[----:B------:R-:W-:Y:S02]  /*1a430*/  ISETP.GE.AND P2, PT, R21, RZ, PT ;  /* 0x000000ff1500720c */ /* 0x000fe40003f46270 */
[----:B------:R-:W-:-:S07]  /*1a440*/  ISETP.GT.U32.AND P0, PT, R251, R130, PT ;  /* 0x00000082fb00720c */ /* 0x000fce0003f04070 */
[--C-:B------:R-:W-:Y:S01]  /*1a450*/  @!P5 IMAD.IADD R124, R124, 0x1, -R251.reuse ;  /* 0x000000017c7cd824 */ /* 0x100fe200078e0afb */
[C---:B------:R-:W-:Y:S02]  /*1a460*/  ISETP.GT.U32.AND P5, PT, R251.reuse, R131, PT ;  /* 0x00000083fb00720c */ /* 0x040fe40003fa4070 */
[----:B------:R-:W-:Y:S01]  /*1a470*/  @!P4 IADD3 R116, -R116, RZ, RZ ;  /* 0x000000ff7474c210 */ /* 0x000fe20007ffe1ff */
[----:B------:R-:W-:Y:S01]  /*1a480*/  @!P3 IMAD.IADD R126, R126, 0x1, -R251 ;  /* 0x000000017e7eb824 */ /* 0x000fe200078e0afb */
[C---:B------:R-:W-:Y:S01]  /*1a490*/  ISETP.GT.U32.AND P4, PT, R251.reuse, R122, PT ;  /* 0x0000007afb00720c */ /* 0x040fe20003f84070 */
[----:B------:R-:W-:Y:S01]  /*1a4a0*/  @!P2 IMAD.MOV R119, RZ, RZ, -R119 ;  /* 0x000000ffff77a224 */ /* 0x000fe200078e0a77 */
[C---:B------:R-:W-:Y:S01]  /*1a4b0*/  ISETP.GT.U32.AND P3, PT, R251.reuse, R133, PT ;  /* 0x00000085fb00720c */ /* 0x040fe20003f64070 */
[----:B------:R-:W-:Y:S01]  /*1a4c0*/  @!P0 IMAD.IADD R130, R130, 0x1, -R251 ;  /* 0x0000000182828824 */ /* 0x000fe200078e0afb */
[----:B------:R-:W-:-:S05]  /*1a4d0*/  ISETP.GT.U32.AND P2, PT, R251, R125, PT ;  /* 0x0000007dfb00720c */ /* 0x000fca0003f44070 */
[----:B------:R-:W-:-:S04]  /*1a4e0*/  @!P5 IMAD.IADD R131, R131, 0x1, -R251 ;  /* 0x000000018383d824 */ /* 0x000fc800078e0afb */
[----:B------:R-:W-:Y:S02]  /*1a4f0*/  @!P4 IADD3 R122, R122, -R251, RZ ;  /* 0x800000fb7a7ac210 */ /* 0x000fe40007ffe0ff */
[----:B------:R-:W-:Y:S01]  /*1a500*/  ISETP.GT.U32.AND P4, PT, R251, R129, PT ;  /* 0x00000081fb00720c */ /* 0x000fe20003f84070 */
[----:B------:R-:W-:Y:S01]  /*1a510*/  @!P3 IMAD.IADD R133, R133, 0x1, -R251 ;  /* 0x000000018585b824 */ /* 0x000fe200078e0afb */
[----:B--2---:R-:W-:Y:S02]  /*1a520*/  ISETP.GE.AND P5, PT, R23, RZ, PT ;  /* 0x000000ff1700720c */ /* 0x004fe40003fa6270 */
[----:B------:R-:W2:Y:S01]  /*1a530*/  LDL R23, [R1+0x3be8] ;  /* 0x003be80001177983 */ /* 0x000ea20000100800 */
[----:B---3--:R-:W-:-:S03]  /*1a540*/  ISETP.GE.AND P0, PT, R24, RZ, PT ;  /* 0x000000ff1800720c */ /* 0x008fc60003f06270 */
[----:B------:R-:W3:Y:S01]  /*1a550*/  LDL R24, [R1+0x3bcc] ;  /* 0x003bcc0001187983 */ /* 0x000ee20000100800 */
[----:B------:R-:W-:Y:S01]  /*1a560*/  @!P2 IMAD.IADD R125, R125, 0x1, -R251 ;  /* 0x000000017d7da824 */ /* 0x000fe200078e0afb */
[----:B------:R-:W-:-:S05]  /*1a570*/  ISETP.GT.U32.AND P2, PT, R251, R132, PT ;  /* 0x00000084fb00720c */ /* 0x000fca0003f44070 */
[----:B------:R-:W-:Y:S01]  /*1a580*/  @!P5 IMAD.MOV R126, RZ, RZ, -R126 ;  /* 0x000000ffff7ed224 */ /* 0x000fe200078e0a7e */
[----:B------:R-:W-:Y:S01]  /*1a590*/  ISETP.GT.U32.AND P5, PT, R251, R133, PT ;  /* 0x00000085fb00720c */ /* 0x000fe20003fa4070 */
[--C-:B------:R-:W-:Y:S01]  /*1a5a0*/  @!P4 IMAD.IADD R129, R129, 0x1, -R251.reuse ;  /* 0x000000018181c824 */ /* 0x100fe200078e0afb */
[----:B------:R-:W-:Y:S02]  /*1a5b0*/  IADD3 R35, R246, 0x1f8, RZ ;  /* 0x000001f8f6237810 */ /* 0x000fe40007ffe0ff */
[----:B------:R-:W-:Y:S02]  /*1a5c0*/  ISETP.GE.AND P4, PT, R25, RZ, PT ;  /* 0x000000ff1900720c */ /* 0x000fe40003f86270 */
[----:B------:R-:W3:Y:S01]  /*1a5d0*/  LDL R25, [R1+0x3bb0] ;  /* 0x003bb00001197983 */ /* 0x000ee20000100800 */
[----:B------:R-:W-:-:S06]  /*1a5e0*/  @!P2 IMAD.IADD R132, R132, 0x1, -R251 ;  /* 0x000000018484a824 */ /* 0x000fcc00078e0afb */
[----:B------:R-:W-:Y:S01]  /*1a5f0*/  @!P5 IMAD.IADD R133, R133, 0x1, -R251 ;  /* 0x000000018585d824 */ /* 0x000fe200078e0afb */
[----:B------:R-:W-:Y:S02]  /*1a600*/  ISETP.GE.AND P5, PT, R27, RZ, PT ;  /* 0x000000ff1b00720c */ /* 0x000fe40003fa6270 */
[----:B----4-:R-:W-:Y:S02]  /*1a610*/  ISETP.GE.AND P2, PT, R22, RZ, PT ;  /* 0x000000ff1600720c */ /* 0x010fe40003f46270 */
[----:B------:R-:W4:Y:S04]  /*1a620*/  LDL R22, [R1+0x3c04] ;  /* 0x003c040001167983 */ /* 0x000f280000100800 */
[----:B------:R1:W-:Y:S04]  /*1a630*/  STL [R1+0x3600], R35 ;  /* 0x0036002301007387 */ /* 0x0003e80000100800 */
[----:B------:R-:W4:Y:S03]  /*1a640*/  LDL R27, [R1+0x3c08] ;  /* 0x003c0800011b7983 */ /* 0x000f260000100800 */
[----:B------:R-:W-:Y:S01]  /*1a650*/  @!P2 IMAD.MOV R127, RZ, RZ, -R127 ;  /* 0x000000ffff7fa224 */ /* 0x000fe200078e0a7f */
[C---:B------:R-:W-:Y:S01]  /*1a660*/  ISETP.GT.U32.AND P2, PT, R251.reuse, R134, PT ;  /* 0x00000086fb00720c */ /* 0x040fe20003f44070 */
[----:B------:R-:W-:Y:S01]  /*1a670*/  @!P1 IMAD.MOV R123, RZ, RZ, -R123 ;  /* 0x000000ffff7b9224 */ /* 0x000fe200078e0a7b */
[----:B------:R-:W-:Y:S01]  /*1a680*/  ISETP.GT.U32.AND P3, PT, R251, R128, PT ;  /* 0x00000080fb00720c */ /* 0x000fe20003f64070 */
[----:B------:R-:W-:Y:S01]  /*1a690*/  @!P4 IMAD.MOV R124, RZ, RZ, -R124 ;  /* 0x000000ffff7cc224 */ /* 0x000fe200078e0a7c */
[----:B------:R-:W-:Y:S01]  /*1a6a0*/  @!P6 IADD3 R122, -R122, RZ, RZ ;  /* 0x000000ff7a7ae210 */ /* 0x000fe20007ffe1ff */
[----:B------:R-:W4:Y:S08]  /*1a6b0*/  LDL R28, [R1+0x3be0] ;  /* 0x003be000011c7983 */ /* 0x000f300000100800 */
[----:B------:R-:W-:-:S02]  /*1a6c0*/  @!P2 IADD3 R134, R134, -R251, RZ ;  /* 0x800000fb8686a210 */ /* 0x000fc40007ffe0ff */
[----:B------:R-:W-:Y:S02]  /*1a6d0*/  ISETP.GE.AND P2, PT, R26, RZ, PT ;  /* 0x000000ff1a00720c */ /* 0x000fe40003f46270 */
[----:B------:R-:W4:Y:S01]  /*1a6e0*/  LDL R26, [R1+0x3bc8] ;  /* 0x003bc800011a7983 */ /* 0x000f220000100800 */
[C---:B------:R-:W-:Y:S02]  /*1a6f0*/  ISETP.GT.U32.AND P1, PT, R251.reuse, R129, PT ;  /* 0x00000081fb00720c */ /* 0x040fe40003f24070 */
[----:B------:R-:W-:-:S11]  /*1a700*/  ISETP.GT.U32.AND P4, PT, R251, R130, PT ;  /* 0x00000082fb00720c */ /* 0x000fd60003f84070 */
[--C-:B------:R-:W-:Y:S01]  /*1a710*/  @!P1 IMAD.IADD R129, R129, 0x1, -R251.reuse ;  /* 0x0000000181819824 */ /* 0x100fe200078e0afb */
[C---:B------:R-:W-:Y:S01]  /*1a720*/  ISETP.GT.U32.AND P1, PT, R251.reuse, R136, PT ;  /* 0x00000088fb00720c */ /* 0x040fe20003f24070 */
[----:B------:R-:W-:Y:S01]  /*1a730*/  @!P4 IMAD.IADD R130, R130, 0x1, -R251 ;  /* 0x000000018282c824 */ /* 0x000fe200078e0afb */
[----:B------:R-:W-:Y:S02]  /*1a740*/  ISETP.GT.U32.AND P4, PT, R251, R137, PT ;  /* 0x00000089fb00720c */ /* 0x000fe40003f84070 */
[----:B------:R-:W-:-:S09]  /*1a750*/  @!P3 IADD3 R128, R128, -R251, RZ ;  /* 0x800000fb8080b210 */ /* 0x000fd20007ffe0ff */
[--C-:B------:R-:W-:Y:S02]  /*1a760*/  @!P1 IMAD.IADD R136, R136, 0x1, -R251.reuse ;  /* 0x0000000188889824 */ /* 0x100fe400078e0afb */
[----:B------:R-:W-:Y:S01]  /*1a770*/  @!P4 IMAD.IADD R137, R137, 0x1, -R251 ;  /* 0x000000018989c824 */ /* 0x000fe200078e0afb */
[C---:B------:R-:W-:Y:S02]  /*1a780*/  ISETP.GT.U32.AND P3, PT, R251.reuse, R135, PT ;  /* 0x00000087fb00720c */ /* 0x040fe40003f64070 */
[----:B------:R-:W-:Y:S02]  /*1a790*/  @!P5 IADD3 R128, -R128, RZ, RZ ;  /* 0x000000ff8080d210 */ /* 0x000fe40007ffe1ff */
[C---:B------:R-:W-:Y:S02]  /*1a7a0*/  ISETP.GT.U32.AND P6, PT, R251.reuse, R132, PT ;  /* 0x00000084fb00720c */ /* 0x040fe40003fc4070 */
[----:B------:R-:W-:-:S07]  /*1a7b0*/  ISETP.GT.U32.AND P5, PT, R251, R134, PT ;  /* 0x00000086fb00720c */ /* 0x000fce0003fa4070 */
[----:B------:R-:W-:-:S04]  /*1a7c0*/  @!P3 IMAD.IADD R135, R135, 0x1, -R251 ;  /* 0x000000018787b824 */ /* 0x000fc800078e0afb */
[----:B------:R-:W-:Y:S01]  /*1a7d0*/  @!P6 IMAD.IADD R132, R132, 0x1, -R251 ;  /* 0x000000018484e824 */ /* 0x000fe200078e0afb */
[----:B------:R-:W-:Y:S02]  /*1a7e0*/  ISETP.GT.U32.AND P6, PT, R251, R139, PT ;  /* 0x0000008bfb00720c */ /* 0x000fe40003fc4070 */
[----:B--2---:R-:W-:Y:S02]  /*1a7f0*/  ISETP.GE.AND P4, PT, R23, RZ, PT ;  /* 0x000000ff1700720c */ /* 0x004fe40003f86270 */
[----:B------:R-:W2:Y:S01]  /*1a800*/  LDL R23, [R1+0x3c1c] ;  /* 0x003c1c0001177983 */ /* 0x000ea20000100800 */
[----:B---3--:R-:W-:-:S03]  /*1a810*/  ISETP.GE.AND P1, PT, R24, RZ, PT ;  /* 0x000000ff1800720c */ /* 0x008fc60003f26270 */
[----:B------:R-:W3:Y:S01]  /*1a820*/  LDL R24, [R1+0x3c18] ;  /* 0x003c180001187983 */ /* 0x000ee20000100800 */
[----:B------:R-:W-:Y:S02]  /*1a830*/  @!P5 IADD3 R134, R134, -R251, RZ ;  /* 0x800000fb8686d210 */ /* 0x000fe40007ffe0ff */
[----:B------:R-:W-:Y:S02]  /*1a840*/  ISETP.GE.AND P3, PT, R25, RZ, PT ;  /* 0x000000ff1900720c */ /* 0x000fe40003f66270 */
[----:B------:R-:W3:Y:S01]  /*1a850*/  LDL R25, [R1+0x3be4] ;  /* 0x003be40001197983 */ /* 0x000ee20000100800 */
[----:B------:R-:W-:-:S05]  /*1a860*/  @!P6 IMAD.IADD R139, R139, 0x1, -R251 ;  /* 0x000000018b8be824 */ /* 0x000fca00078e0afb */
        /* <DEDUP_REMOVED lines=9> */
[----:B------:R-:W-:-:S13]  /*1a900*/  ISETP.GT.U32.AND P0, PT, R251, R138, PT ;  /* 0x0000008afb00720c */ /* 0x000fda0003f04070 */
[----:B------:R-:W-:Y:S01]  /*1a910*/  @!P0 IMAD.IADD R138, R138, 0x1, -R251 ;  /* 0x000000018a8a8824 */ /* 0x000fe200078e0afb */
[----:B------:R-:W-:Y:S02]  /*1a920*/  ISETP.GE.AND P0, PT, R22, RZ, PT ;  /* 0x000000ff1600720c */ /* 0x000fe40003f06270 */
[----:B------:R-:W4:Y:S01]  /*1a930*/  LDL R22, [R1+0x3c00] ;  /* 0x003c000001167983 */ /* 0x000f220000100800 */
[----:B------:R-:W-:Y:S01]  /*1a940*/  @!P1 IMAD.MOV R131, RZ, RZ, -R131 ;  /* 0x000000ffff839224 */ /* 0x000fe200078e0a83 */
[C---:B------:R-:W-:Y:S01]  /*1a950*/  ISETP.GT.U32.AND P1, PT, R251.reuse, R137, PT ;  /* 0x00000089fb00720c */ /* 0x040fe20003f24070 */
[----:B------:R-:W-:Y:S01]  /*1a960*/  @!P4 IMAD.MOV R132, RZ, RZ, -R132 ;  /* 0x000000ffff84c224 */ /* 0x000fe200078e0a84 */
[----:B------:R-:W-:-:S07]  /*1a970*/  ISETP.GT.U32.AND P4, PT, R251, R138, PT ;  /* 0x0000008afb00720c */ /* 0x000fce0003f84070 */
[----:B------:R-:W-:Y:S01]  /*1a980*/  @!P0 IMAD.MOV R133, RZ, RZ, -R133 ;  /* 0x000000ffff858224 */ /* 0x000fe200078e0a85 */
[----:B------:R-:W-:-:S03]  /*1a990*/  ISETP.GT.U32.AND P0, PT, R251, R140, PT ;  /* 0x0000008cfb00720c */ /* 0x000fc60003f04070 */
[--C-:B------:R-:W-:Y:S01]  /*1a9a0*/  @!P1 IMAD.IADD R137, R137, 0x1, -R251.reuse ;  /* 0x0000000189899824 */ /* 0x100fe200078e0afb */
[C---:B------:R-:W-:Y:S01]  /*1a9b0*/  ISETP.GT.U32.AND P1, PT, R251.reuse, R143, PT ;  /* 0x0000008ffb00720c */ /* 0x040fe20003f24070 */
[----:B------:R-:W-:Y:S01]  /*1a9c0*/  @!P4 IMAD.IADD R138, R138, 0x1, -R251 ;  /* 0x000000018a8ac824 */ /* 0x000fe200078e0afb */
[C---:B------:R-:W-:Y:S01]  /*1a9d0*/  ISETP.GT.U32.AND P4, PT, R251.reuse, R144, PT ;  /* 0x00000090fb00720c */ /* 0x040fe20003f84070 */
[----:B------:R-:W-:Y:S01]  /*1a9e0*/  @!P2 IMAD.MOV R129, RZ, RZ, -R129 ;  /* 0x000000ffff81a224 */ /* 0x000fe200078e0a81 */
[----:B------:R-:W-:-:S05]  /*1a9f0*/  ISETP.GT.U32.AND P2, PT, R251, R135, PT ;  /* 0x00000087fb00720c */ /* 0x000fca0003f44070 */
[----:B------:R-:W-:Y:S02]  /*1aa00*/  @!P0 IADD3 R140, R140, -R251, RZ ;  /* 0x800000fb8c8c8210 */ /* 0x000fe40007ffe0ff */
[----:B------:R-:W-:Y:S02]  /*1aa10*/  ISETP.GT.U32.AND P0, PT, R251, R145, PT ;  /* 0x00000091fb00720c */ /* 0x000fe40003f04070 */
[--C-:B------:R-:W-:Y:S02]  /*1aa20*/  @!P1 IMAD.IADD R143, R143, 0x1, -R251.reuse ;  /* 0x000000018f8f9824 */ /* 0x100fe400078e0afb */
[--C-:B------:R-:W-:Y:S02]  /*1aa30*/  @!P4 IMAD.IADD R144, R144, 0x1, -R251.reuse ;  /* 0x000000019090c824 */ /* 0x100fe400078e0afb */
[----:B------:R-:W-:Y:S01]  /*1aa40*/  @!P2 IMAD.IADD R135, R135, 0x1, -R251 ;  /* 0x000000018787a824 */ /* 0x000fe200078e0afb */
[----:B------:R-:W-:Y:S02]  /*1aa50*/  ISETP.GT.U32.AND P2, PT, R251, R141, PT ;  /* 0x0000008dfb00720c */ /* 0x000fe40003f44070 */
[----:B--2---:R-:W-:-:S02]  /*1aa60*/  ISETP.GE.AND P4, PT, R23, RZ, PT ;  /* 0x000000ff1700720c */ /* 0x004fc40003f86270 */
[----:B------:R-:W2:Y:S01]  /*1aa70*/  LDL R23, [R1+0x3bf8] ;  /* 0x003bf80001177983 */ /* 0x000ea20000100800 */
[----:B---3--:R-:W-:-:S03]  /*1aa80*/  ISETP.GE.AND P1, PT, R24, RZ, PT ;  /* 0x000000ff1800720c */ /* 0x008fc60003f26270 */
[----:B------:R-:W3:Y:S01]  /*1aa90*/  LDL R24, [R1+0x3c30] ;  /* 0x003c300001187983 */ /* 0x000ee20000100800 */
[----:B------:R-:W-:-:S06]  /*1aaa0*/  @!P0 IADD3 R145, R145, -R251, RZ ;  /* 0x800000fb91918210 */ /* 0x000fcc0007ffe0ff */
[----:B------:R-:W-:Y:S02]  /*1aab0*/  @!P4 IADD3 R139, -R139, RZ, RZ ;  /* 0x000000ff8b8bc210 */ /* 0x000fe40007ffe1ff */
[C---:B------:R-:W-:Y:S01]  /*1aac0*/  ISETP.GT.U32.AND P4, PT, R251.reuse, R146, PT ;  /* 0x00000092fb00720c */ /* 0x040fe20003f84070 */
[----:B------:R-:W-:Y:S01]  /*1aad0*/  @!P1 IMAD.MOV R138, RZ, RZ, -R138 ;  /* 0x000000ffff8a9224 */ /* 0x000fe200078e0a8a */
[----:B------:R-:W-:Y:S01]  /*1aae0*/  ISETP.GT.U32.AND P1, PT, R251, R145, PT ;  /* 0x00000091fb00720c */ /* 0x000fe20003f24070 */
[--C-:B------:R-:W-:Y:S01]  /*1aaf0*/  @!P2 IMAD.IADD R141, R141, 0x1, -R251.reuse ;  /* 0x000000018d8da824 */ /* 0x100fe200078e0afb */
[----:B------:R-:W-:Y:S02]  /*1ab00*/  ISETP.GE.AND P2, PT, R25, RZ, PT ;  /* 0x000000ff1900720c */ /* 0x000fe40003f46270 */
[----:B------:R-:W3:Y:S07]  /*1ab10*/  LDL R25, [R1+0x3c2c] ;  /* 0x003c2c0001197983 */ /* 0x000eee0000100800 */
[----:B------:R-:W-:-:S02]  /*1ab20*/  @!P4 IMAD.IADD R146, R146, 0x1, -R251 ;  /* 0x000000019292c824 */ /* 0x000fc400078e0afb */
[----:B------:R-:W-:Y:S02]  /*1ab30*/  @!P1 IADD3 R145, R145, -R251, RZ ;  /* 0x800000fb91919210 */ /* 0x000fe40007ffe0ff */
[----:B------:R-:W-:Y:S02]  /*1ab40*/  ISETP.GE.AND P1, PT, R28, RZ, PT ;  /* 0x000000ff1c00720c */ /* 0x000fe40003f26270 */
[----:B------:R-:W3:Y:S01]  /*1ab50*/  LDL R28, [R1+0x3c10] ;  /* 0x003c1000011c7983 */ /* 0x000ee20000100800 */
        /* <DEDUP_REMOVED lines=13> */
[----:B------:R-:W-:Y:S01]  /*1ac30*/  ISETP.GE.AND P3, PT, R22, RZ, PT ;  /* 0x000000ff1600720c */ /* 0x000fe20003f66270 */
[----:B------:R-:W-:-:S03]  /*1ac40*/  @!P2 IMAD.MOV R136, RZ, RZ, -R136 ;  /* 0x000000ffff88a224 */ /* 0x000fc600078e0a88 */
[----:B------:R-:W-:-:S09]  /*1ac50*/  ISETP.GT.U32.AND P2, PT, R251, R142, PT ;  /* 0x0000008efb00720c */ /* 0x000fd20003f44070 */
[----:B------:R-:W-:Y:S01]  /*1ac60*/  @!P3 IMAD.MOV R137, RZ, RZ, -R137 ;  /* 0x000000ffff89b224 */ /* 0x000fe200078e0a89 */
[C---:B------:R-:W-:Y:S01]  /*1ac70*/  ISETP.GT.U32.AND P3, PT, R251.reuse, R143, PT ;  /* 0x0000008ffb00720c */ /* 0x040fe20003f64070 */
[----:B------:R-:W-:Y:S01]  /*1ac80*/  @!P6 IMAD.MOV R135, RZ, RZ, -R135 ;  /* 0x000000ffff87e224 */ /* 0x000fe200078e0a87 */
[C---:B------:R-:W-:Y:S01]  /*1ac90*/  ISETP.GT.U32.AND P6, PT, R251.reuse, R144, PT ;  /* 0x00000090fb00720c */ /* 0x040fe20003fc4070 */
[----:B------:R-:W-:Y:S01]  /*1aca0*/  @!P2 IMAD.IADD R142, R142, 0x1, -R251 ;  /* 0x000000018e8ea824 */ /* 0x000fe200078e0afb */
[----:B------:R-:W-:Y:S01]  /*1acb0*/  ISETP.GT.U32.AND P2, PT, R251, R149, PT ;  /* 0x00000095fb00720c */ /* 0x000fe20003f44070 */
[----:B------:R-:W-:-:S08]  /*1acc0*/  @!P5 IMAD.MOV R134, RZ, RZ, -R134 ;  /* 0x000000ffff86d224 */ /* 0x000fd000078e0a86 */
[--C-:B------:R-:W-:Y:S01]  /*1acd0*/  @!P3 IMAD.IADD R143, R143, 0x1, -R251.reuse ;  /* 0x000000018f8fb824 */ /* 0x100fe200078e0afb */
[C---:B------:R-:W-:Y:S02]  /*1ace0*/  ISETP.GT.U32.AND P3, PT, R251.reuse, R150, PT ;  /* 0x00000096fb00720c */ /* 0x040fe40003f64070 */
[C---:B------:R-:W-:Y:S01]  /*1acf0*/  ISETP.GT.U32.AND P5, PT, R251.reuse, R141, PT ;  /* 0x0000008dfb00720c */ /* 0x040fe20003fa4070 */
[--C-:B------:R-:W-:Y:S01]  /*1ad00*/  @!P6 IMAD.IADD R144, R144, 0x1, -R251.reuse ;  /* 0x000000019090e824 */ /* 0x100fe200078e0afb */
[----:B------:R-:W-:Y:S01]  /*1ad10*/  ISETP.GT.U32.AND P6, PT, R251, R151, PT ;  /* 0x00000097fb00720c */ /* 0x000fe20003fc4070 */
[----:B------:R-:W-:-:S08]  /*1ad20*/  @!P2 IMAD.IADD R149, R149, 0x1, -R251 ;  /* 0x000000019595a824 */ /* 0x000fd000078e0afb */
[--C-:B------:R-:W-:Y:S01]  /*1ad30*/  @!P3 IMAD.IADD R150, R150, 0x1, -R251.reuse ;  /* 0x000000019696b824 */ /* 0x100fe200078e0afb */
[----:B--2---:R-:W-:Y:S01]  /*1ad40*/  ISETP.GE.AND P3, PT, R23, RZ, PT ;  /* 0x000000ff1700720c */ /* 0x004fe20003f66270 */
[----:B------:R-:W-:Y:S01]  /*1ad50*/  @!P5 IMAD.IADD R141, R141, 0x1, -R251 ;  /* 0x000000018d8dd824 */ /* 0x000fe200078e0afb */
[----:B---3--:R-:W-:Y:S01]  /*1ad60*/  ISETP.GE.AND P2, PT, R24, RZ, PT ;  /* 0x000000ff1800720c */ /* 0x008fe20003f46270 */
[----:B------:R-:W2:Y:S04]  /*1ad70*/  LDL R23, [R1+0x3c24] ;  /* 0x003c240001177983 */ /* 0x000ea80000100800 */
[----:B------:R-:W3:Y:S01]  /*1ad80*/  LDL R24, [R1+0x3c0c] ;  /* 0x003c0c0001187983 */ /* 0x000ee20000100800 */
[----:B------:R-:W-:Y:S02]  /*1ad90*/  ISETP.GT.U32.AND P5, PT, R251, R148, PT ;  /* 0x00000094fb00720c */ /* 0x000fe40003fa4070 */
[----:B------:R-:W-:-:S03]  /*1ada0*/  @!P6 IADD3 R151, R151, -R251, RZ ;  /* 0x800000fb9797e210 */ /* 0x000fc60007ffe0ff */
[----:B------:R-:W-:Y:S02]  /*1adb0*/  @!P3 IADD3 R145, -R145, RZ, RZ ;  /* 0x000000ff9191b210 */ /* 0x000fe40007ffe1ff */
[C---:B------:R-:W-:Y:S01]  /*1adc0*/  ISETP.GT.U32.AND P3, PT, R251.reuse, R152, PT ;  /* 0x00000098fb00720c */ /* 0x040fe20003f64070 */
[----:B------:R-:W-:Y:S01]  /*1add0*/  @!P2 IMAD.MOV R144, RZ, RZ, -R144 ;  /* 0x000000ffff90a224 */ /* 0x000fe200078e0a90 */
[----:B------:R-:W-:Y:S02]  /*1ade0*/  ISETP.GT.U32.AND P2, PT, R251, R151, PT ;  /* 0x00000097fb00720c */ /* 0x000fe40003f44070 */
[----:B------:R-:W-:Y:S02]  /*1adf0*/  IADD3 R34, R246, 0x1f9, RZ ;  /* 0x000001f9f6227810 */ /* 0x000fe40007ffe0ff */
[--C-:B------:R-:W-:Y:S01]  /*1ae00*/  @!P5 IMAD.IADD R148, R148, 0x1, -R251.reuse ;  /* 0x000000019494d824 */ /* 0x100fe200078e0afb */
[----:B------:R-:W-:Y:S02]  /*1ae10*/  ISETP.GE.AND P5, PT, R25, RZ, PT ;  /* 0x000000ff1900720c */ /* 0x000fe40003fa6270 */
[----:B------:R-:W2:Y:S04]  /*1ae20*/  LDL R25, [R1+0x3c44] ;  /* 0x003c440001197983 */ /* 0x000ea80000100800 */
[----:B------:R-:W-:Y:S01]  /*1ae30*/  @!P3 IMAD.IADD R152, R152, 0x1, -R251 ;  /* 0x000000019898b824 */ /* 0x000fe200078e0afb */
[----:B------:R1:W-:Y:S01]  /*1ae40*/  STL [R1+0x35f4], R34 ;  /* 0x0035f42201007387 */ /* 0x0003e20000100800 */
[----:B------:R-:W-:-:S02]  /*1ae50*/  @!P2 IADD3 R151, R151, -R251, RZ ;  /* 0x800000fb9797a210 */ /* 0x000fc40007ffe0ff */
[----:B------:R-:W-:Y:S01]  /*1ae60*/  ISETP.GE.AND P2, PT, R28, RZ, PT ;  /* 0x000000ff1c00720c */ /* 0x000fe20003f46270 */
[----:B------:R-:W-:Y:S01]  /*1ae70*/  @!P1 IMAD.MOV R140, RZ, RZ, -R140 ;  /* 0x000000ffff8c9224 */ /* 0x000fe200078e0a8c */
[----:B------:R-:W2:Y:S01]  /*1ae80*/  LDL R28, [R1+0x3c3c] ;  /* 0x003c3c00011c7983 */ /* 0x000ea20000100800 */
[C---:B------:R-:W-:Y:S01]  /*1ae90*/  ISETP.GT.U32.AND P1, PT, R251.reuse, R146, PT ;  /* 0x00000092fb00720c */ /* 0x040fe20003f24070 */
[----:B------:R-:W-:Y:S01]  /*1aea0*/  @!P0 IMAD.MOV R142, RZ, RZ, -R142 ;  /* 0x000000ffff8e8224 */ /* 0x000fe200078e0a8e */
[C---:B------:R-:W-:Y:S01]  /*1aeb0*/  ISETP.GT.U32.AND P6, PT, R251.reuse, R150, PT ;  /* 0x00000096fb00720c */ /* 0x040fe20003fc4070 */
[----:B------:R-:W-:Y:S01]  /*1aec0*/  @!P4 IMAD.MOV R141, RZ, RZ, -R141 ;  /* 0x000000ffff8dc224 */ /* 0x000fe200078e0a8d */
[----:B------:R-:W2:Y:S09]  /*1aed0*/  LDL R29, [R1+0x3c80] ;  /* 0x003c8000011d7983 */ /* 0x000eb20000100800 */
        /* <DEDUP_REMOVED lines=8> */
[----:B------:R-:W-:-:S11]  /*1af60*/  ISETP.GT.U32.AND P4, PT, R251, R147, PT ;  /* 0x00000093fb00720c */ /* 0x000fd60003f84070 */
[--C-:B------:R-:W-:Y:S01]  /*1af70*/  @!P0 IMAD.IADD R148, R148, 0x1, -R251.reuse ;  /* 0x0000000194948824 */ /* 0x100fe200078e0afb */
[C---:B------:R-:W-:Y:S01]  /*1af80*/  ISETP.GT.U32.AND P0, PT, R251.reuse, R155, PT ;  /* 0x0000009bfb00720c */ /* 0x040fe20003f04070 */
[--C-:B------:R-:W-:Y:S01]  /*1af90*/  @!P6 IMAD.IADD R150, R150, 0x1, -R251.reuse ;  /* 0x000000019696e824 */ /* 0x100fe200078e0afb */
[----:B------:R-:W-:Y:S01]  /*1afa0*/  ISETP.GT.U32.AND P6, PT, R251, R157, PT ;  /* 0x0000009dfb00720c */ /* 0x000fe20003fc4070 */
[----:B------:R-:W-:Y:S01]  /*1afb0*/  @!P4 IMAD.IADD R147, R147, 0x1, -R251 ;  /* 0x000000019393c824 */ /* 0x000fe200078e0afb */
[----:B------:R-:W-:-:S09]  /*1afc0*/  ISETP.GT.U32.AND P4, PT, R251, R154, PT ;  /* 0x0000009afb00720c */ /* 0x000fd20003f84070 */
[--C-:B------:R-:W-:Y:S02]  /*1afd0*/  @!P0 IMAD.IADD R155, R155, 0x1, -R251.reuse ;  /* 0x000000019b9b8824 */ /* 0x100fe400078e0afb */
[----:B------:R-:W-:Y:S01]  /*1afe0*/  @!P6 IADD3 R157, R157, -R251, RZ ;  /* 0x800000fb9d9de210 */ /* 0x000fe20007ffe0ff */
[----:B------:R-:W-:Y:S01]  /*1aff0*/  @!P2 IMAD.MOV R146, RZ, RZ, -R146 ;  /* 0x000000ffff92a224 */ /* 0x000fe200078e0a92 */
[C---:B------:R-:W-:Y:S01]  /*1b000*/  ISETP.GT.U32.AND P2, PT, R251.reuse, R152, PT ;  /* 0x00000098fb00720c */ /* 0x040fe20003f44070 */
[----:B------:R-:W-:Y:S02]  /*1b010*/  @!P4 IMAD.IADD R154, R154, 0x1, -R251 ;  /* 0x000000019a9ac824 */ /* 0x000fe400078e0afb */
[----:B------:R-:W-:Y:S01]  /*1b020*/  @!P3 IMAD.MOV R147, RZ, RZ, -R147 ;  /* 0x000000ffff93b224 */ /* 0x000fe200078e0a93 */
[----:B------:R-:W-:-:S09]  /*1b030*/  ISETP.GT.U32.AND P3, PT, R251, R153, PT ;  /* 0x00000099fb00720c */ /* 0x000fd20003f64070 */
[----:B------:R-:W-:Y:S01]  /*1b040*/  @!P2 IMAD.IADD R152, R152, 0x1, -R251 ;  /* 0x000000019898a824 */ /* 0x000fe200078e0afb */
[----:B---3--:R-:W-:Y:S02]  /*1b050*/  ISETP.GE.AND P0, PT, R24, RZ, PT ;  /* 0x000000ff1800720c */ /* 0x008fe40003f06270 */
[----:B------:R-:W3:Y:S11]  /*1b060*/  LDL R24, [R1+0x3c50] ;  /* 0x003c500001187983 */ /* 0x000ef60000100800 */
[----:B------:R-:W-:Y:S01]  /*1b070*/  @!P0 IMAD.MOV R150, RZ, RZ, -R150 ;  /* 0x000000ffff968224 */ /* 0x000fe200078e0a96 */
[----:B------:R-:W-:-:S02]  /*1b080*/  ISETP.GT.U32.AND P0, PT, R251, R157, PT ;  /* 0x0000009dfb00720c */ /* 0x000fc40003f04070 */
[----:B--2---:R-:W-:Y:S02]  /*1b090*/  ISETP.GE.AND P4, PT, R25, RZ, PT ;  /* 0x000000ff1900720c */ /* 0x004fe40003f86270 */
[----:B------:R-:W2:Y:S01]  /*1b0a0*/  LDL R25, [R1+0x3c38] ;  /* 0x003c380001197983 */ /* 0x000ea20000100800 */
[----:B------:R-:W-:-:S08]  /*1b0b0*/  ISETP.GE.AND P2, PT, R28, RZ, PT ;  /* 0x000000ff1c00720c */ /* 0x000fd00003f46270 */
[----:B------:R-:W-:Y:S01]  /*1b0c0*/  @!P0 IADD3 R157, R157, -R251, RZ ;  /* 0x800000fb9d9d8210 */ /* 0x000fe20007ffe0ff */
[----:B------:R-:W2:Y:S01]  /*1b0d0*/  LDL R28, [R1+0x3c8c] ;  /* 0x003c8c00011c7983 */ /* 0x000ea20000100800 */
        /* <DEDUP_REMOVED lines=13> */
[----:B------:R-:W4:Y:S02]  /*1b1b0*/  LDL R23, [R1+0x3c20] ;  /* 0x003c200001177983 */ /* 0x000f240000100800 */
[----:B------:R-:W-:-:S09]  /*1b1c0*/  ISETP.GT.U32.AND P6, PT, R251, R156, PT ;  /* 0x0000009cfb00720c */ /* 0x000fd20003fc4070 */
[----:B------:R-:W-:Y:S02]  /*1b1d0*/  @!P5 IADD3 R151, -R151, RZ, RZ ;  /* 0x000000ff9797d210 */ /* 0x000fe40007ffe1ff */
[C---:B------:R-:W-:Y:S02]  /*1b1e0*/  ISETP.GT.U32.AND P5, PT, R251.reuse, R158, PT ;  /* 0x0000009efb00720c */ /* 0x040fe40003fa4070 */
[----:B------:R-:W-:Y:S01]  /*1b1f0*/  @!P6 IMAD.IADD R156, R156, 0x1, -R251 ;  /* 0x000000019c9ce824 */ /* 0x000fe200078e0afb */
[C---:B------:R-:W-:Y:S01]  /*1b200*/  ISETP.GT.U32.AND P6, PT, R251.reuse, R162, PT ;  /* 0x000000a2fb00720c */ /* 0x040fe20003fc4070 */
[----:B------:R-:W-:Y:S01]  /*1b210*/  @!P4 IMAD.MOV R149, RZ, RZ, -R149 ;  /* 0x000000ffff95c224 */ /* 0x000fe200078e0a95 */
[----:B------:R-:W-:Y:S01]  /*1b220*/  ISETP.GT.U32.AND P4, PT, R251, R155, PT ;  /* 0x0000009bfb00720c */ /* 0x000fe20003f84070 */
[----:B------:R-:W-:-:S07]  /*1b230*/  @!P2 IMAD.MOV R152, RZ, RZ, -R152 ;  /* 0x000000ffff98a224 */ /* 0x000fce00078e0a98 */
[----:B------:R-:W-:-:S03]  /*1b240*/  @!P5 IMAD.IADD R158, R158, 0x1, -R251 ;  /* 0x000000019e9ed824 */ /* 0x000fc600078e0afb */
[--C-:B------:R-:W-:Y:S02]  /*1b250*/  @!P6 IMAD.IADD R162, R162, 0x1, -R251.reuse ;  /* 0x00000001a2a2e824 */ /* 0x100fe400078e0afb */
[----:B------:R-:W-:Y:S01]  /*1b260*/  ISETP.GT.U32.AND P2, PT, R251, R158, PT ;  /* 0x0000009efb00720c */ /* 0x000fe20003f44070 */
[--C-:B------:R-:W-:Y:S01]  /*1b270*/  @!P4 IMAD.IADD R155, R155, 0x1, -R251.reuse ;  /* 0x000000019b9bc824 */ /* 0x100fe200078e0afb */
[C---:B------:R-:W-:Y:S02]  /*1b280*/  ISETP.GT.U32.AND P4, PT, R251.reuse, R161, PT ;  /* 0x000000a1fb00720c */ /* 0x040fe40003f84070 */
[----:B---3--:R-:W-:Y:S02]  /*1b290*/  ISETP.GE.AND P6, PT, R24, RZ, PT ;  /* 0x000000ff1800720c */ /* 0x008fe40003fc6270 */
[----:B------:R-:W3:Y:S07]  /*1b2a0*/  LDL R24, [R1+0x3c98] ;  /* 0x003c980001187983 */ /* 0x000eee0000100800 */
[----:B------:R-:W-:Y:S01]  /*1b2b0*/  @!P2 IMAD.IADD R158, R158, 0x1, -R251 ;  /* 0x000000019e9ea824 */ /* 0x000fe200078e0afb */
[----:B------:R-:W-:-:S02]  /*1b2c0*/  ISETP.GT.U32.AND P2, PT, R251, R165, PT ;  /* 0x000000a5fb00720c */ /* 0x000fc40003f44070 */
[C---:B------:R-:W-:Y:S01]  /*1b2d0*/  ISETP.GT.U32.AND P5, PT, R251.reuse, R163, PT ;  /* 0x000000a3fb00720c */ /* 0x040fe20003fa4070 */
[----:B------:R-:W-:Y:S01]  /*1b2e0*/  @!P6 IMAD.MOV R157, RZ, RZ, -R157 ;  /* 0x000000ffff9de224 */ /* 0x000fe200078e0a9d */
[----:B------:R-:W-:Y:S01]  /*1b2f0*/  ISETP.GT.U32.AND P6, PT, R251, R164, PT ;  /* 0x000000a4fb00720c */ /* 0x000fe20003fc4070 */
[--C-:B------:R-:W-:Y:S01]  /*1b300*/  @!P4 IMAD.IADD R161, R161, 0x1, -R251.reuse ;  /* 0x00000001a1a1c824 */ /* 0x100fe200078e0afb */
[----:B--2---:R-:W-:Y:S02]  /*1b310*/  ISETP.GE.AND P4, PT, R25, RZ, PT ;  /* 0x000000ff1900720c */ /* 0x004fe40003f86270 */
[----:B------:R-:W2:Y:S05]  /*1b320*/  LDL R25, [R1+0x3c7c] ;  /* 0x003c7c0001197983 */ /* 0x000eaa0000100800 */
[----:B------:R-:W-:-:S02]  /*1b330*/  @!P2 IMAD.IADD R165, R165, 0x1, -R251 ;  /* 0x00000001a5a5a824 */ /* 0x000fc400078e0afb */
[--C-:B------:R-:W-:Y:S02]  /*1b340*/  @!P5 IMAD.IADD R163, R163, 0x1, -R251.reuse ;  /* 0x00000001a3a3d824 */ /* 0x100fe400078e0afb */
[----:B------:R-:W-:Y:S01]  /*1b350*/  @!P6 IMAD.IADD R164, R164, 0x1, -R251 ;  /* 0x00000001a4a4e824 */ /* 0x000fe200078e0afb */
[----:B------:R-:W-:Y:S02]  /*1b360*/  ISETP.GE.AND P6, PT, R28, RZ, PT ;  /* 0x000000ff1c00720c */ /* 0x000fe40003fc6270 */
[----:B------:R-:W2:Y:S01]  /*1b370*/  LDL R28, [R1+0x3c48] ;  /* 0x003c4800011c7983 */ /* 0x000ea20000100800 */
[----:B------:R-:W-:Y:S01]  /*1b380*/  @!P0 IMAD.MOV R153, RZ, RZ, -R153 ;  /* 0x000000ffff998224 */ /* 0x000fe200078e0a99 */
[C---:B------:R-:W-:Y:S02]  /*1b390*/  ISETP.GT.U32.AND P0, PT, R251.reuse, R159, PT ;  /* 0x0000009ffb00720c */ /* 0x040fe40003f04070 */
[----:B------:R-:W-:-:S11]  /*1b3a0*/  ISETP.GT.U32.AND P5, PT, R251, R163, PT ;  /* 0x000000a3fb00720c */ /* 0x000fd60003fa4070 */
[--C-:B------:R-:W-:Y:S01]  /*1b3b0*/  @!P0 IMAD.IADD R159, R159, 0x1, -R251.reuse ;  /* 0x000000019f9f8824 */ /* 0x100fe200078e0afb */
[----:B------:R-:W-:Y:S01]  /*1b3c0*/  ISETP.GT.U32.AND P0, PT, R251, R166, PT ;  /* 0x000000a6fb00720c */ /* 0x000fe20003f04070 */
[--C-:B------:R-:W-:Y:S01]  /*1b3d0*/  @!P5 IMAD.IADD R163, R163, 0x1, -R251.reuse ;  /* 0x00000001a3a3d824 */ /* 0x100fe200078e0afb */
[----:B------:R-:W-:Y:S02]  /*1b3e0*/  ISETP.GE.AND P5, PT, R29, RZ, PT ;  /* 0x000000ff1d00720c */ /* 0x000fe40003fa6270 */
[----:B------:R-:W2:Y:S09]  /*1b3f0*/  LDL R29, [R1+0x3ca4] ;  /* 0x003ca400011d7983 */ /* 0x000eb20000100800 */
[----:B------:R-:W-:Y:S01]  /*1b400*/  @!P0 IMAD.IADD R166, R166, 0x1, -R251 ;  /* 0x00000001a6a68824 */ /* 0x000fe200078e0afb */
[----:B----4-:R-:W-:-:S02]  /*1b410*/  ISETP.GE.AND P2, PT, R27, RZ, PT ;  /* 0x000000ff1b00720c */ /* 0x010fc40003f46270 */
        /* <DEDUP_REMOVED lines=9> */
[----:B------:R-:W-:Y:S02]  /*1b4b0*/  @!P4 IADD3 R156, -R156, RZ, RZ ;  /* 0x000000ff9c9cc210 */ /* 0x000fe40007ffe1ff */
[----:B------:R-:W-:-:S09]  /*1b4c0*/  ISETP.GT.U32.AND P4, PT, R251, R162, PT ;  /* 0x000000a2fb00720c */ /* 0x000fd20003f84070 */
[----:B------:R-:W-:Y:S01]  /*1b4d0*/  @!P1 IMAD.MOV R155, RZ, RZ, -R155 ;  /* 0x000000ffff9b9224 */ /* 0x000fe200078e0a9b */
[----:B------:R-:W-:-:S03]  /*1b4e0*/  ISETP.GT.U32.AND P1, PT, R251, R161, PT ;  /* 0x000000a1fb00720c */ /* 0x000fc60003f24070 */
[----:B------:R-:W-:Y:S02]  /*1b4f0*/  @!P4 IADD3 R162, R162, -R251, RZ ;  /* 0x800000fba2a2c210 */ /* 0x000fe40007ffe0ff */
[----:B------:R-:W-:-:S08]  /*1b500*/  ISETP.GT.U32.AND P4, PT, R251, R169, PT ;  /* 0x000000a9fb00720c */ /* 0x000fd00003f84070 */
[--C-:B------:R-:W-:Y:S01]  /*1b510*/  @!P1 IMAD.IADD R161, R161, 0x1, -R251.reuse ;  /* 0x00000001a1a19824 */ /* 0x100fe200078e0afb */
[C---:B------:R-:W-:Y:S01]  /*1b520*/  ISETP.GT.U32.AND P1, PT, R251.reuse, R168, PT ;  /* 0x000000a8fb00720c */ /* 0x040fe20003f24070 */
[----:B------:R-:W-:Y:S01]  /*1b530*/  @!P3 IMAD.MOV R154, RZ, RZ, -R154 ;  /* 0x000000ffff9ab224 */ /* 0x000fe200078e0a9a */
[----:B------:R-:W-:Y:S02]  /*1b540*/  ISETP.GT.U32.AND P3, PT, R251, R160, PT ;  /* 0x000000a0fb00720c */ /* 0x000fe40003f64070 */
[----:B------:R-:W-:Y:S01]  /*1b550*/  @!P4 IMAD.IADD R169, R169, 0x1, -R251 ;  /* 0x00000001a9a9c824 */ /* 0x000fe200078e0afb */
[----:B------:R-:W-:-:S08]  /*1b560*/  ISETP.GT.U32.AND P4, PT, R251, R164, PT ;  /* 0x000000a4fb00720c */ /* 0x000fd00003f84070 */
[----:B------:R-:W-:Y:S02]  /*1b570*/  @!P1 IADD3 R168, R168, -R251, RZ ;  /* 0x800000fba8a89210 */ /* 0x000fe40007ffe0ff */
[--C-:B------:R-:W-:Y:S01]  /*1b580*/  @!P3 IMAD.IADD R160, R160, 0x1, -R251.reuse ;  /* 0x00000001a0a0b824 */ /* 0x100fe200078e0afb */
[C---:B------:R-:W-:Y:S02]  /*1b590*/  ISETP.GT.U32.AND P3, PT, R251.reuse, R167, PT ;  /* 0x000000a7fb00720c */ /* 0x040fe40003f64070 */
[----:B---3--:R-:W-:Y:S01]  /*1b5a0*/  ISETP.GE.AND P1, PT, R24, RZ, PT ;  /* 0x000000ff1800720c */ /* 0x008fe20003f26270 */
[----:B------:R-:W-:Y:S01]  /*1b5b0*/  @!P4 IMAD.IADD R164, R164, 0x1, -R251 ;  /* 0x00000001a4a4c824 */ /* 0x000fe200078e0afb */
[----:B------:R-:W-:-:S09]  /*1b5c0*/  ISETP.GT.U32.AND P4, PT, R251, R171, PT ;  /* 0x000000abfb00720c */ /* 0x000fd20003f84070 */
[----:B------:R-:W-:Y:S01]  /*1b5d0*/  @!P3 IMAD.IADD R167, R167, 0x1, -R251 ;  /* 0x00000001a7a7b824 */ /* 0x000fe200078e0afb */
[----:B------:R-:W-:Y:S01]  /*1b5e0*/  IADD3 R33, R246, 0x1fa, RZ ;  /* 0x000001faf6217810 */ /* 0x000fe20007ffe0ff */
[----:B------:R-:W3:Y:S01]  /*1b5f0*/  LDL R24, [R1+0x3ccc] ;  /* 0x003ccc0001187983 */ /* 0x000ee20000100800 */
[----:B------:R-:W-:Y:S01]  /*1b600*/  @!P1 IMAD.MOV R163, RZ, RZ, -R163 ;  /* 0x000000ffffa39224 */ /* 0x000fe200078e0aa3 */
[----:B------:R-:W-:Y:S02]  /*1b610*/  ISETP.GT.U32.AND P1, PT, R251, R170, PT ;  /* 0x000000aafb00720c */ /* 0x000fe40003f24070 */
[----:B--2---:R-:W-:Y:S02]  /*1b620*/  ISETP.GE.AND P3, PT, R25, RZ, PT ;  /* 0x000000ff1900720c */ /* 0x004fe40003f66270 */
[----:B------:R-:W2:Y:S01]  /*1b630*/  LDL R25, [R1+0x3cc8] ;  /* 0x003cc80001197983 */ /* 0x000ea20000100800 */
[----:B------:R-:W-:-:S03]  /*1b640*/  @!P4 IMAD.IADD R171, R171, 0x1, -R251 ;  /* 0x00000001ababc824 */ /* 0x000fc600078e0afb */
[----:B------:R1:W-:Y:S05]  /*1b650*/  STL [R1+0x35e4], R33 ;  /* 0x0035e42101007387 */ /* 0x0003ea0000100800 */
[----:B------:R-:W-:Y:S01]  /*1b660*/  @!P1 IMAD.IADD R170, R170, 0x1, -R251 ;  /* 0x00000001aaaa9824 */ /* 0x000fe200078e0afb */
[----:B------:R-:W-:Y:S01]  /*1b670*/  ISETP.GE.AND P1, PT, R28, RZ, PT ;  /* 0x000000ff1c00720c */ /* 0x000fe20003f26270 */
[----:B------:R-:W-:Y:S01]  /*1b680*/  @!P5 IMAD.MOV R158, RZ, RZ, -R158 ;  /* 0x000000ffff9ed224 */ /* 0x000fe200078e0a9e */
[----:B------:R-:W3:Y:S01]  /*1b690*/  LDL R28, [R1+0x3c90] ;  /* 0x003c9000011c7983 */ /* 0x000ee20000100800 */
[C---:B------:R-:W-:Y:S01]  /*1b6a0*/  ISETP.GT.U32.AND P5, PT, R251.reuse, R165, PT ;  /* 0x000000a5fb00720c */ /* 0x040fe20003fa4070 */
[----:B------:R-:W-:Y:S01]  /*1b6b0*/  @!P6 IMAD.MOV R159, RZ, RZ, -R159 ;  /* 0x000000ffff9fe224 */ /* 0x000fe200078e0a9f */
[----:B------:R-:W-:Y:S01]  /*1b6c0*/  ISETP.GT.U32.AND P6, PT, R251, R169, PT ;  /* 0x000000a9fb00720c */ /* 0x000fe20003fc4070 */
[----:B------:R-:W-:Y:S01]  /*1b6d0*/  @!P2 IMAD.MOV R160, RZ, RZ, -R160 ;  /* 0x000000ffffa0a224 */ /* 0x000fe200078e0aa0 */
[----:B------:R-:W-:Y:S01]  /*1b6e0*/  @!P3 IADD3 R162, -R162, RZ, RZ ;  /* 0x000000ffa2a2b210 */ /* 0x000fe20007ffe1ff */
[----:B------:R-:W-:Y:S01]  /*1b6f0*/  @!P0 IMAD.MOV R161, RZ, RZ, -R161 ;  /* 0x000000ffffa18224 */ /* 0x000fe200078e0aa1 */
[----:B------:R-:W3:Y:S07]  /*1b700*/  LDL R30, [R1+0x3cc0] ;  /* 0x003cc000011e7983 */ /* 0x000eee0000100800 */
[--C-:B------:R-:W-:Y:S01]  /*1b710*/  @!P5 IMAD.IADD R165, R165, 0x1, -R251.reuse ;  /* 0x00000001a5a5d824 */ /* 0x100fe200078e0afb */
[----:B------:R-:W-:Y:S01]  /*1b720*/  ISETP.GT.U32.AND P5, PT, R251, R172, PT ;  /* 0x000000acfb00720c */ /* 0x000fe20003fa4070 */
[----:B------:R-:W-:Y:S01]  /*1b730*/  @!P6 IMAD.IADD R169, R169, 0x1, -R251 ;  /* 0x00000001a9a9e824 */ /* 0x000fe200078e0afb */
[----:B------:R-:W-:-:S02]  /*1b740*/  ISETP.GE.AND P6, PT, R29, RZ, PT ;  /* 0x000000ff1d00720c */ /* 0x000fc40003fc6270 */
[----:B------:R-:W3:Y:S09]  /*1b750*/  LDL R29, [R1+0x3c74] ;  /* 0x003c7400011d7983 */ /* 0x000ef20000100800 */
[----:B------:R-:W-:Y:S01]  /*1b760*/  @!P5 IMAD.IADD R172, R172, 0x1, -R251 ;  /* 0x00000001acacd824 */ /* 0x000fe200078e0afb */
[----:B----4-:R-:W-:-:S02]  /*1b770*/  ISETP.GE.AND P4, PT, R27, RZ, PT ;  /* 0x000000ff1b00720c */ /* 0x010fc40003f86270 */
[----:B------:R-:W4:Y:S01]  /*1b780*/  LDL R27, [R1+0x3cc4] ;  /* 0x003cc400011b7983 */ /* 0x000f220000100800 */
[----:B------:R-:W-:-:S03]  /*1b790*/  ISETP.GE.AND P5, PT, R26, RZ, PT ;  /* 0x000000ff1a00720c */ /* 0x000fc60003fa6270 */
[----:B------:R-:W4:Y:S01]  /*1b7a0*/  LDL R26, [R1+0x3cec] ;  /* 0x003cec00011a7983 */ /* 0x000f220000100800 */
[C---:B------:R-:W-:Y:S02]  /*1b7b0*/  ISETP.GT.U32.AND P3, PT, R251.reuse, R168, PT ;  /* 0x000000a8fb00720c */ /* 0x040fe40003f64070 */
[C---:B------:R-:W-:Y:S01]  /*1b7c0*/  ISETP.GT.U32.AND P2, PT, R251.reuse, R166, PT ;  /* 0x000000a6fb00720c */ /* 0x040fe20003f44070 */
[----:B------:R-:W-:Y:S01]  /*1b7d0*/  @!P1 IMAD.MOV R165, RZ, RZ, -R165 ;  /* 0x000000ffffa59224 */ /* 0x000fe200078e0aa5 */
[----:B------:R-:W-:-:S09]  /*1b7e0*/  ISETP.GT.U32.AND P1, PT, R251, R171, PT ;  /* 0x000000abfb00720c */ /* 0x000fd20003f24070 */
[----:B------:R-:W-:Y:S02]  /*1b7f0*/  @!P3 IADD3 R168, R168, -R251, RZ ;  /* 0x800000fba8a8b210 */ /* 0x000fe40007ffe0ff */
[C---:B------:R-:W-:Y:S01]  /*1b800*/  ISETP.GT.U32.AND P3, PT, R251.reuse, R175, PT ;  /* 0x000000affb00720c */ /* 0x040fe20003f64070 */
[--C-:B------:R-:W-:Y:S01]  /*1b810*/  @!P2 IMAD.IADD R166, R166, 0x1, -R251.reuse ;  /* 0x00000001a6a6a824 */ /* 0x100fe200078e0afb */
[C---:B------:R-:W-:Y:S01]  /*1b820*/  ISETP.GT.U32.AND P2, PT, R251.reuse, R173, PT ;  /* 0x000000adfb00720c */ /* 0x040fe20003f44070 */
[----:B------:R-:W-:Y:S01]  /*1b830*/  @!P6 IMAD.MOV R164, RZ, RZ, -R164 ;  /* 0x000000ffffa4e224 */ /* 0x000fe200078e0aa4 */
[----:B------:R-:W-:Y:S01]  /*1b840*/  ISETP.GT.U32.AND P0, PT, R251, R167, PT ;  /* 0x000000a7fb00720c */ /* 0x000fe20003f04070 */
[----:B------:R-:W-:Y:S01]  /*1b850*/  @!P1 IMAD.IADD R171, R171, 0x1, -R251 ;  /* 0x00000001abab9824 */ /* 0x000fe200078e0afb */
[----:B------:R-:W-:-:S07]  /*1b860*/  ISETP.GT.U32.AND P1, PT, R251, R177, PT ;  /* 0x000000b1fb00720c */ /* 0x000fce0003f24070 */
[----:B------:R-:W-:-:S05]  /*1b870*/  @!P3 IMAD.IADD R175, R175, 0x1, -R251 ;  /* 0x00000001afafb824 */ /* 0x000fca00078e0afb */
[----:B------:R-:W-:Y:S01]  /*1b880*/  ISETP.GT.U32.AND P6, PT, R251, R175, PT ;  /* 0x000000affb00720c */ /* 0x000fe20003fc4070 */
[--C-:B------:R-:W-:Y:S02]  /*1b890*/  @!P2 IMAD.IADD R173, R173, 0x1, -R251.reuse ;  /* 0x00000001adada824 */ /* 0x100fe400078e0afb */
[--C-:B------:R-:W-:Y:S02]  /*1b8a0*/  @!P0 IMAD.IADD R167, R167, 0x1, -R251.reuse ;  /* 0x00000001a7a78824 */ /* 0x100fe400078e0afb */
[----:B------:R-:W-:Y:S02]  /*1b8b0*/  @!P1 IMAD.IADD R177, R177, 0x1, -R251 ;  /* 0x00000001b1b19824 */ /* 0x000fe400078e0afb */
[----:B------:R-:W-:Y:S01]  /*1b8c0*/  @!P5 IMAD.MOV R167, RZ, RZ, -R167 ;  /* 0x000000ffffa7d224 */ /* 0x000fe200078e0aa7 */
[----:B------:R-:W-:-:S05]  /*1b8d0*/  ISETP.GT.U32.AND P5, PT, R251, R173, PT ;  /* 0x000000adfb00720c */ /* 0x000fca0003fa4070 */
[----:B------:R-:W-:Y:S01]  /*1b8e0*/  @!P6 IMAD.IADD R175, R175, 0x1, -R251 ;  /* 0x00000001afafe824 */ /* 0x000fe200078e0afb */
[----:B------:R-:W-:-:S07]  /*1b8f0*/  ISETP.GT.U32.AND P3, PT, R251, R170, PT ;  /* 0x000000aafb00720c */ /* 0x000fce0003f64070 */
[----:B------:R-:W-:Y:S01]  /*1b900*/  @!P5 IMAD.IADD R173, R173, 0x1, -R251 ;  /* 0x00000001adadd824 */ /* 0x000fe200078e0afb */
[----:B------:R-:W-:-:S05]  /*1b910*/  ISETP.GT.U32.AND P5, PT, R251, R179, PT ;  /* 0x000000b3fb00720c */ /* 0x000fca0003fa4070 */
[----:B------:R-:W-:Y:S01]  /*1b920*/  @!P3 IMAD.IADD R170, R170, 0x1, -R251 ;  /* 0x00000001aaaab824 */ /* 0x000fe200078e0afb */
[----:B--2---:R-:W-:Y:S02]  /*1b930*/  ISETP.GE.AND P2, PT, R25, RZ, PT ;  /* 0x000000ff1900720c */ /* 0x004fe40003f46270 */
[----:B------:R-:W2:Y:S01]  /*1b940*/  LDL R25, [R1+0x3c88] ;  /* 0x003c880001197983 */ /* 0x000ea20000100800 */
[----:B---3--:R-:W-:-:S03]  /*1b950*/  ISETP.GE.AND P6, PT, R28, RZ, PT ;  /* 0x000000ff1c00720c */ /* 0x008fc60003fc6270 */
[----:B------:R-:W3:Y:S01]  /*1b960*/  LDL R28, [R1+0x3cf0] ;  /* 0x003cf000011c7983 */ /* 0x000ee20000100800 */
[----:B------:R-:W-:Y:S01]  /*1b970*/  @!P5 IMAD.IADD R179, R179, 0x1, -R251 ;  /* 0x00000001b3b3d824 */ /* 0x000fe200078e0afb */
[----:B------:R-:W-:Y:S02]  /*1b980*/  ISETP.GE.AND P3, PT, R29, RZ, PT ;  /* 0x000000ff1d00720c */ /* 0x000fe40003f66270 */
[----:B------:R-:W3:Y:S01]  /*1b990*/  LDL R29, [R1+0x3ce4] ;  /* 0x003ce400011d7983 */ /* 0x000ee20000100800 */
[----:B----4-:R-:W-:-:S03]  /*1b9a0*/  ISETP.GE.AND P1, PT, R27, RZ, PT ;  /* 0x000000ff1b00720c */ /* 0x010fc60003f26270 */
[----:B------:R-:W4:Y:S01]  /*1b9b0*/  LDL R27, [R1+0x3d08] ;  /* 0x003d0800011b7983 */ /* 0x000f220000100800 */
[----:B------:R-:W-:-:S03]  /*1b9c0*/  ISETP.GE.AND P5, PT, R26, RZ, PT ;  /* 0x000000ff1a00720c */ /* 0x000fc60003fa6270 */
[----:B------:R-:W4:Y:S01]  /*1b9d0*/  LDL R26, [R1+0x3c84] ;  /* 0x003c8400011a7983 */ /* 0x000f220000100800 */
[----:B------:R-:W-:-:S13]  /*1b9e0*/  ISETP.GT.U32.AND P0, PT, R251, R174, PT ;  /* 0x000000aefb00720c */ /* 0x000fda0003f04070 */
[----:B------:R-:W-:Y:S02]  /*1b9f0*/  @!P0 IADD3 R174, R174, -R251, RZ ;  /* 0x800000fbaeae8210 */ /* 0x000fe40007ffe0ff */
[----:B------:R-:W-:Y:S02]  /*1ba00*/  ISETP.GE.AND P0, PT, R24, RZ, PT ;  /* 0x000000ff1800720c */ /* 0x000fe40003f06270 */
[----:B------:R-:W4:Y:S11]  /*1ba10*/  LDL R24, [R1+0x3ce8] ;  /* 0x003ce80001187983 */ /* 0x000f360000100800 */
[----:B------:R-:W-:Y:S01]  /*1ba20*/  @!P0 IMAD.MOV R169, RZ, RZ, -R169 ;  /* 0x000000ffffa98224 */ /* 0x000fe200078e0aa9 */
[----:B------:R-:W-:-:S02]  /*1ba30*/  ISETP.GT.U32.AND P0, PT, R251, R176, PT ;  /* 0x000000b0fb00720c */ /* 0x000fc40003f04070 */
[----:B------:R-:W-:Y:S02]  /*1ba40*/  @!P2 IADD3 R168, -R168, RZ, RZ ;  /* 0x000000ffa8a8a210 */ /* 0x000fe40007ffe1ff */
[----:B------:R-:W-:-:S09]  /*1ba50*/  ISETP.GT.U32.AND P2, PT, R251, R174, PT ;  /* 0x000000aefb00720c */ /* 0x000fd20003f44070 */
[----:B------:R-:W-:Y:S01]  /*1ba60*/  @!P0 IMAD.IADD R176, R176, 0x1, -R251 ;  /* 0x00000001b0b08824 */ /* 0x000fe200078e0afb */
[C---:B------:R-:W-:Y:S01]  /*1ba70*/  ISETP.GT.U32.AND P0, PT, R251.reuse, R181, PT ;  /* 0x000000b5fb00720c */ /* 0x040fe20003f04070 */
[----:B------:R-:W-:Y:S01]  /*1ba80*/  @!P4 IMAD.MOV R166, RZ, RZ, -R166 ;  /* 0x000000ffffa6c224 */ /* 0x000fe200078e0aa6 */
[C---:B------:R-:W-:Y:S01]  /*1ba90*/  ISETP.GT.U32.AND P4, PT, R251.reuse, R172, PT ;  /* 0x000000acfb00720c */ /* 0x040fe20003f84070 */
[----:B------:R-:W-:Y:S01]  /*1baa0*/  @!P3 IMAD.MOV R170, RZ, RZ, -R170 ;  /* 0x000000ffffaab224 */ /* 0x000fe200078e0aaa */
[----:B------:R-:W-:Y:S02]  /*1bab0*/  ISETP.GT.U32.AND P3, PT, R251, R177, PT ;  /* 0x000000b1fb00720c */ /* 0x000fe40003f64070 */
[----:B------:R-:W-:-:S07]  /*1bac0*/  @!P2 IADD3 R174, R174, -R251, RZ ;  /* 0x800000fbaeaea210 */ /* 0x000fce0007ffe0ff */
[--C-:B------:R-:W-:Y:S01]  /*1bad0*/  @!P0 IMAD.IADD R181, R181, 0x1, -R251.reuse ;  /* 0x00000001b5b58824 */ /* 0x100fe200078e0afb */
[C---:B------:R-:W-:Y:S01]  /*1bae0*/  ISETP.GT.U32.AND P0, PT, R251.reuse, R176, PT ;  /* 0x000000b0fb00720c */ /* 0x040fe20003f04070 */
[----:B------:R-:W-:Y:S01]  /*1baf0*/  @!P5 IMAD.MOV R174, RZ, RZ, -R174 ;  /* 0x000000ffffaed224 */ /* 0x000fe200078e0aae */
[C---:B------:R-:W-:Y:S02]  /*1bb00*/  ISETP.GT.U32.AND P2, PT, R251.reuse, R180, PT ;  /* 0x000000b4fb00720c */ /* 0x040fe40003f44070 */
[C---:B------:R-:W-:Y:S01]  /*1bb10*/  ISETP.GT.U32.AND P5, PT, R251.reuse, R181, PT ;  /* 0x000000b5fb00720c */ /* 0x040fe20003fa4070 */
[--C-:B------:R-:W-:Y:S01]  /*1bb20*/  @!P4 IMAD.IADD R172, R172, 0x1, -R251.reuse ;  /* 0x00000001acacc824 */ /* 0x100fe200078e0afb */
[----:B------:R-:W-:Y:S01]  /*1bb30*/  ISETP.GT.U32.AND P4, PT, R251, R178, PT ;  /* 0x000000b2fb00720c */ /* 0x000fe20003f84070 */
[----:B------:R-:W-:Y:S01]  /*1bb40*/  @!P3 IMAD.IADD R177, R177, 0x1, -R251 ;  /* 0x00000001b1b1b824 */ /* 0x000fe200078e0afb */
[----:B------:R-:W-:-:S05]  /*1bb50*/  ISETP.GT.U32.AND P3, PT, R251, R184, PT ;  /* 0x000000b8fb00720c */ /* 0x000fca0003f64070 */
[--C-:B------:R-:W-:Y:S01]  /*1bb60*/  @!P0 IMAD.IADD R176, R176, 0x1, -R251.reuse ;  /* 0x00000001b0b08824 */ /* 0x100fe200078e0afb */
[----:B------:R-:W-:Y:S02]  /*1bb70*/  ISETP.GT.U32.AND P0, PT, R251, R183, PT ;  /* 0x000000b7fb00720c */ /* 0x000fe40003f04070 */
[----:B------:R-:W-:Y:S01]  /*1bb80*/  @!P2 IADD3 R180, R180, -R251, RZ ;  /* 0x800000fbb4b4a210 */ /* 0x000fe20007ffe0ff */
[--C-:B------:R-:W-:Y:S01]  /*1bb90*/  @!P5 IMAD.IADD R181, R181, 0x1, -R251.reuse ;  /* 0x00000001b5b5d824 */ /* 0x100fe200078e0afb */
[----:B------:R-:W-:Y:S02]  /*1bba0*/  ISETP.GE.AND P5, PT, R30, RZ, PT ;  /* 0x000000ff1e00720c */ /* 0x000fe40003fa6270 */
[----:B------:R-:W4:Y:S01]  /*1bbb0*/  LDL R30, [R1+0x3ce0] ;  /* 0x003ce000011e7983 */ /* 0x000f220000100800 */
[--C-:B------:R-:W-:Y:S02]  /*1bbc0*/  @!P4 IMAD.IADD R178, R178, 0x1, -R251.reuse ;  /* 0x00000001b2b2c824 */ /* 0x100fe400078e0afb */
[----:B------:R-:W-:-:S04]  /*1bbd0*/  @!P3 IMAD.IADD R184, R184, 0x1, -R251 ;  /* 0x00000001b8b8b824 */ /* 0x000fc800078e0afb */
[----:B------:R-:W-:Y:S02]  /*1bbe0*/  @!P0 IMAD.IADD R183, R183, 0x1, -R251 ;  /* 0x00000001b7b78824 */ /* 0x000fe400078e0afb */
[----:B------:R-:W-:Y:S01]  /*1bbf0*/  @!P1 IMAD.MOV R172, RZ, RZ, -R172 ;  /* 0x000000ffffac9224 */ /* 0x000fe200078e0aac */
[----:B------:R-:W-:Y:S02]  /*1bc00*/  ISETP.GT.U32.AND P1, PT, R251, R178, PT ;  /* 0x000000b2fb00720c */ /* 0x000fe40003f24070 */
[----:B--2---:R-:W-:Y:S02]  /*1bc10*/  ISETP.GE.AND P2, PT, R25, RZ, PT ;  /* 0x000000ff1900720c */ /* 0x004fe40003f46270 */
[----:B------:R-:W2:Y:S01]  /*1bc20*/  LDL R25, [R1+0x3cbc] ;  /* 0x003cbc0001197983 */ /* 0x000ea20000100800 */
[----:B---3--:R-:W-:-:S03]  /*1bc30*/  ISETP.GE.AND P0, PT, R28, RZ, PT ;  /* 0x000000ff1c00720c */ /* 0x008fc60003f06270 */
[----:B------:R-:W3:Y:S07]  /*1bc40*/  LDL R28, [R1+0x3d1c] ;  /* 0x003d1c00011c7983 */ /* 0x000eee0000100800 */
[----:B------:R-:W-:Y:S01]  /*1bc50*/  @!P2 IMAD.MOV R175, RZ, RZ, -R175 ;  /* 0x000000ffffafa224 */ /* 0x000fe200078e0aaf */
[C---:B------:R-:W-:Y:S01]  /*1bc60*/  ISETP.GT.U32.AND P2, PT, R251.reuse, R182, PT ;  /* 0x000000b6fb00720c */ /* 0x040fe20003f44070 */
[----:B------:R-:W-:Y:S01]  /*1bc70*/  @!P1 IMAD.IADD R178, R178, 0x1, -R251 ;  /* 0x00000001b2b29824 */ /* 0x000fe200078e0afb */
[----:B------:R-:W-:-:S11]  /*1bc80*/  ISETP.GT.U32.AND P1, PT, R251, R185, PT ;  /* 0x000000b9fb00720c */ /* 0x000fd60003f24070 */
[----:B------:R-:W-:Y:S01]  /*1bc90*/  @!P2 IMAD.IADD R182, R182, 0x1, -R251 ;  /* 0x00000001b6b6a824 */ /* 0x000fe200078e0afb */
[----:B------:R-:W-:Y:S02]  /*1bca0*/  ISETP.GE.AND P2, PT, R29, RZ, PT ;  /* 0x000000ff1d00720c */ /* 0x000fe40003f46270 */
[----:B------:R-:W3:Y:S01]  /*1bcb0*/  LDL R29, [R1+0x3d04] ;  /* 0x003d0400011d7983 */ /* 0x000ee20000100800 */
[----:B------:R-:W-:Y:S02]  /*1bcc0*/  @!P1 IADD3 R185, R185, -R251, RZ ;  /* 0x800000fbb9b99210 */ /* 0x000fe40007ffe0ff */
[----:B----4-:R-:W-:Y:S02]  /*1bcd0*/  ISETP.GE.AND P3, PT, R27, RZ, PT ;  /* 0x000000ff1b00720c */ /* 0x010fe40003f66270 */
[----:B------:R-:W4:Y:S01]  /*1bce0*/  LDL R27, [R1+0x3c70] ;  /* 0x003c7000011b7983 */ /* 0x000f220000100800 */
[----:B------:R-:W-:-:S03]  /*1bcf0*/  ISETP.GE.AND P1, PT, R26, RZ, PT ;  /* 0x000000ff1a00720c */ /* 0x000fc60003f26270 */
[----:B------:R-:W4:Y:S01]  /*1bd00*/  LDL R26, [R1+0x3cb8] ;  /* 0x003cb800011a7983 */ /* 0x000f220000100800 */
[----:B------:R-:W-:Y:S01]  /*1bd10*/  @!P6 IMAD.MOV R171, RZ, RZ, -R171 ;  /* 0x000000ffffabe224 */ /* 0x000fe200078e0aab */
[----:B------:R-:W-:Y:S02]  /*1bd20*/  ISETP.GT.U32.AND P6, PT, R251, R180, PT ;  /* 0x000000b4fb00720c */ /* 0x000fe40003fc4070 */
[----:B------:R-:W-:-:S11]  /*1bd30*/  ISETP.GE.AND P4, PT, R24, RZ, PT ;  /* 0x000000ff1800720c */ /* 0x000fd60003f86270 */
[----:B------:R-:W-:Y:S01]  /*1bd40*/  @!P6 IMAD.IADD R180, R180, 0x1, -R251 ;  /* 0x00000001b4b4e824 */ /* 0x000fe200078e0afb */
[C---:B------:R-:W-:Y:S01]  /*1bd50*/  ISETP.GT.U32.AND P6, PT, R251.reuse, R187, PT ;  /* 0x000000bbfb00720c */ /* 0x040fe20003fc4070 */
[----:B------:R-:W-:Y:S01]  /*1bd60*/  @!P5 IMAD.MOV R176, RZ, RZ, -R176 ;  /* 0x000000ffffb0d224 */ /* 0x000fe200078e0ab0 */
[C---:B------:R-:W-:Y:S01]  /*1bd70*/  ISETP.GT.U32.AND P5, PT, R251.reuse, R182, PT ;  /* 0x000000b6fb00720c */ /* 0x040fe20003fa4070 */
[----:B------:R-:W-:Y:S01]  /*1bd80*/  @!P2 IMAD.MOV R177, RZ, RZ, -R177 ;  /* 0x000000ffffb1a224 */ /* 0x000fe200078e0ab1 */
[----:B------:R-:W-:Y:S02]  /*1bd90*/  ISETP.GT.U32.AND P2, PT, R251, R183, PT ;  /* 0x000000b7fb00720c */ /* 0x000fe40003f44070 */
[----:B------:R-:W-:Y:S02]  /*1bda0*/  @!P4 IADD3 R173, -R173, RZ, RZ ;  /* 0x000000ffadadc210 */ /* 0x000fe40007ffe1ff */
[----:B------:R-:W-:-:S05]  /*1bdb0*/  ISETP.GT.U32.AND P4, PT, R251, R179, PT ;  /* 0x000000b3fb00720c */ /* 0x000fca0003f84070 */
[----:B------:R-:W-:Y:S02]  /*1bdc0*/  @!P6 IMAD.IADD R187, R187, 0x1, -R251 ;  /* 0x00000001bbbbe824 */ /* 0x000fe400078e0afb */
[----:B------:R-:W-:-:S03]  /*1bdd0*/  @!P1 IMAD.MOV R180, RZ, RZ, -R180 ;  /* 0x000000ffffb49224 */ /* 0x000fc600078e0ab4 */
[----:B------:R-:W-:Y:S01]  /*1bde0*/  ISETP.GT.U32.AND P1, PT, R251, R187, PT ;  /* 0x000000bbfb00720c */ /* 0x000fe20003f24070 */
[--C-:B------:R-:W-:Y:S02]  /*1bdf0*/  @!P5 IMAD.IADD R182, R182, 0x1, -R251.reuse ;  /* 0x00000001b6b6d824 */ /* 0x100fe400078e0afb */
[----:B------:R-:W-:Y:S02]  /*1be00*/  @!P4 IADD3 R179, R179, -R251, RZ ;  /* 0x800000fbb3b3c210 */ /* 0x000fe40007ffe0ff */
[----:B------:R-:W-:Y:S01]  /*1be10*/  ISETP.GT.U32.AND P4, PT, R251, R186, PT ;  /* 0x000000bafb00720c */ /* 0x000fe20003f84070 */
[----:B------:R-:W-:Y:S01]  /*1be20*/  @!P2 IMAD.IADD R183, R183, 0x1, -R251 ;  /* 0x00000001b7b7a824 */ /* 0x000fe200078e0afb */
[C---:B------:R-:W-:Y:S02]  /*1be30*/  ISETP.GT.U32.AND P5, PT, R251.reuse, R189, PT ;  /* 0x000000bdfb00720c */ /* 0x040fe40003fa4070 */
[----:B------:R-:W-:Y:S02]  /*1be40*/  ISETP.GT.U32.AND P2, PT, R251, R190, PT ;  /* 0x000000befb00720c */ /* 0x000fe40003f44070 */
[----:B------:R-:W-:-:S02]  /*1be50*/  IADD3 R32, R246, 0x1fb, RZ ;  /* 0x000001fbf6207810 */ /* 0x000fc40007ffe0ff */
[----:B------:R-:W-:-:S05]  /*1be60*/  @!P1 IMAD.IADD R187, R187, 0x1, -R251 ;  /* 0x00000001bbbb9824 */ /* 0x000fca00078e0afb */
[--C-:B------:R-:W-:Y:S02]  /*1be70*/  @!P4 IMAD.IADD R186, R186, 0x1, -R251.reuse ;  /* 0x00000001babac824 */ /* 0x100fe400078e0afb */
[--C-:B------:R-:W-:Y:S02]  /*1be80*/  @!P5 IMAD.IADD R189, R189, 0x1, -R251.reuse ;  /* 0x00000001bdbdd824 */ /* 0x100fe400078e0afb */
[----:B------:R-:W-:Y:S02]  /*1be90*/  @!P2 IMAD.IADD R190, R190, 0x1, -R251 ;  /* 0x00000001bebea824 */ /* 0x000fe400078e0afb */
[----:B------:R-:W-:Y:S01]  /*1bea0*/  @!P0 IMAD.MOV R178, RZ, RZ, -R178 ;  /* 0x000000ffffb28224 */ /* 0x000fe200078e0ab2 */
[----:B------:R-:W-:Y:S02]  /*1beb0*/  ISETP.GT.U32.AND P0, PT, R251, R184, PT ;  /* 0x000000b8fb00720c */ /* 0x000fe40003f04070 */
[----:B------:R-:W-:Y:S02]  /*1bec0*/  ISETP.GE.AND P1, PT, R30, RZ, PT ;  /* 0x000000ff1e00720c */ /* 0x000fe40003f26270 */
[----:B--2---:R-:W-:-:S02]  /*1bed0*/  ISETP.GE.AND P4, PT, R25, RZ, PT ;  /* 0x000000ff1900720c */ /* 0x004fc40003f86270 */
[----:B------:R-:W2:Y:S04]  /*1bee0*/  LDL R25, [R1+0x3cdc] ;  /* 0x003cdc0001197983 */ /* 0x000ea80000100800 */
[----:B------:R-:W-:Y:S04]  /*1bef0*/  STL [R1+0x35d0], R32 ;  /* 0x0035d02001007387 */ /* 0x000fe80000100800 */
[----:B------:R-:W2:Y:S01]  /*1bf00*/  LDL R30, [R1+0x3d00] ;  /* 0x003d0000011e7983 */ /* 0x000ea20000100800 */
[----:B---3--:R-:W-:-:S03]  /*1bf10*/  ISETP.GE.AND P5, PT, R28, RZ, PT ;  /* 0x000000ff1c00720c */ /* 0x008fc60003fa6270 */
[----:B------:R-:W3:Y:S01]  /*1bf20*/  LDL R28, [R1+0x3c6c] ;  /* 0x003c6c00011c7983 */ /* 0x000ee20000100800 */
[----:B------:R-:W-:Y:S01]  /*1bf30*/  @!P4 IMAD.MOV R181, RZ, RZ, -R181 ;  /* 0x000000ffffb5c224 */ /* 0x000fe200078e0ab5 */
[C---:B------:R-:W-:Y:S01]  /*1bf40*/  ISETP.GT.U32.AND P4, PT, R251.reuse, R188, PT ;  /* 0x000000bcfb00720c */ /* 0x040fe20003f84070 */
[--C-:B------:R-:W-:Y:S01]  /*1bf50*/  @!P0 IMAD.IADD R184, R184, 0x1, -R251.reuse ;  /* 0x00000001b8b88824 */ /* 0x100fe200078e0afb */
[----:B------:R-:W-:Y:S02]  /*1bf60*/  ISETP.GT.U32.AND P0, PT, R251, R191, PT ;  /* 0x000000bffb00720c */ /* 0x000fe40003f04070 */
[----:B----4-:R-:W-:Y:S02]  /*1bf70*/  ISETP.GE.AND P2, PT, R27, RZ, PT ;  /* 0x000000ff1b00720c */ /* 0x010fe40003f46270 */
[----:B------:R-:W-:Y:S01]  /*1bf80*/  @!P3 IADD3 R179, -R179, RZ, RZ ;  /* 0x000000ffb3b3b210 */ /* 0x000fe20007ffe1ff */
[----:B------:R-:W4:Y:S06]  /*1bf90*/  LDL R27, [R1+0x3cd8] ;  /* 0x003cd800011b7983 */ /* 0x000f2c0000100800 */
[----:B------:R-:W-:Y:S01]  /*1bfa0*/  @!P4 IMAD.IADD R188, R188, 0x1, -R251 ;  /* 0x00000001bcbcc824 */ /* 0x000fe200078e0afb */
[----:B------:R-:W-:-:S02]  /*1bfb0*/  ISETP.GE.AND P4, PT, R29, RZ, PT ;  /* 0x000000ff1d00720c */ /* 0x000fc40003f86270 */
[----:B------:R-:W4:Y:S01]  /*1bfc0*/  LDL R29, [R1+0x3d18] ;  /* 0x003d1800011d7983 */ /* 0x000f220000100800 */
[----:B------:R-:W-:Y:S02]  /*1bfd0*/  @!P0 IADD3 R191, R191, -R251, RZ ;  /* 0x800000fbbfbf8210 */ /* 0x000fe40007ffe0ff */
[----:B------:R-:W-:Y:S01]  /*1bfe0*/  ISETP.GT.U32.AND P6, PT, R251, R186, PT ;  /* 0x000000bafb00720c */ /* 0x000fe20003fc4070 */
[----:B------:R-:W-:Y:S01]  /*1bff0*/  @!P1 IMAD.MOV R182, RZ, RZ, -R182 ;  /* 0x000000ffffb69224 */ /* 0x000fe200078e0ab6 */
[----:B------:R-:W4:Y:S04]  /*1c000*/  LDL R31, [R1+0x3d14] ;  /* 0x003d1400011f7983 */ /* 0x000f280000100800 */
[----:B-1----:R-:W4:Y:S01]  /*1c010*/  LDL R41, [R1+0x3c64] ;  /* 0x003c640001297983 */ /* 0x002f220000100800 */
[----:B------:R-:W-:-:S03]  /*1c020*/  ISETP.GE.AND P0, PT, R26, RZ, PT ;  /* 0x000000ff1a00720c */ /* 0x000fc60003f06270 */
[----:B------:R-:W4:Y:S01]  /*1c030*/  LDL R26, [R1+0x3cfc] ;  /* 0x003cfc00011a7983 */ /* 0x000f220000100800 */
[C---:B------:R-:W-:Y:S01]  /*1c040*/  ISETP.GT.U32.AND P3, PT, R251.reuse, R185, PT ;  /* 0x000000b9fb00720c */ /* 0x040fe20003f64070 */
[----:B------:R-:W-:Y:S01]  /*1c050*/  @!P4 IMAD.MOV R183, RZ, RZ, -R183 ;  /* 0x000000ffffb7c224 */ /* 0x000fe200078e0ab7 */
[----:B------:R-:W-:-:S11]  /*1c060*/  ISETP.GT.U32.AND P4, PT, R251, R189, PT ;  /* 0x000000bdfb00720c */ /* 0x000fd60003f84070 */
[----:B------:R-:W-:-:S04]  /*1c070*/  @!P3 IADD3 R185, R185, -R251, RZ ;  /* 0x800000fbb9b9b210 */ /* 0x000fc80007ffe0ff */
[----:B------:R-:W-:Y:S02]  /*1c080*/  @!P2 IADD3 R185, -R185, RZ, RZ ;  /* 0x000000ffb9b9a210 */ /* 0x000fe40007ffe1ff */
[C---:B------:R-:W-:Y:S02]  /*1c090*/  ISETP.GT.U32.AND P2, PT, R251.reuse, R191, PT ;  /* 0x000000bffb00720c */ /* 0x040fe40003f44070 */
[----:B------:R-:W-:Y:S01]  /*1c0a0*/  ISETP.GT.U32.AND P1, PT, R251, R188, PT ;  /* 0x000000bcfb00720c */ /* 0x000fe20003f24070 */
[--C-:B------:R-:W-:Y:S01]  /*1c0b0*/  @!P4 IMAD.IADD R189, R189, 0x1, -R251.reuse ;  /* 0x00000001bdbdc824 */ /* 0x100fe200078e0afb */
[C---:B------:R-:W-:Y:S02]  /*1c0c0*/  ISETP.GT.U32.AND P3, PT, R251.reuse, R192, PT ;  /* 0x000000c0fb00720c */ /* 0x040fe40003f64070 */
[C---:B------:R-:W-:Y:S01]  /*1c0d0*/  ISETP.GT.U32.AND P4, PT, R251.reuse, R195, PT ;  /* 0x000000c3fb00720c */ /* 0x040fe20003f84070 */
[----:B------:R-:W-:Y:S01]  /*1c0e0*/  @!P6 IMAD.IADD R186, R186, 0x1, -R251 ;  /* 0x00000001babae824 */ /* 0x000fe200078e0afb */
[----:B------:R-:W-:-:S05]  /*1c0f0*/  ISETP.GT.U32.AND P6, PT, R251, R193, PT ;  /* 0x000000c1fb00720c */ /* 0x000fca0003fc4070 */
[----:B------:R-:W-:Y:S02]  /*1c100*/  @!P2 IADD3 R191, R191, -R251, RZ ;  /* 0x800000fbbfbfa210 */ /* 0x000fe40007ffe0ff */
[----:B------:R-:W-:Y:S01]  /*1c110*/  ISETP.GT.U32.AND P2, PT, R251, R197, PT ;  /* 0x000000c5fb00720c */ /* 0x000fe20003f44070 */
[--C-:B------:R-:W-:Y:S02]  /*1c120*/  @!P1 IMAD.IADD R188, R188, 0x1, -R251.reuse ;  /* 0x00000001bcbc9824 */ /* 0x100fe400078e0afb */
[--C-:B------:R-:W-:Y:S02]  /*1c130*/  @!P3 IMAD.IADD R192, R192, 0x1, -R251.reuse ;  /* 0x00000001c0c0b824 */ /* 0x100fe400078e0afb */
[--C-:B------:R-:W-:Y:S02]  /*1c140*/  @!P4 IMAD.IADD R195, R195, 0x1, -R251.reuse ;  /* 0x00000001c3c3c824 */ /* 0x100fe400078e0afb */
[----:B------:R-:W-:Y:S01]  /*1c150*/  @!P6 IMAD.IADD R193, R193, 0x1, -R251 ;  /* 0x00000001c1c1e824 */ /* 0x000fe200078e0afb */
[----:B------:R-:W-:-:S05]  /*1c160*/  ISETP.GT.U32.AND P6, PT, R251, R192, PT ;  /* 0x000000c0fb00720c */ /* 0x000fca0003fc4070 */
[----:B------:R-:W-:Y:S01]  /*1c170*/  @!P2 IADD3 R197, R197, -R251, RZ ;  /* 0x800000fbc5c5a210 */ /* 0x000fe20007ffe0ff */
[----:B------:R-:W-:Y:S01]  /*1c180*/  @!P0 IMAD.MOV R186, RZ, RZ, -R186 ;  /* 0x000000ffffba8224 */ /* 0x000fe200078e0aba */
[----:B------:R-:W-:-:S06]  /*1c190*/  ISETP.GT.U32.AND P0, PT, R251, R193, PT ;  /* 0x000000c1fb00720c */ /* 0x000fcc0003f04070 */
[----:B------:R-:W-:Y:S01]  /*1c1a0*/  @!P6 IMAD.IADD R192, R192, 0x1, -R251 ;  /* 0x00000001c0c0e824 */ /* 0x000fe200078e0afb */
[----:B------:R-:W-:-:S06]  /*1c1b0*/  ISETP.GT.U32.AND P6, PT, R251, R198, PT ;  /* 0x000000c6fb00720c */ /* 0x000fcc0003fc4070 */
[----:B------:R-:W-:-:S07]  /*1c1c0*/  @!P0 IMAD.IADD R193, R193, 0x1, -R251 ;  /* 0x00000001c1c18824 */ /* 0x000fce00078e0afb */
[----:B------:R-:W-:Y:S01]  /*1c1d0*/  @!P6 IMAD.IADD R198, R198, 0x1, -R251 ;  /* 0x00000001c6c6e824 */ /* 0x000fe200078e0afb */
[----:B--2---:R-:W-:Y:S02]  /*1c1e0*/  ISETP.GE.AND P3, PT, R25, RZ, PT ;  /* 0x000000ff1900720c */ /* 0x004fe40003f66270 */
[----:B------:R-:W2:Y:S01]  /*1c1f0*/  LDL R25, [R1+0x3cb4] ;  /* 0x003cb40001197983 */ /* 0x000ea20000100800 */
[----:B------:R-:W-:-:S03]  /*1c200*/  ISETP.GE.AND P1, PT, R30, RZ, PT ;  /* 0x000000ff1e00720c */ /* 0x000fc60003f26270 */
[----:B------:R-:W2:Y:S01]  /*1c210*/  LDL R30, [R1+0x3c68] ;  /* 0x003c6800011e7983 */ /* 0x000ea20000100800 */
[----:B---3--:R-:W-:-:S03]  /*1c220*/  ISETP.GE.AND P4, PT, R28, RZ, PT ;  /* 0x000000ff1c00720c */ /* 0x008fc60003f86270 */
[----:B------:R-:W3:Y:S01]  /*1c230*/  LDL R28, [R1+0x3cd4] ;  /* 0x003cd400011c7983 */ /* 0x000ee20000100800 */
[----:B----4-:R-:W-:-:S03]  /*1c240*/  ISETP.GE.AND P2, PT, R27, RZ, PT ;  /* 0x000000ff1b00720c */ /* 0x010fc60003f46270 */
[----:B------:R-:W4:Y:S01]  /*1c250*/  LDL R27, [R1+0x3cf8] ;  /* 0x003cf800011b7983 */ /* 0x000f220000100800 */
[----:B------:R-:W-:-:S03]  /*1c260*/  ISETP.GE.AND P0, PT, R29, RZ, PT ;  /* 0x000000ff1d00720c */ /* 0x000fc60003f06270 */
[----:B------:R-:W4:Y:S01]  /*1c270*/  LDL R29, [R1+0x3cb0] ;  /* 0x003cb000011d7983 */ /* 0x000f220000100800 */
[----:B------:R-:W-:-:S03]  /*1c280*/  ISETP.GE.AND P6, PT, R26, RZ, PT ;  /* 0x000000ff1a00720c */ /* 0x000fc60003fc6270 */
[----:B------:R-:W4:Y:S01]  /*1c290*/  LDL R26, [R1+0x3d10] ;  /* 0x003d1000011a7983 */ /* 0x000f220000100800 */
[----:B------:R-:W-:Y:S01]  /*1c2a0*/  @!P5 IMAD.MOV R184, RZ, RZ, -R184 ;  /* 0x000000ffffb8d224 */ /* 0x000fe200078e0ab8 */
[C---:B------:R-:W-:Y:S01]  /*1c2b0*/  ISETP.GT.U32.AND P5, PT, R251.reuse, R190, PT ;  /* 0x000000befb00720c */ /* 0x040fe20003fa4070 */
[----:B------:R-:W-:Y:S01]  /*1c2c0*/  @!P3 IMAD.MOV R187, RZ, RZ, -R187 ;  /* 0x000000ffffbbb224 */ /* 0x000fe200078e0abb */
[----:B------:R-:W-:-:S11]  /*1c2d0*/  ISETP.GT.U32.AND P3, PT, R251, R194, PT ;  /* 0x000000c2fb00720c */ /* 0x000fd60003f64070 */
[--C-:B------:R-:W-:Y:S01]  /*1c2e0*/  @!P5 IMAD.IADD R190, R190, 0x1, -R251.reuse ;  /* 0x00000001bebed824 */ /* 0x100fe200078e0afb */
[C---:B------:R-:W-:Y:S01]  /*1c2f0*/  ISETP.GT.U32.AND P5, PT, R251.reuse, R196, PT ;  /* 0x000000c4fb00720c */ /* 0x040fe20003fa4070 */
[----:B------:R-:W-:Y:S01]  /*1c300*/  @!P3 IMAD.IADD R194, R194, 0x1, -R251 ;  /* 0x00000001c2c2b824 */ /* 0x000fe200078e0afb */
[C---:B------:R-:W-:Y:S01]  /*1c310*/  ISETP.GT.U32.AND P3, PT, R251.reuse, R199, PT ;  /* 0x000000c7fb00720c */ /* 0x040fe20003f64070 */
[----:B------:R-:W-:Y:S01]  /*1c320*/  @!P0 IMAD.MOV R189, RZ, RZ, -R189 ;  /* 0x000000ffffbd8224 */ /* 0x000fe200078e0abd */
[----:B------:R-:W-:-:S09]  /*1c330*/  ISETP.GT.U32.AND P0, PT, R251, R195, PT ;  /* 0x000000c3fb00720c */ /* 0x000fd20003f04070 */
[--C-:B------:R-:W-:Y:S02]  /*1c340*/  @!P5 IMAD.IADD R196, R196, 0x1, -R251.reuse ;  /* 0x00000001c4c4d824 */ /* 0x100fe400078e0afb */
[----:B------:R-:W-:-:S03]  /*1c350*/  @!P3 IMAD.IADD R199, R199, 0x1, -R251 ;  /* 0x00000001c7c7b824 */ /* 0x000fc600078e0afb */
[C---:B------:R-:W-:Y:S01]  /*1c360*/  ISETP.GT.U32.AND P3, PT, R251.reuse, R196, PT ;  /* 0x000000c4fb00720c */ /* 0x040fe20003f64070 */
[----:B------:R-:W-:Y:S01]  /*1c370*/  @!P6 IMAD.MOV R193, RZ, RZ, -R193 ;  /* 0x000000ffffc1e224 */ /* 0x000fe200078e0ac1 */
[----:B------:R-:W-:Y:S01]  /*1c380*/  ISETP.GT.U32.AND P6, PT, R251, R200, PT ;  /* 0x000000c8fb00720c */ /* 0x000fe20003fc4070 */
[----:B------:R-:W-:Y:S01]  /*1c390*/  @!P0 IMAD.IADD R195, R195, 0x1, -R251 ;  /* 0x00000001c3c38824 */ /* 0x000fe200078e0afb */
[C---:B------:R-:W-:Y:S01]  /*1c3a0*/  ISETP.GT.U32.AND P0, PT, R251.reuse, R202, PT ;  /* 0x000000cafb00720c */ /* 0x040fe20003f04070 */
[----:B------:R-:W-:Y:S01]  /*1c3b0*/  @!P2 IMAD.MOV R192, RZ, RZ, -R192 ;  /* 0x000000ffffc0a224 */ /* 0x000fe200078e0ac0 */
[----:B------:R-:W-:-:S07]  /*1c3c0*/  ISETP.GT.U32.AND P2, PT, R251, R198, PT ;  /* 0x000000c6fb00720c */ /* 0x000fce0003f44070 */
[----:B------:R-:W-:Y:S02]  /*1c3d0*/  @!P3 IADD3 R196, R196, -R251, RZ ;  /* 0x800000fbc4c4b210 */ /* 0x000fe40007ffe0ff */
[C---:B------:R-:W-:Y:S01]  /*1c3e0*/  ISETP.GT.U32.AND P3, PT, R251.reuse, R203, PT ;  /* 0x000000cbfb00720c */ /* 0x040fe20003f64070 */
[----:B------:R-:W-:Y:S01]  /*1c3f0*/  @!P1 IMAD.MOV R188, RZ, RZ, -R188 ;  /* 0x000000ffffbc9224 */ /* 0x000fe200078e0abc */
[C---:B------:R-:W-:Y:S01]  /*1c400*/  ISETP.GT.U32.AND P1, PT, R251.reuse, R194, PT ;  /* 0x000000c2fb00720c */ /* 0x040fe20003f24070 */
[--C-:B------:R-:W-:Y:S01]  /*1c410*/  @!P6 IMAD.IADD R200, R200, 0x1, -R251.reuse ;  /* 0x00000001c8c8e824 */ /* 0x100fe200078e0afb */
[----:B------:R-:W-:Y:S01]  /*1c420*/  @!P0 IADD3 R202, R202, -R251, RZ ;  /* 0x800000fbcaca8210 */ /* 0x000fe20007ffe0ff */
[----:B------:R-:W-:Y:S01]  /*1c430*/  @!P2 IMAD.IADD R198, R198, 0x1, -R251 ;  /* 0x00000001c6c6a824 */ /* 0x000fe200078e0afb */
[----:B------:R-:W-:Y:S02]  /*1c440*/  ISETP.GT.U32.AND P2, PT, R251, R205, PT ;  /* 0x000000cdfb00720c */ /* 0x000fe40003f44070 */
[----:B------:R-:W-:-:S05]  /*1c450*/  @!P4 IADD3 R190, -R190, RZ, RZ ;  /* 0x000000ffbebec210 */ /* 0x000fca0007ffe1ff */
[--C-:B------:R-:W-:Y:S01]  /*1c460*/  @!P3 IMAD.IADD R203, R203, 0x1, -R251.reuse ;  /* 0x00000001cbcbb824 */ /* 0x100fe200078e0afb */
[C---:B------:R-:W-:Y:S01]  /*1c470*/  ISETP.GT.U32.AND P4, PT, R251.reuse, R197, PT ;  /* 0x000000c5fb00720c */ /* 0x040fe20003f84070 */
[----:B------:R-:W-:Y:S01]  /*1c480*/  @!P1 IMAD.IADD R194, R194, 0x1, -R251 ;  /* 0x00000001c2c29824 */ /* 0x000fe200078e0afb */
[----:B------:R-:W-:-:S03]  /*1c490*/  ISETP.GT.U32.AND P1, PT, R251, R201, PT ;  /* 0x000000c9fb00720c */ /* 0x000fc60003f24070 */
[----:B------:R-:W-:-:S08]  /*1c4a0*/  @!P2 IMAD.IADD R205, R205, 0x1, -R251 ;  /* 0x00000001cdcda824 */ /* 0x000fd000078e0afb */
[--C-:B------:R-:W-:Y:S01]  /*1c4b0*/  @!P4 IMAD.IADD R197, R197, 0x1, -R251.reuse ;  /* 0x00000001c5c5c824 */ /* 0x100fe200078e0afb */
[----:B------:R-:W-:Y:S01]  /*1c4c0*/  ISETP.GT.U32.AND P4, PT, R251, R204, PT ;  /* 0x000000ccfb00720c */ /* 0x000fe20003f84070 */
[----:B------:R-:W-:Y:S01]  /*1c4d0*/  @!P1 IMAD.IADD R201, R201, 0x1, -R251 ;  /* 0x00000001c9c99824 */ /* 0x000fe200078e0afb */
[----:B--2---:R-:W-:Y:S02]  /*1c4e0*/  ISETP.GE.AND P5, PT, R25, RZ, PT ;  /* 0x000000ff1900720c */ /* 0x004fe40003fa6270 */
[----:B------:R-:W-:Y:S02]  /*1c4f0*/  ISETP.GE.AND P6, PT, R30, RZ, PT ;  /* 0x000000ff1e00720c */ /* 0x000fe40003fc6270 */
[----:B------:R-:W2:Y:S01]  /*1c500*/  LDL R30, [R1+0x3cac] ;  /* 0x003cac00011e7983 */ /* 0x000ea20000100800 */
[----:B---3--:R-:W-:-:S03]  /*1c510*/  ISETP.GE.AND P0, PT, R28, RZ, PT ;  /* 0x000000ff1c00720c */ /* 0x008fc60003f06270 */
[----:B------:R-:W3:Y:S05]  /*1c520*/  LDL R28, [R1+0x3cf4] ;  /* 0x003cf400011c7983 */ /* 0x000eea0000100800 */
[----:B------:R-:W-:Y:S01]  /*1c530*/  @!P5 IMAD.MOV R191, RZ, RZ, -R191 ;  /* 0x000000ffffbfd224 */ /* 0x000fe200078e0abf */
[----:B------:R-:W-:Y:S01]  /*1c540*/  ISETP.GT.U32.AND P5, PT, R251, R199, PT ;  /* 0x000000c7fb00720c */ /* 0x000fe20003fa4070 */
[----:B------:R-:W-:-:S12]  /*1c550*/  @!P4 IMAD.IADD R204, R204, 0x1, -R251 ;  /* 0x00000001ccccc824 */ /* 0x000fd800078e0afb */
[----:B------:R-:W-:Y:S01]  /*1c560*/  @!P5 IMAD.IADD R199, R199, 0x1, -R251 ;  /* 0x00000001c7c7d824 */ /* 0x000fe200078e0afb */
[----:B------:R-:W-:Y:S02]  /*1c570*/  ISETP.GE.AND P5, PT, R31, RZ, PT ;  /* 0x000000ff1f00720c */ /* 0x000fe40003fa6270 */
[----:B------:R-:W-:Y:S02]  /*1c580*/  IADD3 R31, R246, 0x1fc, RZ ;  /* 0x000001fcf61f7810 */ /* 0x000fe40007ffe0ff */
[----:B----4-:R-:W-:Y:S02]  /*1c590*/  ISETP.GE.AND P3, PT, R27, RZ, PT ;  /* 0x000000ff1b00720c */ /* 0x010fe40003f66270 */
[----:B------:R-:W4:Y:S01]  /*1c5a0*/  LDL R27, [R1+0x3d0c] ;  /* 0x003d0c00011b7983 */ /* 0x000f220000100800 */
[----:B------:R-:W-:-:S03]  /*1c5b0*/  ISETP.GE.AND P1, PT, R29, RZ, PT ;  /* 0x000000ff1d00720c */ /* 0x000fc60003f26270 */
[----:B------:R-:W4:Y:S07]  /*1c5c0*/  LDL R29, [R1+0x3cd0] ;  /* 0x003cd000011d7983 */ /* 0x000f2e0000100800 */
[----:B------:R-:W-:Y:S01]  /*1c5d0*/  @!P3 IMAD.MOV R198, RZ, RZ, -R198 ;  /* 0x000000ffffc6b224 */ /* 0x000fe200078e0ac6 */
[----:B------:R-:W-:Y:S02]  /*1c5e0*/  ISETP.GT.U32.AND P3, PT, R251, R205, PT ;  /* 0x000000cdfb00720c */ /* 0x000fe40003f64070 */
[----:B------:R-:W-:-:S02]  /*1c5f0*/  ISETP.GE.AND P4, PT, R26, RZ, PT ;  /* 0x000000ff1a00720c */ /* 0x000fc40003f86270 */
[----:B------:R-:W4:Y:S04]  /*1c600*/  LDL R26, [R1+0x3c60] ;  /* 0x003c6000011a7983 */ /* 0x000f280000100800 */
[----:B------:R1:W-:Y:S05]  /*1c610*/  STL [R1+0x35c8], R31 ;  /* 0x0035c81f01007387 */ /* 0x0003ea0000100800 */
[----:B------:R-:W-:Y:S01]  /*1c620*/  @!P3 IMAD.IADD R205, R205, 0x1, -R251 ;  /* 0x00000001cdcdb824 */ /* 0x000fe200078e0afb */
[----:B------:R-:W-:-:S02]  /*1c630*/  ISETP.GE.AND P3, PT, R41, RZ, PT ;  /* 0x000000ff2900720c */ /* 0x000fc40003f66270 */
[----:B------:R-:W4:Y:S01]  /*1c640*/  LDL R41, [R1+0x3ca8] ;  /* 0x003ca80001297983 */ /* 0x000f220000100800 */
[----:B------:R-:W-:Y:S01]  /*1c650*/  @!P5 IMAD.MOV R194, RZ, RZ, -R194 ;  /* 0x000000ffffc2d224 */ /* 0x000fe200078e0ac2 */
[----:B------:R-:W-:Y:S02]  /*1c660*/  @!P1 IADD3 R196, -R196, RZ, RZ ;  /* 0x000000ffc4c49210 */ /* 0x000fe40007ffe1ff */
[C---:B------:R-:W-:Y:S01]  /*1c670*/  ISETP.GT.U32.AND P5, PT, R251.reuse, R201, PT ;  /* 0x000000c9fb00720c */ /* 0x040fe20003fa4070 */
[----:B------:R-:W-:Y:S01]  /*1c680*/  @!P4 IMAD.MOV R199, RZ, RZ, -R199 ;  /* 0x000000ffffc7c224 */ /* 0x000fe200078e0ac7 */
[C---:B------:R-:W-:Y:S01]  /*1c690*/  ISETP.GT.U32.AND P1, PT, R251.reuse, R202, PT ;  /* 0x000000cafb00720c */ /* 0x040fe20003f24070 */
[----:B------:R-:W4:Y:S01]  /*1c6a0*/  LDL R42, [R1+0x3bc4] ;  /* 0x003bc400012a7983 */ /* 0x000f220000100800 */
[C---:B------:R-:W-:Y:S02]  /*1c6b0*/  ISETP.GT.U32.AND P4, PT, R251.reuse, R206, PT ;  /* 0x000000cefb00720c */ /* 0x040fe40003f84070 */
[----:B------:R-:W-:Y:S01]  /*1c6c0*/  ISETP.GT.U32.AND P2, PT, R251, R200, PT ;  /* 0x000000c8fb00720c */ /* 0x000fe20003f44070 */
[----:B------:R-:W-:Y:S01]  /*1c6d0*/  @!P0 IMAD.MOV R197, RZ, RZ, -R197 ;  /* 0x000000ffffc58224 */ /* 0x000fe200078e0ac5 */
[----:B------:R-:W4:Y:S05]  /*1c6e0*/  LDL R43, [R1+0x3b3c] ;  /* 0x003b3c00012b7983 */ /* 0x000f2a0000100800 */
[----:B------:R-:W-:Y:S01]  /*1c6f0*/  @!P5 IMAD.IADD R201, R201, 0x1, -R251 ;  /* 0x00000001c9c9d824 */ /* 0x000fe200078e0afb */
[----:B------:R-:W-:-:S02]  /*1c700*/  ISETP.GT.U32.AND P5, PT, R251, R208, PT ;  /* 0x000000d0fb00720c */ /* 0x000fc40003fa4070 */
[----:B------:R-:W-:Y:S02]  /*1c710*/  @!P1 IADD3 R202, R202, -R251, RZ ;  /* 0x800000fbcaca9210 */ /* 0x000fe40007ffe0ff */
[----:B------:R-:W-:Y:S01]  /*1c720*/  ISETP.GT.U32.AND P1, PT, R251, R209, PT ;  /* 0x000000d1fb00720c */ /* 0x000fe20003f24070 */
[----:B------:R-:W-:-:S08]  /*1c730*/  @!P4 IMAD.IADD R206, R206, 0x1, -R251 ;  /* 0x00000001cecec824 */ /* 0x000fd000078e0afb */
[----:B------:R-:W-:-:S04]  /*1c740*/  @!P5 IADD3 R208, R208, -R251, RZ ;  /* 0x800000fbd0d0d210 */ /* 0x000fc80007ffe0ff */
[--C-:B------:R-:W-:Y:S02]  /*1c750*/  @!P1 IMAD.IADD R209, R209, 0x1, -R251.reuse ;  /* 0x00000001d1d19824 */ /* 0x100fe400078e0afb */
[----:B------:R-:W-:Y:S01]  /*1c760*/  @!P2 IMAD.IADD R200, R200, 0x1, -R251 ;  /* 0x00000001c8c8a824 */ /* 0x000fe200078e0afb */
[----:B------:R-:W-:-:S03]  /*1c770*/  ISETP.GT.U32.AND P2, PT, R251, R207, PT ;  /* 0x000000cffb00720c */ /* 0x000fc60003f44070 */
[----:B------:R-:W-:Y:S01]  /*1c780*/  @!P3 IMAD.MOV R200, RZ, RZ, -R200 ;  /* 0x000000ffffc8b224 */ /* 0x000fe200078e0ac8 */
[----:B------:R-:W-:-:S09]  /*1c790*/  ISETP.GT.U32.AND P3, PT, R251, R206, PT ;  /* 0x000000cefb00720c */ /* 0x000fd20003f64070 */
[----:B------:R-:W-:-:S04]  /*1c7a0*/  @!P2 IMAD.IADD R207, R207, 0x1, -R251 ;  /* 0x00000001cfcfa824 */ /* 0x000fc800078e0afb */
[----:B------:R-:W-:Y:S01]  /*1c7b0*/  @!P3 IMAD.IADD R206, R206, 0x1, -R251 ;  /* 0x00000001ceceb824 */ /* 0x000fe200078e0afb */
[----:B--2---:R-:W-:Y:S02]  /*1c7c0*/  ISETP.GE.AND P4, PT, R30, RZ, PT ;  /* 0x000000ff1e00720c */ /* 0x004fe40003f86270 */
        /* <DEDUP_REMOVED lines=16> */
[----:B------:R-:W-:Y:S01]  /*1c8d0*/  @!P0 IMAD.IADD R210, R210, 0x1, -R251 ;  /* 0x00000001d2d28824 */ /* 0x000fe200078e0afb */
[----:B------:R-:W-:Y:S02]  /*1c8e0*/  ISETP.GE.AND P0, PT, R26, RZ, PT ;  /* 0x000000ff1a00720c */ /* 0x000fe40003f06270 */
[----:B------:R-:W4:Y:S01]  /*1c8f0*/  LDL R26, [R1+0x3c5c] ;  /* 0x003c5c00011a7983 */ /* 0x000f220000100800 */
[----:B------:R-:W-:Y:S01]  /*1c900*/  @!P5 IMAD.MOV R203, RZ, RZ, -R203 ;  /* 0x000000ffffcbd224 */ /* 0x000fe200078e0acb */
[C---:B------:R-:W-:Y:S01]  /*1c910*/  ISETP.GT.U32.AND P5, PT, R251.reuse, R209, PT ;  /* 0x000000d1fb00720c */ /* 0x040fe20003fa4070 */
[----:B------:R-:W-:Y:S01]  /*1c920*/  @!P1 IMAD.MOV R204, RZ, RZ, -R204 ;  /* 0x000000ffffcc9224 */ /* 0x000fe200078e0acc */
[----:B------:R-:W-:Y:S01]  /*1c930*/  ISETP.GT.U32.AND P1, PT, R251, R210, PT ;  /* 0x000000d2fb00720c */ /* 0x000fe20003f24070 */
[----:B------:R-:W-:-:S05]  /*1c940*/  @!P6 IMAD.IADD R211, R211, 0x1, -R251 ;  /* 0x00000001d3d3e824 */ /* 0x000fca00078e0afb */
[C---:B------:R-:W-:Y:S01]  /*1c950*/  ISETP.GT.U32.AND P6, PT, R251.reuse, R211, PT ;  /* 0x000000d3fb00720c */ /* 0x040fe20003fc4070 */
[----:B------:R-:W-:Y:S01]  /*1c960*/  @!P0 IMAD.MOV R205, RZ, RZ, -R205 ;  /* 0x000000ffffcd8224 */ /* 0x000fe200078e0acd */
[----:B------:R-:W-:-:S03]  /*1c970*/  ISETP.GT.U32.AND P0, PT, R251, R212, PT ;  /* 0x000000d4fb00720c */ /* 0x000fc60003f04070 */
[--C-:B------:R-:W-:Y:S01]  /*1c980*/  @!P5 IMAD.IADD R209, R209, 0x1, -R251.reuse ;  /* 0x00000001d1d1d824 */ /* 0x100fe200078e0afb */
[C---:B------:R-:W-:Y:S01]  /*1c990*/  ISETP.GT.U32.AND P5, PT, R251.reuse, R215, PT ;  /* 0x000000d7fb00720c */ /* 0x040fe20003fa4070 */
[----:B------:R-:W-:Y:S01]  /*1c9a0*/  @!P1 IMAD.IADD R210, R210, 0x1, -R251 ;  /* 0x00000001d2d29824 */ /* 0x000fe200078e0afb */
[C---:B------:R-:W-:Y:S01]  /*1c9b0*/  ISETP.GT.U32.AND P1, PT, R251.reuse, R216, PT ;  /* 0x000000d8fb00720c */ /* 0x040fe20003f24070 */
[----:B------:R-:W-:Y:S01]  /*1c9c0*/  @!P4 IMAD.MOV R201, RZ, RZ, -R201 ;  /* 0x000000ffffc9c224 */ /* 0x000fe200078e0ac9 */
[----:B------:R-:W-:-:S03]  /*1c9d0*/  ISETP.GT.U32.AND P4, PT, R251, R207, PT ;  /* 0x000000cffb00720c */ /* 0x000fc60003f84070 */
[--C-:B------:R-:W-:Y:S02]  /*1c9e0*/  @!P6 IMAD.IADD R211, R211, 0x1, -R251.reuse ;  /* 0x00000001d3d3e824 */ /* 0x100fe400078e0afb */
[----:B------:R-:W-:Y:S01]  /*1c9f0*/  @!P0 IMAD.IADD R212, R212, 0x1, -R251 ;  /* 0x00000001d4d48824 */ /* 0x000fe200078e0afb */
[----:B------:R-:W-:-:S03]  /*1ca00*/  ISETP.GT.U32.AND P0, PT, R251, R217, PT ;  /* 0x000000d9fb00720c */ /* 0x000fc60003f04070 */
[--C-:B------:R-:W-:Y:S02]  /*1ca10*/  @!P5 IMAD.IADD R215, R215, 0x1, -R251.reuse ;  /* 0x00000001d7d7d824 */ /* 0x100fe400078e0afb */
[--C-:B------:R-:W-:Y:S02]  /*1ca20*/  @!P1 IMAD.IADD R216, R216, 0x1, -R251.reuse ;  /* 0x00000001d8d89824 */ /* 0x100fe400078e0afb */
[----:B------:R-:W-:Y:S01]  /*1ca30*/  @!P4 IMAD.IADD R207, R207, 0x1, -R251 ;  /* 0x00000001cfcfc824 */ /* 0x000fe200078e0afb */
[----:B------:R-:W-:-:S05]  /*1ca40*/  ISETP.GT.U32.AND P4, PT, R251, R213, PT ;  /* 0x000000d5fb00720c */ /* 0x000fca0003f84070 */
[----:B------:R-:W-:Y:S01]  /*1ca50*/  @!P0 IMAD.IADD R217, R217, 0x1, -R251 ;  /* 0x00000001d9d98824 */ /* 0x000fe200078e0afb */
[----:B--2---:R-:W-:Y:S02]  /*1ca60*/  ISETP.GE.AND P6, PT, R30, RZ, PT ;  /* 0x000000ff1e00720c */ /* 0x004fe40003fc6270 */
[----:B------:R-:W2:Y:S01]  /*1ca70*/  LDL R30, [R1+0x3b94] ;  /* 0x003b9400011e7983 */ /* 0x000ea20000100800 */
[----:B---3--:R-:W-:-:S03]  /*1ca80*/  ISETP.GE.AND P5, PT, R28, RZ, PT ;  /* 0x000000ff1c00720c */ /* 0x008fc60003fa6270 */
[----:B------:R-:W3:Y:S01]  /*1ca90*/  LDL R28, [R1+0x3b08] ;  /* 0x003b0800011c7983 */ /* 0x000ee20000100800 */
[----:B------:R-:W-:-:S09]  /*1caa0*/  @!P4 IMAD.IADD R213, R213, 0x1, -R251 ;  /* 0x00000001d5d5c824 */ /* 0x000fd200078e0afb */
[----:B------:R-:W-:Y:S01]  /*1cab0*/  @!P5 IMAD.MOV R210, RZ, RZ, -R210 ;  /* 0x000000ffffd2d224 */ /* 0x000fe200078e0ad2 */
[----:B------:R-:W-:-:S13]  /*1cac0*/  ISETP.GT.U32.AND P5, PT, R251, R217, PT ;  /* 0x000000d9fb00720c */ /* 0x000fda0003fa4070 */
[----:B------:R-:W-:Y:S01]  /*1cad0*/  @!P5 IMAD.IADD R217, R217, 0x1, -R251 ;  /* 0x00000001d9d9d824 */ /* 0x000fe200078e0afb */
[----:B------:R-:W-:Y:S02]  /*1cae0*/  ISETP.GE.AND P5, PT, R42, RZ, PT ;  /* 0x000000ff2a00720c */ /* 0x000fe40003fa6270 */
[----:B------:R-:W3:Y:S01]  /*1caf0*/  LDL R42, [R1+0x3b68] ;  /* 0x003b6800012a7983 */ /* 0x000ee20000100800 */
[----:B----4-:R-:W-:-:S03]  /*1cb00*/  ISETP.GE.AND P1, PT, R27, RZ, PT ;  /* 0x000000ff1b00720c */ /* 0x010fc60003f26270 */
[----:B------:R-:W4:Y:S01]  /*1cb10*/  LDL R27, [R1+0x3af4] ;  /* 0x003af400011b7983 */ /* 0x000f220000100800 */
[----:B------:R-:W-:-:S03]  /*1cb20*/  ISETP.GE.AND P4, PT, R29, RZ, PT ;  /* 0x000000ff1d00720c */ /* 0x000fc60003f86270 */
[----:B------:R-:W4:Y:S06]  /*1cb30*/  LDL R29, [R1+0x3b0c] ;  /* 0x003b0c00011d7983 */ /* 0x000f2c0000100800 */
[----:B------:R-:W-:Y:S01]  /*1cb40*/  @!P1 IMAD.MOV R211, RZ, RZ, -R211 ;  /* 0x000000ffffd39224 */ /* 0x000fe200078e0ad3 */
[----:B------:R-:W-:-:S13]  /*1cb50*/  ISETP.GT.U32.AND P1, PT, R251, R218, PT ;  /* 0x000000dafb00720c */ /* 0x000fda0003f24070 */
[----:B------:R-:W-:Y:S01]  /*1cb60*/  @!P1 IMAD.IADD R218, R218, 0x1, -R251 ;  /* 0x00000001dada9824 */ /* 0x000fe200078e0afb */
[----:B------:R-:W-:Y:S02]  /*1cb70*/  ISETP.GE.AND P1, PT, R41, RZ, PT ;  /* 0x000000ff2900720c */ /* 0x000fe40003f26270 */
[----:B------:R-:W4:Y:S01]  /*1cb80*/  LDL R41, [R1+0x3a58] ;  /* 0x003a580001297983 */ /* 0x000f220000100800 */
[----:B------:R-:W-:Y:S02]  /*1cb90*/  @!P2 IADD3 R202, -R202, RZ, RZ ;  /* 0x000000ffcacaa210 */ /* 0x000fe40007ffe1ff */
[----:B------:R-:W-:-:S13]  /*1cba0*/  ISETP.GT.U32.AND P2, PT, R251, R208, PT ;  /* 0x000000d0fb00720c */ /* 0x000fda0003f44070 */
[----:B------:R-:W-:Y:S02]  /*1cbb0*/  @!P2 IADD3 R208, R208, -R251, RZ ;  /* 0x800000fbd0d0a210 */ /* 0x000fe40007ffe0ff */
[C---:B------:R-:W-:Y:S02]  /*1cbc0*/  ISETP.GT.U32.AND P2, PT, R251.reuse, R214, PT ;  /* 0x000000d6fb00720c */ /* 0x040fe40003f44070 */
[----:B------:R-:W-:-:S11]  /*1cbd0*/  ISETP.GT.U32.AND P0, PT, R251, R212, PT ;  /* 0x000000d4fb00720c */ /* 0x000fd60003f04070 */
[----:B------:R-:W-:Y:S02]  /*1cbe0*/  @!P2 IADD3 R214, R214, -R251, RZ ;  /* 0x800000fbd6d6a210 */ /* 0x000fe40007ffe0ff */
[----:B------:R-:W-:Y:S01]  /*1cbf0*/  ISETP.GE.AND P2, PT, R26, RZ, PT ;  /* 0x000000ff1a00720c */ /* 0x000fe20003f46270 */
[----:B------:R-:W-:Y:S01]  /*1cc00*/  @!P4 IMAD.MOV R208, RZ, RZ, -R208 ;  /* 0x000000ffffd0c224 */ /* 0x000fe200078e0ad0 */
[----:B------:R-:W-:Y:S01]  /*1cc10*/  ISETP.GT.U32.AND P4, PT, R251, R214, PT ;  /* 0x000000d6fb00720c */ /* 0x000fe20003f84070 */
[----:B------:R-:W-:-:S10]  /*1cc20*/  @!P0 IMAD.IADD R212, R212, 0x1, -R251 ;  /* 0x00000001d4d48824 */ /* 0x000fd400078e0afb */
[----:B------:R-:W-:Y:S01]  /*1cc30*/  @!P2 IMAD.MOV R209, RZ, RZ, -R209 ;  /* 0x000000ffffd1a224 */ /* 0x000fe200078e0ad1 */
[C---:B------:R-:W-:Y:S02]  /*1cc40*/  ISETP.GT.U32.AND P2, PT, R251.reuse, R215, PT ;  /* 0x000000d7fb00720c */ /* 0x040fe40003f44070 */
[C---:B------:R-:W-:Y:S01]  /*1cc50*/  ISETP.GT.U32.AND P0, PT, R251.reuse, R219, PT ;  /* 0x000000dbfb00720c */ /* 0x040fe20003f04070 */
[----:B------:R-:W-:Y:S01]  /*1cc60*/  @!P4 IMAD.IADD R214, R214, 0x1, -R251 ;  /* 0x00000001d6d6c824 */ /* 0x000fe200078e0afb */
[----:B------:R-:W-:Y:S01]  /*1cc70*/  ISETP.GT.U32.AND P4, PT, R251, R221, PT ;  /* 0x000000ddfb00720c */ /* 0x000fe20003f84070 */
[----:B------:R-:W-:Y:S01]  /*1cc80*/  @!P3 IMAD.MOV R206, RZ, RZ, -R206 ;  /* 0x000000ffffceb224 */ /* 0x000fe200078e0ace */
[----:B------:R-:W-:-:S07]  /*1cc90*/  @!P6 IADD3 R207, -R207, RZ, RZ ;  /* 0x000000ffcfcfe210 */ /* 0x000fce0007ffe1ff */
[--C-:B------:R-:W-:Y:S01]  /*1cca0*/  @!P2 IMAD.IADD R215, R215, 0x1, -R251.reuse ;  /* 0x00000001d7d7a824 */ /* 0x100fe200078e0afb */
[C---:B------:R-:W-:Y:S02]  /*1ccb0*/  ISETP.GT.U32.AND P2, PT, R251.reuse, R222, PT ;  /* 0x000000defb00720c */ /* 0x040fe40003f44070 */
[C---:B------:R-:W-:Y:S02]  /*1ccc0*/  ISETP.GT.U32.AND P6, PT, R251.reuse, R216, PT ;  /* 0x000000d8fb00720c */ /* 0x040fe40003fc4070 */
[----:B------:R-:W-:Y:S02]  /*1ccd0*/  ISETP.GT.U32.AND P3, PT, R251, R213, PT ;  /* 0x000000d5fb00720c */ /* 0x000fe40003f64070 */
[----:B------:R-:W-:Y:S01]  /*1cce0*/  @!P0 IADD3 R219, R219, -R251, RZ ;  /* 0x800000fbdbdb8210 */ /* 0x000fe20007ffe0ff */
[----:B------:R-:W-:-:S06]  /*1ccf0*/  @!P4 IMAD.IADD R221, R221, 0x1, -R251 ;  /* 0x00000001ddddc824 */ /* 0x000fcc00078e0afb */
[--C-:B------:R-:W-:Y:S02]  /*1cd00*/  @!P2 IMAD.IADD R222, R222, 0x1, -R251.reuse ;  /* 0x00000001dedea824 */ /* 0x100fe400078e0afb */
[----:B------:R-:W-:Y:S01]  /*1cd10*/  @!P5 IMAD.MOV R212, RZ, RZ, -R212 ;  /* 0x000000ffffd4d224 */ /* 0x000fe200078e0ad4 */
[----:B------:R-:W-:Y:S01]  /*1cd20*/  ISETP.GT.U32.AND P5, PT, R251, R218, PT ;  /* 0x000000dafb00720c */ /* 0x000fe20003fa4070 */
[----:B------:R-:W-:Y:S01]  /*1cd30*/  @!P6 IMAD.IADD R216, R216, 0x1, -R251 ;  /* 0x00000001d8d8e824 */ /* 0x000fe200078e0afb */
[----:B------:R-:W-:Y:S02]  /*1cd40*/  @!P3 IADD3 R213, R213, -R251, RZ ;  /* 0x800000fbd5d5b210 */ /* 0x000fe40007ffe0ff */
[C---:B------:R-:W-:Y:S02]  /*1cd50*/  ISETP.GT.U32.AND P6, PT, R251.reuse, R223, PT ;  /* 0x000000dffb00720c */ /* 0x040fe40003fc4070 */
[----:B------:R-:W-:Y:S02]  /*1cd60*/  ISETP.GT.U32.AND P3, PT, R251, R220, PT ;  /* 0x000000dcfb00720c */ /* 0x000fe40003f64070 */
[----:B--2---:R-:W-:-:S02]  /*1cd70*/  ISETP.GE.AND P0, PT, R30, RZ, PT ;  /* 0x000000ff1e00720c */ /* 0x004fc40003f06270 */
[----:B------:R-:W2:Y:S01]  /*1cd80*/  LDL R30, [R1+0x3a38] ;  /* 0x003a3800011e7983 */ /* 0x000ea20000100800 */
[----:B---3--:R-:W-:-:S03]  /*1cd90*/  ISETP.GE.AND P4, PT, R28, RZ, PT ;  /* 0x000000ff1c00720c */ /* 0x008fc60003f86270 */
[----:B------:R-:W3:Y:S01]  /*1cda0*/  LDL R28, [R1+0x3a94] ;  /* 0x003a9400011c7983 */ /* 0x000ee20000100800 */
[--C-:B------:R-:W-:Y:S01]  /*1cdb0*/  @!P5 IMAD.IADD R218, R218, 0x1, -R251.reuse ;  /* 0x00000001dadad824 */ /* 0x100fe200078e0afb */
[----:B------:R-:W-:Y:S01]  /*1cdc0*/  ISETP.GT.U32.AND P5, PT, R251, R225, PT ;  /* 0x000000e1fb00720c */ /* 0x000fe20003fa4070 */
[--C-:B------:R-:W-:Y:S02]  /*1cdd0*/  @!P6 IMAD.IADD R223, R223, 0x1, -R251.reuse ;  /* 0x00000001dfdfe824 */ /* 0x100fe400078e0afb */
[----:B------:R-:W-:-:S05]  /*1cde0*/  @!P3 IMAD.IADD R220, R220, 0x1, -R251 ;  /* 0x00000001dcdcb824 */ /* 0x000fca00078e0afb */
[----:B------:R-:W-:Y:S01]  /*1cdf0*/  @!P4 IMAD.MOV R216, RZ, RZ, -R216 ;  /* 0x000000ffffd8c224 */ /* 0x000fe200078e0ad8 */
[----:B------:R-:W-:-:S04]  /*1ce00*/  ISETP.GT.U32.AND P4, PT, R251, R223, PT ;  /* 0x000000dffb00720c */ /* 0x000fc80003f84070 */
[----:B------:R-:W-:-:S09]  /*1ce10*/  @!P5 IADD3 R225, R225, -R251, RZ ;  /* 0x800000fbe1e1d210 */ /* 0x000fd20007ffe0ff */
[----:B------:R-:W-:Y:S01]  /*1ce20*/  @!P4 IMAD.IADD R223, R223, 0x1, -R251 ;  /* 0x00000001dfdfc824 */ /* 0x000fe200078e0afb */
[----:B------:R-:W-:Y:S02]  /*1ce30*/  ISETP.GE.AND P4, PT, R43, RZ, PT ;  /* 0x000000ff2b00720c */ /* 0x000fe40003f86270 */
[----:B----4-:R-:W-:Y:S02]  /*1ce40*/  ISETP.GE.AND P2, PT, R27, RZ, PT ;  /* 0x000000ff1b00720c */ /* 0x010fe40003f46270 */
[----:B------:R-:W4:Y:S01]  /*1ce50*/  LDL R27, [R1+0x3ac8] ;  /* 0x003ac800011b7983 */ /* 0x000f220000100800 */
[----:B------:R-:W-:-:S10]  /*1ce60*/  ISETP.GE.AND P3, PT, R29, RZ, PT ;  /* 0x000000ff1d00720c */ /* 0x000fd40003f66270 */
[----:B------:R-:W-:Y:S01]  /*1ce70*/  @!P2 IMAD.MOV R217, RZ, RZ, -R217 ;  /* 0x000000ffffd9a224 */ /* 0x000fe200078e0ad9 */
[----:B------:R-:W-:Y:S02]  /*1ce80*/  ISETP.GT.U32.AND P2, PT, R251, R224, PT ;  /* 0x000000e0fb00720c */ /* 0x000fe40003f44070 */
[----:B------:R-:W-:-:S05]  /*1ce90*/  IADD3 R29, R246, 0x1fd, RZ ;  /* 0x000001fdf61d7810 */ /* 0x000fca0007ffe0ff */
[----:B------:R1:W-:Y:S04]  /*1cea0*/  STL [R1+0x35b0], R29 ;  /* 0x0035b01d01007387 */ /* 0x0003e80000100800 */
[----:B------:R-:W4:Y:S02]  /*1ceb0*/  LDL R43, [R1+0x3aac] ;  /* 0x003aac00012b7983 */ /* 0x000f240000100800 */
[----:B------:R-:W-:Y:S01]  /*1cec0*/  @!P2 IMAD.IADD R224, R224, 0x1, -R251 ;  /* 0x00000001e0e0a824 */ /* 0x000fe200078e0afb */
[----:B------:R-:W-:Y:S02]  /*1ced0*/  ISETP.GE.AND P2, PT, R42, RZ, PT ;  /* 0x000000ff2a00720c */ /* 0x000fe40003f46270 */
[----:B------:R-:W-:Y:S01]  /*1cee0*/  ISETP.GE.AND P5, PT, R41, RZ, PT ;  /* 0x000000ff2900720c */ /* 0x000fe20003fa6270 */
[----:B------:R-:W4:Y:S04]  /*1cef0*/  LDL R42, [R1+0x3994] ;  /* 0x00399400012a7983 */ /* 0x000f280000100800 */
[----:B------:R-:W4:Y:S01]  /*1cf00*/  LDL R41, [R1+0x39bc] ;  /* 0x0039bc0001297983 */ /* 0x000f220000100800 */
[----:B------:R-:W-:-:S02]  /*1cf10*/  @!P1 IADD3 R213, -R213, RZ, RZ ;  /* 0x000000ffd5d59210 */ /* 0x000fc40007ffe1ff */
[C---:B------:R-:W-:Y:S01]  /*1cf20*/  ISETP.GT.U32.AND P1, PT, R251.reuse, R219, PT ;  /* 0x000000dbfb00720c */ /* 0x040fe20003f24070 */
[----:B------:R-:W-:Y:S01]  /*1cf30*/  @!P0 IMAD.MOV R214, RZ, RZ, -R214 ;  /* 0x000000ffffd68224 */ /* 0x000fe200078e0ad6 */
[C---:B------:R-:W-:Y:S01]  /*1cf40*/  ISETP.GT.U32.AND P0, PT, R251.reuse, R220, PT ;  /* 0x000000dcfb00720c */ /* 0x040fe20003f04070 */
[----:B------:R-:W-:Y:S01]  /*1cf50*/  @!P3 IMAD.MOV R215, RZ, RZ, -R215 ;  /* 0x000000ffffd7b224 */ /* 0x000fe200078e0ad7 */
[C---:B------:R-:W-:Y:S02]  /*1cf60*/  ISETP.GT.U32.AND P3, PT, R251.reuse, R221, PT ;  /* 0x000000ddfb00720c */ /* 0x040fe40003f64070 */
[----:B------:R-:W-:Y:S01]  /*1cf70*/  ISETP.GT.U32.AND P6, PT, R251, R222, PT ;  /* 0x000000defb00720c */ /* 0x000fe20003fc4070 */
[----:B------:R-:W-:Y:S01]  /*1cf80*/  @!P4 IMAD.MOV R218, RZ, RZ, -R218 ;  /* 0x000000ffffdac224 */ /* 0x000fe200078e0ada */
[----:B------:R-:W4:Y:S05]  /*1cf90*/  LDL R44, [R1+0x38f4] ;  /* 0x0038f400012c7983 */ /* 0x000f2a0000100800 */
[----:B------:R-:W-:-:S02]  /*1cfa0*/  @!P1 IADD3 R219, R219, -R251, RZ ;  /* 0x800000fbdbdb9210 */ /* 0x000fc40007ffe0ff */
[C---:B------:R-:W-:Y:S01]  /*1cfb0*/  ISETP.GT.U32.AND P1, PT, R251.reuse, R226, PT ;  /* 0x000000e2fb00720c */ /* 0x040fe20003f24070 */
[--C-:B------:R-:W-:Y:S01]  /*1cfc0*/  @!P0 IMAD.IADD R220, R220, 0x1, -R251.reuse ;  /* 0x00000001dcdc8824 */ /* 0x100fe200078e0afb */
[----:B------:R-:W-:Y:S01]  /*1cfd0*/  ISETP.GT.U32.AND P0, PT, R251, R227, PT ;  /* 0x000000e3fb00720c */ /* 0x000fe20003f04070 */
[--C-:B------:R-:W-:Y:S01]  /*1cfe0*/  @!P3 IMAD.IADD R221, R221, 0x1, -R251.reuse ;  /* 0x00000001ddddb824 */ /* 0x100fe200078e0afb */
[C---:B------:R-:W-:Y:S01]  /*1cff0*/  ISETP.GT.U32.AND P3, PT, R251.reuse, R228, PT ;  /* 0x000000e4fb00720c */ /* 0x040fe20003f64070 */
[----:B------:R-:W-:Y:S01]  /*1d000*/  @!P6 IMAD.IADD R222, R222, 0x1, -R251 ;  /* 0x00000001dedee824 */ /* 0x000fe200078e0afb */
[----:B------:R-:W-:-:S07]  /*1d010*/  ISETP.GT.U32.AND P6, PT, R251, R229, PT ;  /* 0x000000e5fb00720c */ /* 0x000fce0003fc4070 */
[--C-:B------:R-:W-:Y:S02]  /*1d020*/  @!P1 IMAD.IADD R226, R226, 0x1, -R251.reuse ;  /* 0x00000001e2e29824 */ /* 0x100fe400078e0afb */
[--C-:B------:R-:W-:Y:S02]  /*1d030*/  @!P0 IMAD.IADD R227, R227, 0x1, -R251.reuse ;  /* 0x00000001e3e38824 */ /* 0x100fe400078e0afb */
[--C-:B------:R-:W-:Y:S01]  /*1d040*/  @!P3 IMAD.IADD R228, R228, 0x1, -R251.reuse ;  /* 0x00000001e4e4b824 */ /* 0x100fe200078e0afb */
[----:B------:R-:W-:Y:S02]  /*1d050*/  @!P2 IADD3 R219, -R219, RZ, RZ ;  /* 0x000000ffdbdba210 */ /* 0x000fe40007ffe1ff */
[----:B------:R-:W-:Y:S01]  /*1d060*/  ISETP.GT.U32.AND P2, PT, R251, R225, PT ;  /* 0x000000e1fb00720c */ /* 0x000fe20003f44070 */
[----:B------:R-:W-:Y:S01]  /*1d070*/  @!P6 IMAD.IADD R229, R229, 0x1, -R251 ;  /* 0x00000001e5e5e824 */ /* 0x000fe200078e0afb */
[----:B------:R-:W-:-:S11]  /*1d080*/  ISETP.GT.U32.AND P4, PT, R251, R224, PT ;  /* 0x000000e0fb00720c */ /* 0x000fd60003f84070 */
[----:B------:R-:W-:Y:S02]  /*1d090*/  @!P2 IADD3 R225, R225, -R251, RZ ;  /* 0x800000fbe1e1a210 */ /* 0x000fe40007ffe0ff */
[----:B------:R-:W-:Y:S01]  /*1d0a0*/  ISETP.GT.U32.AND P2, PT, R251, R231, PT ;  /* 0x000000e7fb00720c */ /* 0x000fe20003f44070 */
[----:B------:R-:W-:Y:S01]  /*1d0b0*/  @!P4 IMAD.IADD R224, R224, 0x1, -R251 ;  /* 0x00000001e0e0c824 */ /* 0x000fe200078e0afb */
[----:B--2---:R-:W-:Y:S02]  /*1d0c0*/  ISETP.GE.AND P1, PT, R30, RZ, PT ;  /* 0x000000ff1e00720c */ /* 0x004fe40003f26270 */
[----:B------:R-:W2:Y:S01]  /*1d0d0*/  LDL R30, [R1+0x39f8] ;  /* 0x0039f800011e7983 */ /* 0x000ea20000100800 */
[----:B---3--:R-:W-:-:S03]  /*1d0e0*/  ISETP.GE.AND P0, PT, R28, RZ, PT ;  /* 0x000000ff1c00720c */ /* 0x008fc60003f06270 */
[----:B------:R-:W3:Y:S10]  /*1d0f0*/  LDL R28, [R1+0x39d4] ;  /* 0x0039d400011c7983 */ /* 0x000ef40000100800 */
[----:B------:R-:W-:Y:S01]  /*1d100*/  @!P0 IMAD.MOV R222, RZ, RZ, -R222 ;  /* 0x000000ffffde8224 */ /* 0x000fe200078e0ade */
[----:B------:R-:W-:-:S02]  /*1d110*/  ISETP.GT.U32.AND P0, PT, R251, R229, PT ;  /* 0x000000e5fb00720c */ /* 0x000fc40003f04070 */
[----:B------:R-:W-:-:S11]  /*1d120*/  @!P2 IADD3 R231, R231, -R251, RZ ;  /* 0x800000fbe7e7a210 */ /* 0x000fd60007ffe0ff */
[----:B------:R-:W-:Y:S01]  /*1d130*/  @!P0 IMAD.IADD R229, R229, 0x1, -R251 ;  /* 0x00000001e5e58824 */ /* 0x000fe200078e0afb */
[----:B----4-:R-:W-:Y:S02]  /*1d140*/  ISETP.GE.AND P3, PT, R27, RZ, PT ;  /* 0x000000ff1b00720c */ /* 0x010fe40003f66270 */
[----:B------:R-:W4:Y:S01]  /*1d150*/  LDL R27, [R1+0x3a30] ;  /* 0x003a3000011b7983 */ /* 0x000f220000100800 */
[----:B------:R-:W-:-:S03]  /*1d160*/  ISETP.GE.AND P0, PT, R42, RZ, PT ;  /* 0x000000ff2a00720c */ /* 0x000fc60003f06270 */
        /* <DEDUP_REMOVED lines=10> */
[C---:B------:R-:W-:Y:S02]  /*1d210*/  ISETP.GT.U32.AND P5, PT, R251.reuse, R226, PT ;  /* 0x000000e2fb00720c */ /* 0x040fe40003fa4070 */
[----:B------:R-:W-:-:S07]  /*1d220*/  ISETP.GT.U32.AND P6, PT, R251, R228, PT ;  /* 0x000000e4fb00720c */ /* 0x000fce0003fc4070 */
[--C-:B------:R-:W-:Y:S01]  /*1d230*/  @!P1 IMAD.IADD R227, R227, 0x1, -R251.reuse ;  /* 0x00000001e3e39824 */ /* 0x100fe200078e0afb */
[C---:B------:R-:W-:Y:S01]  /*1d240*/  ISETP.GT.U32.AND P1, PT, R251.reuse, R233, PT ;  /* 0x000000e9fb00720c */ /* 0x040fe20003f24070 */
[--C-:B------:R-:W-:Y:S01]  /*1d250*/  @!P3 IMAD.IADD R230, R230, 0x1, -R251.reuse ;  /* 0x00000001e6e6b824 */ /* 0x100fe200078e0afb */
[C---:B------:R-:W-:Y:S01]  /*1d260*/  ISETP.GT.U32.AND P3, PT, R251.reuse, R235, PT ;  /* 0x000000ebfb00720c */ /* 0x040fe20003f64070 */
[--C-:B------:R-:W-:Y:S01]  /*1d270*/  @!P5 IMAD.IADD R226, R226, 0x1, -R251.reuse ;  /* 0x00000001e2e2d824 */ /* 0x100fe200078e0afb */
[C---:B------:R-:W-:Y:S01]  /*1d280*/  ISETP.GT.U32.AND P5, PT, R251.reuse, R232, PT ;  /* 0x000000e8fb00720c */ /* 0x040fe20003fa4070 */
[----:B------:R-:W-:Y:S01]  /*1d290*/  @!P6 IMAD.IADD R228, R228, 0x1, -R251 ;  /* 0x00000001e4e4e824 */ /* 0x000fe200078e0afb */
[----:B------:R-:W-:-:S07]  /*1d2a0*/  ISETP.GT.U32.AND P6, PT, R251, R234, PT ;  /* 0x000000eafb00720c */ /* 0x000fce0003fc4070 */
[--C-:B------:R-:W-:Y:S02]  /*1d2b0*/  @!P1 IMAD.IADD R233, R233, 0x1, -R251.reuse ;  /* 0x00000001e9e99824 */ /* 0x100fe400078e0afb */
[--C-:B------:R-:W-:Y:S01]  /*1d2c0*/  @!P3 IMAD.IADD R235, R235, 0x1, -R251.reuse ;  /* 0x00000001ebebb824 */ /* 0x100fe200078e0afb */
[C---:B------:R-:W-:Y:S01]  /*1d2d0*/  ISETP.GT.U32.AND P3, PT, R251.reuse, R230, PT ;  /* 0x000000e6fb00720c */ /* 0x040fe20003f64070 */
[----:B------:R-:W-:Y:S02]  /*1d2e0*/  @!P5 IMAD.IADD R232, R232, 0x1, -R251 ;  /* 0x00000001e8e8d824 */ /* 0x000fe400078e0afb */
[----:B------:R-:W-:Y:S01]  /*1d2f0*/  @!P0 IMAD.MOV R225, RZ, RZ, -R225 ;  /* 0x000000ffffe18224 */ /* 0x000fe200078e0ae1 */
[----:B------:R-:W-:Y:S01]  /*1d300*/  ISETP.GT.U32.AND P0, PT, R251, R231, PT ;  /* 0x000000e7fb00720c */ /* 0x000fe20003f04070 */
[----:B------:R-:W-:-:S08]  /*1d310*/  @!P6 IMAD.IADD R234, R234, 0x1, -R251 ;  /* 0x00000001eaeae824 */ /* 0x000fd000078e0afb */
[----:B------:R-:W-:Y:S02]  /*1d320*/  @!P3 IADD3 R230, R230, -R251, RZ ;  /* 0x800000fbe6e6b210 */ /* 0x000fe40007ffe0ff */
[----:B------:R-:W-:Y:S02]  /*1d330*/  ISETP.GT.U32.AND P3, PT, R251, R237, PT ;  /* 0x000000edfb00720c */ /* 0x000fe40003f64070 */
[----:B------:R-:W-:Y:S01]  /*1d340*/  @!P0 IMAD.IADD R231, R231, 0x1, -R251 ;  /* 0x00000001e7e78824 */ /* 0x000fe200078e0afb */
[----:B------:R-:W-:-:S10]  /*1d350*/  ISETP.GT.U32.AND P0, PT, R251, R238, PT ;  /* 0x000000eefb00720c */ /* 0x000fd40003f04070 */
        /* <DEDUP_REMOVED lines=8> */
[----:B------:R-:W-:Y:S02]  /*1d3e0*/  @!P6 IADD3 R236, R236, -R251, RZ ;  /* 0x800000fbecece210 */ /* 0x000fe40007ffe0ff */
[----:B----4-:R-:W-:-:S13]  /*1d3f0*/  ISETP.GE.AND P5, PT, R27, RZ, PT ;  /* 0x000000ff1b00720c */ /* 0x010fda0003fa6270 */
[----:B------:R-:W-:Y:S01]  /*1d400*/  @!P5 IMAD.MOV R227, RZ, RZ, -R227 ;  /* 0x000000ffffe3d224 */ /* 0x000fe200078e0ae3 */
[----:B------:R-:W-:-:S13]  /*1d410*/  ISETP.GT.U32.AND P5, PT, R251, R235, PT ;  /* 0x000000ebfb00720c */ /* 0x000fda0003fa4070 */
[----:B------:R-:W-:Y:S01]  /*1d420*/  @!P5 IMAD.IADD R235, R235, 0x1, -R251 ;  /* 0x00000001ebebd824 */ /* 0x000fe200078e0afb */
[----:B------:R-:W-:Y:S02]  /*1d430*/  ISETP.GE.AND P3, PT, R42, RZ, PT ;  /* 0x000000ff2a00720c */ /* 0x000fe40003f66270 */
        /* <DEDUP_REMOVED lines=10> */
[C---:B------:R-:W-:Y:S02]  /*1d4e0*/  ISETP.GT.U32.AND P1, PT, R251.reuse, R234, PT ;  /* 0x000000eafb00720c */ /* 0x040fe40003f24070 */
[----:B------:R-:W-:Y:S02]  /*1d4f0*/  @!P4 IADD3 R224, -R224, RZ, RZ ;  /* 0x000000ffe0e0c210 */ /* 0x000fe40007ffe1ff */
[----:B------:R-:W-:-:S07]  /*1d500*/  ISETP.GT.U32.AND P4, PT, R251, R233, PT ;  /* 0x000000e9fb00720c */ /* 0x000fce0003f84070 */
[--C-:B------:R-:W-:Y:S01]  /*1d510*/  @!P2 IMAD.IADD R232, R232, 0x1, -R251.reuse ;  /* 0x00000001e8e8a824 */ /* 0x100fe200078e0afb */
[C---:B------:R-:W-:Y:S01]  /*1d520*/  ISETP.GT.U32.AND P2, PT, R251.reuse, R239, PT ;  /* 0x000000effb00720c */ /* 0x040fe20003f44070 */
[----:B------:R-:W-:Y:S01]  /*1d530*/  @!P1 IMAD.IADD R234, R234, 0x1, -R251 ;  /* 0x00000001eaea9824 */ /* 0x000fe200078e0afb */
[----:B------:R-:W-:-:S03]  /*1d540*/  ISETP.GT.U32.AND P1, PT, R251, R241, PT ;  /* 0x000000f1fb00720c */ /* 0x000fc60003f24070 */
[----:B------:R-:W-:Y:S01]  /*1d550*/  @!P4 IMAD.IADD R233, R233, 0x1, -R251 ;  /* 0x00000001e9e9c824 */ /* 0x000fe200078e0afb */
[----:B------:R-:W-:-:S07]  /*1d560*/  ISETP.GT.U32.AND P4, PT, R251, R240, PT ;  /* 0x000000f0fb00720c */ /* 0x000fce0003f84070 */
[--C-:B------:R-:W-:Y:S02]  /*1d570*/  @!P2 IMAD.IADD R239, R239, 0x1, -R251.reuse ;  /* 0x00000001efefa824 */ /* 0x100fe400078e0afb */
[--C-:B------:R-:W-:Y:S01]  /*1d580*/  @!P1 IMAD.IADD R241, R241, 0x1, -R251.reuse ;  /* 0x00000001f1f19824 */ /* 0x100fe200078e0afb */
[C---:B------:R-:W-:Y:S02]  /*1d590*/  ISETP.GT.U32.AND P1, PT, R251.reuse, R236, PT ;  /* 0x000000ecfb00720c */ /* 0x040fe40003f24070 */
[----:B------:R-:W-:Y:S02]  /*1d5a0*/  @!P5 IADD3 R230, -R230, RZ, RZ ;  /* 0x000000ffe6e6d210 */ /* 0x000fe40007ffe1ff */
[C---:B------:R-:W-:Y:S01]  /*1d5b0*/  ISETP.GT.U32.AND P5, PT, R251.reuse, R237, PT ;  /* 0x000000edfb00720c */ /* 0x040fe20003fa4070 */
[----:B------:R-:W-:Y:S02]  /*1d5c0*/  @!P4 IMAD.IADD R240, R240, 0x1, -R251 ;  /* 0x00000001f0f0c824 */ /* 0x000fe400078e0afb */
[----:B------:R-:W-:Y:S01]  /*1d5d0*/  @!P6 IMAD.MOV R231, RZ, RZ, -R231 ;  /* 0x000000ffffe7e224 */ /* 0x000fe200078e0ae7 */
[----:B------:R-:W-:-:S05]  /*1d5e0*/  ISETP.GT.U32.AND P6, PT, R251, R241, PT ;  /* 0x000000f1fb00720c */ /* 0x000fca0003fc4070 */
[----:B------:R-:W-:Y:S02]  /*1d5f0*/  @!P1 IADD3 R236, R236, -R251, RZ ;  /* 0x800000fbecec9210 */ /* 0x000fe40007ffe0ff */
[----:B------:R-:W-:Y:S02]  /*1d600*/  ISETP.GT.U32.AND P1, PT, R251, R243, PT ;  /* 0x000000f3fb00720c */ /* 0x000fe40003f24070 */
[--C-:B------:R-:W-:Y:S01]  /*1d610*/  @!P5 IMAD.IADD R237, R237, 0x1, -R251.reuse ;  /* 0x00000001ededd824 */ /* 0x100fe200078e0afb */
[----:B------:R-:W-:Y:S02]  /*1d620*/  ISETP.GT.U32.AND P5, PT, R251, R244, PT ;  /* 0x000000f4fb00720c */ /* 0x000fe40003fa4070 */
[----:B------:R-:W-:Y:S01]  /*1d630*/  IADD3 R45, R246, 0x1fe, RZ ;  /* 0x000001fef62d7810 */ /* 0x000fe20007ffe0ff */
[----:B------:R-:W-:Y:S01]  /*1d640*/  @!P6 IMAD.IADD R241, R241, 0x1, -R251 ;  /* 0x00000001f1f1e824 */ /* 0x000fe200078e0afb */
[----:B--2---:R-:W-:Y:S02]  /*1d650*/  ISETP.GE.AND P2, PT, R30, RZ, PT ;  /* 0x000000ff1e00720c */ /* 0x004fe40003f46270 */
[----:B------:R-:W2:Y:S01]  /*1d660*/  LDL R30, [R1+0x3808] ;  /* 0x00380800011e7983 */ /* 0x000ea20000100800 */
[----:B---3--:R-:W-:-:S03]  /*1d670*/  ISETP.GE.AND P4, PT, R28, RZ, PT ;  /* 0x000000ff1c00720c */ /* 0x008fc60003f86270 */
[----:B------:R-:W-:Y:S01]  /*1d680*/  @!P1 IMAD.IADD R243, R243, 0x1, -R251 ;  /* 0x00000001f3f39824 */ /* 0x000fe200078e0afb */
[----:B------:R-:W3:Y:S04]  /*1d690*/  LDL R28, [R1+0x384c] ;  /* 0x00384c00011c7983 */ /* 0x000ee80000100800 */
[----:B------:R-:W3:Y:S05]  /*1d6a0*/  LDL.LU R246, [R1+0x3e98] ;  /* 0x003e980001f67983 */ /* 0x000eea0000300800 */
[----:B------:R-:W-:Y:S01]  /*1d6b0*/  @!P4 IMAD.MOV R235, RZ, RZ, -R235 ;  /* 0x000000ffffebc224 */ /* 0x000fe200078e0aeb */
[----:B------:R-:W-:Y:S01]  /*1d6c0*/  ISETP.GT.U32.AND P4, PT, R251, R242, PT ;  /* 0x000000f2fb00720c */ /* 0x000fe20003f84070 */
[----:B------:R1:W-:Y:S01]  /*1d6d0*/  STL [R1+0x35a0], R45 ;  /* 0x0035a02d01007387 */ /* 0x0003e20000100800 */
[----:B------:R-:W-:Y:S01]  /*1d6e0*/  @!P5 IMAD.IADD R244, R244, 0x1, -R251 ;  /* 0x00000001f4f4d824 */ /* 0x000fe200078e0afb */
[----:B----4-:R-:W-:Y:S01]  /*1d6f0*/  ISETP.GE.AND P6, PT, R44, RZ, PT ;  /* 0x000000ff2c00720c */ /* 0x010fe20003fc6270 */
[----:B------:R-:W-:Y:S01]  /*1d700*/  @!P3 IMAD.MOV R232, RZ, RZ, -R232 ;  /* 0x000000ffffe8b224 */ /* 0x000fe200078e0ae8 */
[----:B------:R-:W-:Y:S01]  /*1d710*/  ISETP.GE.AND P1, PT, R42, RZ, PT ;  /* 0x000000ff2a00720c */ /* 0x000fe20003f26270 */
[----:B------:R-:W4:Y:S04]  /*1d720*/  LDL R44, [R1+0x3820] ;  /* 0x00382000012c7983 */ /* 0x000f280000100800 */
[----:B------:R-:W3:Y:S01]  /*1d730*/  LDL R42, [R1+0x3780] ;  /* 0x00378000012a7983 */ /* 0x000ee20000100800 */
[----:B------:R-:W-:-:S03]  /*1d740*/  ISETP.GE.AND P5, PT, R41, RZ, PT ;  /* 0x000000ff2900720c */ /* 0x000fc60003fa6270 */
[----:B------:R-:W3:Y:S01]  /*1d750*/  LDL R41, [R1+0x37a8] ;  /* 0x0037a80001297983 */ /* 0x000ee20000100800 */
[----:B------:R-:W-:Y:S02]  /*1d760*/  @!P4 IADD3 R242, R242, -R251, RZ ;  /* 0x800000fbf2f2c210 */ /* 0x000fe40007ffe0ff */
[----:B------:R-:W-:Y:S01]  /*1d770*/  ISETP.GE.AND P4, PT, R43, RZ, PT ;  /* 0x000000ff2b00720c */ /* 0x000fe20003f86270 */
[----:B------:R-:W-:Y:S01]  /*1d780*/  @!P0 IMAD.MOV R233, RZ, RZ, -R233 ;  /* 0x000000ffffe98224 */ /* 0x000fe200078e0ae9 */
[----:B------:R-:W3:Y:S01]  /*1d790*/  LDL R43, [R1+0x378c] ;  /* 0x00378c00012b7983 */ /* 0x000ee20000100800 */
[C---:B------:R-:W-:Y:S01]  /*1d7a0*/  ISETP.GT.U32.AND P3, PT, R251.reuse, R238, PT ;  /* 0x000000eefb00720c */ /* 0x040fe20003f64070 */
[----:B------:R-:W-:Y:S01]  /*1d7b0*/  @!P2 IMAD.MOV R234, RZ, RZ, -R234 ;  /* 0x000000ffffeaa224 */ /* 0x000fe200078e0aea */
[C---:B------:R-:W-:Y:S01]  /*1d7c0*/  ISETP.GT.U32.AND P0, PT, R251.reuse, R239, PT ;  /* 0x000000effb00720c */ /* 0x040fe20003f04070 */
[----:B------:R-:W3:Y:S01]  /*1d7d0*/  LDL R46, [R1+0x3774] ;  /* 0x00377400012e7983 */ /* 0x000ee20000100800 */
[----:B------:R-:W-:-:S03]  /*1d7e0*/  ISETP.GT.U32.AND P2, PT, R251, R240, PT ;  /* 0x000000f0fb00720c */ /* 0x000fc60003f44070 */
[----:B------:R-:W3:Y:S06]  /*1d7f0*/  LDL R47, [R1+0x370c] ;  /* 0x00370c00012f7983 */ /* 0x000eec0000100800 */
[----:B------:R-:W-:Y:S01]  /*1d800*/  @!P3 IMAD.IADD R238, R238, 0x1, -R251 ;  /* 0x00000001eeeeb824 */ /* 0x000fe200078e0afb */
[C---:B------:R-:W-:Y:S01]  /*1d810*/  ISETP.GT.U32.AND P3, PT, R251.reuse, R245, PT ;  /* 0x000000f5fb00720c */ /* 0x040fe20003f64070 */
[----:B------:R-:W-:Y:S01]  /*1d820*/  @!P4 IMAD.MOV R237, RZ, RZ, -R237 ;  /* 0x000000ffffedc224 */ /* 0x000fe200078e0aed */
[----:B------:R-:W-:Y:S01]  /*1d830*/  ISETP.GT.U32.AND P4, PT, R251, R243, PT ;  /* 0x000000f3fb00720c */ /* 0x000fe20003f84070 */
[----:B------:R-:W-:-:S02]  /*1d840*/  @!P0 IMAD.IADD R239, R239, 0x1, -R251 ;  /* 0x00000001efef8824 */ /* 0x000fc400078e0afb */
[----:B------:R-:W-:-:S08]  /*1d850*/  @!P2 IMAD.IADD R240, R240, 0x1, -R251 ;  /* 0x00000001f0f0a824 */ /* 0x000fd000078e0afb */
[----:B------:R-:W-:Y:S01]  /*1d860*/  @!P3 IMAD.IADD R245, R245, 0x1, -R251 ;  /* 0x00000001f5f5b824 */ /* 0x000fe200078e0afb */
[----:B------:R-:W-:Y:S01]  /*1d870*/  ISETP.GT.U32.AND P2, PT, R251, R247, PT ;  /* 0x000000f7fb00720c */ /* 0x000fe20003f44070 */
[----:B------:R-:W-:-:S03]  /*1d880*/  @!P5 IMAD.MOV R239, RZ, RZ, -R239 ;  /* 0x000000ffffefd224 */ /* 0x000fc600078e0aef */
[----:B------:R-:W-:Y:S01]  /*1d890*/  ISETP.GT.U32.AND P5, PT, R251, R245, PT ;  /* 0x000000f5fb00720c */ /* 0x000fe20003fa4070 */
[----:B------:R-:W-:Y:S01]  /*1d8a0*/  @!P4 IMAD.IADD R243, R243, 0x1, -R251 ;  /* 0x00000001f3f3c824 */ /* 0x000fe200078e0afb */
[----:B------:R-:W-:-:S07]  /*1d8b0*/  ISETP.GT.U32.AND P4, PT, R251, R249, PT ;  /* 0x000000f9fb00720c */ /* 0x000fce0003f84070 */
[----:B------:R-:W-:Y:S01]  /*1d8c0*/  @!P2 IMAD.IADD R247, R247, 0x1, -R251 ;  /* 0x00000001f7f7a824 */ /* 0x000fe200078e0afb */
[----:B------:R-:W-:-:S03]  /*1d8d0*/  ISETP.GT.U32.AND P2, PT, R251, R242, PT ;  /* 0x000000f2fb00720c */ /* 0x000fc60003f44070 */
[--C-:B------:R-:W-:Y:S01]  /*1d8e0*/  @!P5 IMAD.IADD R245, R245, 0x1, -R251.reuse ;  /* 0x00000001f5f5d824 */ /* 0x100fe200078e0afb */
[C---:B------:R-:W-:Y:S02]  /*1d8f0*/  ISETP.GT.U32.AND P5, PT, R251.reuse, R0, PT ;  /* 0x00000000fb00720c */ /* 0x040fe40003fa4070 */
[----:B------:R-:W-:Y:S02]  /*1d900*/  @!P6 IADD3 R236, -R236, RZ, RZ ;  /* 0x000000ffecece210 */ /* 0x000fe40007ffe1ff */
[----:B------:R-:W-:Y:S02]  /*1d910*/  ISETP.GT.U32.AND P6, PT, R251, R247, PT ;  /* 0x000000f7fb00720c */ /* 0x000fe40003fc4070 */
[----:B--2---:R-:W-:Y:S02]  /*1d920*/  ISETP.GE.AND P3, PT, R30, RZ, PT ;  /* 0x000000ff1e00720c */ /* 0x004fe40003f66270 */
[----:B------:R-:W2:Y:S01]  /*1d930*/  LDL R30, [R1+0x37a4] ;  /* 0x0037a400011e7983 */ /* 0x000ea20000100800 */
[----:B------:R-:W-:Y:S01]  /*1d940*/  @!P4 IMAD.IADD R249, R249, 0x1, -R251 ;  /* 0x00000001f9f9c824 */ /* 0x000fe200078e0afb */
[----:B------:R-:W-:-:S03]  /*1d950*/  @!P2 IADD3 R242, R242, -R251, RZ ;  /* 0x800000fbf2f2a210 */ /* 0x000fc60007ffe0ff */
[----:B------:R-:W-:-:S04]  /*1d960*/  @!P5 IMAD.IADD R0, R0, 0x1, -R251 ;  /* 0x000000010000d824 */ /* 0x000fc800078e0afb */
[----:B------:R-:W-:Y:S01]  /*1d970*/  @!P6 IMAD.IADD R247, R247, 0x1, -R251 ;  /* 0x00000001f7f7e824 */ /* 0x000fe200078e0afb */
[----:B----4-:R-:W-:Y:S02]  /*1d980*/  ISETP.GE.AND P2, PT, R44, RZ, PT ;  /* 0x000000ff2c00720c */ /* 0x010fe40003f46270 */
[----:B------:R-:W4:Y:S01]  /*1d990*/  LDL R44, [R1+0x3770] ;  /* 0x00377000012c7983 */ /* 0x000f220000100800 */
[----:B---3--:R-:W-:-:S03]  /*1d9a0*/  ISETP.GE.AND P4, PT, R42, RZ, PT ;  /* 0x000000ff2a00720c */ /* 0x008fc60003f86270 */
[----:B------:R-:W3:Y:S01]  /*1d9b0*/  LDL R42, [R1+0x3754] ;  /* 0x00375400012a7983 */ /* 0x000ee20000100800 */
[----:B------:R-:W-:-:S03]  /*1d9c0*/  ISETP.GE.AND P5, PT, R41, RZ, PT ;  /* 0x000000ff2900720c */ /* 0x000fc60003fa6270 */
[----:B------:R-:W3:Y:S01]  /*1d9d0*/  LDL R41, [R1+0x372c] ;  /* 0x00372c0001297983 */ /* 0x000ee20000100800 */
[----:B------:R-:W-:-:S03]  /*1d9e0*/  ISETP.GE.AND P6, PT, R43, RZ, PT ;  /* 0x000000ff2b00720c */ /* 0x000fc60003fc6270 */
[----:B------:R-:W3:Y:S01]  /*1d9f0*/  LDL R43, [R1+0x376c] ;  /* 0x00376c00012b7983 */ /* 0x000ee20000100800 */
[----:B------:R-:W-:-:S13]  /*1da00*/  ISETP.GT.U32.AND P0, PT, R251, R246, PT ;  /* 0x000000f6fb00720c */ /* 0x000fda0003f04070 */
[----:B------:R-:W-:Y:S01]  /*1da10*/  @!P0 IMAD.IADD R246, R246, 0x1, -R251 ;  /* 0x00000001f6f68824 */ /* 0x000fe200078e0afb */
[----:B------:R-:W-:Y:S02]  /*1da20*/  ISETP.GE.AND P0, PT, R28, RZ, PT ;  /* 0x000000ff1c00720c */ /* 0x000fe40003f06270 */
[----:B------:R-:W3:Y:S01]  /*1da30*/  LDL R28, [R1+0x37b8] ;  /* 0x0037b800011c7983 */ /* 0x000ee20000100800 */
        /* <DEDUP_REMOVED lines=9> */
[----:B------:R-:W-:-:S07]  /*1dad0*/  ISETP.GT.U32.AND P1, PT, R251, R250, PT ;  /* 0x000000fafb00720c */ /* 0x000fce0003f24070 */
[----:B------:R-:W-:Y:S02]  /*1dae0*/  @!P0 IADD3 R248, R248, -R251, RZ ;  /* 0x800000fbf8f88210 */ /* 0x000fe40007ffe0ff */
[C---:B------:R-:W-:Y:S02]  /*1daf0*/  ISETP.GT.U32.AND P0, PT, R251.reuse, R3, PT ;  /* 0x00000003fb00720c */ /* 0x040fe40003f04070 */
[--C-:B------:R-:W-:Y:S02]  /*1db00*/  @!P3 IMAD.IADD R2, R2, 0x1, -R251.reuse ;  /* 0x000000010202b824 */ /* 0x100fe400078e0afb */
[----:B------:R-:W-:Y:S01]  /*1db10*/  @!P2 IMAD.MOV R242, RZ, RZ, -R242 ;  /* 0x000000fffff2a224 */ /* 0x000fe200078e0af2 */
[----:B------:R-:W-:Y:S01]  /*1db20*/  ISETP.GT.U32.AND P2, PT, R251, R249, PT ;  /* 0x000000f9fb00720c */ /* 0x000fe20003f44070 */
[----:B------:R-:W-:Y:S02]  /*1db30*/  @!P1 IMAD.IADD R250, R250, 0x1, -R251 ;  /* 0x00000001fafa9824 */ /* 0x000fe400078e0afb */
[----:B------:R-:W-:-:S03]  /*1db40*/  @!P4 IMAD.MOV R244, RZ, RZ, -R244 ;  /* 0x000000fffff4c224 */ /* 0x000fc600078e0af4 */
[----:B------:R-:W-:Y:S02]  /*1db50*/  ISETP.GT.U32.AND P4, PT, R251, R250, PT ;  /* 0x000000fafb00720c */ /* 0x000fe40003f84070 */
[----:B------:R-:W-:Y:S01]  /*1db60*/  @!P0 IADD3 R3, R3, -R251, RZ ;  /* 0x800000fb03038210 */ /* 0x000fe20007ffe0ff */
[----:B------:R-:W-:Y:S01]  /*1db70*/  @!P5 IMAD.MOV R246, RZ, RZ, -R246 ;  /* 0x000000fffff6d224 */ /* 0x000fe200078e0af6 */
[C---:B------:R-:W-:Y:S02]  /*1db80*/  ISETP.GT.U32.AND P0, PT, R251.reuse, R248, PT ;  /* 0x000000f8fb00720c */ /* 0x040fe40003f04070 */
[----:B------:R-:W-:Y:S01]  /*1db90*/  ISETP.GT.U32.AND P5, PT, R251, R3, PT ;  /* 0x00000003fb00720c */ /* 0x000fe20003fa4070 */
[----:B------:R-:W-:Y:S01]  /*1dba0*/  @!P2 IMAD.IADD R249, R249, 0x1, -R251 ;  /* 0x00000001f9f9a824 */ /* 0x000fe200078e0afb */
[----:B------:R-:W-:Y:S02]  /*1dbb0*/  ISETP.GT.U32.AND P2, PT, R251, R6, PT ;  /* 0x00000006fb00720c */ /* 0x000fe40003f44070 */
[----:B--2---:R-:W-:-:S02]  /*1dbc0*/  ISETP.GE.AND P3, PT, R30, RZ, PT ;  /* 0x000000ff1e00720c */ /* 0x004fc40003f66270 */
[----:B------:R-:W2:Y:S01]  /*1dbd0*/  LDL R30, [R1+0x3720] ;  /* 0x00372000011e7983 */ /* 0x000ea20000100800 */
[----:B------:R-:W-:Y:S01]  /*1dbe0*/  @!P4 IMAD.IADD R250, R250, 0x1, -R251 ;  /* 0x00000001fafac824 */ /* 0x000fe200078e0afb */
[----:B------:R-:W-:-:S03]  /*1dbf0*/  ISETP.GT.U32.AND P4, PT, R251, R7, PT ;  /* 0x00000007fb00720c */ /* 0x000fc60003f84070 */
[----:B------:R-:W-:Y:S02]  /*1dc00*/  @!P0 IMAD.IADD R248, R248, 0x1, -R251 ;  /* 0x00000001f8f88824 */ /* 0x000fe400078e0afb */
[----:B------:R-:W-:-:S04]  /*1dc10*/  @!P5 IADD3 R3, R3, -R251, RZ ;  /* 0x800000fb0303d210 */ /* 0x000fc80007ffe0ff */
[----:B------:R-:W-:Y:S02]  /*1dc20*/  @!P3 IADD3 R247, -R247, RZ, RZ ;  /* 0x000000fff7f7b210 */ /* 0x000fe40007ffe1ff */
[C---:B------:R-:W-:Y:S02]  /*1dc30*/  ISETP.GT.U32.AND P3, PT, R251.reuse, R4, PT ;  /* 0x00000004fb00720c */ /* 0x040fe40003f64070 */
[----:B------:R-:W-:Y:S02]  /*1dc40*/  ISETP.GE.AND P5, PT, R46, RZ, PT ;  /* 0x000000ff2e00720c */ /* 0x000fe40003fa6270 */
[----:B------:R-:W-:Y:S01]  /*1dc50*/  ISETP.GT.U32.AND P0, PT, R251, R5, PT ;  /* 0x00000005fb00720c */ /* 0x000fe20003f04070 */
[----:B------:R-:W2:Y:S01]  /*1dc60*/  LDL R46, [R1+0x3704] ;  /* 0x00370400012e7983 */ /* 0x000ea20000100800 */
[--C-:B------:R-:W-:Y:S02]  /*1dc70*/  @!P2 IMAD.IADD R6, R6, 0x1, -R251.reuse ;  /* 0x000000010606a824 */ /* 0x100fe400078e0afb */
[----:B------:R-:W-:-:S05]  /*1dc80*/  @!P4 IMAD.IADD R7, R7, 0x1, -R251 ;  /* 0x000000010707c824 */ /* 0x000fca00078e0afb */
        /* <DEDUP_REMOVED lines=10> */
[----:B------:R-:W-:-:S13]  /*1dd30*/  ISETP.GE.AND P1, PT, R28, RZ, PT ;  /* 0x000000ff1c00720c */ /* 0x000fda0003f26270 */
[----:B------:R-:W-:Y:S01]  /*1dd40*/  @!P1 IMAD.MOV R245, RZ, RZ, -R245 ;  /* 0x000000fffff59224 */ /* 0x000fe200078e0af5 */
[C---:B------:R-:W-:Y:S01]  /*1dd50*/  ISETP.GT.U32.AND P1, PT, R251.reuse, R0, PT ;  /* 0x00000000fb00720c */ /* 0x040fe20003f24070 */
[----:B------:R-:W-:Y:S01]  /*1dd60*/  @!P6 IMAD.MOV R243, RZ, RZ, -R243 ;  /* 0x000000fffff3e224 */ /* 0x000fe200078e0af3 */
[----:B------:R-:W-:-:S11]  /*1dd70*/  ISETP.GT.U32.AND P6, PT, R251, R2, PT ;  /* 0x00000002fb00720c */ /* 0x000fd60003fc4070 */
[--C-:B------:R-:W-:Y:S01]  /*1dd80*/  @!P1 IMAD.IADD R0, R0, 0x1, -R251.reuse ;  /* 0x0000000100009824 */ /* 0x100fe200078e0afb */
[C---:B------:R-:W-:Y:S01]  /*1dd90*/  ISETP.GT.U32.AND P1, PT, R251.reuse, R8, PT ;  /* 0x00000008fb00720c */ /* 0x040fe20003f24070 */
[----:B------:R-:W-:Y:S01]  /*1dda0*/  @!P0 IMAD.MOV R250, RZ, RZ, -R250 ;  /* 0x000000fffffa8224 */ /* 0x000fe200078e0afa */
[C---:B------:R-:W-:Y:S01]  /*1ddb0*/  ISETP.GT.U32.AND P0, PT, R251.reuse, R6, PT ;  /* 0x00000006fb00720c */ /* 0x040fe20003f04070 */
[----:B------:R-:W-:Y:S01]  /*1ddc0*/  @!P5 IMAD.MOV R248, RZ, RZ, -R248 ;  /* 0x000000fffff8d224 */ /* 0x000fe200078e0af8 */
[----:B------:R-:W-:Y:S01]  /*1ddd0*/  ISETP.GT.U32.AND P5, PT, R251, R4, PT ;  /* 0x00000004fb00720c */ /* 0x000fe20003fa4070 */
[----:B------:R-:W-:-:S08]  /*1dde0*/  @!P6 IMAD.IADD R2, R2, 0x1, -R251 ;  /* 0x000000010202e824 */ /* 0x000fd000078e0afb */
[----:B------:R-:W-:Y:S01]  /*1ddf0*/  @!P1 IMAD.IADD R8, R8, 0x1, -R251 ;  /* 0x0000000108089824 */ /* 0x000fe200078e0afb */
[C---:B------:R-:W-:Y:S01]  /*1de00*/  ISETP.GT.U32.AND P6, PT, R251.reuse, R9, PT ;  /* 0x00000009fb00720c */ /* 0x040fe20003fc4070 */
[----:B------:R-:W-:Y:S01]  /*1de10*/  @!P2 IMAD.MOV R0, RZ, RZ, -R0 ;  /* 0x000000ffff00a224 */ /* 0x000fe200078e0a00 */
[C---:B------:R-:W-:Y:S01]  /*1de20*/  ISETP.GT.U32.AND P2, PT, R251.reuse, R7, PT ;  /* 0x00000007fb00720c */ /* 0x040fe20003f44070 */
[----:B------:R-:W-:Y:S01]  /*1de30*/  @!P3 IMAD.MOV R249, RZ, RZ, -R249 ;  /* 0x000000fffff9b224 */ /* 0x000fe200078e0af9 */
[C---:B------:R-:W-:Y:S01]  /*1de40*/  ISETP.GT.U32.AND P3, PT, R251.reuse, R5, PT ;  /* 0x00000005fb00720c */ /* 0x040fe20003f64070 */
[--C-:B------:R-:W-:Y:S01]  /*1de50*/  @!P0 IMAD.IADD R6, R6, 0x1, -R251.reuse ;  /* 0x0000000106068824 */ /* 0x100fe200078e0afb */
[----:B------:R-:W-:Y:S02]  /*1de60*/  ISETP.GT.U32.AND P0, PT, R251, R13, PT ;  /* 0x0000000dfb00720c */ /* 0x000fe40003f04070 */
[----:B--2---:R-:W-:Y:S01]  /*1de70*/  ISETP.GE.AND P1, PT, R30, RZ, PT ;  /* 0x000000ff1e00720c */ /* 0x004fe20003f26270 */
[----:B------:R-:W-:-:S04]  /*1de80*/  @!P5 IMAD.IADD R4, R4, 0x1, -R251 ;  /* 0x000000010404d824 */ /* 0x000fc800078e0afb */
[----:B------:R-:W-:Y:S02]  /*1de90*/  @!P6 IADD3 R9, R9, -R251, RZ ;  /* 0x800000fb0909e210 */ /* 0x000fe40007ffe0ff */
[----:B------:R-:W-:-:S06]  /*1dea0*/  ISETP.GT.U32.AND P5, PT, R251, R11, PT ;  /* 0x0000000bfb00720c */ /* 0x000fcc0003fa4070 */
[----:B------:R-:W-:Y:S01]  /*1deb0*/  @!P1 IMAD.MOV R3, RZ, RZ, -R3 ;  /* 0x000000ffff039224 */ /* 0x000fe200078e0a03 */
[----:B------:R-:W-:Y:S01]  /*1dec0*/  ISETP.GT.U32.AND P1, PT, R251, R10, PT ;  /* 0x0000000afb00720c */ /* 0x000fe20003f24070 */
[--C-:B------:R-:W-:Y:S01]  /*1ded0*/  @!P2 IMAD.IADD R7, R7, 0x1, -R251.reuse ;  /* 0x000000010707a824 */ /* 0x100fe200078e0afb */
[C---:B------:R-:W-:Y:S01]  /*1dee0*/  ISETP.GT.U32.AND P2, PT, R251.reuse, R14, PT ;  /* 0x0000000efb00720c */ /* 0x040fe20003f44070 */
[----:B------:R-:W-:Y:S01]  /*1def0*/  @!P4 IMAD.MOV R2, RZ, RZ, -R2 ;  /* 0x000000ffff02c224 */ /* 0x000fe200078e0a02 */
[----:B------:R-:W-:Y:S01]  /*1df00*/  ISETP.GT.U32.AND P4, PT, R251, R9, PT ;  /* 0x00000009fb00720c */ /* 0x000fe20003f84070 */
[--C-:B------:R-:W-:Y:S01]  /*1df10*/  @!P3 IMAD.IADD R5, R5, 0x1, -R251.reuse ;  /* 0x000000010505b824 */ /* 0x100fe200078e0afb */
[----:B------:R-:W-:Y:S01]  /*1df20*/  ISETP.GT.U32.AND P3, PT, R251, R12, PT ;  /* 0x0000000cfb00720c */ /* 0x000fe20003f64070 */
[----:B------:R-:W-:-:S06]  /*1df30*/  @!P0 IMAD.IADD R13, R13, 0x1, -R251 ;  /* 0x000000010d0d8824 */ /* 0x000fcc00078e0afb */
[--C-:B------:R-:W-:Y:S01]  /*1df40*/  @!P1 IMAD.IADD R10, R10, 0x1, -R251.reuse ;  /* 0x000000010a0a9824 */ /* 0x100fe200078e0afb */
[----:B------:R-:W-:Y:S02]  /*1df50*/  ISETP.GE.AND P1, PT, R46, RZ, PT ;  /* 0x000000ff2e00720c */ /* 0x000fe40003f26270 */
[----:B------:R-:W2:Y:S01]  /*1df60*/  LDL R46, [R1+0x36a0] ;  /* 0x0036a000012e7983 */ /* 0x000ea20000100800 */
[--C-:B------:R-:W-:Y:S01]  /*1df70*/  @!P5 IMAD.IADD R11, R11, 0x1, -R251.reuse ;  /* 0x000000010b0bd824 */ /* 0x100fe200078e0afb */
[----:B------:R-:W-:Y:S01]  /*1df80*/  @!P2 IADD3 R14, R14, -R251, RZ ;  /* 0x800000fb0e0ea210 */ /* 0x000fe20007ffe0ff */
[--C-:B------:R-:W-:Y:S01]  /*1df90*/  @!P4 IMAD.IADD R9, R9, 0x1, -R251.reuse ;  /* 0x000000010909c824 */ /* 0x100fe200078e0afb */
[----:B------:R-:W-:Y:S02]  /*1dfa0*/  ISETP.GE.AND P4, PT, R47, RZ, PT ;  /* 0x000000ff2f00720c */ /* 0x000fe40003f86270 */
[----:B------:R-:W2:Y:S01]  /*1dfb0*/  LDL R47, [R1+0x36b4] ;  /* 0x0036b400012f7983 */ /* 0x000ea20000100800 */
[----:B------:R-:W-:Y:S01]  /*1dfc0*/  @!P3 IMAD.IADD R12, R12, 0x1, -R251 ;  /* 0x000000010c0cb824 */ /* 0x000fe200078e0afb */
[----:B----4-:R-:W-:-:S02]  /*1dfd0*/  ISETP.GE.AND P5, PT, R44, RZ, PT ;  /* 0x000000ff2c00720c */ /* 0x010fc40003fa6270 */
[----:B------:R-:W4:Y:S01]  /*1dfe0*/  LDL R44, [R1+0x3690] ;  /* 0x00369000012c7983 */ /* 0x000f220000100800 */
[----:B---3--:R-:W-:-:S03]  /*1dff0*/  ISETP.GE.AND P0, PT, R42, RZ, PT ;  /* 0x000000ff2a00720c */ /* 0x008fc60003f06270 */
[----:B------:R-:W3:Y:S01]  /*1e000*/  LDL R42, [R1+0x366c] ;  /* 0x00366c00012a7983 */ /* 0x000ee20000100800 */
[----:B------:R-:W-:-:S03]  /*1e010*/  ISETP.GE.AND P2, PT, R41, RZ, PT ;  /* 0x000000ff2900720c */ /* 0x000fc60003f46270 */
[----:B------:R-:W3:Y:S01]  /*1e020*/  LDL R41, [R1+0x3664] ;  /* 0x0036640001297983 */ /* 0x000ee20000100800 */
[----:B------:R-:W-:-:S03]  /*1e030*/  ISETP.GE.AND P3, PT, R43, RZ, PT ;  /* 0x000000ff2b00720c */ /* 0x000fc60003f66270 */
[----:B------:R-:W3:Y:S01]  /*1e040*/  LDL R43, [R1+0x3684] ;  /* 0x00368400012b7983 */ /* 0x000ee20000100800 */
[----:B------:R-:W-:-:S05]  /*1e050*/  IABS R16, R40 ;  /* 0x0000002800107213 */ /* 0x000fca0000000000 */
[----:B------:R-:W-:-:S05]  /*1e060*/  IMAD.HI.U32 R17, R252, R16, RZ ;  /* 0x00000010fc117227 */ /* 0x000fca00078e00ff */
[----:B------:R-:W-:-:S05]  /*1e070*/  IADD3 R17, -R17, RZ, RZ ;  /* 0x000000ff11117210 */ /* 0x000fca0007ffe1ff */
[----:B------:R-:W-:Y:S01]  /*1e080*/  IMAD R16, R251, R17, R16 ;  /* 0x00000011fb107224 */ /* 0x000fe200078e0210 */
[----:B------:R-:W-:-:S05]  /*1e090*/  IABS R17, R39 ;  /* 0x0000002700117213 */ /* 0x000fca0000000000 */
[----:B------:R-:W-:-:S04]  /*1e0a0*/  IMAD.HI.U32 R18, R252, R17, RZ ;  /* 0x00000011fc127227 */ /* 0x000fc800078e00ff */
[----:B------:R-:W-:-:S04]  /*1e0b0*/  IMAD.MOV R18, RZ, RZ, -R18 ;  /* 0x000000ffff127224 */ /* 0x000fc800078e0a12 */
        /* <DEDUP_REMOVED lines=12> */
[C---:B------:R-:W-:Y:S01]  /*1e180*/  IMAD R20, R251.reuse, R21, R20 ;  /* 0x00000015fb147224 */ /* 0x040fe200078e0214 */
[----:B------:R-:W-:Y:S02]  /*1e190*/  IABS R21, R35 ;  /* 0x0000002300157213 */ /* 0x000fe40000000000 */
[----:B------:R-:W-:-:S03]  /*1e1a0*/  ISETP.GT.U32.AND P6, PT, R251, R8, PT ;  /* 0x00000008fb00720c */ /* 0x000fc60003fc4070 */
[----:B------:R-:W-:-:S04]  /*1e1b0*/  IMAD.HI.U32 R22, R252, R21, RZ ;  /* 0x00000015fc167227 */ /* 0x000fc800078e00ff */
[----:B------:R-:W-:-:S04]  /*1e1c0*/  IMAD.MOV R22, RZ, RZ, -R22 ;  /* 0x000000ffff167224 */ /* 0x000fc800078e0a16 */
[C---:B------:R-:W-:Y:S01]  /*1e1d0*/  IMAD R21, R251.reuse, R22, R21 ;  /* 0x00000016fb157224 */ /* 0x040fe200078e0215 */
[----:B------:R-:W-:Y:S01]  /*1e1e0*/  IABS R22, R34 ;  /* 0x0000002200167213 */ /* 0x000fe20000000000 */
[----:B------:R-:W-:Y:S01]  /*1e1f0*/  @!P5 IMAD.MOV R6, RZ, RZ, -R6 ;  /* 0x000000ffff06d224 */ /* 0x000fe200078e0a06 */
[C---:B------:R-:W-:Y:S01]  /*1e200*/  ISETP.GT.U32.AND P5, PT, R251.reuse, R12, PT ;  /* 0x0000000cfb00720c */ /* 0x040fe20003fa4070 */
[----:B------:R-:W-:Y:S01]  /*1e210*/  @!P4 IMAD.MOV R4, RZ, RZ, -R4 ;  /* 0x000000ffff04c224 */ /* 0x000fe200078e0a04 */
[----:B------:R-:W-:Y:S01]  /*1e220*/  @!P6 IADD3 R8, R8, -R251, RZ ;  /* 0x800000fb0808e210 */ /* 0x000fe20007ffe0ff */
[----:B------:R-:W-:Y:S01]  /*1e230*/  IMAD.HI.U32 R23, R252, R22, RZ ;  /* 0x00000016fc177227 */ /* 0x000fe200078e00ff */
[C---:B------:R-:W-:Y:S02]  /*1e240*/  ISETP.GT.U32.AND P6, PT, R251.reuse, R15, PT ;  /* 0x0000000ffb00720c */ /* 0x040fe40003fc4070 */
[C---:B------:R-:W-:Y:S01]  /*1e250*/  ISETP.GT.U32.AND P4, PT, R251.reuse, R10, PT ;  /* 0x0000000afb00720c */ /* 0x040fe20003f84070 */
[----:B------:R-:W-:Y:S01]  /*1e260*/  @!P3 IMAD.MOV R7, RZ, RZ, -R7 ;  /* 0x000000ffff07b224 */ /* 0x000fe200078e0a07 */
[----:B------:R-:W-:-:S02]  /*1e270*/  ISETP.GT.U32.AND P3, PT, R251, R13, PT ;  /* 0x0000000dfb00720c */ /* 0x000fc40003f64070 */
[----:B------:R-:W-:Y:S01]  /*1e280*/  IADD3 R23, -R23, RZ, RZ ;  /* 0x000000ff17177210 */ /* 0x000fe20007ffe1ff */
[----:B------:R-:W-:Y:S01]  /*1e290*/  @!P2 IMAD.MOV R9, RZ, RZ, -R9 ;  /* 0x000000ffff09a224 */ /* 0x000fe200078e0a09 */
[----:B------:R-:W-:Y:S01]  /*1e2a0*/  @!P0 IADD3 R8, -R8, RZ, RZ ;  /* 0x000000ff08088210 */ /* 0x000fe20007ffe1ff */
[----:B------:R-:W-:Y:S01]  /*1e2b0*/  @!P1 IMAD.MOV R5, RZ, RZ, -R5 ;  /* 0x000000ffff059224 */ /* 0x000fe200078e0a05 */
[C---:B------:R-:W-:Y:S02]  /*1e2c0*/  ISETP.GT.U32.AND P0, PT, R251.reuse, R14, PT ;  /* 0x0000000efb00720c */ /* 0x040fe40003f04070 */
[C---:B------:R-:W-:Y:S01]  /*1e2d0*/  ISETP.GT.U32.AND P2, PT, R251.reuse, R16, PT ;  /* 0x00000010fb00720c */ /* 0x040fe20003f44070 */
[C---:B------:R-:W-:Y:S01]  /*1e2e0*/  IMAD R22, R251.reuse, R23, R22 ;  /* 0x00000017fb167224 */ /* 0x040fe200078e0216 */
[----:B------:R-:W-:Y:S01]  /*1e2f0*/  ISETP.GT.U32.AND P1, PT, R251, R11, PT ;  /* 0x0000000bfb00720c */ /* 0x000fe20003f24070 */
[----:B------:R-:W-:Y:S01]  /*1e300*/  @!P5 IMAD.IADD R12, R12, 0x1, -R251 ;  /* 0x000000010c0cd824 */ /* 0x000fe200078e0afb */
[----:B------:R-:W-:-:S02]  /*1e310*/  IABS R23, R33 ;  /* 0x0000002100177213 */ /* 0x000fc40000000000 */
[----:B------:R-:W-:Y:S01]  /*1e320*/  ISETP.GT.U32.AND P5, PT, R251, R19, PT ;  /* 0x00000013fb00720c */ /* 0x000fe20003fa4070 */
[--C-:B------:R-:W-:Y:S02]  /*1e330*/  @!P6 IMAD.IADD R15, R15, 0x1, -R251.reuse ;  /* 0x000000010f0fe824 */ /* 0x100fe400078e0afb */
[----:B------:R-:W-:Y:S01]  /*1e340*/  @!P4 IMAD.IADD R10, R10, 0x1, -R251 ;  /* 0x000000010a0ac824 */ /* 0x000fe200078e0afb */
[C---:B------:R-:W-:Y:S01]  /*1e350*/  ISETP.GT.U32.AND P4, PT, R251.reuse, R17, PT ;  /* 0x00000011fb00720c */ /* 0x040fe20003f84070 */
[----:B------:R-:W-:Y:S01]  /*1e360*/  IMAD.HI.U32 R24, R252, R23, RZ ;  /* 0x00000017fc187227 */ /* 0x000fe200078e00ff */
[----:B------:R-:W-:-:S03]  /*1e370*/  ISETP.GT.U32.AND P6, PT, R251, R15, PT ;  /* 0x0000000ffb00720c */ /* 0x000fc60003fc4070 */
[--C-:B------:R-:W-:Y:S01]  /*1e380*/  @!P3 IMAD.IADD R13, R13, 0x1, -R251.reuse ;  /* 0x000000010d0db824 */ /* 0x100fe200078e0afb */
[C---:B------:R-:W-:Y:S01]  /*1e390*/  ISETP.GT.U32.AND P3, PT, R251.reuse, R20, PT ;  /* 0x00000014fb00720c */ /* 0x040fe20003f64070 */
[----:B------:R-:W-:Y:S01]  /*1e3a0*/  IMAD.MOV R24, RZ, RZ, -R24 ;  /* 0x000000ffff187224 */ /* 0x000fe200078e0a18 */
[----:B------:R-:W-:Y:S01]  /*1e3b0*/  @!P0 IADD3 R14, R14, -R251, RZ ;  /* 0x800000fb0e0e8210 */ /* 0x000fe20007ffe0ff */
[--C-:B------:R-:W-:Y:S01]  /*1e3c0*/  @!P2 IMAD.IADD R16, R16, 0x1, -R251.reuse ;  /* 0x000000011010a824 */ /* 0x100fe200078e0afb */
[----:B------:R-:W-:Y:S01]  /*1e3d0*/  ISETP.GT.U32.AND P0, PT, R251, R21, PT ;  /* 0x00000015fb00720c */ /* 0x000fe20003f04070 */
[----:B------:R-:W-:Y:S01]  /*1e3e0*/  @!P1 IMAD.IADD R11, R11, 0x1, -R251 ;  /* 0x000000010b0b9824 */ /* 0x000fe200078e0afb */
[----:B--2---:R-:W-:Y:S01]  /*1e3f0*/  ISETP.GE.AND P2, PT, R46, RZ, PT ;  /* 0x000000ff2e00720c */ /* 0x004fe20003f46270 */
[C---:B------:R-:W-:Y:S01]  /*1e400*/  IMAD R23, R251.reuse, R24, R23 ;  /* 0x00000018fb177224 */ /* 0x040fe200078e0217 */
[----:B------:R-:W-:Y:S01]  /*1e410*/  ISETP.GT.U32.AND P1, PT, R251, R18, PT ;  /* 0x00000012fb00720c */ /* 0x000fe20003f24070 */
[--C-:B------:R-:W-:Y:S01]  /*1e420*/  @!P5 IMAD.IADD R19, R19, 0x1, -R251.reuse ;  /* 0x000000011313d824 */ /* 0x100fe200078e0afb */
[----:B------:R-:W-:Y:S01]  /*1e430*/  IABS R24, R32 ;  /* 0x0000002000187213 */ /* 0x000fe20000000000 */
[----:B------:R-:W-:-:S02]  /*1e440*/  @!P4 IMAD.IADD R17, R17, 0x1, -R251 ;  /* 0x000000011111c824 */ /* 0x000fc400078e0afb */
[----:B------:R-:W-:Y:S02]  /*1e450*/  @!P3 IADD3 R20, R20, -R251, RZ ;  /* 0x800000fb1414b210 */ /* 0x000fe40007ffe0ff */
[----:B------:R-:W-:-:S04]  /*1e460*/  IMAD.HI.U32 R25, R252, R24, RZ ;  /* 0x00000018fc197227 */ /* 0x000fc800078e00ff */
[----:B------:R-:W-:Y:S01]  /*1e470*/  @!P6 IMAD.IADD R15, R15, 0x1, -R251 ;  /* 0x000000010f0fe824 */ /* 0x000fe200078e0afb */
[----:B------:R-:W-:Y:S01]  /*1e480*/  ISETP.GE.AND P6, PT, R47, RZ, PT ;  /* 0x000000ff2f00720c */ /* 0x000fe20003fc6270 */
[----:B------:R-:W-:Y:S02]  /*1e490*/  IMAD.MOV R25, RZ, RZ, -R25 ;  /* 0x000000ffff197224 */ /* 0x000fe400078e0a19 */
[----:B------:R-:W-:Y:S02]  /*1e4a0*/  @!P0 IMAD.IADD R21, R21, 0x1, -R251 ;  /* 0x0000000115158824 */ /* 0x000fe400078e0afb */
[----:B------:R-:W-:Y:S01]  /*1e4b0*/  @!P2 IMAD.MOV R11, RZ, RZ, -R11 ;  /* 0x000000ffff0ba224 */ /* 0x000fe200078e0a0b */
[C---:B------:R-:W-:Y:S01]  /*1e4c0*/  ISETP.GT.U32.AND P2, PT, R251.reuse, R17, PT ;  /* 0x00000011fb00720c */ /* 0x040fe20003f44070 */
[----:B------:R-:W-:Y:S02]  /*1e4d0*/  @!P1 IMAD.IADD R18, R18, 0x1, -R251 ;  /* 0x0000000112129824 */ /* 0x000fe400078e0afb */
[----:B------:R-:W-:Y:S01]  /*1e4e0*/  IMAD R24, R251, R25, R24 ;  /* 0x00000019fb187224 */ /* 0x000fe200078e0218 */
[----:B------:R-:W-:-:S02]  /*1e4f0*/  IABS R25, R31 ;  /* 0x0000001f00197213 */ /* 0x000fc40000000000 */
[C---:B------:R-:W-:Y:S01]  /*1e500*/  ISETP.GT.U32.AND P0, PT, R251.reuse, R16, PT ;  /* 0x00000010fb00720c */ /* 0x040fe20003f04070 */
[----:B------:R-:W-:Y:S02]  /*1e510*/  @!P6 IMAD.MOV R10, RZ, RZ, -R10 ;  /* 0x000000ffff0ae224 */ /* 0x000fe400078e0a0a */
[----:B------:R-:W-:Y:S01]  /*1e520*/  IMAD.HI.U32 R26, R252, R25, RZ ;  /* 0x00000019fc1a7227 */ /* 0x000fe200078e00ff */
[----:B------:R-:W-:-:S03]  /*1e530*/  ISETP.GT.U32.AND P6, PT, R251, R20, PT ;  /* 0x00000014fb00720c */ /* 0x000fc60003fc4070 */
[----:B------:R-:W-:Y:S02]  /*1e540*/  IMAD.MOV R26, RZ, RZ, -R26 ;  /* 0x000000ffff1a7224 */ /* 0x000fe400078e0a1a */
[----:B------:R-:W-:Y:S01]  /*1e550*/  @!P2 IMAD.IADD R17, R17, 0x1, -R251 ;  /* 0x000000011111a824 */ /* 0x000fe200078e0afb */
[C---:B------:R-:W-:Y:S01]  /*1e560*/  ISETP.GT.U32.AND P2, PT, R251.reuse, R24, PT ;  /* 0x00000018fb00720c */ /* 0x040fe20003f44070 */
[C---:B------:R-:W-:Y:S01]  /*1e570*/  IMAD R25, R251.reuse, R26, R25 ;  /* 0x0000001afb197224 */ /* 0x040fe200078e0219 */
[----:B------:R-:W-:Y:S01]  /*1e580*/  IABS R26, R29 ;  /* 0x0000001d001a7213 */ /* 0x000fe20000000000 */
[----:B------:R-:W-:Y:S01]  /*1e590*/  @!P0 IMAD.IADD R16, R16, 0x1, -R251 ;  /* 0x0000000110108824 */ /* 0x000fe200078e0afb */
[----:B------:R-:W-:-:S03]  /*1e5a0*/  ISETP.GT.U32.AND P0, PT, R251, R23, PT ;  /* 0x00000017fb00720c */ /* 0x000fc60003f04070 */
[----:B------:R-:W-:Y:S01]  /*1e5b0*/  @!P6 IADD3 R20, R20, -R251, RZ ;  /* 0x800000fb1414e210 */ /* 0x000fe20007ffe0ff */
[----:B------:R-:W-:Y:S01]  /*1e5c0*/  IMAD.HI.U32 R27, R252, R26, RZ ;  /* 0x0000001afc1b7227 */ /* 0x000fe200078e00ff */
[----:B------:R-:W-:-:S04]  /*1e5d0*/  ISETP.GE.AND P6, PT, R39, RZ, PT ;  /* 0x000000ff2700720c */ /* 0x000fc80003fc6270 */
[----:B------:R-:W-:Y:S02]  /*1e5e0*/  @!P2 IMAD.IADD R24, R24, 0x1, -R251 ;  /* 0x000000011818a824 */ /* 0x000fe400078e0afb */
[----:B------:R-:W-:Y:S01]  /*1e5f0*/  IMAD.MOV R27, RZ, RZ, -R27 ;  /* 0x000000ffff1b7224 */ /* 0x000fe200078e0a1b */
[----:B------:R-:W-:-:S03]  /*1e600*/  ISETP.GE.AND P2, PT, R35, RZ, PT ;  /* 0x000000ff2300720c */ /* 0x000fc60003f46270 */
[----:B------:R-:W-:Y:S02]  /*1e610*/  IMAD R26, R251, R27, R26 ;  /* 0x0000001bfb1a7224 */ /* 0x000fe400078e021a */
[----:B------:R-:W-:Y:S02]  /*1e620*/  @!P0 IMAD.IADD R23, R23, 0x1, -R251 ;  /* 0x0000000117178824 */ /* 0x000fe400078e0afb */
[----:B------:R-:W-:Y:S01]  /*1e630*/  @!P6 IMAD.MOV R17, RZ, RZ, -R17 ;  /* 0x000000ffff11e224 */ /* 0x000fe200078e0a11 */
[----:B------:R-:W-:Y:S02]  /*1e640*/  IABS R27, R45 ;  /* 0x0000002d001b7213 */ /* 0x000fe40000000000 */
[----:B------:R-:W-:Y:S02]  /*1e650*/  ISETP.GE.AND P0, PT, R36, RZ, PT ;  /* 0x000000ff2400720c */ /* 0x000fe40003f06270 */
[----:B------:R-:W-:Y:S01]  /*1e660*/  MOV R30, c[0x0][0x180] ;  /* 0x00006000001e7a02 */ /* 0x000fe20000000f00 */
[----:B------:R-:W-:-:S03]  /*1e670*/  IMAD.HI.U32 R28, R252, R27, RZ ;  /* 0x0000001bfc1c7227 */ /* 0x000fc600078e00ff */
[----:B------:R-:W-:Y:S01]  /*1e680*/  IADD3 R252, R30, -0x7c, RZ ;  /* 0xffffff841efc7810 */ /* 0x000fe20007ffe0ff */
[----:B------:R-:W-:-:S04]  /*1e690*/  IMAD.MOV R28, RZ, RZ, -R28 ;  /* 0x000000ffff1c7224 */ /* 0x000fc800078e0a1c */
[----:B------:R-:W-:Y:S01]  /*1e6a0*/  IMAD R27, R251, R28, R27 ;  /* 0x0000001cfb1b7224 */ /* 0x000fe200078e021b */
[----:B------:R-:W-:Y:S02]  /*1e6b0*/  IADD3 R28, R30, -0x78, RZ ;  /* 0xffffff881e1c7810 */ /* 0x000fe40007ffe0ff */
[----:B----4-:R-:W-:Y:S02]  /*1e6c0*/  ISETP.GE.AND P4, PT, R44, RZ, PT ;  /* 0x000000ff2c00720c */ /* 0x010fe40003f86270 */
[----:B---3--:R-:W-:Y:S02]  /*1e6d0*/  ISETP.GE.AND P5, PT, R42, RZ, PT ;  /* 0x000000ff2a00720c */ /* 0x008fe40003fa6270 */
[----:B------:R-:W-:Y:S02]  /*1e6e0*/  ISETP.GE.AND P3, PT, R41, RZ, PT ;  /* 0x000000ff2900720c */ /* 0x000fe40003f66270 */
[----:B------:R-:W-:-:S07]  /*1e6f0*/  ISETP.GE.AND P1, PT, R43, RZ, PT ;  /* 0x000000ff2b00720c */ /* 0x000fce0003f26270 */
[----:B------:R-:W-:Y:S02]  /*1e700*/  @!P4 IMAD.MOV R12, RZ, RZ, -R12 ;  /* 0x000000ffff0cc224 */ /* 0x000fe400078e0a0c */
[----:B------:R-:W-:Y:S01]  /*1e710*/  @!P5 IADD3 R14, -R14, RZ, RZ ;  /* 0x000000ff0e0ed210 */ /* 0x000fe20007ffe1ff */
[----:B------:R-:W2:Y:S01]  /*1e720*/  LDL.LU R43, [R1+0x5c0] ;  /* 0x0005c000012b7983 */ /* 0x000ea20000300800 */
[C---:B------:R-:W-:Y:S02]  /*1e730*/  ISETP.GT.U32.AND P5, PT, R251.reuse, R21, PT ;  /* 0x00000015fb00720c */ /* 0x040fe40003fa4070 */
[C---:B------:R-:W-:Y:S01]  /*1e740*/  ISETP.GT.U32.AND P4, PT, R251.reuse, R18, PT ;  /* 0x00000012fb00720c */ /* 0x040fe20003f84070 */
[----:B------:R-:W-:Y:S01]  /*1e750*/  @!P3 IMAD.MOV R15, RZ, RZ, -R15 ;  /* 0x000000ffff0fb224 */ /* 0x000fe200078e0a0f */
[C---:B------:R-:W-:Y:S01]  /*1e760*/  ISETP.GT.U32.AND P3, PT, R251.reuse, R22, PT ;  /* 0x00000016fb00720c */ /* 0x040fe20003f64070 */
[----:B------:R-:W3:Y:S01]  /*1e770*/  LDL.LU R42, [R1+0x5bc] ;  /* 0x0005bc00012a7983 */ /* 0x000ee20000300800 */
[----:B------:R-:W-:Y:S01]  /*1e780*/  @!P1 IMAD.MOV R13, RZ, RZ, -R13 ;  /* 0x000000ffff0d9224 */ /* 0x000fe200078e0a0d */
[----:B------:R-:W-:-:S02]  /*1e790*/  ISETP.GT.U32.AND P1, PT, R251, R19, PT ;  /* 0x00000013fb00720c */ /* 0x000fc40003f24070 */
[----:B------:R-:W4:Y:S04]  /*1e7a0*/  LDL.LU R41, [R1+0x5b8] ;  /* 0x0005b80001297983 */ /* 0x000f280000300800 */
[--C-:B------:R-:W-:Y:S01]  /*1e7b0*/  @!P5 IMAD.IADD R21, R21, 0x1, -R251.reuse ;  /* 0x000000011515d824 */ /* 0x100fe200078e0afb */
[----:B------:R-:W-:Y:S01]  /*1e7c0*/  ISETP.GE.AND P5, PT, R38, RZ, PT ;  /* 0x000000ff2600720c */ /* 0x000fe20003fa6270 */
[--C-:B------:R-:W-:Y:S01]  /*1e7d0*/  @!P4 IMAD.IADD R18, R18, 0x1, -R251.reuse ;  /* 0x000000011212c824 */ /* 0x100fe200078e0afb */
[----:B------:R-:W-:Y:S01]  /*1e7e0*/  ISETP.GT.U32.AND P4, PT, R251, R25, PT ;  /* 0x00000019fb00720c */ /* 0x000fe20003f84070 */
[--C-:B------:R-:W-:Y:S01]  /*1e7f0*/  @!P3 IMAD.IADD R22, R22, 0x1, -R251.reuse ;  /* 0x000000011616b824 */ /* 0x100fe200078e0afb */
[----:B------:R-:W-:Y:S02]  /*1e800*/  ISETP.GE.AND P3, PT, R37, RZ, PT ;  /* 0x000000ff2500720c */ /* 0x000fe40003f66270 */
[----:B------:R-:W-:Y:S01]  /*1e810*/  @!P1 IMAD.IADD R19, R19, 0x1, -R251 ;  /* 0x0000000113139824 */ /* 0x000fe200078e0afb */
[----:B------:R-:W-:-:S02]  /*1e820*/  ISETP.GE.AND P1, PT, R40, RZ, PT ;  /* 0x000000ff2800720c */ /* 0x000fc40003f26270 */
[----:B------:R-:W4:Y:S04]  /*1e830*/  LDL.LU R40, [R1+0x5b4] ;  /* 0x0005b40001287983 */ /* 0x000f280000300800 */
[----:B------:R-:W-:Y:S01]  /*1e840*/  @!P5 IMAD.MOV R18, RZ, RZ, -R18 ;  /* 0x000000ffff12d224 */ /* 0x000fe200078e0a12 */
[----:B------:R-:W-:Y:S01]  /*1e850*/  ISETP.GT.U32.AND P5, PT, R251, R24, PT ;  /* 0x00000018fb00720c */ /* 0x000fe20003fa4070 */
[----:B------:R-:W-:Y:S02]  /*1e860*/  @!P4 IMAD.IADD R25, R25, 0x1, -R251 ;  /* 0x000000011919c824 */ /* 0x000fe400078e0afb */
[----:B------:R-:W-:Y:S01]  /*1e870*/  @!P3 IMAD.MOV R19, RZ, RZ, -R19 ;  /* 0x000000ffff13b224 */ /* 0x000fe200078e0a13 */
[C---:B------:R-:W-:Y:S01]  /*1e880*/  ISETP.GT.U32.AND P3, PT, R251.reuse, R26, PT ;  /* 0x0000001afb00720c */ /* 0x040fe20003f64070 */
[----:B------:R-:W4:Y:S01]  /*1e890*/  LDL.LU R39, [R1+0x5b0] ;  /* 0x0005b00001277983 */ /* 0x000f220000300800 */
[----:B------:R-:W-:-:S02]  /*1e8a0*/  ISETP.GT.U32.AND P6, PT, R251, R25, PT ;  /* 0x00000019fb00720c */ /* 0x000fc40003fc4070 */
[----:B------:R-:W-:Y:S01]  /*1e8b0*/  @!P1 IADD3 R16, -R16, RZ, RZ ;  /* 0x000000ff10109210 */ /* 0x000fe20007ffe1ff */
[----:B------:R-:W4:Y:S01]  /*1e8c0*/  LDL.LU R38, [R1+0x5ac] ;  /* 0x0005ac0001267983 */ /* 0x000f220000300800 */
[C---:B------:R-:W-:Y:S02]  /*1e8d0*/  ISETP.GT.U32.AND P4, PT, R251.reuse, R23, PT ;  /* 0x00000017fb00720c */ /* 0x040fe40003f84070 */
[----:B------:R-:W-:Y:S01]  /*1e8e0*/  ISETP.GT.U32.AND P1, PT, R251, R22, PT ;  /* 0x00000016fb00720c */ /* 0x000fe20003f24070 */
[----:B------:R-:W-:Y:S01]  /*1e8f0*/  @!P5 IMAD.IADD R24, R24, 0x1, -R251 ;  /* 0x000000011818d824 */ /* 0x000fe200078e0afb */
[----:B------:R-:W-:Y:S01]  /*1e900*/  ISETP.GE.AND P5, PT, R33, RZ, PT ;  /* 0x000000ff2100720c */ /* 0x000fe20003fa6270 */
[----:B------:R-:W4:Y:S01]  /*1e910*/  LDL.LU R37, [R1+0x5a8] ;  /* 0x0005a80001257983 */ /* 0x000f220000300800 */
[----:B------:R-:W-:Y:S01]  /*1e920*/  @!P2 IMAD.MOV R21, RZ, RZ, -R21 ;  /* 0x000000ffff15a224 */ /* 0x000fe200078e0a15 */
[----:B------:R-:W-:Y:S02]  /*1e930*/  ISETP.GE.AND P2, PT, R34, RZ, PT ;  /* 0x000000ff2200720c */ /* 0x000fe40003f46270 */
[----:B------:R-:W4:Y:S01]  /*1e940*/  LDL.LU R36, [R1+0x5a4] ;  /* 0x0005a40001247983 */ /* 0x000f220000300800 */
[----:B------:R-:W-:Y:S01]  /*1e950*/  @!P3 IMAD.IADD R26, R26, 0x1, -R251 ;  /* 0x000000011a1ab824 */ /* 0x000fe200078e0afb */
[----:B------:R-:W-:-:S02]  /*1e960*/  ISETP.GE.AND P3, PT, R31, RZ, PT ;  /* 0x000000ff1f00720c */ /* 0x000fc40003f66270 */
[----:B------:R-:W4:Y:S01]  /*1e970*/  LDL.LU R35, [R1+0x5a0] ;  /* 0x0005a00001237983 */ /* 0x000f220000300800 */
[--C-:B------:R-:W-:Y:S01]  /*1e980*/  @!P6 IMAD.IADD R25, R25, 0x1, -R251.reuse ;  /* 0x000000011919e824 */ /* 0x100fe200078e0afb */
[----:B------:R-:W-:Y:S02]  /*1e990*/  ISETP.GE.AND P6, PT, R32, RZ, PT ;  /* 0x000000ff2000720c */ /* 0x000fe40003fc6270 */
[----:B------:R-:W4:Y:S01]  /*1e9a0*/  LDL.LU R34, [R1+0x59c] ;  /* 0x00059c0001227983 */ /* 0x000f220000300800 */
[----:B------:R-:W-:-:S03]  /*1e9b0*/  @!P4 IMAD.IADD R23, R23, 0x1, -R251 ;  /* 0x000000011717c824 */ /* 0x000fc600078e0afb */
[----:B------:R-:W4:Y:S01]  /*1e9c0*/  LDL.LU R33, [R1+0x598] ;  /* 0x0005980001217983 */ /* 0x000f220000300800 */
[----:B------:R-:W-:-:S03]  /*1e9d0*/  @!P1 IADD3 R22, R22, -R251, RZ ;  /* 0x800000fb16169210 */ /* 0x000fc60007ffe0ff */
[----:B-1----:R-:W4:Y:S01]  /*1e9e0*/  LDL.LU R31, [R1+0x594] ;  /* 0x00059400011f7983 */ /* 0x002f220000300800 */
[----:B------:R-:W-:-:S03]  /*1e9f0*/  ISETP.GE.U32.AND P1, PT, R252, 0x7fffff05, PT ;  /* 0x7fffff05fc00780c */ /* 0x000fc60003f26070 */
[----:B------:R-:W4:Y:S01]  /*1ea00*/  LDL.LU R32, [R1+0x590] ;  /* 0x0005900001207983 */ /* 0x000f220000300800 */
[C---:B------:R-:W-:Y:S01]  /*1ea10*/  IADD3 R44, R30.reuse, -0x74, RZ ;  /* 0xffffff8c1e2c7810 */ /* 0x040fe20007ffe0ff */
[----:B------:R-:W-:Y:S01]  /*1ea20*/  @!P5 IMAD.MOV R23, RZ, RZ, -R23 ;  /* 0x000000ffff17d224 */ /* 0x000fe200078e0a17 */
[----:B------:R-:W-:Y:S02]  /*1ea30*/  IADD3 R252, R30, -0x70, RZ ;  /* 0xffffff901efc7810 */ /* 0x000fe40007ffe0ff */
[----:B------:R-:W4:Y:S01]  /*1ea40*/  LDL.LU R30, [R1+0x58c] ;  /* 0x00058c00011e7983 */ /* 0x000f220000300800 */
[----:B------:R-:W-:-:S03]  /*1ea50*/  ISETP.GE.AND P5, PT, R29, RZ, PT ;  /* 0x000000ff1d00720c */ /* 0x000fc60003fa6270 */
[----:B------:R-:W4:Y:S01]  /*1ea60*/  LDL.LU R29, [R1+0x588] ;  /* 0x00058800011d7983 */ /* 0x000f220000300800 */
[----:B------:R-:W-:Y:S01]  /*1ea70*/  @!P0 IMAD.MOV R20, RZ, RZ, -R20 ;  /* 0x000000ffff148224 */ /* 0x000fe200078e0a14 */
[----:B------:R-:W-:-:S13]  /*1ea80*/  ISETP.GT.U32.AND P0, PT, R251, R27, PT ;  /* 0x0000001bfb00720c */ /* 0x000fda0003f04070 */
[----:B------:R-:W-:-:S05]  /*1ea90*/  @!P0 IMAD.IADD R27, R27, 0x1, -R251 ;  /* 0x000000011b1b8824 */ /* 0x000fca00078e0afb */
[C---:B------:R-:W-:Y:S02]  /*1eaa0*/  ISETP.GT.U32.AND P0, PT, R251.reuse, R27, PT ;  /* 0x0000001bfb00720c */ /* 0x040fe40003f04070 */
[----:B------:R-:W-:Y:S02]  /*1eab0*/  @!P2 IADD3 R22, -R22, RZ, RZ ;  /* 0x000000ff1616a210 */ /* 0x000fe40007ffe1ff */
[----:B------:R-:W-:Y:S01]  /*1eac0*/  ISETP.GE.U32.AND P4, PT, R28, 0x7fffff09, PT ;  /* 0x7fffff091c00780c */ /* 0x000fe20003f86070 */
[----:B------:R-:W-:Y:S01]  /*1ead0*/  IMAD.MOV.U32 R28, RZ, RZ, R25 ;  /* 0x000000ffff1c7224 */ /* 0x000fe200078e0019 */
[----:B------:R-:W-:Y:S02]  /*1eae0*/  ISETP.GT.U32.AND P2, PT, R251, R26, PT ;  /* 0x0000001afb00720c */ /* 0x000fe40003f44070 */
[----:B------:R-:W-:Y:S01]  /*1eaf0*/  LOP3.LUT R25, RZ, c[0x0][0x17c], RZ, 0x33, !PT ;  /* 0x00005f00ff197a12 */ /* 0x000fe200078e33ff */
[----:B------:R-:W-:-:S04]  /*1eb00*/  @!P3 IMAD.MOV R28, RZ, RZ, -R28 ;  /* 0x000000ffff1cb224 */ /* 0x000fc800078e0a1c */
[----:B------:R-:W-:Y:S01]  /*1eb10*/  @!P0 IMAD.IADD R27, R27, 0x1, -R251 ;  /* 0x000000011b1b8824 */ /* 0x000fe200078e0afb */
[----:B------:R-:W-:Y:S02]  /*1eb20*/  ISETP.NE.AND P0, PT, RZ, c[0x0][0x17c], PT ;  /* 0x00005f00ff007a0c */ /* 0x000fe40003f05270 */
[----:B------:R-:W-:-:S03]  /*1eb30*/  ISETP.GE.U32.AND P3, PT, R44, 0x7fffff0d, PT ;  /* 0x7fffff0d2c00780c */ /* 0x000fc60003f66070 */
[----:B------:R-:W-:Y:S01]  /*1eb40*/  @!P2 IMAD.IADD R26, R26, 0x1, -R251 ;  /* 0x000000011a1aa824 */ /* 0x000fe200078e0afb */
[----:B------:R-:W-:Y:S02]  /*1eb50*/  ISETP.GE.U32.AND P2, PT, R252, 0x7fffff11, PT ;  /* 0x7fffff11fc00780c */ /* 0x000fe40003f46070 */
[----:B------:R-:W-:-:S04]  /*1eb60*/  MOV R252, c[0x0][0x180] ;  /* 0x0000600000fc7a02 */ /* 0x000fc80000000f00 */
[----:B------:R-:W-:Y:S01]  /*1eb70*/  IADD3 R251, R252, -0x1, RZ ;  /* 0xfffffffffcfb7810 */ /* 0x000fe20007ffe0ff */
[----:B------:R-:W-:-:S03]  /*1eb80*/  @!P5 IMAD.MOV R26, RZ, RZ, -R26 ;  /* 0x000000ffff1ad224 */ /* 0x000fc600078e0a1a */
[----:B------:R-:W-:Y:S01]  /*1eb90*/  ISETP.GE.U32.AND P5, PT, R251, 0x7fffff80, PT ;  /* 0x7fffff80fb00780c */ /* 0x000fe20003fa6070 */
[----:B------:R-:W-:Y:S01]  /*1eba0*/  @!P6 IMAD.MOV R24, RZ, RZ, -R24 ;  /* 0x000000ffff18e224 */ /* 0x000fe200078e0a18 */
[----:B------:R-:W-:Y:S02]  /*1ebb0*/  ISETP.GE.AND P6, PT, R45, RZ, PT ;  /* 0x000000ff2d00720c */ /* 0x000fe40003fc6270 */
[C---:B--2---:R-:W-:Y:S02]  /*1ebc0*/  SEL R44, R25.reuse, R43, !P0 ;  /* 0x0000002b192c7207 */ /* 0x044fe40004000000 */
[----:B---3--:R-:W-:-:S03]  /*1ebd0*/  SEL R43, R25, R42, !P0 ;  /* 0x0000002a192b7207 */ /* 0x008fc60004000000 */
[----:B------:R1:W-:Y:S01]  /*1ebe0*/  STL [R1+0x2cc], R44 ;  /* 0x0002cc2c01007387 */ /* 0x0003e20000100800 */
[----:B----4-:R-:W-:-:S03]  /*1ebf0*/  SEL R42, R25, R41, !P0 ;  /* 0x00000029192a7207 */ /* 0x010fc60004000000 */
[----:B------:R2:W-:Y:S04]  /*1ec00*/  STL [R1+0x5bc], R43 ;  /* 0x0005bc2b01007387 */ /* 0x0005e80000100800 */
[----:B------:R3:W-:Y:S01]  /*1ec10*/  STL [R1+0x5b8], R42 ;  /* 0x0005b82a01007387 */ /* 0x0007e20000100800 */
[----:B------:R-:W-:-:S05]  /*1ec20*/  SEL R41, R25, R40, !P0 ;  /* 0x0000002819297207 */ /* 0x000fca0004000000 */
[----:B------:R2:W-:Y:S01]  /*1ec30*/  STL [R1+0x5b4], R41 ;  /* 0x0005b42901007387 */ /* 0x0005e20000100800 */
[C---:B------:R-:W-:Y:S02]  /*1ec40*/  SEL R40, R25.reuse, R39, !P0 ;  /* 0x0000002719287207 */ /* 0x040fe40004000000 */
[----:B------:R-:W-:-:S03]  /*1ec50*/  SEL R39, R25, R38, !P0 ;  /* 0x0000002619277207 */ /* 0x000fc60004000000 */
[----:B------:R1:W-:Y:S01]  /*1ec60*/  STL [R1+0x5b0], R40 ;  /* 0x0005b02801007387 */ /* 0x0003e20000100800 */
        /* <DEDUP_REMOVED lines=17> */
[----:B------:R-:W4:Y:S04]  /*1ed80*/  LDL.LU R251, [R1+0x584] ;  /* 0x0005840001fb7983 */ /* 0x000f280000300800 */
[----:B------:R1:W-:Y:S04]  /*1ed90*/  STL [R1+0x58c], R30 ;  /* 0x00058c1e01007387 */ /* 0x0003e80000100800 */
[----:B------:R-:W4:Y:S04]  /*1eda0*/  LDL.LU R58, [R1+0x580] ;  /* 0x00058000013a7983 */ /* 0x000f280000300800 */
[----:B------:R1:W-:Y:S04]  /*1edb0*/  STL [R1+0x588], R29 ;  /* 0x0005881d01007387 */ /* 0x0003e80000100800 */
[----:B------:R-:W4:Y:S04]  /*1edc0*/  LDL.LU R57, [R1+0x57c] ;  /* 0x00057c0001397983 */ /* 0x000f280000300800 */
        /* <DEDUP_REMOVED lines=12> */
[----:B-1----:R-:W4:Y:S04]  /*1ee90*/  LDL.LU R44, [R1+0x548] ;  /* 0x00054800012c7983 */ /* 0x002f280000300800 */
[----:B--2---:R-:W2:Y:S04]  /*1eea0*/  LDL.LU R43, [R1+0x544] ;  /* 0x00054400012b7983 */ /* 0x004ea80000300800 */
[----:B---3--:R-:W3:Y:S04]  /*1eeb0*/  LDL.LU R42, [R1+0x540] ;  /* 0x00054000012a7983 */ /* 0x008ee80000300800 */
[----:B------:R-:W3:Y:S04]  /*1eec0*/  LDL.LU R41, [R1+0x53c] ;  /* 0x00053c0001297983 */ /* 0x000ee80000300800 */
        /* <DEDUP_REMOVED lines=11> */
[----:B------:R-:W3:Y:S01]  /*1ef80*/  LDL.LU R29, [R1+0x50c] ;  /* 0x00050c00011d7983 */ /* 0x000ee20000300800 */
[----:B----4-:R-:W-:-:S05]  /*1ef90*/  SEL R251, R25, R251, !P0 ;  /* 0x000000fb19fb7207 */ /* 0x010fca0004000000 */
[----:B------:R1:W-:Y:S02]  /*1efa0*/  STL [R1+0x584], R251 ;  /* 0x000584fb01007387 */ /* 0x0003e40000100800 */
[C---:B-1----:R-:W-:Y:S02]  /*1efb0*/  SEL R251, R25.reuse, R58, !P0 ;  /* 0x0000003a19fb7207 */ /* 0x042fe40004000000 */
[C---:B------:R-:W-:Y:S02]  /*1efc0*/  SEL R58, R25.reuse, R57, !P0 ;  /* 0x00000039193a7207 */ /* 0x040fe40004000000 */
[C---:B------:R-:W-:Y:S01]  /*1efd0*/  SEL R57, R25.reuse, R56, !P0 ;  /* 0x0000003819397207 */ /* 0x040fe20004000000 */
        /* <DEDUP_REMOVED lines=25> */
[----:B--2---:R-:W-:-:S03]  /*1f170*/  SEL R44, R25, R43, !P0 ;  /* 0x0000002b192c7207 */ /* 0x004fc60004000000 */
[----:B------:R2:W-:Y:S01]  /*1f180*/  STL [R1+0x54c], R46 ;  /* 0x00054c2e01007387 */ /* 0x0005e20000100800 */
[----:B---3--:R-:W-:-:S03]  /*1f190*/  SEL R43, R25, R42, !P0 ;  /* 0x0000002a192b7207 */ /* 0x008fc60004000000 */
        /* <DEDUP_REMOVED lines=24> */
[----:B------:R2:W-:Y:S04]  /*1f320*/  STL [R1+0x518], R33 ;  /* 0x0005182101007387 */ /* 0x0005e80000100800 */
[----:B------:R2:W-:Y:S01]  /*1f330*/  STL [R1+0x514], R31 ;  /* 0x0005141f01007387 */ /* 0x0005e20000100800 */
[----:B------:R-:W-:-:S03]  /*1f340*/  SEL R29, R25, R29, !P0 ;  /* 0x0000001d191d7207 */ /* 0x000fc60004000000 */
[----:B-1----:R-:W3:Y:S04]  /*1f350*/  LDL.LU R251, [R1+0x508] ;  /* 0x0005080001fb7983 */ /* 0x002ee80000300800 */
[----:B------:R1:W-:Y:S04]  /*1f360*/  STL [R1+0x510], R30 ;  /* 0x0005101e01007387 */ /* 0x0003e80000100800 */
[----:B----4-:R-:W4:Y:S04]  /*1f370*/  LDL.LU R58, [R1+0x504] ;  /* 0x00050400013a7983 */ /* 0x010f280000300800 */
        /* <DEDUP_REMOVED lines=12> */
[----:B--2---:R-:W2:Y:S04]  /*1f440*/  LDL.LU R46, [R1+0x4d4] ;  /* 0x0004d400012e7983 */ /* 0x004ea80000300800 */
[----:B------:R-:W2:Y:S04]  /*1f450*/  LDL.LU R45, [R1+0x4d0] ;  /* 0x0004d000012d7983 */ /* 0x000ea80000300800 */
        /* <DEDUP_REMOVED lines=14> */
[----:B-1----:R-:W2:Y:S04]  /*1f540*/  LDL.LU R30, [R1+0x494] ;  /* 0x00049400011e7983 */ /* 0x002ea80000300800 */
[----:B------:R-:W2:Y:S01]  /*1f550*/  LDL.LU R29, [R1+0x490] ;  /* 0x00049000011d7983 */ /* 0x000ea20000300800 */
[----:B---3--:R-:W-:-:S05]  /*1f560*/  SEL R251, R25, R251, !P0 ;  /* 0x000000fb19fb7207 */ /* 0x008fca0004000000 */
[----:B------:R4:W-:Y:S02]  /*1f570*/  STL [R1+0x508], R251 ;  /* 0x000508fb01007387 */ /* 0x0009e40000100800 */
[C---:B----4-:R-:W-:Y:S02]  /*1f580*/  SEL R251, R25.reuse, R58, !P0 ;  /* 0x0000003a19fb7207 */ /* 0x050fe40004000000 */
        /* <DEDUP_REMOVED lines=57> */
[----:B-1----:R-:W2:Y:S04]  /*1f920*/  LDL.LU R251, [R1+0x48c] ;  /* 0x00048c0001fb7983 */ /* 0x002ea80000300800 */
[----:B------:R1:W-:Y:S04]  /*1f930*/  STL [R1+0x494], R30 ;  /* 0x0004941e01007387 */ /* 0x0003e80000100800 */
[----:B---3--:R-:W3:Y:S04]  /*1f940*/  LDL.LU R58, [R1+0x488] ;  /* 0x00048800013a7983 */ /* 0x008ee80000300800 */
[----:B------:R1:W-:Y:S04]  /*1f950*/  STL [R1+0x490], R29 ;  /* 0x0004901d01007387 */ /* 0x0003e80000100800 */
[----:B----4-:R-:W4:Y:S04]  /*1f960*/  LDL.LU R57, [R1+0x484] ;  /* 0x0004840001397983 */ /* 0x010f280000300800 */
        /* <DEDUP_REMOVED lines=27> */
[----:B------:R-:W4:Y:S01]  /*1fb20*/  LDL.LU R29, [R1+0x414] ;  /* 0x00041400011d7983 */ /* 0x000f220000300800 */
[----:B--2---:R-:W-:-:S05]  /*1fb30*/  SEL R251, R25, R251, !P0 ;  /* 0x000000fb19fb7207 */ /* 0x004fca0004000000 */
[----:B------:R3:W-:Y:S02]  /*1fb40*/  STL [R1+0x48c], R251 ;  /* 0x00048cfb01007387 */ /* 0x0007e40000100800 */
[C---:B---3--:R-:W-:Y:S02]  /*1fb50*/  SEL R251, R25.reuse, R58, !P0 ;  /* 0x0000003a19fb7207 */ /* 0x048fe40004000000 */
[C---:B----4-:R-:W-:Y:S02]  /*1fb60*/  SEL R58, R25.reuse, R57, !P0 ;  /* 0x00000039193a7207 */ /* 0x050fe40004000000 */
        /* <DEDUP_REMOVED lines=56> */
[----:B-1----:R-:W4:Y:S04]  /*1fef0*/  LDL.LU R251, [R1+0x410] ;  /* 0x0004100001fb7983 */ /* 0x002f280000300800 */
[----:B------:R1:W-:Y:S04]  /*1ff00*/  STL [R1+0x418], R30 ;  /* 0x0004181e01007387 */ /* 0x0003e80000100800 */
[----:B--2---:R-:W2:Y:S04]  /*1ff10*/  LDL.LU R58, [R1+0x40c] ;  /* 0x00040c00013a7983 */ /* 0x004ea80000300800 */
[----:B------:R1:W-:Y:S04]  /*1ff20*/  STL [R1+0x414], R29 ;  /* 0x0004141d01007387 */ /* 0x0003e80000100800 */
        /* <DEDUP_REMOVED lines=27> */
[----:B-1----:R-:W3:Y:S04]  /*200e0*/  LDL.LU R30, [R1+0x1f4] ;  /* 0x0001f400011e7983 */ /* 0x002ee80000300800 */
[----:B------:R-:W3:Y:S01]  /*200f0*/  LDL.LU R29, [R1+0x1f0] ;  /* 0x0001f000011d7983 */ /* 0x000ee20000300800 */
[----:B----4-:R-:W-:-:S05]  /*20100*/  SEL R251, R25, R251, !P0 ;  /* 0x000000fb19fb7207 */ /* 0x010fca0004000000 */
[----:B------:R2:W-:Y:S02]  /*20110*/  STL [R1+0x410], R251 ;  /* 0x000410fb01007387 */ /* 0x0005e40000100800 */
[C---:B--2---:R-:W-:Y:S02]  /*20120*/  SEL R251, R25.reuse, R58, !P0 ;  /* 0x0000003a19fb7207 */ /* 0x044fe40004000000 */
[C---:B---3--:R-:W-:Y:S02]  /*20130*/  SEL R58, R25.reuse, R57, !P0 ;  /* 0x00000039193a7207 */ /* 0x048fe40004000000 */
        /* <DEDUP_REMOVED lines=280> */
[----:B------:R-:W-:Y:S01]  /*212c0*/  STL [R1+0x264], R251 ;  /* 0x000264fb01007387 */ /* 0x000fe20000100800 */
        /* <DEDUP_REMOVED lines=85> */
[----:B------:R-:W3:Y:S04]  /*21820*/  LDL.LU R29, [R1+0x4] ;  /* 0x00000400011d7983 */ /* 0x000ee80000300800 */
[----:B------:R-:W3:Y:S01]  /*21830*/  LDL.LU R251, [R1] ;  /* 0x0000000001fb7983 */ /* 0x000ee20000300800 */
[----:B----4-:R-:W-:-:S05]  /*21840*/  SEL R58, R25, R58, !P0 ;  /* 0x0000003a193a7207 */ /* 0x010fca0004000000 */
[----:B------:R1:W-:Y:S01]  /*21850*/  STL [R1+0x80], R58 ;  /* 0x0000803a01007387 */ /* 0x0003e20000100800 */
[----:B--2---:R-:W-:-:S03]  /*21860*/  SEL R57, R25, R57, !P0 ;  /* 0x0000003919397207 */ /* 0x004fc60004000000 */
[----:B-1----:R-:W2:Y:S01]  /*21870*/  LDL.LU R58, [R1+0x3e94] ;  /* 0x003e9400013a7983 */ /* 0x002ea20000300800 */
[----:B---3--:R-:W-:-:S03]  /*21880*/  SEL R56, R25, R56, !P0 ;  /* 0x0000003819387207 */ /* 0x008fc60004000000 */
[----:B------:R1:W-:Y:S01]  /*21890*/  STL [R1+0x1d0], R57 ;  /* 0x0001d03901007387 */ /* 0x0003e20000100800 */
[C---:B------:R-:W-:Y:S02]  /*218a0*/  SEL R55, R25.reuse, R55, !P0 ;  /* 0x0000003719377207 */ /* 0x040fe40004000000 */
[C---:B------:R-:W-:Y:S01]  /*218b0*/  SEL R54, R25.reuse, R54, !P0 ;  /* 0x0000003619367207 */ /* 0x040fe20004000000 */
[----:B-1----:R-:W3:Y:S01]  /*218c0*/  LDL.LU R57, [R1+0x3e90] ;  /* 0x003e900001397983 */ /* 0x002ee20000300800 */
[----:B------:R-:W-:-:S03]  /*218d0*/  SEL R53, R25, R53, !P0 ;  /* 0x0000003519357207 */ /* 0x000fc60004000000 */
[----:B------:R1:W-:Y:S01]  /*218e0*/  STL [R1+0x1c8], R56 ;  /* 0x0001c83801007387 */ /* 0x0003e20000100800 */
[C---:B------:R-:W-:Y:S02]  /*218f0*/  SEL R52, R25.reuse, R52, !P0 ;  /* 0x0000003419347207 */ /* 0x040fe40004000000 */
[C---:B------:R-:W-:Y:S01]  /*21900*/  SEL R51, R25.reuse, R51, !P0 ;  /* 0x0000003319337207 */ /* 0x040fe20004000000 */
[----:B-1----:R-:W4:Y:S04]  /*21910*/  LDL.LU R56, [R1+0x3e8c] ;  /* 0x003e8c0001387983 */ /* 0x002f280000300800 */
[----:B------:R1:W-:Y:S01]  /*21920*/  STL [R1+0x1c4], R55 ;  /* 0x0001c43701007387 */ /* 0x0003e20000100800 */
[C---:B------:R-:W-:Y:S02]  /*21930*/  SEL R50, R25.reuse, R50, !P0 ;  /* 0x0000003219327207 */ /* 0x040fe40004000000 */
[C---:B------:R-:W-:Y:S01]  /*21940*/  SEL R49, R25.reuse, R49, !P0 ;  /* 0x0000003119317207 */ /* 0x040fe20004000000 */
[----:B-1----:R-:W2:Y:S04]  /*21950*/  LDL.LU R55, [R1+0x3e88] ;  /* 0x003e880001377983 */ /* 0x002ea80000300800 */
[----:B------:R1:W-:Y:S01]  /*21960*/  STL [R1+0x1c0], R54 ;  /* 0x0001c03601007387 */ /* 0x0003e20000100800 */
[----:B------:R-:W-:-:S03]  /*21970*/  SEL R48, R25, R48, !P0 ;  /* 0x0000003019307207 */ /* 0x000fc60004000000 */
        /* <DEDUP_REMOVED lines=58> */
[----:B------:R1:W-:Y:S04]  /*21d20*/  STL [R1+0x1c], R34 ;  /* 0x00001c2201007387 */ /* 0x0003e80000100800 */
        /* <DEDUP_REMOVED lines=10> */
[----:B-1----:R-:W3:Y:S01]  /*21dd0*/  LDL.LU R29, [R1+0x3e20] ;  /* 0x003e2000011d7983 */ /* 0x002ee20000300800 */
[----:B------:R-:W-:-:S05]  /*21de0*/  SEL R251, R25, R251, !P0 ;  /* 0x000000fb19fb7207 */ /* 0x000fca0004000000 */
[----:B------:R2:W-:Y:S02]  /*21df0*/  STL [R1+0x140], R251 ;  /* 0x000140fb01007387 */ /* 0x0005e40000100800 */
[C---:B--2---:R-:W-:Y:S02]  /*21e00*/  SEL R251, R25.reuse, R30, !P0 ;  /* 0x0000001e19fb7207 */ /* 0x044fe40004000000 */
[C---:B------:R-:W-:Y:S02]  /*21e10*/  SEL R30, R25.reuse, R32, !P0 ;  /* 0x00000020191e7207 */ /* 0x040fe40004000000 */
[----:B---3--:R-:W-:-:S05]  /*21e20*/  SEL R29, R25, R29, !P0 ;  /* 0x0000001d191d7207 */ /* 0x008fca0004000000 */
[----:B------:R1:W-:Y:S04]  /*21e30*/  STL [R1+0x13c], R29 ;  /* 0x00013c1d01007387 */ /* 0x0003e80000100800 */
[----:B------:R-:W-:Y:S04]  /*21e40*/  STL [R1+0x4], R251 ;  /* 0x000004fb01007387 */ /* 0x000fe80000100800 */
[----:B------:R2:W-:Y:S01]  /*21e50*/  STL [R1+0x260], R30 ;  /* 0x0002601e01007387 */ /* 0x0005e20000100800 */
[C---:B-1----:R-:W-:Y:S02]  /*21e60*/  SEL R29, R25.reuse, R31, !P0 ;  /* 0x0000001f191d7207 */ /* 0x042fe40004000000 */
[----:B------:R-:W-:-:S03]  /*21e70*/  SEL R31, R25, R33, !P0 ;  /* 0x00000021191f7207 */ /* 0x000fc60004000000 */
[----:B------:R1:W-:Y:S01]  /*21e80*/  STL [R1+0x134], R29 ;  /* 0x0001341d01007387 */ /* 0x0003e20000100800 */
[----:B--2---:R-:W-:-:S03]  /*21e90*/  SEL R30, R25, R34, !P0 ;  /* 0x00000022191e7207 */ /* 0x004fc60004000000 */
[----:B------:R2:W-:Y:S04]  /*21ea0*/  STL [R1+0x130], R31 ;  /* 0x0001301f01007387 */ /* 0x0005e80000100800 */
[----:B------:R3:W-:Y:S01]  /*21eb0*/  STL [R1+0x128], R30 ;  /* 0x0001281e01007387 */ /* 0x0007e20000100800 */
[C---:B-1----:R-:W-:Y:S02]  /*21ec0*/  SEL R29, R25.reuse, R35, !P0 ;  /* 0x00000023191d7207 */ /* 0x042fe40004000000 */
[----:B--2---:R-:W-:-:S03]  /*21ed0*/  SEL R31, R25, R36, !P0 ;  /* 0x00000024191f7207 */ /* 0x004fc60004000000 */
[----:B------:R1:W-:Y:S01]  /*21ee0*/  STL [R1+0x124], R29 ;  /* 0x0001241d01007387 */ /* 0x0003e20000100800 */
[----:B---3--:R-:W-:-:S03]  /*21ef0*/  SEL R30, R25, R37, !P0 ;  /* 0x00000025191e7207 */ /* 0x008fc60004000000 */
        /* <DEDUP_REMOVED lines=38> */
[C---:B----4-:R-:W-:Y:S02]  /*22160*/  SEL R29, R25.reuse, R56, !P0 ;  /* 0x00000038191d7207 */ /* 0x050fe40004000000 */
[----:B-1----:R-:W-:-:S03]  /*22170*/  SEL R31, R25, R57, !P0 ;  /* 0x00000039191f7207 */ /* 0x002fc60004000000 */
        /* <DEDUP_REMOVED lines=48> */
[----:B------:R-:W-:Y:S01]  /*22480*/  STL [R1+0x10], R29 ;  /* 0x0000101d01007387 */ /* 0x000fe20000100800 */
[----:B---3--:R-:W-:-:S03]  /*22490*/  SEL R30, R25, R82, !P0 ;  /* 0x00000052191e7207 */ /* 0x008fc60004000000 */
[----:B------:R1:W-:Y:S04]  /*224a0*/  STL [R1+0xc], R31 ;  /* 0x00000c1f01007387 */ /* 0x0003e80000100800 */
[----:B------:R-:W2:Y:S04]  /*224b0*/  LDL.LU R43, [R1+0x5c4] ;  /* 0x0005c400012b7983 */ /* 0x000ea80000300800 */
[----:B------:R-:W-:Y:S04]  /*224c0*/  STL [R1+0x8], R30 ;  /* 0x0000081e01007387 */ /* 0x000fe80000100800 */
[----:B------:R-:W3:Y:S01]  /*224d0*/  LDL.LU R251, [R1+0x5cc] ;  /* 0x0005cc0001fb7983 */ /* 0x000ee20000300800 */
[----:B-1----:R-:W-:-:S02]  /*224e0*/  SEL R31, R25, R4, !P0 ;  /* 0x00000004191f7207 */ /* 0x002fc40004000000 */
[C---:B------:R-:W-:Y:S01]  /*224f0*/  SEL R35, R25.reuse, R0, !P0 ;  /* 0x0000000019237207 */ /* 0x040fe20004000000 */
[----:B------:R-:W-:Y:S01]  /*22500*/  @!P6 IMAD.MOV R27, RZ, RZ, -R27 ;  /* 0x000000ffff1be224 */ /* 0x000fe200078e0a1b */
[C---:B------:R-:W-:Y:S02]  /*22510*/  SEL R34, R25.reuse, R2, !P0 ;  /* 0x0000000219227207 */ /* 0x040fe40004000000 */
[C---:B------:R-:W-:Y:S02]  /*22520*/  SEL R32, R25.reuse, R3, !P0 ;  /* 0x0000000319207207 */ /* 0x040fe40004000000 */
[C---:B------:R-:W-:Y:S02]  /*22530*/  SEL R36, R25.reuse, R250, !P0 ;  /* 0x000000fa19247207 */ /* 0x040fe40004000000 */
[C---:B------:R-:W-:Y:S02]  /*22540*/  SEL R38, R25.reuse, R18, !P0 ;  /* 0x0000001219267207 */ /* 0x040fe40004000000 */
[----:B------:R-:W-:-:S02]  /*22550*/  SEL R29, R25, R83, !P0 ;  /* 0x00000053191d7207 */ /* 0x000fc40004000000 */
[C---:B------:R-:W-:Y:S02]  /*22560*/  SEL R75, R25.reuse, R84, !P0 ;  /* 0x00000054194b7207 */ /* 0x040fe40004000000 */
[C---:B------:R-:W-:Y:S02]  /*22570*/  SEL R70, R25.reuse, R85, !P0 ;  /* 0x0000005519467207 */ /* 0x040fe40004000000 */
[C---:B------:R-:W-:Y:S01]  /*22580*/  SEL R68, R25.reuse, R86, !P0 ;  /* 0x0000005619447207 */ /* 0x040fe20004000000 */
[----:B------:R1:W-:Y:S01]  /*22590*/  STL [R1], R29 ;  /* 0x0000001d01007387 */ /* 0x0003e20000100800 */
[C---:B------:R-:W-:Y:S01]  /*225a0*/  SEL R87, R25.reuse, R87, !P0 ;  /* 0x0000005719577207 */ /* 0x040fe20004000000 */
[----:B------:R-:W-:Y:S01]  /*225b0*/  ULDC.64 UR4, c[0x0][0x118] ;  /* 0x0000460000047ab9 */ /* 0x000fe20000000a00 */
[C---:B------:R-:W-:Y:S01]  /*225c0*/  SEL R39, R25.reuse, R19, !P0 ;  /* 0x0000001319277207 */ /* 0x040fe20004000000 */
[----:B------:R-:W-:Y:S01]  /*225d0*/  IMAD.MOV.U32 R19, RZ, RZ, c[0x0][0x188] ;  /* 0x00006200ff137624 */ /* 0x000fe200078e00ff */
[C---:B------:R-:W-:Y:S01]  /*225e0*/  SEL R88, R25.reuse, R88, !P0 ;  /* 0x0000005819587207 */ /* 0x040fe20004000000 */
[----:B------:R-:W-:Y:S01]  /*225f0*/  STL [R1+0x3dc8], R75 ;  /* 0x003dc84b01007387 */ /* 0x000fe20000100800 */
[----:B------:R-:W-:-:S02]  /*22600*/  SEL R89, R25, R89, !P0 ;  /* 0x0000005919597207 */ /* 0x000fc40004000000 */
[C---:B------:R-:W-:Y:S01]  /*22610*/  SEL R90, R25.reuse, R90, !P0 ;  /* 0x0000005a195a7207 */ /* 0x040fe20004000000 */
[----:B------:R-:W-:Y:S01]  /*22620*/  STL [R1+0x3dcc], R70 ;  /* 0x003dcc4601007387 */ /* 0x000fe20000100800 */
[C---:B------:R-:W-:Y:S02]  /*22630*/  SEL R91, R25.reuse, R91, !P0 ;  /* 0x0000005b195b7207 */ /* 0x040fe40004000000 */
[C---:B------:R-:W-:Y:S01]  /*22640*/  SEL R92, R25.reuse, R92, !P0 ;  /* 0x0000005c195c7207 */ /* 0x040fe20004000000 */
[----:B------:R-:W-:Y:S01]  /*22650*/  STL [R1+0x3dd0], R68 ;  /* 0x003dd04401007387 */ /* 0x000fe20000100800 */
[C---:B-1----:R-:W-:Y:S02]  /*22660*/  SEL R29, R25.reuse, R6, !P0 ;  /* 0x00000006191d7207 */ /* 0x042fe40004000000 */
[----:B------:R-:W-:Y:S01]  /*22670*/  SEL R93, R25, R93, !P0 ;  /* 0x0000005d195d7207 */ /* 0x000fe20004000000 */
[----:B------:R-:W-:Y:S01]  /*22680*/  STL [R1+0x3dd4], R87 ;  /* 0x003dd45701007387 */ /* 0x000fe20000100800 */
[----:B------:R-:W-:-:S02]  /*22690*/  SHF.L.U32 R6, R19, 0x2, RZ ;  /* 0x0000000213067819 */ /* 0x000fc400000006ff */
[C---:B------:R-:W-:Y:S01]  /*226a0*/  SEL R94, R25.reuse, R94, !P0 ;  /* 0x0000005e195e7207 */ /* 0x040fe20004000000 */
[----:B------:R-:W-:Y:S01]  /*226b0*/  STL [R1+0x3dd8], R88 ;  /* 0x003dd85801007387 */ /* 0x000fe20000100800 */
[----:B------:R-:W-:-:S03]  /*226c0*/  SEL R95, R25, R95, !P0 ;  /* 0x0000005f195f7207 */ /* 0x000fc60004000000 */
[----:B------:R-:W-:Y:S01]  /*226d0*/  STL [R1+0x3ddc], R89 ;  /* 0x003ddc5901007387 */ /* 0x000fe20000100800 */
[----:B------:R-:W-:-:S03]  /*226e0*/  SEL R96, R25, R96, !P0 ;  /* 0x0000006019607207 */ /* 0x000fc60004000000 */
[----:B------:R-:W-:Y:S01]  /*226f0*/  STL [R1+0x3de0], R90 ;  /* 0x003de05a01007387 */ /* 0x000fe20000100800 */
[C---:B------:R-:W-:Y:S02]  /*22700*/  SEL R97, R25.reuse, R97, !P0 ;  /* 0x0000006119617207 */ /* 0x040fe40004000000 */
[C---:B------:R-:W-:Y:S01]  /*22710*/  SEL R30, R25.reuse, R5, !P0 ;  /* 0x00000005191e7207 */ /* 0x040fe20004000000 */
[----:B------:R-:W-:Y:S01]  /*22720*/  STL [R1+0x3de4], R91 ;  /* 0x003de45b01007387 */ /* 0x000fe20000100800 */
[C---:B------:R-:W-:Y:S02]  /*22730*/  SEL R55, R25.reuse, R26, !P0 ;  /* 0x0000001a19377207 */ /* 0x040fe40004000000 */
[C---:B------:R-:W-:Y:S01]  /*22740*/  SEL R59, R25.reuse, R27, !P0 ;  /* 0x0000001b193b7207 */ /* 0x040fe20004000000 */
[----:B------:R-:W-:Y:S01]  /*22750*/  STL [R1+0x3de8], R92 ;  /* 0x003de85c01007387 */ /* 0x000fe20000100800 */
[C---:B------:R-:W-:Y:S02]  /*22760*/  SEL R98, R25.reuse, R98, !P0 ;  /* 0x0000006219627207 */ /* 0x040fe40004000000 */
[C---:B------:R-:W-:Y:S01]  /*22770*/  SEL R99, R25.reuse, R99, !P0 ;  /* 0x0000006319637207 */ /* 0x040fe20004000000 */
[----:B------:R-:W-:Y:S01]  /*22780*/  STL [R1+0x3dec], R93 ;  /* 0x003dec5d01007387 */ /* 0x000fe20000100800 */
[----:B------:R-:W-:-:S02]  /*22790*/  SEL R100, R25, R100, !P0 ;  /* 0x0000006419647207 */ /* 0x000fc40004000000 */
[C---:B------:R-:W-:Y:S01]  /*227a0*/  SEL R101, R25.reuse, R101, !P0 ;  /* 0x0000006519657207 */ /* 0x040fe20004000000 */
[----:B------:R-:W-:Y:S01]  /*227b0*/  STL [R1+0x3df0], R94 ;  /* 0x003df05e01007387 */ /* 0x000fe20000100800 */
[C---:B------:R-:W-:Y:S02]  /*227c0*/  SEL R102, R25.reuse, R102, !P0 ;  /* 0x0000006619667207 */ /* 0x040fe40004000000 */
[C---:B------:R-:W-:Y:S02]  /*227d0*/  SEL R103, R25.reuse, R103, !P0 ;  /* 0x0000006719677207 */ /* 0x040fe40004000000 */
[C---:B------:R-:W-:Y:S02]  /*227e0*/  SEL R104, R25.reuse, R104, !P0 ;  /* 0x0000006819687207 */ /* 0x040fe40004000000 */
[C---:B------:R-:W-:Y:S02]  /*227f0*/  SEL R105, R25.reuse, R105, !P0 ;  /* 0x0000006919697207 */ /* 0x040fe40004000000 */
[----:B------:R-:W-:-:S02]  /*22800*/  SEL R106, R25, R106, !P0 ;  /* 0x0000006a196a7207 */ /* 0x000fc40004000000 */
[C---:B------:R-:W-:Y:S02]  /*22810*/  SEL R107, R25.reuse, R107, !P0 ;  /* 0x0000006b196b7207 */ /* 0x040fe40004000000 */
        /* <DEDUP_REMOVED lines=86> */
[----:B------:R-:W-:Y:S01]  /*22d80*/  SEL R194, R25, R194, !P0 ;  /* 0x000000c219c27207 */ /* 0x000fe20004000000 */
[----:B---3--:R-:W-:Y:S02]  /*22d90*/  IMAD R4, R251, c[0x0][0x184], RZ ;  /* 0x00006100fb047a24 */ /* 0x008fe400078e02ff */
[----:B------:R-:W1:Y:S01]  /*22da0*/  S2R R251, SR_TID.X ;  /* 0x0000000000fb7919 */ /* 0x000e620000002100 */
[----:B--2---:R-:W-:-:S05]  /*22db0*/  IMAD R0, R43, c[0x0][0x184], RZ ;  /* 0x000061002b007a24 */ /* 0x004fca00078e02ff */
[----:B------:R-:W-:-:S04]  /*22dc0*/  LEA R2, P6, R0, c[0x0][0x160], 0x2 ;  /* 0x0000580000027a11 */ /* 0x000fc800078c10ff */
[----:B------:R-:W-:Y:S02]  /*22dd0*/  LEA.HI.X.SX32 R3, R0, c[0x0][0x164], 0x2, P6 ;  /* 0x0000590000037a11 */ /* 0x000fe400030f16ff */
[----:B------:R-:W-:Y:S02]  /*22de0*/  LEA R250, P6, R4, c[0x0][0x160], 0x2 ;  /* 0x0000580004fa7a11 */ /* 0x000fe400078c10ff */
[----:B------:R-:W-:Y:S02]  /*22df0*/  IADD3 R0, R252, -0x5, RZ ;  /* 0xfffffffbfc007810 */ /* 0x000fe40007ffe0ff */
[----:B-1----:R-:W-:-:S05]  /*22e00*/  LOP3.LUT R52, R251, 0x7f, RZ, 0xc0, !PT ;  /* 0x0000007ffb347812 */ /* 0x002fca00078ec0ff */
[----:B------:R-:W-:Y:S01]  /*22e10*/  IMAD.SHL.U32 R18, R52, 0x4, RZ ;  /* 0x0000000434127824 */ /* 0x000fe200078e00ff */
[----:B------:R-:W-:-:S04]  /*22e20*/  LEA.HI.X.SX32 R251, R4, c[0x0][0x164], 0x2, P6 ;  /* 0x0000590004fb7a11 */ /* 0x000fc800030f16ff */
[----:B------:R-:W-:Y:S02]  /*22e30*/  IADD3 R4, R18, 0x100000, RZ ;  /* 0x0010000012047810 */ /* 0x000fe40007ffe0ff */
[----:B------:R-:W-:Y:S02]  /*22e40*/  ISETP.GE.U32.AND P6, PT, R0, 0x7fffff7c, PT ;  /* 0x7fffff7c0000780c */ /* 0x000fe40003fc6070 */
[----:B------:R-:W-:Y:S01]  /*22e50*/  IADD3 R0, R18, 0x100000, RZ ;  /* 0x0010000012007810 */ /* 0x000fe20007ffe0ff */
[----:B------:R1:W-:Y:S04]  /*22e60*/  LDGSTS.E [R4+-0x40000], [R250.64], !P5 ;  /* 0xc0000000fa047fae */ /* 0x0003e8000e921844 */
[----:B------:R2:W-:Y:S01]  /*22e70*/  LDGSTS.E [R0+-0x3fe00], [R2.64], !P5 ;  /* 0xc020000002007fae */ /* 0x0005e2000e921844 */
[----:B------:R-:W-:-:S02]  /*22e80*/  SEL R195, R25, R195, !P0 ;  /* 0x000000c319c37207 */ /* 0x000fc40004000000 */
[----:B-1----:R-:W-:Y:S01]  /*22e90*/  IADD3 R4, R252, -0x9, RZ ;  /* 0xfffffff7fc047810 */ /* 0x002fe20007ffe0ff */
[----:B------:R-:W-:-:S03]  /*22ea0*/  IMAD.WIDE R26, R6, 0x4, R250 ;  /* 0x00000004061a7825 */ /* 0x000fc600078e02fa */
[----:B------:R-:W-:Y:S02]  /*22eb0*/  ISETP.GE.U32.AND P5, PT, R4, 0x7fffff78, PT ;  /* 0x7fffff780400780c */ /* 0x000fe40003fa6070 */
        /* <DEDUP_REMOVED lines=63> */
[----:B------:R-:W-:Y:S01]  /*232b0*/  SEL R33, R25, R16, !P0 ;  /* 0x0000001019217207 */ /* 0x000fe20004000000 */
[----:B------:R-:W-:Y:S01]  /*232c0*/  IMAD.SHL.U32 R16, R19, 0x8, RZ ;  /* 0x0000000813107824 */ /* 0x000fe200078e00ff */
[----:B------:R-:W-:-:S02]  /*232d0*/  SEL R37, R25, R17, !P0 ;  /* 0x0000001119257207 */ /* 0x000fc40004000000 */
[C---:B------:R-:W-:Y:S02]  /*232e0*/  SEL R40, R25.reuse, R20, !P0 ;  /* 0x0000001419287207 */ /* 0x040fe40004000000 */
[C---:B------:R-:W-:Y:S02]  /*232f0*/  SEL R41, R25.reuse, R21, !P0 ;  /* 0x0000001519297207 */ /* 0x040fe40004000000 */
[C---:B------:R-:W-:Y:S02]  /*23300*/  SEL R42, R25.reuse, R22, !P0 ;  /* 0x00000016192a7207 */ /* 0x040fe40004000000 */
[C---:B------:R-:W-:Y:S02]  /*23310*/  SEL R47, R25.reuse, R24, !P0 ;  /* 0x00000018192f7207 */ /* 0x040fe40004000000 */
[C---:B------:R-:W-:Y:S02]  /*23320*/  SEL R51, R25.reuse, R28, !P0 ;  /* 0x0000001c19337207 */ /* 0x040fe40004000000 */
[----:B------:R-:W-:Y:S01]  /*23330*/  IADD3 R5, R252, -0x11, RZ ;  /* 0xffffffeffc057810 */ /* 0x000fe20007ffe0ff */
[----:B------:R-:W-:Y:S01]  /*23340*/  STL [R1+0x3df4], R95 ;  /* 0x003df45f01007387 */ /* 0x000fe20000100800 */
[----:B------:R-:W-:Y:S01]  /*23350*/  SEL R43, R25, R23, !P0 ;  /* 0x00000017192b7207 */ /* 0x000fe20004000000 */
[----:B------:R-:W-:Y:S01]  /*23360*/  IMAD.WIDE R24, R6, 0x4, R2 ;  /* 0x0000000406187825 */ /* 0x000fe200078e0202 */
[----:B------:R-:W-:Y:S01]  /*23370*/  IADD3 R4, R18, 0x100000, RZ ;  /* 0x0010000012047810 */ /* 0x000fe20007ffe0ff */
[----:B------:R-:W-:Y:S01]  /*23380*/  STL [R1+0x3df8], R96 ;  /* 0x003df86001007387 */ /* 0x000fe20000100800 */
[----:B------:R-:W-:Y:S01]  /*23390*/  IADD3 R17, R252, -0xd, RZ ;  /* 0xfffffff3fc117810 */ /* 0x000fe20007ffe0ff */
[----:B------:R-:W-:Y:S01]  /*233a0*/  IMAD.WIDE R22, R16, 0x4, R250 ;  /* 0x0000000410167825 */ /* 0x000fe200078e02fa */
[----:B------:R-:W-:Y:S01]  /*233b0*/  ISETP.GE.U32.AND P0, PT, R5, 0x7fffff70, PT ;  /* 0x7fffff700500780c */ /* 0x000fe20003f06070 */
[----:B------:R-:W-:Y:S01]  /*233c0*/  STL [R1+0x3dfc], R97 ;  /* 0x003dfc6101007387 */ /* 0x000fe20000100800 */
[----:B------:R-:W-:-:S03]  /*233d0*/  IADD3 R5, R18, 0x100000, RZ ;  /* 0x0010000012057810 */ /* 0x000fc60007ffe0ff */
[----:B------:R-:W-:Y:S04]  /*233e0*/  STL [R1+0x3e00], R98 ;  /* 0x003e006201007387 */ /* 0x000fe80000100800 */
[----:B------:R2:W-:Y:S04]  /*233f0*/  LDGSTS.E [R0+-0x3f000], [R26.64], !P6 ;  /* 0xc10000001a007fae */ /* 0x0005e8000f121844 */
[----:B------:R-:W-:Y:S04]  /*23400*/  STL [R1+0x3e04], R99 ;  /* 0x003e046301007387 */ /* 0x000fe80000100800 */
[----:B------:R1:W-:Y:S01]  /*23410*/  LDGSTS.E [R4+-0x3ee00], [R24.64], !P6 ;  /* 0xc120000018047fae */ /* 0x0003e2000f121844 */
[----:B------:R-:W-:-:S03]  /*23420*/  ISETP.GE.U32.AND P6, PT, R17, 0x7fffff74, PT ;  /* 0x7fffff741100780c */ /* 0x000fc60003fc6070 */
[----:B------:R-:W-:Y:S04]  /*23430*/  STL [R1+0x3e08], R100 ;  /* 0x003e086401007387 */ /* 0x000fe80000100800 */
[----:B------:R-:W-:Y:S04]  /*23440*/  STL [R1+0x3e0c], R101 ;  /* 0x003e0c6501007387 */ /* 0x000fe80000100800 */
[----:B------:R-:W-:Y:S04]  /*23450*/  STL [R1+0x3e10], R102 ;  /* 0x003e106601007387 */ /* 0x000fe80000100800 */
[----:B------:R-:W-:Y:S04]  /*23460*/  STL [R1+0x3e14], R103 ;  /* 0x003e146701007387 */ /* 0x000fe80000100800 */
[----:B------:R3:W-:Y:S01]  /*23470*/  LDGSTS.E [R5+-0x3e000], [R22.64], !P5 ;  /* 0xc200000016057fae */ /* 0x0007e2000e921844 */
[----:B------:R-:W-:-:S03]  /*23480*/  IADD3 R6, R18, 0x100000, RZ ;  /* 0x0010000012067810 */ /* 0x000fc60007ffe0ff */
[----:B------:R-:W-:Y:S01]  /*23490*/  STL [R1+0x3e18], R104 ;  /* 0x003e186801007387 */ /* 0x000fe20000100800 */
[----:B------:R-:W-:-:S03]  /*234a0*/  IMAD.WIDE R20, R16, 0x4, R2 ;  /* 0x0000000410147825 */ /* 0x000fc600078e0202 */
[----:B------:R-:W-:Y:S01]  /*234b0*/  STL [R1+0x3e1c], R105 ;  /* 0x003e1c6901007387 */ /* 0x000fe20000100800 */
[----:B---3--:R-:W-:-:S03]  /*234c0*/  IMAD R5, R19, 0xc, RZ ;  /* 0x0000000c13057824 */ /* 0x008fc600078e02ff */
[----:B------:R-:W-:Y:S04]  /*234d0*/  STL.64 [R1+0x12a8], R26 ;  /* 0x0012a81a01007387 */ /* 0x000fe80000100a00 */
[----:B------:R1:W-:Y:S01]  /*234e0*/  STL.64 [R1+0x808], R24 ;  /* 0x0008081801007387 */ /* 0x0003e20000100a00 */
[----:B------:R-:W-:-:S03]  /*234f0*/  IADD3 R16, R252, -0x15, RZ ;  /* 0xffffffebfc107810 */ /* 0x000fc60007ffe0ff */
[----:B------:R3:W-:Y:S04]  /*23500*/  STL.64 [R1+0x810], R22 ;  /* 0x0008101601007387 */ /* 0x0007e80000100a00 */
[----:B------:R4:W-:Y:S01]  /*23510*/  LDGSTS.E [R6+-0x3de00], [R20.64], !P5 ;  /* 0xc220000014067fae */ /* 0x0009e2000e921844 */
[----:B-1----:R-:W-:-:S04]  /*23520*/  IMAD.WIDE R24, R5, 0x4, R250 ;  /* 0x0000000405187825 */ /* 0x002fc800078e02fa */
[----:B---3--:R-:W-:Y:S01]  /*23530*/  IMAD.WIDE R22, R5, 0x4, R2 ;  /* 0x0000000405167825 */ /* 0x008fe200078e0202 */
[----:B------:R1:W-:Y:S01]  /*23540*/  LDGSTS.E [R0+-0x3d000], [R24.64], !P6 ;  /* 0xc300000018007fae */ /* 0x0003e2000f121844 */
[----:B------:R-:W-:Y:S02]  /*23550*/  IADD3 R17, R252, -0x25, RZ ;  /* 0xffffffdbfc117810 */ /* 0x000fe40007ffe0ff */
[C---:B----4-:R-:W-:Y:S01]  /*23560*/  IMAD.SHL.U32 R6, R19.reuse, 0x10, RZ ;  /* 0x0000001013067824 */ /* 0x050fe200078e00ff */
[----:B------:R3:W-:Y:S01]  /*23570*/  LDGSTS.E [R4+-0x3ce00], [R22.64], !P6 ;  /* 0xc320000016047fae */ /* 0x0007e2000f121844 */
[----:B------:R-:W-:Y:S01]  /*23580*/  ISETP.GE.U32.AND P6, PT, R16, 0x7fffff6c, PT ;  /* 0x7fffff6c1000780c */ /* 0x000fe20003fc6070 */
[----:B------:R-:W-:Y:S01]  /*23590*/  IMAD R16, R19, 0x14, RZ ;  /* 0x0000001413107824 */ /* 0x000fe200078e02ff */
[----:B------:R-:W-:Y:S01]  /*235a0*/  IADD3 R5, R18, 0x100000, RZ ;  /* 0x0010000012057810 */ /* 0x000fe20007ffe0ff */
[----:B------:R4:W-:Y:S01]  /*235b0*/  STL.64 [R1+0x818], R20 ;  /* 0x0008181401007387 */ /* 0x0009e20000100a00 */
[----:B------:R-:W-:-:S03]  /*235c0*/  ISETP.GE.U32.AND P5, PT, R17, 0x7fffff5c, PT ;  /* 0x7fffff5c1100780c */ /* 0x000fc60003fa6070 */
[----:B------:R1:W-:Y:S01]  /*235d0*/  STL.64 [R1+0x820], R24 ;  /* 0x0008201801007387 */ /* 0x0003e20000100a00 */
[----:B------:R-:W-:-:S03]  /*235e0*/  IADD3 R17, R252, -0x19, RZ ;  /* 0xffffffe7fc117810 */ /* 0x000fc60007ffe0ff */
[----:B------:R3:W-:Y:S01]  /*235f0*/  STL.64 [R1+0x828], R22 ;  /* 0x0008281601007387 */ /* 0x0007e20000100a00 */
[----:B----4-:R-:W-:-:S04]  /*23600*/  IMAD.WIDE R20, R6, 0x4, R250 ;  /* 0x0000000406147825 */ /* 0x010fc800078e02fa */
[----:B-1----:R-:W-:Y:S01]  /*23610*/  IMAD.WIDE R24, R6, 0x4, R2 ;  /* 0x0000000406187825 */ /* 0x002fe200078e0202 */
[----:B------:R1:W-:Y:S03]  /*23620*/  STL.64 [R1+0x830], R20 ;  /* 0x0008301401007387 */ /* 0x0003e60000100a00 */
[----:B---3--:R-:W-:Y:S01]  /*23630*/  IMAD.WIDE R22, R16, 0x4, R250 ;  /* 0x0000000410167825 */ /* 0x008fe200078e02fa */
[----:B------:R1:W-:Y:S04]  /*23640*/  LDGSTS.E [R5+-0x3c000], [R20.64], !P0 ;  /* 0xc400000014057fae */ /* 0x0003e8000c121844 */
[----:B------:R2:W-:Y:S01]  /*23650*/  LDGSTS.E [R0+-0x3be00], [R24.64], !P0 ;  /* 0xc420000018007fae */ /* 0x0005e2000c121844 */
[----:B------:R-:W-:Y:S01]  /*23660*/  ISETP.GE.U32.AND P0, PT, R17, 0x7fffff68, PT ;  /* 0x7fffff681100780c */ /* 0x000fe20003f06070 */
[----:B------:R-:W-:-:S02]  /*23670*/  IMAD R6, R19, 0x18, RZ ;  /* 0x0000001813067824 */ /* 0x000fc400078e02ff */
[----:B------:R3:W-:Y:S01]  /*23680*/  LDGSTS.E [R4+-0x3b000], [R22.64], !P6 ;  /* 0xc500000016047fae */ /* 0x0007e2000f121844 */
[----:B-1----:R-:W-:Y:S01]  /*23690*/  IMAD.WIDE R20, R16, 0x4, R2 ;  /* 0x0000000410147825 */ /* 0x002fe200078e0202 */
[----:B--2---:R-:W-:-:S04]  /*236a0*/  IADD3 R0, R252, -0x1d, RZ ;  /* 0xffffffe3fc007810 */ /* 0x004fc80007ffe0ff */
[----:B------:R1:W-:Y:S01]  /*236b0*/  LDGSTS.E [R5+-0x3ae00], [R20.64], !P6 ;  /* 0xc520000014057fae */ /* 0x0003e2000f121844 */
[----:B------:R-:W-:-:S03]  /*236c0*/  ISETP.GE.U32.AND P6, PT, R0, 0x7fffff64, PT ;  /* 0x7fffff640000780c */ /* 0x000fc60003fc6070 */
[----:B------:R2:W-:Y:S01]  /*236d0*/  STL.64 [R1+0x838], R24 ;  /* 0x0008381801007387 */ /* 0x0005e20000100a00 */
[----:B------:R-:W-:Y:S01]  /*236e0*/  IADD3 R0, R18, 0x100000, RZ ;  /* 0x0010000012007810 */ /* 0x000fe20007ffe0ff */
[----:B------:R-:W-:Y:S01]  /*236f0*/  IMAD.WIDE R26, R6, 0x4, R250 ;  /* 0x00000004061a7825 */ /* 0x000fe200078e02fa */
[----:B------:R-:W-:-:S03]  /*23700*/  IADD3 R17, R252, -0x21, RZ ;  /* 0xffffffdffc117810 */ /* 0x000fc60007ffe0ff */
[----:B------:R-:W-:Y:S01]  /*23710*/  IMAD R16, R19, 0x1c, RZ ;  /* 0x0000001c13107824 */ /* 0x000fe200078e02ff */
[----:B------:R3:W-:Y:S04]  /*23720*/  STL.64 [R1+0x840], R22 ;  /* 0x0008401601007387 */ /* 0x0007e80000100a00 */
[----:B------:R4:W-:Y:S01]  /*23730*/  LDGSTS.E [R0+-0x3a000], [R26.64], !P0 ;  /* 0xc60000001a007fae */ /* 0x0009e2000c121844 */
[----:B--2---:R-:W-:-:S05]  /*23740*/  IMAD.WIDE R24, R6, 0x4, R2 ;  /* 0x0000000406187825 */ /* 0x004fca00078e0202 */
[----:B------:R2:W-:Y:S01]  /*23750*/  LDGSTS.E [R4+-0x39e00], [R24.64], !P0 ;  /* 0xc620000018047fae */ /* 0x0005e2000c121844 */
[----:B---3--:R-:W-:Y:S01]  /*23760*/  IMAD.WIDE R22, R16, 0x4, R250 ;  /* 0x0000000410167825 */ /* 0x008fe200078e02fa */
[----:B------:R-:W-:Y:S02]  /*23770*/  ISETP.GE.U32.AND P0, PT, R17, 0x7fffff60, PT ;  /* 0x7fffff601100780c */ /* 0x000fe40003f06070 */
[----:B------:R1:W-:Y:S04]  /*23780*/  STL.64 [R1+0x848], R20 ;  /* 0x0008481401007387 */ /* 0x0003e80000100a00 */
[----:B------:R3:W-:Y:S01]  /*23790*/  LDGSTS.E [R5+-0x39000], [R22.64], !P6 ;  /* 0xc700000016057fae */ /* 0x0007e2000f121844 */
[----:B------:R-:W-:-:S03]  /*237a0*/  IADD3 R6, R18, 0x100000, RZ ;  /* 0x0010000012067810 */ /* 0x000fc60007ffe0ff */
[----:B------:R-:W-:Y:S01]  /*237b0*/  STL.64 [R1+0x850], R26 ;  /* 0x0008501a01007387 */ /* 0x000fe20000100a00 */
[----:B-1----:R-:W-:-:S03]  /*237c0*/  IMAD.WIDE R20, R16, 0x4, R2 ;  /* 0x0000000410147825 */ /* 0x002fc600078e0202 */
[----:B------:R2:W-:Y:S01]  /*237d0*/  STL.64 [R1+0x858], R24 ;  /* 0x0008581801007387 */ /* 0x0005e20000100a00 */
[----:B---3--:R-:W-:-:S03]  /*237e0*/  IMAD.SHL.U32 R5, R19, 0x20, RZ ;  /* 0x0000002013057824 */ /* 0x008fc600078e00ff */
[----:B------:R1:W-:Y:S01]  /*237f0*/  STL.64 [R1+0x860], R22 ;  /* 0x0008601601007387 */ /* 0x0003e20000100a00 */
[----:B------:R-:W-:-:S03]  /*23800*/  IADD3 R16, R252, -0x29, RZ ;  /* 0xffffffd7fc107810 */ /* 0x000fc60007ffe0ff */
[----:B------:R3:W-:Y:S01]  /*23810*/  LDGSTS.E [R6+-0x38e00], [R20.64], !P6 ;  /* 0xc720000014067fae */ /* 0x0007e2000f121844 */
[----:B--2---:R-:W-:-:S04]  /*23820*/  IMAD.WIDE R24, R5, 0x4, R250 ;  /* 0x0000000405187825 */ /* 0x004fc800078e02fa */
[----:B-1----:R-:W-:Y:S01]  /*23830*/  IMAD.WIDE R22, R5, 0x4, R2 ;  /* 0x0000000405167825 */ /* 0x002fe200078e0202 */
[----:B------:R1:W-:Y:S01]  /*23840*/  LDGSTS.E [R0+-0x38000], [R24.64], !P0 ;  /* 0xc800000018007fae */ /* 0x0003e2000c121844 */
[----:B------:R-:W-:Y:S02]  /*23850*/  IADD3 R17, R252, -0x39, RZ ;  /* 0xffffffc7fc117810 */ /* 0x000fe40007ffe0ff */
[C---:B---3--:R-:W-:Y:S01]  /*23860*/  IMAD R6, R19.reuse, 0x24, RZ ;  /* 0x0000002413067824 */ /* 0x048fe200078e02ff */
        /* <DEDUP_REMOVED lines=9> */
[----:B---3--:R-:W-:-:S04]  /*23900*/  IMAD.WIDE R20, R6, 0x4, R250 ;  /* 0x0000000406147825 */ /* 0x008fc800078e02fa */
[----:B-1----:R-:W-:Y:S01]  /*23910*/  IMAD.WIDE R24, R6, 0x4, R2 ;  /* 0x0000000406187825 */ /* 0x002fe200078e0202 */
[----:B------:R1:W-:Y:S03]  /*23920*/  STL.64 [R1+0x880], R20 ;  /* 0x0008801401007387 */ /* 0x0003e60000100a00 */
[----:B--2---:R-:W-:Y:S01]  /*23930*/  IMAD.WIDE R22, R16, 0x4, R250 ;  /* 0x0000000410167825 */ /* 0x004fe200078e02fa */
[----:B------:R1:W-:Y:S04]  /*23940*/  LDGSTS.E [R5+-0x37000], [R20.64], !P5 ;  /* 0xc900000014057fae */ /* 0x0003e8000e921844 */
[----:B------:R4:W-:Y:S01]  /*23950*/  LDGSTS.E [R0+-0x36e00], [R24.64], !P5 ;  /* 0xc920000018007fae */ /* 0x0009e2000e921844 */
[----:B------:R-:W-:Y:S01]  /*23960*/  ISETP.GE.U32.AND P5, PT, R17, 0x7fffff54, PT ;  /* 0x7fffff541100780c */ /* 0x000fe20003fa6070 */
[----:B------:R-:W-:-:S02]  /*23970*/  IMAD R6, R19, 0x2c, RZ ;  /* 0x0000002c13067824 */ /* 0x000fc400078e02ff */
[----:B------:R2:W-:Y:S01]  /*23980*/  LDGSTS.E [R4+-0x36000], [R22.64], !P0 ;  /* 0xca00000016047fae */ /* 0x0005e2000c121844 */
[----:B-1----:R-:W-:Y:S01]  /*23990*/  IMAD.WIDE R20, R16, 0x4, R2 ;  /* 0x0000000410147825 */ /* 0x002fe200078e0202 */
[----:B----4-:R-:W-:-:S04]  /*239a0*/  IADD3 R0, R252, -0x31, RZ ;  /* 0xffffffcffc007810 */ /* 0x010fc80007ffe0ff */
        /* <DEDUP_REMOVED lines=9> */
[----:B---3--:R-:W-:-:S05]  /*23a40*/  IMAD.WIDE R24, R6, 0x4, R2 ;  /* 0x0000000406187825 */ /* 0x008fca00078e0202 */
[----:B------:R3:W-:Y:S01]  /*23a50*/  LDGSTS.E [R4+-0x34e00], [R24.64], !P5 ;  /* 0xcb20000018047fae */ /* 0x0007e2000e921844 */
[----:B--2---:R-:W-:Y:S01]  /*23a60*/  IMAD.WIDE R22, R16, 0x4, R250 ;  /* 0x0000000410167825 */ /* 0x004fe200078e02fa */
[----:B------:R-:W-:Y:S02]  /*23a70*/  ISETP.GE.U32.AND P5, PT, R17, 0x7fffff4c, PT ;  /* 0x7fffff4c1100780c */ /* 0x000fe40003fa6070 */
[----:B------:R1:W-:Y:S04]  /*23a80*/  STL.64 [R1+0x898], R20 ;  /* 0x0008981401007387 */ /* 0x0003e80000100a00 */
[----:B------:R2:W-:Y:S01]  /*23a90*/  LDGSTS.E [R5+-0x34000], [R22.64], !P0 ;  /* 0xcc00000016057fae */ /* 0x0005e2000c121844 */
[----:B------:R-:W-:-:S03]  /*23aa0*/  IADD3 R6, R18, 0x100000, RZ ;  /* 0x0010000012067810 */ /* 0x000fc60007ffe0ff */
[----:B------:R-:W-:Y:S01]  /*23ab0*/  STL.64 [R1+0x8a0], R26 ;  /* 0x0008a01a01007387 */ /* 0x000fe20000100a00 */
[----:B-1----:R-:W-:-:S03]  /*23ac0*/  IMAD.WIDE R20, R16, 0x4, R2 ;  /* 0x0000000410147825 */ /* 0x002fc600078e0202 */
[----:B------:R3:W-:Y:S01]  /*23ad0*/  STL.64 [R1+0x8a8], R24 ;  /* 0x0008a81801007387 */ /* 0x0007e20000100a00 */
[----:B--2---:R-:W-:-:S03]  /*23ae0*/  IMAD R5, R19, 0x34, RZ ;  /* 0x0000003413057824 */ /* 0x004fc600078e02ff */
[----:B------:R1:W-:Y:S01]  /*23af0*/  STL.64 [R1+0x8b0], R22 ;  /* 0x0008b01601007387 */ /* 0x0003e20000100a00 */
[----:B------:R-:W-:-:S03]  /*23b00*/  IADD3 R16, R252, -0x3d, RZ ;  /* 0xffffffc3fc107810 */ /* 0x000fc60007ffe0ff */
[----:B------:R2:W-:Y:S01]  /*23b10*/  LDGSTS.E [R6+-0x33e00], [R20.64], !P0 ;  /* 0xcc20000014067fae */ /* 0x0005e2000c121844 */
[----:B---3--:R-:W-:-:S04]  /*23b20*/  IMAD.WIDE R24, R5, 0x4, R250 ;  /* 0x0000000405187825 */ /* 0x008fc800078e02fa */
[----:B-1----:R-:W-:Y:S01]  /*23b30*/  IMAD.WIDE R22, R5, 0x4, R2 ;  /* 0x0000000405167825 */ /* 0x002fe200078e0202 */
[----:B------:R1:W-:Y:S01]  /*23b40*/  LDGSTS.E [R0+-0x33000], [R24.64], !P5 ;  /* 0xcd00000018007fae */ /* 0x0003e2000e921844 */
[----:B------:R-:W-:Y:S02]  /*23b50*/  IADD3 R17, R252, -0x4d, RZ ;  /* 0xffffffb3fc117810 */ /* 0x000fe40007ffe0ff */
[C---:B--2---:R-:W-:Y:S01]  /*23b60*/  IMAD R6, R19.reuse, 0x38, RZ ;  /* 0x0000003813067824 */ /* 0x044fe200078e02ff */
        /* <DEDUP_REMOVED lines=16> */
[----:B------:R-:W-:-:S02]  /*23c70*/  IMAD.SHL.U32 R6, R19, 0x40, RZ ;  /* 0x0000004013067824 */ /* 0x000fc400078e00ff */
        /* <DEDUP_REMOVED lines=151> */
[C---:B------:R-:W-:Y:S02]  /*245f0*/  IMAD.WIDE R44, R6.reuse, 0x4, R250 ;  /* 0x00000004062c7825 */ /* 0x040fe400078e02fa */
[----:B------:R-:W-:Y:S02]  /*24600*/  STL.64 [R1+0x9d0], R22 ;  /* 0x0009d01601007387 */ /* 0x000fe40000100a00 */
[----:B------:R-:W-:Y:S02]  /*24610*/  IMAD.WIDE R26, R6, 0x4, R2 ;  /* 0x00000004061a7825 */ /* 0x000fe400078e0202 */
[----:B------:R1:W-:Y:S01]  /*24620*/  STL.64 [R1+0x9d8], R20 ;  /* 0x0009d81401007387 */ /* 0x0003e20000100a00 */
[----:B------:R-:W-:Y:S01]  /*24630*/  IADD3 R16, R252, -0x6, RZ ;  /* 0xfffffffafc107810 */ /* 0x000fe20007ffe0ff */
[----:B---3--:R-:W-:-:S02]  /*24640*/  IMAD.WIDE R24, R19, 0x4, R250 ;  /* 0x0000000413187825 */ /* 0x008fc400078e02fa */
[----:B------:R3:W-:Y:S04]  /*24650*/  LDGSTS.E [R0+-0x21000], [R44.64], !P6 ;  /* 0xdf0000002c007fae */ /* 0x0007e8000f121844 */
[----:B------:R4:W-:Y:S01]  /*24660*/  LDGSTS.E [R4+-0x20e00], [R26.64], !P6 ;  /* 0xdf2000001a047fae */ /* 0x0009e2000f121844 */
[----:B-1----:R-:W-:Y:S02]  /*24670*/  LOP3.LUT R21, R18, 0x20, RZ, 0x3c, !PT ;  /* 0x0000002012157812 */ /* 0x002fe400078e3cff */
[----:B------:R-:W-:Y:S02]  /*24680*/  ISETP.GE.U32.AND P6, PT, R16, 0x7fffff7b, PT ;  /* 0x7fffff7b1000780c */ /* 0x000fe40003fc6070 */
[C---:B------:R-:W-:Y:S01]  /*24690*/  IADD3 R5, R21.reuse, 0x100000, RZ ;  /* 0x0010000015057810 */ /* 0x040fe20007ffe0ff */
[----:B------:R-:W-:Y:S04]  /*246a0*/  STL.64 [R1+0x9e0], R44 ;  /* 0x0009e02c01007387 */ /* 0x000fe80000100a00 */
[----:B------:R1:W-:Y:S01]  /*246b0*/  LDGSTS.E [R5+-0x3fc00], [R24.64], !P5 ;  /* 0xc040000018057fae */ /* 0x0003e2000e921844 */
[----:B------:R-:W-:Y:S01]  /*246c0*/  IADD3 R6, R21, 0x100000, RZ ;  /* 0x0010000015067810 */ /* 0x000fe20007ffe0ff */
[----:B--2---:R-:W-:Y:S01]  /*246d0*/  IMAD.WIDE R22, R19, 0x4, R2 ;  /* 0x0000000413167825 */ /* 0x004fe200078e0202 */
[C---:B---3--:R-:W-:Y:S01]  /*246e0*/  IADD3 R0, R21.reuse, 0x100000, RZ ;  /* 0x0010000015007810 */ /* 0x048fe20007ffe0ff */
[----:B------:R2:W-:Y:S01]  /*246f0*/  STL.64 [R1+0x9e8], R26 ;  /* 0x0009e81a01007387 */ /* 0x0005e20000100a00 */
[----:B----4-:R-:W-:-:S03]  /*24700*/  IADD3 R4, R21, 0x100000, RZ ;  /* 0x0010000015047810 */ /* 0x010fc60007ffe0ff */
[----:B------:R3:W-:Y:S01]  /*24710*/  STL.64 [R1+0x9f0], R24 ;  /* 0x0009f01801007387 */ /* 0x0007e20000100a00 */
[----:B-1----:R-:W-:Y:S01]  /*24720*/  IMAD R5, R19, 0x5, RZ ;  /* 0x0000000513057824 */ /* 0x002fe200078e02ff */
[----:B------:R-:W-:Y:S02]  /*24730*/  IADD3 R16, R252, -0xe, RZ ;  /* 0xfffffff2fc107810 */ /* 0x000fe40007ffe0ff */
[----:B------:R1:W-:Y:S01]  /*24740*/  LDGSTS.E [R6+-0x3fa00], [R22.64], !P5 ;  /* 0xc060000016067fae */ /* 0x0003e2000e921844 */
[----:B--2---:R-:W-:-:S04]  /*24750*/  IMAD.WIDE R26, R5, 0x4, R250 ;  /* 0x00000004051a7825 */ /* 0x004fc800078e02fa */
[----:B---3--:R-:W-:Y:S01]  /*24760*/  IMAD.WIDE R24, R5, 0x4, R2 ;  /* 0x0000000405187825 */ /* 0x008fe200078e0202 */
[----:B------:R2:W-:Y:S01]  /*24770*/  LDGSTS.E [R0+-0x3ec00], [R26.64], !P6 ;  /* 0xc14000001a007fae */ /* 0x0005e2000f121844 */
[----:B------:R-:W-:-:S03]  /*24780*/  IADD3 R17, R252, -0x1e, RZ ;  /* 0xffffffe2fc117810 */ /* 0x000fc60007ffe0ff */
[----:B------:R3:W-:Y:S01]  /*24790*/  LDGSTS.E [R4+-0x3ea00], [R24.64], !P6 ;  /* 0xc160000018047fae */ /* 0x0007e2000f121844 */
[----:B-1----:R-:W-:Y:S01]  /*247a0*/  IMAD R6, R19, 0x9, RZ ;  /* 0x0000000913067824 */ /* 0x002fe200078e02ff */
[----:B------:R-:W-:Y:S02]  /*247b0*/  ISETP.GE.U32.AND P6, PT, R16, 0x7fffff73, PT ;  /* 0x7fffff731000780c */ /* 0x000fe40003fc6070 */
[----:B------:R1:W-:Y:S01]  /*247c0*/  STL.64 [R1+0x9f8], R22 ;  /* 0x0009f81601007387 */ /* 0x0003e20000100a00 */
[----:B------:R-:W-:Y:S01]  /*247d0*/  IADD3 R5, R21, 0x100000, RZ ;  /* 0x0010000015057810 */ /* 0x000fe20007ffe0ff */
[----:B------:R-:W-:Y:S02]  /*247e0*/  IMAD R16, R19, 0xd, RZ ;  /* 0x0000000d13107824 */ /* 0x000fe400078e02ff */
[----:B------:R2:W-:Y:S01]  /*247f0*/  STL.64 [R1+0xa00], R26 ;  /* 0x000a001a01007387 */ /* 0x0005e20000100a00 */
[----:B------:R-:W-:Y:S02]  /*24800*/  ISETP.GE.U32.AND P5, PT, R17, 0x7fffff63, PT ;  /* 0x7fffff631100780c */ /* 0x000fe40003fa6070 */
[----:B------:R-:W-:Y:S01]  /*24810*/  IADD3 R17, R252, -0x12, RZ ;  /* 0xffffffeefc117810 */ /* 0x000fe20007ffe0ff */
[----:B------:R3:W-:Y:S01]  /*24820*/  STL.64 [R1+0xa08], R24 ;  /* 0x000a081801007387 */ /* 0x0007e20000100a00 */
[----:B-1----:R-:W-:-:S04]  /*24830*/  IMAD.WIDE R22, R6, 0x4, R250 ;  /* 0x0000000406167825 */ /* 0x002fc800078e02fa */
[----:B--2---:R-:W-:Y:S01]  /*24840*/  IMAD.WIDE R26, R6, 0x4, R2 ;  /* 0x00000004061a7825 */ /* 0x004fe200078e0202 */
        /* <DEDUP_REMOVED lines=28> */
[----:B---3--:R-:W-:-:S03]  /*24a10*/  IMAD R5, R19, 0x19, RZ ;  /* 0x0000001913057824 */ /* 0x008fc600078e02ff */
        /* <DEDUP_REMOVED lines=197> */
[----:B------:R1:W-:Y:S03]  /*25670*/  LDGSTS.E [R0+-0x25c00], [R26.64], !P5 ;  /* 0xda4000001a007fae */ /* 0x0003e6000e921844 */
[C---:B--2---:R-:W-:Y:S01]  /*25680*/  IMAD R6, R19.reuse, 0x6d, RZ ;  /* 0x0000006d13067824 */ /* 0x044fe200078e02ff */
[----:B------:R2:W-:Y:S01]  /*25690*/  LDGSTS.E [R4+-0x25a00], [R24.64], !P5 ;  /* 0xda60000018047fae */ /* 0x0005e2000e921844 */
[----:B------:R-:W-:Y:S01]  /*256a0*/  ISETP.GE.U32.AND P5, PT, R16, 0x7fffff0f, PT ;  /* 0x7fffff0f1000780c */ /* 0x000fe20003fa6070 */
[----:B------:R-:W-:Y:S01]  /*256b0*/  IMAD R16, R19, 0x71, RZ ;  /* 0x0000007113107824 */ /* 0x000fe200078e02ff */
[----:B------:R-:W-:Y:S01]  /*256c0*/  IADD3 R17, R252, -0x3, RZ ;  /* 0xfffffffdfc117810 */ /* 0x000fe20007ffe0ff */
[----:B------:R3:W-:Y:S01]  /*256d0*/  STL.64 [R1+0xbb8], R22 ;  /* 0x000bb81601007387 */ /* 0x0007e20000100a00 */
[----:B------:R-:W-:-:S03]  /*256e0*/  IADD3 R5, R21, 0x100000, RZ ;  /* 0x0010000015057810 */ /* 0x000fc60007ffe0ff */
[----:B------:R1:W-:Y:S01]  /*256f0*/  STL.64 [R1+0xbc0], R26 ;  /* 0x000bc01a01007387 */ /* 0x0003e20000100a00 */
[----:B------:R-:W-:Y:S02]  /*25700*/  ISETP.GE.U32.AND P0, PT, R17, 0x7fffff7e, PT ;  /* 0x7fffff7e1100780c */ /* 0x000fe40003f06070 */
[----:B------:R-:W-:Y:S01]  /*25710*/  IADD3 R17, R252, -0x76, RZ ;  /* 0xffffff8afc117810 */ /* 0x000fe20007ffe0ff */
[----:B------:R2:W-:Y:S01]  /*25720*/  STL.64 [R1+0xbd0], R24 ;  /* 0x000bd01801007387 */ /* 0x0005e20000100a00 */
[----:B---3--:R-:W-:-:S04]  /*25730*/  IMAD.WIDE R22, R6, 0x4, R250 ;  /* 0x0000000406167825 */ /* 0x008fc800078e02fa */
[----:B-1----:R-:W-:Y:S01]  /*25740*/  IMAD.WIDE R26, R6, 0x4, R2 ;  /* 0x00000004061a7825 */ /* 0x002fe200078e0202 */
[----:B------:R1:W-:Y:S03]  /*25750*/  STL.64 [R1+0xbd8], R22 ;  /* 0x000bd81601007387 */ /* 0x0003e60000100a00 */
[----:B--2---:R-:W-:Y:S01]  /*25760*/  IMAD.WIDE R24, R16, 0x4, R250 ;  /* 0x0000000410187825 */ /* 0x004fe200078e02fa */
[----:B------:R1:W-:Y:S04]  /*25770*/  LDGSTS.E [R5+-0x24c00], [R22.64], !P6 ;  /* 0xdb40000016057fae */ /* 0x0003e8000f121844 */
[----:B------:R4:W-:Y:S01]  /*25780*/  LDGSTS.E [R0+-0x24a00], [R26.64], !P6 ;  /* 0xdb6000001a007fae */ /* 0x0009e2000f121844 */
[----:B------:R-:W-:-:S03]  /*25790*/  ISETP.GE.U32.AND P6, PT, R17, 0x7fffff0b, PT ;  /* 0x7fffff0b1100780c */ /* 0x000fc60003fc6070 */
[----:B------:R2:W-:Y:S01]  /*257a0*/  LDGSTS.E [R4+-0x23c00], [R24.64], !P5 ;  /* 0xdc40000018047fae */ /* 0x0005e2000e921844 */
[----:B-1----:R-:W-:Y:S01]  /*257b0*/  IMAD.WIDE R22, R16, 0x4, R2 ;  /* 0x0000000410167825 */ /* 0x002fe200078e0202 */
[----:B----4-:R-:W-:-:S04]  /*257c0*/  IADD3 R0, R252, -0x7a, RZ ;  /* 0xffffff86fc007810 */ /* 0x010fc80007ffe0ff */
[----:B------:R1:W-:Y:S01]  /*257d0*/  LDGSTS.E [R5+-0x23a00], [R22.64], !P5 ;  /* 0xdc60000016057fae */ /* 0x0003e2000e921844 */
[----:B------:R-:W-:Y:S01]  /*257e0*/  ISETP.GE.U32.AND P5, PT, R0, 0x7fffff07, PT ;  /* 0x7fffff070000780c */ /* 0x000fe20003fa6070 */
[----:B------:R-:W-:Y:S02]  /*257f0*/  IMAD R0, R19, 0x75, RZ ;  /* 0x0000007513007824 */ /* 0x000fe400078e02ff */
[----:B------:R3:W-:Y:S01]  /*25800*/  STL.64 [R1+0xbe8], R26 ;  /* 0x000be81a01007387 */ /* 0x0007e20000100a00 */
[----:B------:R-:W-:Y:S01]  /*25810*/  IADD3 R6, R21, 0x100000, RZ ;  /* 0x0010000015067810 */ /* 0x000fe20007ffe0ff */
[----:B------:R-:W-:Y:S01]  /*25820*/  IMAD.WIDE R44, R0, 0x4, R250 ;  /* 0x00000004002c7825 */ /* 0x000fe200078e02fa */
[----:B------:R-:W-:-:S03]  /*25830*/  IADD3 R17, R252, -0x7e, RZ ;  /* 0xffffff82fc117810 */ /* 0x000fc60007ffe0ff */
[----:B------:R-:W-:Y:S01]  /*25840*/  IMAD R16, R19, 0x79, RZ ;  /* 0x0000007913107824 */ /* 0x000fe200078e02ff */
[----:B------:R4:W-:Y:S01]  /*25850*/  LDGSTS.E [R6+-0x22c00], [R44.64], !P6 ;  /* 0xdd4000002c067fae */ /* 0x0009e2000f121844 */
[----:B---3--:R-:W-:-:S03]  /*25860*/  IMAD.WIDE R26, R0, 0x4, R2 ;  /* 0x00000004001a7825 */ /* 0x008fc600078e0202 */
[----:B------:R2:W-:Y:S04]  /*25870*/  STL.64 [R1+0xbf0], R24 ;  /* 0x000bf01801007387 */ /* 0x0005e80000100a00 */
[----:B------:R1:W-:Y:S01]  /*25880*/  LDGSTS.E [R5+-0x22a00], [R26.64], !P6 ;  /* 0xdd6000001a057fae */ /* 0x0003e2000f121844 */
[----:B------:R-:W-:-:S03]  /*25890*/  ISETP.GE.U32.AND P6, PT, R17, 0x7fffff03, PT ;  /* 0x7fffff031100780c */ /* 0x000fc60003fc6070 */
[----:B------:R3:W-:Y:S01]  /*258a0*/  STL.64 [R1+0xc00], R22 ;  /* 0x000c001601007387 */ /* 0x0007e20000100a00 */
[----:B--2---:R-:W-:-:S03]  /*258b0*/  IMAD.WIDE R24, R16, 0x4, R250 ;  /* 0x0000000410187825 */ /* 0x004fc600078e02fa */
[----:B------:R-:W-:Y:S01]  /*258c0*/  STL.64 [R1+0xc08], R44 ;  /* 0x000c082c01007387 */ /* 0x000fe20000100a00 */
[----:B-1----:R-:W-:Y:S01]  /*258d0*/  IMAD R5, R19, 0x7d, RZ ;  /* 0x0000007d13057824 */ /* 0x002fe200078e02ff */
[----:B------:R-:W-:Y:S02]  /*258e0*/  IADD3 R0, R21, 0x100000, RZ ;  /* 0x0010000015007810 */ /* 0x000fe40007ffe0ff */
[----:B------:R1:W-:Y:S01]  /*258f0*/  STL.64 [R1+0x1260], R26 ;  /* 0x0012601a01007387 */ /* 0x0003e20000100a00 */
[----:B---3--:R-:W-:-:S03]  /*25900*/  IMAD.WIDE R22, R16, 0x4, R2 ;  /* 0x0000000410167825 */ /* 0x008fc600078e0202 */
[----:B------:R2:W-:Y:S01]  /*25910*/  STL.64 [R1+0x1268], R24 ;  /* 0x0012681801007387 */ /* 0x0005e20000100a00 */
[----:B------:R-:W-:-:S03]  /*25920*/  IADD3 R16, R252, -0x7, RZ ;  /* 0xfffffff9fc107810 */ /* 0x000fc60007ffe0ff */
[----:B------:R2:W-:Y:S01]  /*25930*/  LDGSTS.E [R4+-0x21c00], [R24.64], !P5 ;  /* 0xde40000018047fae */ /* 0x0005e2000e921844 */
[----:B-1----:R-:W-:-:S03]  /*25940*/  IMAD.WIDE R26, R5, 0x4, R250 ;  /* 0x00000004051a7825 */ /* 0x002fc600078e02fa */
[----:B------:R1:W-:Y:S01]  /*25950*/  LDGSTS.E [R0+-0x21a00], [R22.64], !P5 ;  /* 0xde60000016007fae */ /* 0x0003e2000e921844 */
[----:B------:R-:W-:Y:S01]  /*25960*/  LOP3.LUT R20, R18, 0x40, RZ, 0x3c, !PT ;  /* 0x0000004012147812 */ /* 0x000fe200078e3cff */
[----:B----4-:R-:W-:Y:S02]  /*25970*/  IMAD.SHL.U32 R6, R19, 0x2, RZ ;  /* 0x0000000213067824 */ /* 0x010fe400078e00ff */
[----:B------:R3:W-:Y:S01]  /*25980*/  LDGSTS.E [R0+-0x20c00], [R26.64], !P6 ;  /* 0xdf4000001a007fae */ /* 0x0007e2000f121844 */
[----:B--2---:R-:W-:-:S03]  /*25990*/  IMAD.WIDE R24, R5, 0x4, R2 ;  /* 0x0000000405187825 */ /* 0x004fc600078e0202 */
[----:B------:R1:W-:Y:S01]  /*259a0*/  STL.64 [R1+0x1278], R22 ;  /* 0x0012781601007387 */ /* 0x0003e20000100a00 */
[----:B------:R-:W-:-:S03]  /*259b0*/  IADD3 R17, R252, -0x17, RZ ;  /* 0xffffffe9fc117810 */ /* 0x000fc60007ffe0ff */
[----:B------:R2:W-:Y:S01]  /*259c0*/  LDGSTS.E [R4+-0x20a00], [R24.64], !P6 ;  /* 0xdf60000018047fae */ /* 0x0005e2000f121844 */
[----:B------:R-:W-:Y:S01]  /*259d0*/  ISETP.GE.U32.AND P6, PT, R16, 0x7fffff7a, PT ;  /* 0x7fffff7a1000780c */ /* 0x000fe20003fc6070 */
[----:B------:R-:W-:Y:S01]  /*259e0*/  IMAD R16, R19, 0x6, RZ ;  /* 0x0000000613107824 */ /* 0x000fe200078e02ff */
[----:B------:R-:W-:Y:S01]  /*259f0*/  IADD3 R5, R20, 0x100000, RZ ;  /* 0x0010000014057810 */ /* 0x000fe20007ffe0ff */
[----:B------:R3:W-:Y:S01]  /*25a00*/  STL.64 [R1+0x1280], R26 ;  /* 0x0012801a01007387 */ /* 0x0007e20000100a00 */
[----:B------:R-:W-:Y:S01]  /*25a10*/  ISETP.GE.U32.AND P5, PT, R17, 0x7fffff6a, PT ;  /* 0x7fffff6a1100780c */ /* 0x000fe20003fa6070 */
[----:B-1----:R-:W-:Y:S02]  /*25a20*/  IMAD.WIDE R22, R6, 0x4, R250 ;  /* 0x0000000406167825 */ /* 0x002fe400078e02fa */
[----:B------:R1:W-:Y:S01]  /*25a30*/  STL.64 [R1+0x1290], R24 ;  /* 0x0012901801007387 */ /* 0x0003e20000100a00 */
[----:B------:R-:W-:Y:S02]  /*25a40*/  IADD3 R17, R252, -0xb, RZ ;  /* 0xfffffff5fc117810 */ /* 0x000fe40007ffe0ff */
[----:B--2---:R-:W-:Y:S01]  /*25a50*/  IADD3 R4, R20, 0x100000, RZ ;  /* 0x0010000014047810 */ /* 0x004fe20007ffe0ff */
[----:B------:R2:W-:Y:S01]  /*25a60*/  STL.64 [R1+0x1298], R22 ;  /* 0x0012981601007387 */ /* 0x0005e20000100a00 */
[----:B---3--:R-:W-:-:S03]  /*25a70*/  IMAD.WIDE R26, R6, 0x4, R2 ;  /* 0x00000004061a7825 */ /* 0x008fc600078e0202 */
[----:B------:R2:W-:Y:S01]  /*25a80*/  LDGSTS.E [R5+-0x3f800], [R22.64], !P0 ;  /* 0xc080000016057fae */ /* 0x0005e2000c121844 */
[----:B------:R-:W-:Y:S01]  /*25a90*/  IADD3 R0, R20, 0x100000, RZ ;  /* 0x0010000014007810 */ /* 0x000fe20007ffe0ff */
[----:B-1----:R-:W-:Y:S02]  /*25aa0*/  IMAD.WIDE R24, R16, 0x4, R250 ;  /* 0x0000000410187825 */ /* 0x002fe400078e02fa */
[----:B------:R1:W-:Y:S01]  /*25ab0*/  LDGSTS.E [R5+-0x3f600], [R26.64], !P0 ;  /* 0xc0a000001a057fae */ /* 0x0003e2000c121844 */
[----:B------:R-:W-:-:S03]  /*25ac0*/  ISETP.GE.U32.AND P0, PT, R17, 0x7fffff76, PT ;  /* 0x7fffff761100780c */ /* 0x000fc60003f06070 */
[----:B------:R3:W-:Y:S01]  /*25ad0*/  LDGSTS.E [R4+-0x3e800], [R24.64], !P6 ;  /* 0xc180000018047fae */ /* 0x0007e2000f121844 */
[----:B--2---:R-:W-:Y:S01]  /*25ae0*/  IMAD.WIDE R22, R16, 0x4, R2 ;  /* 0x0000000410167825 */ /* 0x004fe200078e0202 */
[----:B-1----:R-:W-:-:S04]  /*25af0*/  IADD3 R5, R252, -0xf, RZ ;  /* 0xfffffff1fc057810 */ /* 0x002fc80007ffe0ff */
[----:B------:R1:W-:Y:S01]  /*25b00*/  LDGSTS.E [R0+-0x3e600], [R22.64], !P6 ;  /* 0xc1a0000016007fae */ /* 0x0003e2000f121844 */
[----:B------:R-:W-:-:S03]  /*25b10*/  ISETP.GE.U32.AND P6, PT, R5, 0x7fffff72, PT ;  /* 0x7fffff720500780c */ /* 0x000fc60003fc6070 */
[----:B------:R2:W-:Y:S01]  /*25b20*/  STL.64 [R1+0xf48], R26 ;  /* 0x000f481a01007387 */ /* 0x0005e20000100a00 */
[C---:B------:R-:W-:Y:S01]  /*25b30*/  IMAD R16, R19.reuse, 0xe, RZ ;  /* 0x0000000e13107824 */ /* 0x040fe200078e02ff */
[C---:B------:R-:W-:Y:S01]  /*25b40*/  IADD3 R6, R20.reuse, 0x100000, RZ ;  /* 0x0010000014067810 */ /* 0x040fe20007ffe0ff */
[----:B-1----:R-:W-:Y:S01]  /*25b50*/  IMAD R0, R19, 0xa, RZ ;  /* 0x0000000a13007824 */ /* 0x002fe200078e02ff */
[----:B------:R-:W-:-:S03]  /*25b60*/  IADD3 R5, R20, 0x100000, RZ ;  /* 0x0010000014057810 */ /* 0x000fc60007ffe0ff */
[----:B------:R-:W-:Y:S01]  /*25b70*/  IMAD.WIDE R44, R0, 0x4, R250 ;  /* 0x00000004002c7825 */ /* 0x000fe200078e02fa */
[----:B------:R3:W-:Y:S01]  /*25b80*/  STL.64 [R1+0xf58], R24 ;  /* 0x000f581801007387 */ /* 0x0007e20000100a00 */
[----:B------:R-:W-:Y:S02]  /*25b90*/  IADD3 R17, R252, -0x13, RZ ;  /* 0xffffffedfc117810 */ /* 0x000fe40007ffe0ff */
[----:B--2---:R-:W-:Y:S01]  /*25ba0*/  IMAD.WIDE R26, R0, 0x4, R2 ;  /* 0x00000004001a7825 */ /* 0x004fe200078e0202 */
[----:B------:R1:W-:Y:S01]  /*25bb0*/  STL.64 [R1+0xf60], R22 ;  /* 0x000f601601007387 */ /* 0x0003e20000100a00 */
[----:B------:R-:W-:-:S03]  /*25bc0*/  IADD3 R0, R20, 0x100000, RZ ;  /* 0x0010000014007810 */ /* 0x000fc60007ffe0ff */
[----:B------:R2:W-:Y:S01]  /*25bd0*/  LDGSTS.E [R6+-0x3d800], [R44.64], !P0 ;  /* 0xc28000002c067fae */ /* 0x0005e2000c121844 */
[----:B---3--:R-:W-:-:S03]  /*25be0*/  IMAD.WIDE R24, R16, 0x4, R250 ;  /* 0x0000000410187825 */ /* 0x008fc600078e02fa */
[----:B------:R3:W-:Y:S01]  /*25bf0*/  LDGSTS.E [R5+-0x3d600], [R26.64], !P0 ;  /* 0xc2a000001a057fae */ /* 0x0007e2000c121844 */
[----:B------:R-:W-:Y:S01]  /*25c00*/  ISETP.GE.U32.AND P0, PT, R17, 0x7fffff6e, PT ;  /* 0x7fffff6e1100780c */ /* 0x000fe20003f06070 */
[----:B-1----:R-:W-:Y:S02]  /*25c10*/  IMAD.WIDE R22, R16, 0x4, R2 ;  /* 0x0000000410167825 */ /* 0x002fe400078e0202 */
[----:B------:R1:W-:Y:S04]  /*25c20*/  LDGSTS.E [R4+-0x3c800], [R24.64], !P6 ;  /* 0xc380000018047fae */ /* 0x0003e8000f121844 */
[----:B------:R4:W-:Y:S04]  /*25c30*/  LDGSTS.E [R0+-0x3c600], [R22.64], !P6 ;  /* 0xc3a0000016007fae */ /* 0x0009e8000f121844 */
[----:B------:R-:W-:Y:S04]  /*25c40*/  STL.64 [R1+0xf70], R44 ;  /* 0x000f702c01007387 */ /* 0x000fe80000100a00 */
[----:B------:R3:W-:Y:S01]  /*25c50*/  STL.64 [R1+0xf78], R26 ;  /* 0x000f781a01007387 */ /* 0x0007e20000100a00 */
[----:B----4-:R-:W-:-:S03]  /*25c60*/  IMAD R0, R19, 0x12, RZ ;  /* 0x0000001213007824 */ /* 0x010fc600078e02ff */
[----:B------:R1:W-:Y:S01]  /*25c70*/  STL.64 [R1+0xf88], R24 ;  /* 0x000f881801007387 */ /* 0x0003e20000100a00 */
[----:B------:R-:W-:Y:S01]  /*25c80*/  IADD3 R16, R252, -0x1b, RZ ;  /* 0xffffffe5fc107810 */ /* 0x000fe20007ffe0ff */
[----:B---3--:R-:W-:-:S04]  /*25c90*/  IMAD.WIDE R26, R0, 0x4, R250 ;  /* 0x00000004001a7825 */ /* 0x008fc800078e02fa */
[----:B-1----:R-:W-:Y:S01]  /*25ca0*/  IMAD.WIDE R24, R0, 0x4, R2 ;  /* 0x0000000400187825 */ /* 0x002fe200078e0202 */
[----:B------:R1:W-:Y:S03]  /*25cb0*/  LDGSTS.E [R5+-0x3b800], [R26.64], !P0 ;  /* 0xc48000001a057fae */ /* 0x0003e6000c121844 */
[C---:B--2---:R-:W-:Y:S01]  /*25cc0*/  IMAD R6, R19.reuse, 0x16, RZ ;  /* 0x0000001613067824 */ /* 0x044fe200078e02ff */
[----:B------:R2:W-:Y:S01]  /*25cd0*/  LDGSTS.E [R4+-0x3b600], [R24.64], !P0 ;  /* 0xc4a0000018047fae */ /* 0x0005e2000c121844 */
[----:B------:R-:W-:Y:S02]  /*25ce0*/  ISETP.GE.U32.AND P0, PT, R16, 0x7fffff66, PT ;  /* 0x7fffff661000780c */ /* 0x000fe40003f06070 */
[----:B------:R-:W-:Y:S01]  /*25cf0*/  IADD3 R17, R252, -0x2b, RZ ;  /* 0xffffffd5fc117810 */ /* 0x000fe20007ffe0ff */
[----:B------:R3:W-:Y:S01]  /*25d00*/  STL.64 [R1+0xf90], R22 ;  /* 0x000f901601007387 */ /* 0x0007e20000100a00 */
[----:B------:R-:W-:Y:S01]  /*25d10*/  IADD3 R0, R20, 0x100000, RZ ;  /* 0x0010000014007810 */ /* 0x000fe20007ffe0ff */
[----:B------:R-:W-:-:S02]  /*25d20*/  IMAD R16, R19, 0x1a, RZ ;  /* 0x0000001a13107824 */ /* 0x000fc400078e02ff */
        /* <DEDUP_REMOVED lines=13> */
[----:B--2---:R-:W-:-:S04]  /*25e00*/  IADD3 R5, R252, -0x23, RZ ;  /* 0xffffffddfc057810 */ /* 0x004fc80007ffe0ff */
        /* <DEDUP_REMOVED lines=221> */
[----:B--2---:R-:W-:Y:S02]  /*26be0*/  IMAD R6, R19, 0x7a, RZ ;  /* 0x0000007a13067824 */ /* 0x004fe400078e02ff */
[----:B---3--:R-:W-:-:S04]  /*26bf0*/  IMAD.WIDE R26, R0, 0x4, R250 ;  /* 0x00000004001a7825 */ /* 0x008fc800078e02fa */
[----:B-1----:R-:W-:Y:S01]  /*26c00*/  IMAD.WIDE R24, R0, 0x4, R2 ;  /* 0x0000000400187825 */ /* 0x002fe200078e0202 */
[----:B------:R1:W-:Y:S01]  /*26c10*/  LDGSTS.E [R5+-0x22800], [R26.64], !P6 ;  /* 0xdd8000001a057fae */ /* 0x0003e2000f121844 */
[----:B------:R-:W-:-:S03]  /*26c20*/  IADD3 R0, R20, 0x100000, RZ ;  /* 0x0010000014007810 */ /* 0x000fc60007ffe0ff */
[----:B------:R2:W-:Y:S01]  /*26c30*/  LDGSTS.E [R4+-0x22600], [R24.64], !P6 ;  /* 0xdda0000018047fae */ /* 0x0005e2000f121844 */
[----:B------:R-:W-:-:S03]  /*26c40*/  ISETP.GE.U32.AND P6, PT, R16, 0x7fffff02, PT ;  /* 0x7fffff021000780c */ /* 0x000fc60003fc6070 */
[----:B------:R3:W-:Y:S01]  /*26c50*/  STL.64 [R1+0x11e8], R22 ;  /* 0x0011e81601007387 */ /* 0x0007e20000100a00 */
[----:B------:R-:W-:-:S03]  /*26c60*/  IMAD R16, R19, 0x7e, RZ ;  /* 0x0000007e13107824 */ /* 0x000fc600078e02ff */
[----:B------:R-:W-:Y:S04]  /*26c70*/  STL.64 [R1+0x11f8], R26 ;  /* 0x0011f81a01007387 */ /* 0x000fe80000100a00 */
[----:B------:R2:W-:Y:S01]  /*26c80*/  STL.64 [R1+0x1200], R24 ;  /* 0x0012001801007387 */ /* 0x0005e20000100a00 */
[----:B---3--:R-:W-:Y:S01]  /*26c90*/  IMAD.WIDE R22, R6, 0x4, R250 ;  /* 0x0000000406167825 */ /* 0x008fe200078e02fa */
[----:B------:R-:W-:-:S04]  /*26ca0*/  IADD3 R17, R252, -0x10, RZ ;  /* 0xfffffff0fc117810 */ /* 0x000fc80007ffe0ff */
[----:B------:R3:W-:Y:S01]  /*26cb0*/  STL.64 [R1+0x1210], R22 ;  /* 0x0012101601007387 */ /* 0x0007e20000100a00 */
[----:B--2---:R-:W-:-:S03]  /*26cc0*/  IMAD.WIDE R24, R6, 0x4, R2 ;  /* 0x0000000406187825 */ /* 0x004fc600078e0202 */
[----:B------:R3:W-:Y:S01]  /*26cd0*/  LDGSTS.E [R0+-0x21800], [R22.64], !P0 ;  /* 0xde80000016007fae */ /* 0x0007e2000c121844 */
[----:B------:R-:W-:-:S03]  /*26ce0*/  IMAD.WIDE R20, R16, 0x4, R2 ;  /* 0x0000000410147825 */ /* 0x000fc600078e0202 */
[----:B------:R2:W-:Y:S01]  /*26cf0*/  LDGSTS.E [R0+-0x21600], [R24.64], !P0 ;  /* 0xdea0000018007fae */ /* 0x0005e2000c121844 */
[----:B------:R-:W-:Y:S01]  /*26d00*/  ISETP.GE.U32.AND P5, PT, R17, 0x7fffff71, PT ;  /* 0x7fffff711100780c */ /* 0x000fe20003fa6070 */
[----:B---3--:R-:W-:Y:S01]  /*26d10*/  IMAD.WIDE R22, R16, 0x4, R250 ;  /* 0x0000000410167825 */ /* 0x008fe200078e02fa */
[----:B--2---:R-:W-:-:S04]  /*26d20*/  IADD3 R0, R252, -0x4, RZ ;  /* 0xfffffffcfc007810 */ /* 0x004fc80007ffe0ff */
[----:B------:R2:W-:Y:S01]  /*26d30*/  LDGSTS.E [R4+-0x20800], [R22.64], !P6 ;  /* 0xdf80000016047fae */ /* 0x0005e2000f121844 */
[----:B------:R-:W-:-:S03]  /*26d40*/  IADD3 R17, R252, -0x8, RZ ;  /* 0xfffffff8fc117810 */ /* 0x000fc60007ffe0ff */
[----:B------:R3:W-:Y:S01]  /*26d50*/  LDGSTS.E [R5+-0x20600], [R20.64], !P6 ;  /* 0xdfa0000014057fae */ /* 0x0007e2000f121844 */
[----:B------:R-:W-:Y:S01]  /*26d60*/  ISETP.GE.U32.AND P6, PT, R0, 0x7fffff7d, PT ;  /* 0x7fffff7d0000780c */ /* 0x000fe20003fc6070 */
[----:B------:R-:W-:Y:S01]  /*26d70*/  IMAD R0, R19, 0x3, RZ ;  /* 0x0000000313007824 */ /* 0x000fe200078e02ff */
[----:B------:R-:W-:Y:S02]  /*26d80*/  ISETP.GE.U32.AND P0, PT, R17, 0x7fffff79, PT ;  /* 0x7fffff791100780c */ /* 0x000fe40003f06070 */
[----:B------:R-:W-:Y:S01]  /*26d90*/  LOP3.LUT R18, R18, 0x60, RZ, 0x3c, !PT ;  /* 0x0000006012127812 */ /* 0x000fe200078e3cff */
[----:B------:R4:W-:Y:S01]  /*26da0*/  STL.64 [R1+0x1218], R24 ;  /* 0x0012181801007387 */ /* 0x0009e20000100a00 */
[----:B------:R-:W-:Y:S02]  /*26db0*/  IMAD R16, R19, 0x7, RZ ;  /* 0x0000000713107824 */ /* 0x000fe400078e02ff */
[----:B------:R-:W-:Y:S01]  /*26dc0*/  IADD3 R6, R18, 0x100000, RZ ;  /* 0x0010000012067810 */ /* 0x000fe20007ffe0ff */
[----:B-1----:R-:W-:Y:S01]  /*26dd0*/  IMAD.WIDE R26, R0, 0x4, R250 ;  /* 0x00000004001a7825 */ /* 0x002fe200078e02fa */
[----:B---3--:R-:W-:Y:S01]  /*26de0*/  IADD3 R5, R18, 0x100000, RZ ;  /* 0x0010000012057810 */ /* 0x008fe20007ffe0ff */
[----:B------:R1:W-:Y:S01]  /*26df0*/  STL.64 [R1+0x1228], R22 ;  /* 0x0012281601007387 */ /* 0x0003e20000100a00 */
[----:B------:R-:W-:Y:S01]  /*26e00*/  IADD3 R17, R252, -0xc, RZ ;  /* 0xfffffff4fc117810 */ /* 0x000fe20007ffe0ff */
[----:B----4-:R-:W-:-:S02]  /*26e10*/  IMAD.WIDE R24, R0, 0x4, R2 ;  /* 0x0000000400187825 */ /* 0x010fc400078e0202 */
[----:B------:R3:W-:Y:S01]  /*26e20*/  STL.64 [R1+0x1230], R20 ;  /* 0x0012301401007387 */ /* 0x0007e20000100a00 */
[C---:B--2---:R-:W-:Y:S02]  /*26e30*/  IADD3 R4, R18.reuse, 0x100000, RZ ;  /* 0x0010000012047810 */ /* 0x044fe40007ffe0ff */
[----:B------:R-:W-:Y:S01]  /*26e40*/  IADD3 R0, R18, 0x100000, RZ ;  /* 0x0010000012007810 */ /* 0x000fe20007ffe0ff */
[----:B------:R2:W-:Y:S01]  /*26e50*/  LDGSTS.E [R6+-0x3f400], [R26.64], !P6 ;  /* 0xc0c000001a067fae */ /* 0x0005e2000f121844 */
[----:B-1----:R-:W-:-:S03]  /*26e60*/  IMAD.WIDE R22, R16, 0x4, R250 ;  /* 0x0000000410167825 */ /* 0x002fc600078e02fa */
[----:B------:R1:W-:Y:S01]  /*26e70*/  LDGSTS.E [R5+-0x3f200], [R24.64], !P6 ;  /* 0xc0e0000018057fae */ /* 0x0003e2000f121844 */
[----:B------:R-:W-:Y:S01]  /*26e80*/  ISETP.GE.U32.AND P6, PT, R17, 0x7fffff75, PT ;  /* 0x7fffff751100780c */ /* 0x000fe20003fc6070 */
[----:B---3--:R-:W-:Y:S02]  /*26e90*/  IMAD.WIDE R20, R16, 0x4, R2 ;  /* 0x0000000410147825 */ /* 0x008fe400078e0202 */
[----:B------:R3:W-:Y:S04]  /*26ea0*/  LDGSTS.E [R4+-0x3e400], [R22.64], !P0 ;  /* 0xc1c0000016047fae */ /* 0x0007e8000c121844 */
[----:B------:R4:W-:Y:S04]  /*26eb0*/  LDGSTS.E [R0+-0x3e200], [R20.64], !P0 ;  /* 0xc1e0000014007fae */ /* 0x0009e8000c121844 */
[----:B------:R-:W-:Y:S04]  /*26ec0*/  STL.64 [R1+0xc18], R26 ;  /* 0x000c181a01007387 */ /* 0x000fe80000100a00 */
[----:B------:R1:W-:Y:S01]  /*26ed0*/  STL.64 [R1+0xc20], R24 ;  /* 0x000c201801007387 */ /* 0x0003e20000100a00 */
[----:B----4-:R-:W-:-:S03]  /*26ee0*/  IMAD R0, R19, 0xb, RZ ;  /* 0x0000000b13007824 */ /* 0x010fc600078e02ff */
[----:B------:R3:W-:Y:S01]  /*26ef0*/  STL.64 [R1+0xc30], R22 ;  /* 0x000c301601007387 */ /* 0x0007e20000100a00 */
[----:B------:R-:W-:Y:S01]  /*26f00*/  IADD3 R16, R252, -0x14, RZ ;  /* 0xffffffecfc107810 */ /* 0x000fe20007ffe0ff */
[----:B-1----:R-:W-:-:S04]  /*26f10*/  IMAD.WIDE R24, R0, 0x4, R250 ;  /* 0x0000000400187825 */ /* 0x002fc800078e02fa */
[----:B---3--:R-:W-:Y:S01]  /*26f20*/  IMAD.WIDE R22, R0, 0x4, R2 ;  /* 0x0000000400167825 */ /* 0x008fe200078e0202 */
        /* <DEDUP_REMOVED lines=219> */
[----:B------:R-:W-:Y:S01]  /*27ce0*/  IMAD R16, R19, 0x6b, RZ ;  /* 0x0000006b13107824 */ /* 0x000fe200078e02ff */
[C---:B------:R-:W-:Y:S02]  /*27cf0*/  IADD3 R6, R18.reuse, 0x100000, RZ ;  /* 0x0010000012067810 */ /* 0x040fe40007ffe0ff */
[----:B------:R2:W-:Y:S01]  /*27d00*/  STL.64 [R1+0xe50], R24 ;  /* 0x000e501801007387 */ /* 0x0005e20000100a00 */
[----:B------:R-:W-:Y:S02]  /*27d10*/  ISETP.GE.U32.AND P5, PT, R5, 0x7fffff00, PT ;  /* 0x7fffff000500780c */ /* 0x000fe40003fa6070 */
[----:B------:R-:W-:Y:S01]  /*27d20*/  IADD3 R5, R18, 0x100000, RZ ;  /* 0x0010000012057810 */ /* 0x000fe20007ffe0ff */
[----:B-1----:R-:W-:Y:S01]  /*27d30*/  IMAD R0, R19, 0x67, RZ ;  /* 0x0000006713007824 */ /* 0x002fe200078e02ff */
[----:B------:R3:W-:Y:S03]  /*27d40*/  STL.64 [R1+0xe58], R22 ;  /* 0x000e581601007387 */ /* 0x0007e60000100a00 */
[C---:B------:R-:W-:Y:S01]  /*27d50*/  IMAD.WIDE R26, R0.reuse, 0x4, R250 ;  /* 0x00000004001a7825 */ /* 0x040fe200078e02fa */
[----:B------:R1:W-:Y:S03]  /*27d60*/  STL.64 [R1+0xe68], R20 ;  /* 0x000e681401007387 */ /* 0x0003e60000100a00 */
[----:B--2---:R-:W-:Y:S01]  /*27d70*/  IMAD.WIDE R24, R0, 0x4, R2 ;  /* 0x0000000400187825 */ /* 0x004fe200078e0202 */
[----:B------:R-:W-:Y:S01]  /*27d80*/  IADD3 R0, R18, 0x100000, RZ ;  /* 0x0010000012007810 */ /* 0x000fe20007ffe0ff */
[----:B------:R2:W-:Y:S02]  /*27d90*/  LDGSTS.E [R6+-0x26400], [R26.64], !P0 ;  /* 0xd9c000001a067fae */ /* 0x0005e4000c121844 */
[----:B---3--:R-:W-:-:S02]  /*27da0*/  IMAD.WIDE R22, R16, 0x4, R250 ;  /* 0x0000000410167825 */ /* 0x008fc400078e02fa */
[----:B------:R3:W-:Y:S02]  /*27db0*/  LDGSTS.E [R5+-0x26200], [R24.64], !P0 ;  /* 0xd9e0000018057fae */ /* 0x0007e4000c121844 */
[----:B-1----:R-:W-:Y:S02]  /*27dc0*/  IMAD.WIDE R20, R16, 0x4, R2 ;  /* 0x0000000410147825 */ /* 0x002fe400078e0202 */
[----:B------:R1:W-:Y:S04]  /*27dd0*/  LDGSTS.E [R4+-0x25400], [R22.64], !P6 ;  /* 0xdac0000016047fae */ /* 0x0003e8000f121844 */
[----:B------:R4:W-:Y:S01]  /*27de0*/  LDGSTS.E [R0+-0x25200], [R20.64], !P6 ;  /* 0xdae0000014007fae */ /* 0x0009e2000f121844 */
[----:B------:R-:W-:Y:S01]  /*27df0*/  IMAD R16, R19, 0x73, RZ ;  /* 0x0000007313107824 */ /* 0x000fe200078e02ff */
[----:B------:R-:W-:-:S02]  /*27e00*/  IADD3 R17, R252, -0x85, RZ ;  /* 0xffffff7bfc117810 */ /* 0x000fc40007ffe0ff */
[----:B------:R-:W-:Y:S04]  /*27e10*/  STL.64 [R1+0xe70], R26 ;  /* 0x000e701a01007387 */ /* 0x000fe80000100a00 */
[----:B------:R3:W-:Y:S01]  /*27e20*/  STL.64 [R1+0xe80], R24 ;  /* 0x000e801801007387 */ /* 0x0007e20000100a00 */
[----:B----4-:R-:W-:-:S03]  /*27e30*/  IMAD R0, R19, 0x6f, RZ ;  /* 0x0000006f13007824 */ /* 0x010fc600078e02ff */
[----:B------:R1:W-:Y:S01]  /*27e40*/  STL.64 [R1+0xe88], R22 ;  /* 0x000e881601007387 */ /* 0x0003e20000100a00 */
[----:B------:R-:W-:-:S03]  /*27e50*/  ISETP.GE.U32.AND P0, PT, R17, 0x7ffffefc, PT ;  /* 0x7ffffefc1100780c */ /* 0x000fc60003f06070 */
[----:B------:R4:W-:Y:S01]  /*27e60*/  STL.64 [R1+0xe98], R20 ;  /* 0x000e981401007387 */ /* 0x0009e20000100a00 */
[----:B---3--:R-:W-:Y:S01]  /*27e70*/  IMAD.WIDE R24, R0, 0x4, R250 ;  /* 0x0000000400187825 */ /* 0x008fe200078e02fa */
[----:B------:R-:W-:-:S03]  /*27e80*/  IADD3 R17, R252, -0x8d, RZ ;  /* 0xffffff73fc117810 */ /* 0x000fc60007ffe0ff */
[----:B-1----:R-:W-:Y:S01]  /*27e90*/  IMAD.WIDE R22, R0, 0x4, R2 ;  /* 0x0000000400167825 */ /* 0x002fe200078e0202 */
[----:B------:R-:W-:Y:S01]  /*27ea0*/  IADD3 R0, R18, 0x100000, RZ ;  /* 0x0010000012007810 */ /* 0x000fe20007ffe0ff */
[----:B------:R1:W-:Y:S02]  /*27eb0*/  LDGSTS.E [R5+-0x24400], [R24.64], !P2 ;  /* 0xdbc0000018057fae */ /* 0x0003e4000d121844 */
[----:B----4-:R-:W-:Y:S02]  /*27ec0*/  IMAD.WIDE R20, R16, 0x4, R250 ;  /* 0x0000000410147825 */ /* 0x010fe400078e02fa */
[----:B------:R3:W-:Y:S01]  /*27ed0*/  LDGSTS.E [R4+-0x24200], [R22.64], !P2 ;  /* 0xdbe0000016047fae */ /* 0x0007e2000d121844 */
[----:B------:R-:W-:-:S03]  /*27ee0*/  ISETP.GE.U32.AND P2, PT, R17, 0x7ffffef4, PT ;  /* 0x7ffffef41100780c */ /* 0x000fc60003f46070 */
[----:B------:R4:W-:Y:S01]  /*27ef0*/  LDGSTS.E [R0+-0x23400], [R20.64], !P3 ;  /* 0xdcc0000014007fae */ /* 0x0009e2000d921844 */
[C---:B------:R-:W-:Y:S01]  /*27f00*/  IMAD R17, R19.reuse, 0x7b, RZ ;  /* 0x0000007b13117824 */ /* 0x040fe200078e02ff */
[----:B--2---:R-:W-:Y:S01]  /*27f10*/  IADD3 R6, R252, -0x89, RZ ;  /* 0xffffff77fc067810 */ /* 0x004fe20007ffe0ff */
[----:B------:R-:W-:Y:S01]  /*27f20*/  IMAD.WIDE R44, R16, 0x4, R2 ;  /* 0x00000004102c7825 */ /* 0x000fe200078e0202 */
[----:B------:R1:W-:Y:S04]  /*27f30*/  STL.64 [R1+0xea0], R24 ;  /* 0x000ea01801007387 */ /* 0x0003e80000100a00 */
[----:B------:R-:W-:Y:S01]  /*27f40*/  STL.64 [R1+0xeb0], R22 ;  /* 0x000eb01601007387 */ /* 0x000fe20000100a00 */
[----:B----4-:R-:W-:-:S03]  /*27f50*/  IMAD R0, R19, 0x77, RZ ;  /* 0x0000007713007824 */ /* 0x010fc600078e02ff */
[----:B------:R2:W-:Y:S01]  /*27f60*/  STL.64 [R1+0xeb8], R20 ;  /* 0x000eb81401007387 */ /* 0x0005e20000100a00 */
[----:B------:R-:W-:Y:S01]  /*27f70*/  IMAD.WIDE R26, R0, 0x4, R250 ;  /* 0x00000004001a7825 */ /* 0x000fe200078e02fa */
[----:B------:R-:W-:-:S03]  /*27f80*/  ISETP.GE.U32.AND P6, PT, R6, 0x7ffffef8, PT ;  /* 0x7ffffef80600780c */ /* 0x000fc60003fc6070 */
[----:B-1----:R-:W-:Y:S01]  /*27f90*/  IMAD.WIDE R24, R0, 0x4, R2 ;  /* 0x0000000400187825 */ /* 0x002fe200078e0202 */
[----:B------:R-:W-:Y:S01]  /*27fa0*/  IADD3 R6, R18, 0x100000, RZ ;  /* 0x0010000012067810 */ /* 0x000fe20007ffe0ff */
[----:B------:R1:W-:Y:S02]  /*27fb0*/  STL.64 [R1+0xec8], R44 ;  /* 0x000ec82c01007387 */ /* 0x0003e40000100a00 */
[----:B--2---:R-:W-:Y:S02]  /*27fc0*/  IMAD.WIDE R20, R17, 0x4, R250 ;  /* 0x0000000411147825 */ /* 0x004fe400078e02fa */
[----:B------:R-:W-:Y:S01]  /*27fd0*/  STL.64 [R1+0xed0], R26 ;  /* 0x000ed01a01007387 */ /* 0x000fe20000100a00 */
[----:B---3--:R-:W-:-:S03]  /*27fe0*/  IADD3 R22, R252, -0x80, RZ ;  /* 0xffffff80fc167810 */ /* 0x008fc60007ffe0ff */
[----:B------:R-:W-:Y:S01]  /*27ff0*/  STL.64 [R1+0xee0], R24 ;  /* 0x000ee01801007387 */ /* 0x000fe20000100a00 */
[----:B------:R-:W-:-:S03]  /*28000*/  IADD3 R0, R18, 0x100000, RZ ;  /* 0x0010000012007810 */ /* 0x000fc60007ffe0ff */
[----:B------:R2:W-:Y:S04]  /*28010*/  STL.64 [R1+0xee8], R20 ;  /* 0x000ee81401007387 */ /* 0x0005e80000100a00 */
[----:B------:R-:W3:Y:S04]  /*28020*/  LDL.LU R50, [R1+0x2cc] ;  /* 0x0002cc0001327983 */ /* 0x000ee80000300800 */
[----:B------:R4:W-:Y:S01]  /*28030*/  LDGSTS.E [R6+-0x23200], [R44.64], !P3 ;  /* 0xdce000002c067fae */ /* 0x0009e2000d921844 */
[----:B------:R-:W-:-:S03]  /*28040*/  ISETP.GE.U32.AND P3, PT, R22, 0x7fffff01, PT ;  /* 0x7fffff011600780c */ /* 0x000fc60003f66070 */
[----:B------:R-:W3:Y:S04]  /*28050*/  LDL.LU R49, [R1+0x4] ;  /* 0x0000040001317983 */ /* 0x000ee80000300800 */
[----:B------:R-:W3:Y:S01]  /*28060*/  LDL.LU R48, [R1+0x1c] ;  /* 0x00001c0001307983 */ /* 0x000ee20000300800 */
[----:B------:R-:W-:-:S03]  /*28070*/  IMAD.WIDE R22, R17, 0x4, R2 ;  /* 0x0000000411167825 */ /* 0x000fc600078e0202 */
[----:B------:R-:W3:Y:S01]  /*28080*/  LDL.LU R46, [R1+0x64] ;  /* 0x00006400012e7983 */ /* 0x000ee20000300800 */
[----:B----4-:R-:W-:-:S03]  /*28090*/  IMAD R6, R19, 0x7f, RZ ;  /* 0x0000007f13067824 */ /* 0x010fc600078e02ff */
[----:B-1----:R-:W4:Y:S04]  /*280a0*/  LDL.LU R45, [R1+0x80] ;  /* 0x00008000012d7983 */ /* 0x002f280000300800 */
[----:B------:R3:W-:Y:S04]  /*280b0*/  LDGSTS.E [R5+-0x22400], [R26.64], !P4 ;  /* 0xddc000001a057fae */ /* 0x0007e8000e121844 */
[----:B------:R-:W4:Y:S04]  /*280c0*/  LDL.LU R44, [R1+0x9c] ;  /* 0x00009c00012c7983 */ /* 0x000f280000300800 */
[----:B------:R1:W-:Y:S01]  /*280d0*/  LDGSTS.E [R4+-0x22200], [R24.64], !P4 ;  /* 0xdde0000018047fae */ /* 0x0003e2000e121844 */
[----:B------:R-:W-:-:S03]  /*280e0*/  IMAD.WIDE R18, R6, 0x4, R250 ;  /* 0x0000000406127825 */ /* 0x000fc600078e02fa */
[----:B------:R2:W-:Y:S04]  /*280f0*/  LDGSTS.E [R0+-0x21400], [R20.64], !P1 ;  /* 0xdec0000014007fae */ /* 0x0005e8000c921844 */
[----:B------:R3:W-:Y:S04]  /*28100*/  LDGSTS.E [R5+-0x21200], [R22.64], !P1 ;  /* 0xdee0000016057fae */ /* 0x0007e8000c921844 */
[----:B------:R1:W-:Y:S01]  /*28110*/  LDGSTS.E [R4+-0x20400], [R18.64], !P3 ;  /* 0xdfc0000012047fae */ /* 0x0003e2000d921844 */
[----:B--2---:R-:W-:-:S04]  /*28120*/  IADD3 R20, R252, 0x7f, RZ ;  /* 0x0000007ffc147810 */ /* 0x004fc80007ffe0ff */
[----:B------:R-:W-:Y:S01]  /*28130*/  ISETP.GT.AND P1, PT, R20, 0x7f, PT ;  /* 0x0000007f1400780c */ /* 0x000fe20003f24270 */
[----:B------:R2:W-:Y:S03]  /*28140*/  STL.64 [R1+0x3d28], R250 ;  /* 0x003d28fa01007387 */ /* 0x0005e60000100a00 */
[----:B-1----:R-:W-:Y:S02]  /*28150*/  SEL R4, RZ, 0x4, !P1 ;  /* 0x00000004ff047807 */ /* 0x002fe40004800000 */
[----:B------:R-:W-:Y:S01]  /*28160*/  ISETP.GE.AND P1, PT, R52, c[0x0][0x180], PT ;  /* 0x0000600034007a0c */ /* 0x000fe20003f26270 */
[----:B------:R-:W-:Y:S01]  /*28170*/  STL.64 [R1+0xef8], R22 ;  /* 0x000ef81601007387 */ /* 0x000fe20000100a00 */
[----:B------:R-:W-:-:S03]  /*28180*/  IMAD.WIDE R16, R6, 0x4, R2 ;  /* 0x0000000406107825 */ /* 0x000fc600078e0202 */
[----:B------:R1:W-:Y:S01]  /*28190*/  STL [R1+0x3d40], R2 ;  /* 0x003d400201007387 */ /* 0x0003e20000100800 */
[----:B--2---:R-:W-:-:S03]  /*281a0*/  MOV R251, c[0x0][0x180] ;  /* 0x0000600000fb7a02 */ /* 0x004fc60000000f00 */
[----:B------:R-:W-:Y:S04]  /*281b0*/  STL.64 [R1+0xf00], R18 ;  /* 0x000f001201007387 */ /* 0x000fe80000100a00 */
[----:B------:R-:W-:Y:S01]  /*281c0*/  STL [R1+0x3d30], R3 ;  /* 0x003d300301007387 */ /* 0x000fe20000100800 */
[----:B-1----:R-:W-:-:S03]  /*281d0*/  SEL R2, R4, RZ, !P1 ;  /* 0x000000ff04027207 */ /* 0x002fc60004800000 */
[----:B------:R1:W-:Y:S04]  /*281e0*/  STL.64 [R1+0xf10], R16 ;  /* 0x000f101001007387 */ /* 0x0003e80000100a00 */
[----:B------:R-:W-:Y:S04]  /*281f0*/  STL [R1+0x3d54], R251 ;  /* 0x003d54fb01007387 */ /* 0x000fe80000100800 */
[----:B------:R2:W-:Y:S04]  /*28200*/  STL [R1+0x1420], R2 ;  /* 0x0014200201007387 */ /* 0x0005e80000100800 */
[----:B------:R-:W2:Y:S04]  /*28210*/  LDL.LU R81, [R1+0xc4] ;  /* 0x0000c40001517983 */ /* 0x000ea80000300800 */
[----:B------:R-:W2:Y:S04]  /*28220*/  LDL.LU R80, [R1+0xe8] ;  /* 0x0000e80001507983 */ /* 0x000ea80000300800 */
[----:B------:R-:W2:Y:S04]  /*28230*/  LDL.LU R79, [R1+0xfc] ;  /* 0x0000fc00014f7983 */ /* 0x000ea80000300800 */
[----:B------:R-:W2:Y:S04]  /*28240*/  LDL.LU R78, [R1+0x11c] ;  /* 0x00011c00014e7983 */ /* 0x000ea80000300800 */
[----:B------:R-:W2:Y:S04]  /*28250*/  LDL.LU R77, [R1+0x138] ;  /* 0x00013800014d7983 */ /* 0x000ea80000300800 */
[----:B------:R1:W-:Y:S01]  /*28260*/  LDGSTS.E [R0+-0x20200], [R16.64], !P3 ;  /* 0xdfe0000010007fae */ /* 0x0003e2000d921844 */
[----:B------:R-:W-:-:S02]  /*28270*/  IMAD R252, R52, c[0x0][0x18c], RZ ;  /* 0x0000630034fc7a24 */ /* 0x000fc400078e02ff */
[----:B---3--:R-:W-:Y:S02]  /*28280*/  IMAD R5, R50, c[0x0][0x190], RZ ;  /* 0x0000640032057a24 */ /* 0x008fe400078e02ff */
[----:B-1----:R-:W-:Y:S02]  /*28290*/  IMAD R16, R49, c[0x0][0x190], RZ ;  /* 0x0000640031107a24 */ /* 0x002fe400078e02ff */
[----:B------:R-:W-:Y:S02]  /*282a0*/  IMAD R17, R48, c[0x0][0x190], RZ ;  /* 0x0000640030117a24 */ /* 0x000fe400078e02ff */
[----:B------:R-:W-:Y:S02]  /*282b0*/  IMAD R18, R46, c[0x0][0x190], RZ ;  /* 0x000064002e127a24 */ /* 0x000fe400078e02ff */
[----:B----4-:R-:W-:Y:S02]  /*282c0*/  IMAD R19, R45, c[0x0][0x190], RZ ;  /* 0x000064002d137a24 */ /* 0x010fe400078e02ff */
[----:B------:R-:W-:-:S02]  /*282d0*/  IMAD R20, R44, c[0x0][0x190], RZ ;  /* 0x000064002c147a24 */ /* 0x000fc400078e02ff */
[----:B------:R-:W3:Y:S04]  /*282e0*/  LDL.LU R44, [R1+0x164] ;  /* 0x00016400012c7983 */ /* 0x000ee80000300800 */
[----:B------:R-:W4:Y:S04]  /*282f0*/  LDL.LU R45, [R1+0x184] ;  /* 0x00018400012d7983 */ /* 0x000f280000300800 */
        /* <DEDUP_REMOVED lines=20> */
[----:B--2---:R-:W-:-:S03]  /*28440*/  IMAD R27, R77, c[0x0][0x190], RZ ;  /* 0x000064004d1b7a24 */ /* 0x004fc600078e02ff */
[----:B------:R-:W2:Y:S01]  /*28450*/  LDL.LU R72, [R1+0x5bc] ;  /* 0x0005bc0001487983 */ /* 0x000ea20000300800 */
[----:B------:R-:W-:-:S03]  /*28460*/  IMAD R25, R78, c[0x0][0x190], RZ ;  /* 0x000064004e197a24 */ /* 0x000fc600078e02ff */
[----:B------:R-:W2:Y:S01]  /*28470*/  LDL.LU R73, [R1+0x5b8] ;  /* 0x0005b80001497983 */ /* 0x000ea20000300800 */
[----:B------:R-:W-:-:S03]  /*28480*/  IMAD R23, R79, c[0x0][0x190], RZ ;  /* 0x000064004f177a24 */ /* 0x000fc600078e02ff */
[----:B------:R-:W2:Y:S01]  /*28490*/  LDL.LU R74, [R1+0x5b4] ;  /* 0x0005b400014a7983 */ /* 0x000ea20000300800 */
[----:B------:R-:W-:-:S03]  /*284a0*/  IMAD R22, R80, c[0x0][0x190], RZ ;  /* 0x0000640050167a24 */ /* 0x000fc600078e02ff */
[----:B------:R-:W2:Y:S01]  /*284b0*/  LDL.LU R76, [R1+0x5b0] ;  /* 0x0005b000014c7983 */ /* 0x000ea20000300800 */
[----:B------:R-:W-:-:S03]  /*284c0*/  IMAD R21, R81, c[0x0][0x190], RZ ;  /* 0x0000640051157a24 */ /* 0x000fc600078e02ff */
        /* <DEDUP_REMOVED lines=11> */
[----:B------:R-:W3:Y:S04]  /*28580*/  LDL.LU R103, [R1+0x578] ;  /* 0x0005780001677983 */ /* 0x000ee80000300800 */
        /* <DEDUP_REMOVED lines=18> */
[----:B------:R-:W4:Y:S01]  /*286b0*/  LDL.LU R75, [R1+0x524] ;  /* 0x00052400014b7983 */ /* 0x000f220000300800 */
[----:B--2---:R-:W-:-:S02]  /*286c0*/  IMAD R4, R104, c[0x0][0x190], RZ ;  /* 0x0000640068047a24 */ /* 0x004fc400078e02ff */
[----:B---3--:R-:W-:-:S03]  /*286d0*/  IMAD R3, R103, c[0x0][0x190], RZ ;  /* 0x0000640067037a24 */ /* 0x008fc600078e02ff */
[----:B------:R1:W-:Y:S01]  /*286e0*/  STL [R1+0x4], R4 ;  /* 0x0000040401007387 */ /* 0x0003e20000100800 */
[----:B----4-:R-:W-:-:S03]  /*286f0*/  IMAD R2, R102, c[0x0][0x190], RZ ;  /* 0x0000640066027a24 */ /* 0x010fc600078e02ff */
[----:B------:R2:W-:Y:S01]  /*28700*/  STL [R1+0x14], R3 ;  /* 0x0000140301007387 */ /* 0x0005e20000100800 */
[----:B-1----:R-:W-:-:S03]  /*28710*/  IMAD R4, R101, c[0x0][0x190], RZ ;  /* 0x0000640065047a24 */ /* 0x002fc600078e02ff */
[----:B------:R1:W-:Y:S01]  /*28720*/  STL [R1+0x1c], R2 ;  /* 0x00001c0201007387 */ /* 0x0003e20000100800 */
[----:B--2---:R-:W-:-:S03]  /*28730*/  IMAD R3, R100, c[0x0][0x190], RZ ;  /* 0x0000640064037a24 */ /* 0x004fc600078e02ff */
[----:B------:R2:W-:Y:S01]  /*28740*/  STL [R1+0x24], R4 ;  /* 0x0000240401007387 */ /* 0x0005e20000100800 */
[----:B-1----:R-:W-:-:S03]  /*28750*/  IMAD R2, R99, c[0x0][0x190], RZ ;  /* 0x0000640063027a24 */ /* 0x002fc600078e02ff */
[----:B------:R1:W-:Y:S01]  /*28760*/  STL [R1+0x38], R3 ;  /* 0x0000380301007387 */ /* 0x0003e20000100800 */
[----:B--2---:R-:W-:-:S03]  /*28770*/  IMAD R4, R98, c[0x0][0x190], RZ ;  /* 0x0000640062047a24 */ /* 0x004fc600078e02ff */
[----:B------:R2:W-:Y:S04]  /*28780*/  STL [R1+0x40], R2 ;  /* 0x0000400201007387 */ /* 0x0005e80000100800 */
[----:B------:R3:W-:Y:S01]  /*28790*/  STL [R1+0x50], R4 ;  /* 0x0000500401007387 */ /* 0x0007e20000100800 */
[----:B-1----:R-:W-:Y:S02]  /*287a0*/  IMAD R3, R97, c[0x0][0x190], RZ ;  /* 0x0000640061037a24 */ /* 0x002fe400078e02ff */
[----:B--2---:R-:W-:-:S03]  /*287b0*/  IMAD R2, R96, c[0x0][0x190], RZ ;  /* 0x0000640060027a24 */ /* 0x004fc600078e02ff */
[----:B------:R1:W-:Y:S01]  /*287c0*/  STL [R1+0x54], R3 ;  /* 0x0000540301007387 */ /* 0x0003e20000100800 */
[----:B---3--:R-:W-:-:S03]  /*287d0*/  IMAD R4, R95, c[0x0][0x190], RZ ;  /* 0x000064005f047a24 */ /* 0x008fc600078e02ff */
        /* <DEDUP_REMOVED lines=21> */
[----:B--2---:R-:W-:Y:S01]  /*28930*/  IMAD R2, R75, c[0x0][0x190], RZ ;  /* 0x000064004b027a24 */ /* 0x004fe200078e02ff */
[----:B---3--:R-:W2:Y:S04]  /*28940*/  LDL.LU R4, [R1+0x51c] ;  /* 0x00051c0001047983 */ /* 0x008ea80000300800 */
[----:B------:R1:W-:Y:S04]  /*28950*/  STL [R1+0xd4], R3 ;  /* 0x0000d40301007387 */ /* 0x0003e80000100800 */
[----:B------:R-:W3:Y:S04]  /*28960*/  LDL.LU R251, [R1+0x518] ;  /* 0x0005180001fb7983 */ /* 0x000ee80000300800 */
[----:B------:R4:W-:Y:S04]  /*28970*/  STL [R1+0xe8], R2 ;  /* 0x0000e80201007387 */ /* 0x0009e80000100800 */
[----:B-1----:R-:W3:Y:S04]  /*28980*/  LDL.LU R3, [R1+0x514] ;  /* 0x0005140001037983 */ /* 0x002ee80000300800 */
        /* <DEDUP_REMOVED lines=28> */
[----:B--2---:R-:W-:-:S05]  /*28b50*/  IMAD R4, R4, c[0x0][0x190], RZ ;  /* 0x0000640004047a24 */ /* 0x004fca00078e02ff */
[----:B------:R3:W-:Y:S02]  /*28b60*/  STL [R1+0xf0], R4 ;  /* 0x0000f00401007387 */ /* 0x0007e40000100800 */
[----:B---3--:R-:W-:Y:S02]  /*28b70*/  IMAD R4, R251, c[0x0][0x190], RZ ;  /* 0x00006400fb047a24 */ /* 0x008fe400078e02ff */
[----:B------:R-:W-:-:S03]  /*28b80*/  IMAD R3, R3, c[0x0][0x190], RZ ;  /* 0x0000640003037a24 */ /* 0x000fc600078e02ff */
        /* <DEDUP_REMOVED lines=613> */
[----:B------:R-:W3:Y:S01]  /*2b1e0*/  LDL.LU R105, [R1+0xbc] ;  /* 0x0000bc0001697983 */ /* 0x000ee20000300800 */
[----:B-1----:R-:W-:-:S03]  /*2b1f0*/  IMAD R2, R75, c[0x0][0x190], RZ ;  /* 0x000064004b027a24 */ /* 0x002fc600078e02ff */
        /* <DEDUP_REMOVED lines=25> */
[----:B-1----:R-:W2:Y:S04]  /*2b390*/  LDL.LU R3, [R1+0x28] ;  /* 0x0000280001037983 */ /* 0x002ea80000300800 */
[----:B------:R-:W2:Y:S04]  /*2b3a0*/  LDL.LU R2, [R1+0x20] ;  /* 0x0000200001027983 */ /* 0x000ea80000300800 */
[----:B------:R-:W2:Y:S04]  /*2b3b0*/  LDL.LU R6, [R1+0x18] ;  /* 0x0000180001067983 */ /* 0x000ea80000300800 */
[----:B------:R-:W2:Y:S04]  /*2b3c0*/  LDL.LU R250, [R1+0x10] ;  /* 0x0000100001fa7983 */ /* 0x000ea80000300800 */
[----:B------:R-:W2:Y:S04]  /*2b3d0*/  LDL.LU R26, [R1+0xc] ;  /* 0x00000c00011a7983 */ /* 0x000ea80000300800 */
[----:B------:R-:W2:Y:S04]  /*2b3e0*/  LDL.LU R28, [R1+0x8] ;  /* 0x00000800011c7983 */ /* 0x000ea80000300800 */
[----:B------:R-:W2:Y:S01]  /*2b3f0*/  LDL.LU R24, [R1] ;  /* 0x0000000001187983 */ /* 0x000ea20000300800 */
[----:B---3--:R-:W-:-:S05]  /*2b400*/  IMAD R105, R105, c[0x0][0x190], RZ ;  /* 0x0000640069697a24 */ /* 0x008fca00078e02ff */
[----:B------:R1:W-:Y:S01]  /*2b410*/  STL [R1+0xb84], R105 ;  /* 0x000b846901007387 */ /* 0x0003e20000100800 */
[----:B----4-:R-:W-:-:S03]  /*2b420*/  IMAD R104, R104, c[0x0][0x190], RZ ;  /* 0x0000640068687a24 */ /* 0x010fc600078e02ff */
[----:B-1----:R-:W3:Y:S01]  /*2b430*/  LDL.LU R105, [R1+0x3e1c] ;  /* 0x003e1c0001697983 */ /* 0x002ee20000300800 */
[----:B------:R-:W-:-:S03]  /*2b440*/  IMAD R103, R103, c[0x0][0x190], RZ ;  /* 0x0000640067677a24 */ /* 0x000fc600078e02ff */
[----:B------:R1:W-:Y:S01]  /*2b450*/  STL [R1+0xb98], R104 ;  /* 0x000b986801007387 */ /* 0x0003e20000100800 */
[----:B------:R-:W-:Y:S02]  /*2b460*/  IMAD R102, R102, c[0x0][0x190], RZ ;  /* 0x0000640066667a24 */ /* 0x000fe400078e02ff */
[----:B------:R-:W-:Y:S01]  /*2b470*/  IMAD R101, R101, c[0x0][0x190], RZ ;  /* 0x0000640065657a24 */ /* 0x000fe200078e02ff */
[----:B-1----:R-:W4:Y:S01]  /*2b480*/  LDL.LU R104, [R1+0x3e18] ;  /* 0x003e180001687983 */ /* 0x002f220000300800 */
[----:B------:R-:W-:-:S03]  /*2b490*/  IMAD R100, R100, c[0x0][0x190], RZ ;  /* 0x0000640064647a24 */ /* 0x000fc600078e02ff */
[----:B------:R1:W-:Y:S01]  /*2b4a0*/  STL [R1+0xb9c], R103 ;  /* 0x000b9c6701007387 */ /* 0x0003e20000100800 */
[----:B------:R-:W-:Y:S02]  /*2b4b0*/  IMAD R99, R99, c[0x0][0x190], RZ ;  /* 0x0000640063637a24 */ /* 0x000fe400078e02ff */
[----:B------:R-:W-:Y:S01]  /*2b4c0*/  IMAD R98, R98, c[0x0][0x190], RZ ;  /* 0x0000640062627a24 */ /* 0x000fe200078e02ff */
[----:B-1----:R-:W3:Y:S04]  /*2b4d0*/  LDL.LU R103, [R1+0x3e14] ;  /* 0x003e140001677983 */ /* 0x002ee80000300800 */
[----:B------:R1:W-:Y:S01]  /*2b4e0*/  STL [R1+0xbb0], R102 ;  /* 0x000bb06601007387 */ /* 0x0003e20000100800 */
[----:B------:R-:W-:Y:S02]  /*2b4f0*/  IMAD R97, R97, c[0x0][0x190], RZ ;  /* 0x0000640061617a24 */ /* 0x000fe400078e02ff */
[----:B------:R-:W-:Y:S01]  /*2b500*/  IMAD R96, R96, c[0x0][0x190], RZ ;  /* 0x0000640060607a24 */ /* 0x000fe200078e02ff */
[----:B-1----:R-:W3:Y:S04]  /*2b510*/  LDL.LU R102, [R1+0x3e10] ;  /* 0x003e100001667983 */ /* 0x002ee80000300800 */
[----:B------:R1:W-:Y:S01]  /*2b520*/  STL [R1+0xbb4], R101 ;  /* 0x000bb46501007387 */ /* 0x0003e20000100800 */
[----:B------:R-:W-:-:S03]  /*2b530*/  IMAD R95, R95, c[0x0][0x190], RZ ;  /* 0x000064005f5f7a24 */ /* 0x000fc600078e02ff */
        /* <DEDUP_REMOVED lines=34> */
[----:B------:R1:W-:Y:S04]  /*2b760*/  STL [R1+0xc44], R89 ;  /* 0x000c445901007387 */ /* 0x0003e80000100800 */
        /* <DEDUP_REMOVED lines=8> */
[----:B-1----:R-:W4:Y:S04]  /*2b7f0*/  LDL.LU R70, [R1+0x3dcc] ;  /* 0x003dcc0001467983 */ /* 0x002f280000300800 */
[----:B------:R1:W-:Y:S04]  /*2b800*/  STL [R1+0xc88], R75 ;  /* 0x000c884b01007387 */ /* 0x0003e80000100800 */
[----:B-1----:R-:W4:Y:S01]  /*2b810*/  LDL.LU R75, [R1+0x3dc8] ;  /* 0x003dc800014b7983 */ /* 0x002f220000300800 */
[----:B--2---:R-:W-:-:S02]  /*2b820*/  IMAD R4, R4, c[0x0][0x190], RZ ;  /* 0x0000640004047a24 */ /* 0x004fc400078e02ff */
[----:B------:R-:W-:-:S03]  /*2b830*/  IMAD R251, R251, c[0x0][0x190], RZ ;  /* 0x00006400fbfb7a24 */ /* 0x000fc600078e02ff */
[----:B------:R1:W-:Y:S04]  /*2b840*/  STL [R1+0xc8c], R4 ;  /* 0x000c8c0401007387 */ /* 0x0003e80000100800 */
[----:B------:R-:W-:Y:S01]  /*2b850*/  STL [R1+0xca0], R251 ;  /* 0x000ca0fb01007387 */ /* 0x000fe20000100800 */
[----:B-1----:R-:W-:Y:S02]  /*2b860*/  IMAD R4, R3, c[0x0][0x190], RZ ;  /* 0x0000640003047a24 */ /* 0x002fe400078e02ff */
[----:B------:R-:W-:Y:S02]  /*2b870*/  IMAD R3, R2, c[0x0][0x190], RZ ;  /* 0x0000640002037a24 */ /* 0x000fe400078e02ff */
[----:B------:R-:W-:Y:S01]  /*2b880*/  IMAD R2, R6, c[0x0][0x190], RZ ;  /* 0x0000640006027a24 */ /* 0x000fe200078e02ff */
[----:B------:R1:W-:Y:S04]  /*2b890*/  STL [R1+0xca4], R4 ;  /* 0x000ca40401007387 */ /* 0x0003e80000100800 */
[----:B------:R2:W-:Y:S04]  /*2b8a0*/  STL [R1+0xcb8], R3 ;  /* 0x000cb80301007387 */ /* 0x0005e80000100800 */
[----:B------:R2:W-:Y:S01]  /*2b8b0*/  STL [R1+0xcbc], R2 ;  /* 0x000cbc0201007387 */ /* 0x0005e20000100800 */
[----:B-1----:R-:W-:-:S02]  /*2b8c0*/  IMAD R4, R250, c[0x0][0x190], RZ ;  /* 0x00006400fa047a24 */ /* 0x002fc400078e02ff */
[----:B--2---:R-:W-:-:S03]  /*2b8d0*/  IMAD R3, R26, c[0x0][0x190], RZ ;  /* 0x000064001a037a24 */ /* 0x004fc600078e02ff */
[----:B------:R1:W-:Y:S01]  /*2b8e0*/  STL [R1+0xcd0], R4 ;  /* 0x000cd00401007387 */ /* 0x0003e20000100800 */
[----:B------:R-:W-:-:S03]  /*2b8f0*/  IMAD R2, R28, c[0x0][0x190], RZ ;  /* 0x000064001c027a24 */ /* 0x000fc600078e02ff */
[----:B------:R-:W-:Y:S04]  /*2b900*/  STL [R1+0xcd4], R3 ;  /* 0x000cd40301007387 */ /* 0x000fe80000100800 */
[----:B------:R-:W-:Y:S01]  /*2b910*/  STL [R1+0xce8], R2 ;  /* 0x000ce80201007387 */ /* 0x000fe20000100800 */
[----:B-1----:R-:W-:-:S05]  /*2b920*/  IMAD R4, R24, c[0x0][0x190], RZ ;  /* 0x0000640018047a24 */ /* 0x002fca00078e02ff */
[----:B------:R3:W-:Y:S02]  /*2b930*/  STL [R1+0xcec], R4 ;  /* 0x000cec0401007387 */ /* 0x0007e40000100800 */
[----:B---3--:R-:W-:Y:S02]  /*2b940*/  IMAD R4, R68, c[0x0][0x190], RZ ;  /* 0x0000640044047a24 */ /* 0x008fe400078e02ff */
[----:B----4-:R-:W-:Y:S02]  /*2b950*/  IMAD R2, R70, c[0x0][0x190], RZ ;  /* 0x0000640046027a24 */ /* 0x010fe400078e02ff */
[----:B------:R-:W-:-:S05]  /*2b960*/  IMAD R3, R75, c[0x0][0x190], RZ ;  /* 0x000064004b037a24 */ /* 0x000fca00078e02ff */
[----:B------:R1:W-:Y:S04]  /*2b970*/  STL [R1+0xd00], R3 ;  /* 0x000d000301007387 */ /* 0x0003e80000100800 */
        /* <DEDUP_REMOVED lines=284> */
[----:B------:R-:W-:Y:S01]  /*2cb40*/  STL [R1+0x12cc], R4 ;  /* 0x0012cc0401007387 */ /* 0x000fe20000100800 */
[----:B---3--:R-:W-:-:S03]  /*2cb50*/  IMAD R2, R229, c[0x0][0x190], RZ ;  /* 0x00006400e5027a24 */ /* 0x008fc600078e02ff */
[----:B------:R1:W-:Y:S04]  /*2cb60*/  STL [R1+0x12d0], R3 ;  /* 0x0012d00301007387 */ /* 0x0003e80000100800 */
[----:B------:R2:W-:Y:S01]  /*2cb70*/  STL [R1+0x12d4], R2 ;  /* 0x0012d40201007387 */ /* 0x0005e20000100800 */
[----:B-1----:R-:W-:Y:S02]  /*2cb80*/  IMAD R3, R231, c[0x0][0x190], RZ ;  /* 0x00006400e7037a24 */ /* 0x002fe400078e02ff */
[----:B--2---:R-:W-:-:S03]  /*2cb90*/  IMAD R2, R232, c[0x0][0x190], RZ ;  /* 0x00006400e8027a24 */ /* 0x004fc600078e02ff */
[----:B------:R1:W-:Y:S01]  /*2cba0*/  STL [R1+0x12dc], R3 ;  /* 0x0012dc0301007387 */ /* 0x0003e20000100800 */
[----:B------:R-:W-:-:S03]  /*2cbb0*/  IMAD R4, R235, c[0x0][0x190], RZ ;  /* 0x00006400eb047a24 */ /* 0x000fc600078e02ff */
[----:B------:R2:W-:Y:S01]  /*2cbc0*/  STL [R1+0x12e0], R2 ;  /* 0x0012e00201007387 */ /* 0x0005e20000100800 */
[----:B-1----:R-:W-:Y:S02]  /*2cbd0*/  IMAD R3, R234, c[0x0][0x190], RZ ;  /* 0x00006400ea037a24 */ /* 0x002fe400078e02ff */
[----:B--2---:R-:W-:-:S03]  /*2cbe0*/  IMAD R2, R236, c[0x0][0x190], RZ ;  /* 0x00006400ec027a24 */ /* 0x004fc600078e02ff */
[----:B------:R1:W-:Y:S04]  /*2cbf0*/  STL [R1+0x12e8], R3 ;  /* 0x0012e80301007387 */ /* 0x0003e80000100800 */
        /* <DEDUP_REMOVED lines=18> */
[----:B------:R-:W-:Y:S01]  /*2cd20*/  STL [R1+0x131c], R4 ;  /* 0x00131c0401007387 */ /* 0x000fe20000100800 */
[----:B------:R-:W-:Y:S02]  /*2cd30*/  IMAD R250, R247, c[0x0][0x190], RZ ;  /* 0x00006400f7fa7a24 */ /* 0x000fe400078e02ff */
[----:B------:R-:W-:Y:S01]  /*2cd40*/  IMAD R251, R249, c[0x0][0x190], RZ ;  /* 0x00006400f9fb7a24 */ /* 0x000fe200078e02ff */
[----:B------:R2:W-:Y:S01]  /*2cd50*/  STL [R1+0x1324], R2 ;  /* 0x0013240201007387 */ /* 0x0005e20000100800 */
[----:B-1----:R-:W-:-:S05]  /*2cd60*/  IMAD R3, R246, c[0x0][0x190], RZ ;  /* 0x00006400f6037a24 */ /* 0x002fca00078e02ff */
[----:B------:R1:W-:Y:S01]  /*2cd70*/  STL [R1+0x132c], R3 ;  /* 0x00132c0301007387 */ /* 0x0003e20000100800 */
[----:B--2---:R-:W-:-:S03]  /*2cd80*/  IMAD R2, R248, c[0x0][0x190], RZ ;  /* 0x00006400f8027a24 */ /* 0x004fc600078e02ff */
[----:B------:R-:W-:Y:S04]  /*2cd90*/  STL.64 [R1+0x3db8], R250 ;  /* 0x003db8fa01007387 */ /* 0x000fe80000100a00 */
[----:B------:R2:W-:Y:S01]  /*2cda0*/  STL [R1+0x133c], R2 ;  /* 0x00133c0201007387 */ /* 0x0005e20000100800 */
[----:B-1----:R-:W-:Y:S02]  /*2cdb0*/  IMAD R3, R35, c[0x0][0x190], RZ ;  /* 0x0000640023037a24 */ /* 0x002fe400078e02ff */
[----:B------:R-:W-:Y:S02]  /*2cdc0*/  IMAD R4, R32, c[0x0][0x190], RZ ;  /* 0x0000640020047a24 */ /* 0x000fe400078e02ff */
[----:B--2---:R-:W-:Y:S01]  /*2cdd0*/  IMAD R2, R34, c[0x0][0x190], RZ ;  /* 0x0000640022027a24 */ /* 0x004fe200078e02ff */
        /* <DEDUP_REMOVED lines=11> */
[----:B------:R2:W-:Y:S01]  /*2ce90*/  STL [R1+0x1384], R3 ;  /* 0x0013840301007387 */ /* 0x0005e20000100800 */
[----:B------:R-:W-:-:S03]  /*2cea0*/  LEA R0, P3, R252, c[0x0][0x168], 0x2 ;  /* 0x00005a00fc007a11 */ /* 0x000fc600078610ff */
[----:B------:R3:W-:Y:S01]  /*2ceb0*/  STL [R1+0x138c], R2 ;  /* 0x00138c0201007387 */ /* 0x0007e20000100800 */
[----:B-1----:R-:W-:Y:S02]  /*2cec0*/  IMAD R4, R9, c[0x0][0x190], RZ ;  /* 0x0000640009047a24 */ /* 0x002fe400078e02ff */
[----:B--2---:R-:W-:-:S03]  /*2ced0*/  IMAD R3, R10, c[0x0][0x190], RZ ;  /* 0x000064000a037a24 */ /* 0x004fc600078e02ff */
[----:B------:R1:W-:Y:S01]  /*2cee0*/  STL [R1+0x1394], R4 ;  /* 0x0013940401007387 */ /* 0x0003e20000100800 */
[----:B---3--:R-:W-:-:S03]  /*2cef0*/  IMAD R2, R11, c[0x0][0x190], RZ ;  /* 0x000064000b027a24 */ /* 0x008fc600078e02ff */
[----:B------:R2:W-:Y:S01]  /*2cf00*/  STL [R1+0x139c], R3 ;  /* 0x00139c0301007387 */ /* 0x0005e20000100800 */
[----:B------:R-:W-:-:S03]  /*2cf10*/  LEA.HI.X.SX32 R252, R252, c[0x0][0x16c], 0x2, P3 ;  /* 0x00005b00fcfc7a11 */ /* 0x000fc600018f16ff */
[----:B------:R3:W-:Y:S01]  /*2cf20*/  STL [R1+0x13a4], R2 ;  /* 0x0013a40201007387 */ /* 0x0007e20000100800 */
[-C--:B------:R-:W-:Y:S02]  /*2cf30*/  LEA R6, P1, R16, R0.reuse, 0x2 ;  /* 0x0000000010067211 */ /* 0x080fe400078210ff */
[----:B-1----:R-:W-:Y:S01]  /*2cf40*/  LEA R4, P3, R5, R0, 0x2 ;  /* 0x0000000005047211 */ /* 0x002fe200078610ff */
[----:B--2---:R-:W-:Y:S02]  /*2cf50*/  IMAD R3, R12, c[0x0][0x190], RZ ;  /* 0x000064000c037a24 */ /* 0x004fe400078e02ff */
[----:B---3--:R-:W-:-:S03]  /*2cf60*/  IMAD R2, R13, c[0x0][0x190], RZ ;  /* 0x000064000d027a24 */ /* 0x008fc600078e02ff */
[----:B------:R-:W-:Y:S01]  /*2cf70*/  STL [R1+0x13ac], R3 ;  /* 0x0013ac0301007387 */ /* 0x000fe20000100800 */
[-C--:B------:R-:W-:Y:S02]  /*2cf80*/  LEA.HI.X.SX32 R5, R5, R252.reuse, 0x2, P3 ;  /* 0x000000fc05057211 */ /* 0x080fe400018f16ff */
[----:B------:R-:W-:Y:S01]  /*2cf90*/  LEA.HI.X.SX32 R7, R16, R252, 0x2, P1 ;  /* 0x000000fc10077211 */ /* 0x000fe200008f16ff */
[----:B------:R1:W-:Y:S01]  /*2cfa0*/  STL [R1+0x13b8], R2 ;  /* 0x0013b80201007387 */ /* 0x0003e20000100800 */
[CC--:B------:R-:W-:Y:S02]  /*2cfb0*/  LEA R8, P3, R17.reuse, R0.reuse, 0x2 ;  /* 0x0000000011087211 */ /* 0x0c0fe400078610ff */
[----:B------:R-:W-:Y:S01]  /*2cfc0*/  LEA R10, P1, R18, R0, 0x2 ;  /* 0x00000000120a7211 */ /* 0x000fe200078210ff */
[----:B------:R-:W-:Y:S01]  /*2cfd0*/  STL.64 [R1+0x3d38], R4 ;  /* 0x003d380401007387 */ /* 0x000fe20000100a00 */
[----:B------:R-:W-:Y:S01]  /*2cfe0*/  LEA.HI.X.SX32 R9, R17, R252, 0x2, P3 ;  /* 0x000000fc11097211 */ /* 0x000fe200018f16ff */
[----:B-1----:R-:W-:-:S02]  /*2cff0*/  IMAD R2, R14, c[0x0][0x190], RZ ;  /* 0x000064000e027a24 */ /* 0x002fc400078e02ff */
[----:B------:R-:W-:Y:S01]  /*2d000*/  STL.64 [R1+0x3d48], R6 ;  /* 0x003d480601007387 */ /* 0x000fe20000100a00 */
[----:B------:R-:W-:-:S03]  /*2d010*/  LEA R12, P3, R19, R0, 0x2 ;  /* 0x00000000130c7211 */ /* 0x000fc600078610ff */
[----:B------:R1:W-:Y:S01]  /*2d020*/  STL [R1+0x13c0], R2 ;  /* 0x0013c00201007387 */ /* 0x0003e20000100800 */
[-C--:B------:R-:W-:Y:S02]  /*2d030*/  LEA.HI.X.SX32 R11, R18, R252.reuse, 0x2, P1 ;  /* 0x000000fc120b7211 */ /* 0x080fe400008f16ff */
[----:B------:R-:W-:Y:S01]  /*2d040*/  LEA.HI.X.SX32 R13, R19, R252, 0x2, P3 ;  /* 0x000000fc130d7211 */ /* 0x000fe200018f16ff */
[----:B------:R-:W-:Y:S01]  /*2d050*/  STL [R1+0x3d58], R8 ;  /* 0x003d580801007387 */ /* 0x000fe20000100800 */
[----:B-1----:R-:W-:-:S03]  /*2d060*/  IMAD R2, R15, c[0x0][0x190], RZ ;  /* 0x000064000f027a24 */ /* 0x002fc600078e02ff */
[----:B------:R-:W-:Y:S04]  /*2d070*/  STL [R1+0x3d50], R9 ;  /* 0x003d500901007387 */ /* 0x000fe80000100800 */
[----:B------:R-:W-:Y:S04]  /*2d080*/  STL [R1+0x3d60], R10 ;  /* 0x003d600a01007387 */ /* 0x000fe80000100800 */
[----:B------:R1:W-:Y:S04]  /*2d090*/  STL [R1+0x13b4], R2 ;  /* 0x0013b40201007387 */ /* 0x0003e80000100800 */
[----:B------:R-:W-:Y:S04]  /*2d0a0*/  STL [R1+0x3d5c], R11 ;  /* 0x003d5c0b01007387 */ /* 0x000fe80000100800 */
[----:B------:R2:W-:Y:S04]  /*2d0b0*/  STL [R1+0x3d68], R12 ;  /* 0x003d680c01007387 */ /* 0x0005e80000100800 */
[----:B------:R-:W-:Y:S04]  /*2d0c0*/  STL [R1+0x3d64], R13 ;  /* 0x003d640d01007387 */ /* 0x000fe80000100800 */
[----:B------:R-:W3:Y:S01]  /*2d0d0*/  LDL.LU R70, [R1+0x260] ;  /* 0x0002600001467983 */ /* 0x000ee20000300800 */
[----:B------:R-:W-:-:S02]  /*2d0e0*/  LEA R14, P1, R20, R0, 0x2 ;  /* 0x00000000140e7211 */ /* 0x000fc400078210ff */
[----:B------:R-:W-:Y:S01]  /*2d0f0*/  LEA R16, P3, R21, R0, 0x2 ;  /* 0x0000000015107211 */ /* 0x000fe200078610ff */
[----:B------:R-:W-:Y:S01]  /*2d100*/  IMAD R44, R44, c[0x0][0x190], RZ ;  /* 0x000064002c2c7a24 */ /* 0x000fe200078e02ff */
[----:B------:R-:W-:Y:S01]  /*2d110*/  LEA.HI.X.SX32 R15, R20, R252, 0x2, P1 ;  /* 0x000000fc140f7211 */ /* 0x000fe200008f16ff */
[----:B------:R-:W-:Y:S01]  /*2d120*/  IMAD R45, R45, c[0x0][0x190], RZ ;  /* 0x000064002d2d7a24 */ /* 0x000fe200078e02ff */
[----:B------:R-:W-:Y:S01]  /*2d130*/  LEA R18, P1, R22, R0, 0x2 ;  /* 0x0000000016127211 */ /* 0x000fe200078210ff */
[----:B------:R-:W-:Y:S01]  /*2d140*/  IMAD R46, R46, c[0x0][0x190], RZ ;  /* 0x000064002e2e7a24 */ /* 0x000fe200078e02ff */
[----:B------:R-:W-:Y:S01]  /*2d150*/  LEA.HI.X.SX32 R17, R21, R252, 0x2, P3 ;  /* 0x000000fc15117211 */ /* 0x000fe200018f16ff */
[----:B------:R-:W-:Y:S01]  /*2d160*/  IMAD R48, R48, c[0x0][0x190], RZ ;  /* 0x0000640030307a24 */ /* 0x000fe200078e02ff */
[----:B------:R-:W-:Y:S01]  /*2d170*/  LEA R20, P3, R23, R0, 0x2 ;  /* 0x0000000017147211 */ /* 0x000fe200078610ff */
[----:B------:R-:W-:Y:S01]  /*2d180*/  IMAD R49, R49, c[0x0][0x190], RZ ;  /* 0x0000640031317a24 */ /* 0x000fe200078e02ff */
[----:B------:R-:W-:Y:S01]  /*2d190*/  LEA.HI.X.SX32 R19, R22, R252, 0x2, P1 ;  /* 0x000000fc16137211 */ /* 0x000fe200008f16ff */
[----:B-1----:R-:W-:Y:S01]  /*2d1a0*/  IMAD R2, R33, c[0x0][0x190], RZ ;  /* 0x0000640021027a24 */ /* 0x002fe200078e02ff */
[----:B------:R-:W-:Y:S01]  /*2d1b0*/  LEA R22, P1, R25, R0, 0x2 ;  /* 0x0000000019167211 */ /* 0x000fe200078210ff */
[----:B------:R-:W-:Y:S01]  /*2d1c0*/  IMAD R50, R50, c[0x0][0x190], RZ ;  /* 0x0000640032327a24 */ /* 0x000fe200078e02ff */
[----:B------:R-:W-:Y:S01]  /*2d1d0*/  LEA.HI.X.SX32 R21, R23, R252, 0x2, P3 ;  /* 0x000000fc17157211 */ /* 0x000fe200018f16ff */
[----:B------:R-:W-:Y:S01]  /*2d1e0*/  IMAD R52, R52, c[0x0][0x190], RZ ;  /* 0x0000640034347a24 */ /* 0x000fe200078e02ff */
[----:B------:R-:W-:Y:S01]  /*2d1f0*/  LEA R24, P3, R27, R0, 0x2 ;  /* 0x000000001b187211 */ /* 0x000fe200078610ff */
[----:B------:R-:W4:Y:S01]  /*2d200*/  LDL.LU R75, [R1+0x3e4] ;  /* 0x0003e400014b7983 */ /* 0x000f220000300800 */
[----:B------:R-:W-:-:S02]  /*2d210*/  LEA.HI.X.SX32 R23, R25, R252, 0x2, P1 ;  /* 0x000000fc19177211 */ /* 0x000fc400008f16ff */
[C---:B------:R-:W-:Y:S02]  /*2d220*/  LEA R26, P1, R44.reuse, R0, 0x2 ;  /* 0x000000002c1a7211 */ /* 0x040fe400078210ff */
[----:B------:R-:W-:Y:S02]  /*2d230*/  LEA.HI.X.SX32 R25, R27, R252, 0x2, P3 ;  /* 0x000000fc1b197211 */ /* 0x000fe400018f16ff */
[C---:B------:R-:W-:Y:S02]  /*2d240*/  LEA R28, P3, R45.reuse, R0, 0x2 ;  /* 0x000000002d1c7211 */ /* 0x040fe400078610ff */
[----:B------:R-:W-:Y:S02]  /*2d250*/  LEA.HI.X.SX32 R27, R44, R252, 0x2, P1 ;  /* 0x000000fc2c1b7211 */ /* 0x000fe400008f16ff */
[----:B------:R-:W-:Y:S02]  /*2d260*/  LEA R30, P1, R46, R0, 0x2 ;  /* 0x000000002e1e7211 */ /* 0x000fe400078210ff */
[----:B------:R-:W-:-:S02]  /*2d270*/  LEA.HI.X.SX32 R29, R45, R252, 0x2, P3 ;  /* 0x000000fc2d1d7211 */ /* 0x000fc400018f16ff */
[----:B------:R-:W-:Y:S02]  /*2d280*/  LEA R32, P3, R48, R0, 0x2 ;  /* 0x0000000030207211 */ /* 0x000fe400078610ff */
[----:B------:R-:W-:Y:S02]  /*2d290*/  LEA.HI.X.SX32 R31, R46, R252, 0x2, P1 ;  /* 0x000000fc2e1f7211 */ /* 0x000fe400008f16ff */
[----:B------:R-:W-:Y:S01]  /*2d2a0*/  LEA R34, P1, R49, R0, 0x2 ;  /* 0x0000000031227211 */ /* 0x000fe200078210ff */
[----:B------:R-:W-:Y:S01]  /*2d2b0*/  STL [R1+0x13bc], R2 ;  /* 0x0013bc0201007387 */ /* 0x000fe20000100800 */
[----:B------:R-:W-:Y:S01]  /*2d2c0*/  IMAD R246, R36, c[0x0][0x190], RZ ;  /* 0x0000640024f67a24 */ /* 0x000fe200078e02ff */
[----:B------:R-:W-:Y:S01]  /*2d2d0*/  LEA.HI.X.SX32 R33, R48, R252, 0x2, P3 ;  /* 0x000000fc30217211 */ /* 0x000fe200018f16ff */
[----:B------:R-:W-:Y:S01]  /*2d2e0*/  IMAD R53, R53, c[0x0][0x190], RZ ;  /* 0x0000640035357a24 */ /* 0x000fe200078e02ff */
[----:B------:R1:W-:Y:S01]  /*2d2f0*/  STL [R1+0x3d70], R14 ;  /* 0x003d700e01007387 */ /* 0x0003e20000100800 */
[----:B------:R-:W-:Y:S01]  /*2d300*/  LEA R36, P3, R50, R0, 0x2 ;  /* 0x0000000032247211 */ /* 0x000fe200078610ff */
[----:B------:R-:W-:Y:S01]  /*2d310*/  IMAD R54, R54, c[0x0][0x190], RZ ;  /* 0x0000640036367a24 */ /* 0x000fe200078e02ff */
[----:B------:R-:W-:Y:S01]  /*2d320*/  LEA.HI.X.SX32 R35, R49, R252, 0x2, P1 ;  /* 0x000000fc31237211 */ /* 0x000fe200008f16ff */
[----:B------:R1:W-:Y:S01]  /*2d330*/  STL [R1+0x3d6c], R15 ;  /* 0x003d6c0f01007387 */ /* 0x0003e20000100800 */
[----:B--2---:R-:W-:-:S03]  /*2d340*/  IMAD R12, R40, c[0x0][0x190], RZ ;  /* 0x00006400280c7a24 */ /* 0x004fc600078e02ff */
[----:B------:R-:W-:Y:S01]  /*2d350*/  STL [R1+0x3d78], R16 ;  /* 0x003d781001007387 */ /* 0x000fe20000100800 */
[----:B-1----:R-:W-:Y:S01]  /*2d360*/  IMAD R14, R38, c[0x0][0x190], RZ ;  /* 0x00006400260e7a24 */ /* 0x002fe200078e02ff */
[----:B------:R-:W-:Y:S02]  /*2d370*/  LEA R38, P1, R52, R0, 0x2 ;  /* 0x0000000034267211 */ /* 0x000fe400078210ff */
[----:B------:R1:W-:Y:S01]  /*2d380*/  STL [R1+0x3d74], R17 ;  /* 0x003d741101007387 */ /* 0x0003e20000100800 */
[----:B------:R-:W-:Y:S02]  /*2d390*/  IMAD R56, R56, c[0x0][0x190], RZ ;  /* 0x0000640038387a24 */ /* 0x000fe400078e02ff */
[----:B------:R-:W-:Y:S01]  /*2d3a0*/  IMAD R15, R39, c[0x0][0x190], RZ ;  /* 0x00006400270f7a24 */ /* 0x000fe200078e02ff */
[----:B------:R-:W-:Y:S01]  /*2d3b0*/  LEA.HI.X.SX32 R39, R52, R252, 0x2, P1 ;  /* 0x000000fc34277211 */ /* 0x000fe200008f16ff */
[----:B------:R-:W-:Y:S01]  /*2d3c0*/  IMAD R10, R42, c[0x0][0x190], RZ ;  /* 0x000064002a0a7a24 */ /* 0x000fe200078e02ff */
[----:B------:R-:W-:Y:S01]  /*2d3d0*/  LEA R42, P1, R54, R0, 0x2 ;  /* 0x00000000362a7211 */ /* 0x000fe200078210ff */
[----:B------:R-:W-:-:S02]  /*2d3e0*/  IMAD R57, R57, c[0x0][0x190], RZ ;  /* 0x0000640039397a24 */ /* 0x000fc400078e02ff */
[----:B-1----:R-:W-:Y:S01]  /*2d3f0*/  IMAD R17, R37, c[0x0][0x190], RZ ;  /* 0x0000640025117a24 */ /* 0x002fe200078e02ff */
[----:B------:R-:W-:Y:S02]  /*2d400*/  LEA.HI.X.SX32 R37, R50, R252, 0x2, P3 ;  /* 0x000000fc32257211 */ /* 0x000fe400018f16ff */
[----:B------:R-:W-:Y:S01]  /*2d410*/  LEA R40, P3, R53, R0, 0x2 ;  /* 0x0000000035287211 */ /* 0x000fe200078610ff */
[----:B------:R-:W-:Y:S02]  /*2d420*/  IMAD R13, R41, c[0x0][0x190], RZ ;  /* 0x00006400290d7a24 */ /* 0x000fe400078e02ff */
[----:B------:R-:W-:Y:S01]  /*2d430*/  IMAD R11, R43, c[0x0][0x190], RZ ;  /* 0x000064002b0b7a24 */ /* 0x000fe200078e02ff */
[----:B------:R-:W-:Y:S01]  /*2d440*/  LEA.HI.X.SX32 R41, R53, R252, 0x2, P3 ;  /* 0x000000fc35297211 */ /* 0x000fe200018f16ff */
[----:B------:R-:W-:Y:S01]  /*2d450*/  IMAD R58, R58, c[0x0][0x190], RZ ;  /* 0x000064003a3a7a24 */ /* 0x000fe200078e02ff */
[----:B------:R-:W-:Y:S01]  /*2d460*/  LEA R44, P3, R56, R0, 0x2 ;  /* 0x00000000382c7211 */ /* 0x000fe200078610ff */
[----:B------:R-:W-:Y:S01]  /*2d470*/  IMAD R60, R60, c[0x0][0x190], RZ ;  /* 0x000064003c3c7a24 */ /* 0x000fe200078e02ff */
[----:B------:R-:W-:-:S02]  /*2d480*/  LEA.HI.X.SX32 R43, R54, R252, 0x2, P1 ;  /* 0x000000fc362b7211 */ /* 0x000fc400008f16ff */
[----:B------:R-:W-:Y:S01]  /*2d490*/  LEA R46, P1, R57, R0, 0x2 ;  /* 0x00000000392e7211 */ /* 0x000fe200078210ff */
[----:B------:R-:W-:Y:S01]  /*2d4a0*/  IMAD R8, R47, c[0x0][0x190], RZ ;  /* 0x000064002f087a24 */ /* 0x000fe200078e02ff */
[----:B------:R-:W-:Y:S01]  /*2d4b0*/  LEA.HI.X.SX32 R45, R56, R252, 0x2, P3 ;  /* 0x000000fc382d7211 */ /* 0x000fe200018f16ff */
[----:B------:R-:W-:Y:S01]  /*2d4c0*/  IMAD R61, R61, c[0x0][0x190], RZ ;  /* 0x000064003d3d7a24 */ /* 0x000fe200078e02ff */
[----:B------:R-:W-:Y:S01]  /*2d4d0*/  LEA R48, P3, R58, R0, 0x2 ;  /* 0x000000003a307211 */ /* 0x000fe200078610ff */
[----:B------:R-:W-:Y:S01]  /*2d4e0*/  IMAD R62, R62, c[0x0][0x190], RZ ;  /* 0x000064003e3e7a24 */ /* 0x000fe200078e02ff */
[----:B------:R-:W-:Y:S02]  /*2d4f0*/  LEA.HI.X.SX32 R47, R57, R252, 0x2, P1 ;  /* 0x000000fc392f7211 */ /* 0x000fe400008f16ff */
[----:B------:R-:W-:Y:S01]  /*2d500*/  LEA R50, P1, R60, R0, 0x2 ;  /* 0x000000003c327211 */ /* 0x000fe200078210ff */
        /* <DEDUP_REMOVED lines=13> */
[C---:B------:R-:W-:Y:S01]  /*2d5e0*/  LEA R58, P1, R64.reuse, R0, 0x2 ;  /* 0x00000000403a7211 */ /* 0x040fe200078210ff */
[----:B------:R-:W-:Y:S01]  /*2d5f0*/  IMAD R3, R59, c[0x0][0x190], RZ ;  /* 0x000064003b037a24 */ /* 0x000fe200078e02ff */
[----:B------:R-:W-:Y:S01]  /*2d600*/  LEA.HI.X.SX32 R57, R63, R252, 0x2, P3 ;  /* 0x000000fc3f397211 */ /* 0x000fe200018f16ff */
[----:B------:R-:W-:Y:S01]  /*2d610*/  IMAD R67, R67, c[0x0][0x190], RZ ;  /* 0x0000640043437a24 */ /* 0x000fe200078e02ff */
[----:B------:R-:W-:Y:S01]  /*2d620*/  LEA R60, P3, R65, R0, 0x2 ;  /* 0x00000000413c7211 */ /* 0x000fe200078610ff */
[----:B------:R-:W-:Y:S01]  /*2d630*/  IMAD R69, R69, c[0x0][0x190], RZ ;  /* 0x0000640045457a24 */ /* 0x000fe200078e02ff */
[----:B------:R-:W-:-:S02]  /*2d640*/  LEA.HI.X.SX32 R59, R64, R252, 0x2, P1 ;  /* 0x000000fc403b7211 */ /* 0x000fc400008f16ff */
[C---:B------:R-:W-:Y:S01]  /*2d650*/  LEA R62, P1, R66.reuse, R0, 0x2 ;  /* 0x00000000423e7211 */ /* 0x040fe200078210ff */
[----:B------:R-:W-:Y:S01]  /*2d660*/  STL [R1+0x3d8c], R17 ;  /* 0x003d8c1101007387 */ /* 0x000fe20000100800 */
[----:B------:R-:W-:Y:S02]  /*2d670*/  LEA.HI.X.SX32 R61, R65, R252, 0x2, P3 ;  /* 0x000000fc413d7211 */ /* 0x000fe400018f16ff */
[----:B------:R-:W-:Y:S01]  /*2d680*/  LEA R64, P3, R67, R0, 0x2 ;  /* 0x0000000043407211 */ /* 0x000fe200078610ff */
[----:B------:R-:W-:Y:S01]  /*2d690*/  STL [R1+0x3d80], R18 ;  /* 0x003d801201007387 */ /* 0x000fe20000100800 */
[----:B------:R-:W-:Y:S01]  /*2d6a0*/  LEA.HI.X.SX32 R63, R66, R252, 0x2, P1 ;  /* 0x000000fc423f7211 */ /* 0x000fe200008f16ff */
[----:B------:R-:W-:Y:S01]  /*2d6b0*/  IMAD R71, R71, c[0x0][0x190], RZ ;  /* 0x0000640047477a24 */ /* 0x000fe200078e02ff */
[----:B------:R-:W-:Y:S01]  /*2d6c0*/  LEA R66, P1, R69, R0, 0x2 ;  /* 0x0000000045427211 */ /* 0x000fe200078210ff */
[----:B------:R-:W-:Y:S01]  /*2d6d0*/  STL [R1+0x3d7c], R19 ;  /* 0x003d7c1301007387 */ /* 0x000fe20000100800 */
[----:B------:R-:W-:Y:S01]  /*2d6e0*/  IMAD R72, R72, c[0x0][0x190], RZ ;  /* 0x0000640048487a24 */ /* 0x000fe200078e02ff */
[----:B------:R-:W-:-:S02]  /*2d6f0*/  LEA.HI.X.SX32 R65, R67, R252, 0x2, P3 ;  /* 0x000000fc43417211 */ /* 0x000fc400018f16ff */
[----:B------:R-:W-:Y:S01]  /*2d700*/  STL [R1+0x3d88], R20 ;  /* 0x003d881401007387 */ /* 0x000fe20000100800 */
[----:B------:R-:W-:-:S03]  /*2d710*/  LEA.HI.X.SX32 R67, R69, R252, 0x2, P1 ;  /* 0x000000fc45437211 */ /* 0x000fc600008f16ff */
[----:B------:R-:W-:Y:S01]  /*2d720*/  STL [R1+0x3d84], R21 ;  /* 0x003d841501007387 */ /* 0x000fe20000100800 */
[----:B------:R-:W-:-:S03]  /*2d730*/  IMAD R73, R73, c[0x0][0x190], RZ ;  /* 0x0000640049497a24 */ /* 0x000fc600078e02ff */
[----:B------:R1:W-:Y:S01]  /*2d740*/  STL [R1+0x3d90], R14 ;  /* 0x003d900e01007387 */ /* 0x0003e20000100800 */
[----:B------:R-:W-:-:S03]  /*2d750*/  LEA R68, P3, R71, R0, 0x2 ;  /* 0x0000000047447211 */ /* 0x000fc600078610ff */
[----:B------:R-:W-:Y:S01]  /*2d760*/  STL [R1+0x3d98], R22 ;  /* 0x003d981601007387 */ /* 0x000fe20000100800 */
[----:B------:R-:W-:-:S03]  /*2d770*/  LEA R4, P4, R72, R0, 0x2 ;  /* 0x0000000048047211 */ /* 0x000fc600078810ff */
[----:B------:R-:W-:Y:S04]  /*2d780*/  STL [R1+0x3d94], R23 ;  /* 0x003d941701007387 */ /* 0x000fe80000100800 */
[----:B------:R-:W-:Y:S01]  /*2d790*/  STL [R1+0x3da0], R24 ;  /* 0x003da01801007387 */ /* 0x000fe20000100800 */
[----:B------:R-:W-:-:S03]  /*2d7a0*/  LEA.HI.X.SX32 R69, R71, R252, 0x2, P3 ;  /* 0x000000fc47457211 */ /* 0x000fc600018f16ff */
[----:B------:R-:W-:Y:S01]  /*2d7b0*/  STL [R1+0x3d9c], R25 ;  /* 0x003d9c1901007387 */ /* 0x000fe20000100800 */
[----:B------:R-:W-:-:S03]  /*2d7c0*/  LEA.HI.X.SX32 R5, R72, R252, 0x2, P4 ;  /* 0x000000fc48057211 */ /* 0x000fc600020f16ff */
[----:B------:R2:W-:Y:S01]  /*2d7d0*/  STL [R1+0x3da4], R15 ;  /* 0x003da40f01007387 */ /* 0x0005e20000100800 */
[----:B------:R-:W-:Y:S01]  /*2d7e0*/  IMAD R74, R74, c[0x0][0x190], RZ ;  /* 0x000064004a4a7a24 */ /* 0x000fe200078e02ff */
[C---:B-1----:R-:W-:Y:S02]  /*2d7f0*/  LEA R14, P3, R73.reuse, R0, 0x2 ;  /* 0x00000000490e7211 */ /* 0x042fe400078610ff */
[----:B------:R-:W-:Y:S04]  /*2d800*/  STL [R1+0x3dac], R26 ;  /* 0x003dac1a01007387 */ /* 0x000fe80000100800 */
[----:B------:R-:W-:Y:S04]  /*2d810*/  STL [R1+0x3da8], R27 ;  /* 0x003da81b01007387 */ /* 0x000fe80000100800 */
[----:B------:R-:W-:Y:S01]  /*2d820*/  STL [R1+0x3db4], R28 ;  /* 0x003db41c01007387 */ /* 0x000fe20000100800 */
[----:B--2---:R-:W-:-:S03]  /*2d830*/  LEA.HI.X.SX32 R15, R73, R252, 0x2, P3 ;  /* 0x000000fc490f7211 */ /* 0x004fc600018f16ff */
[----:B------:R-:W-:Y:S01]  /*2d840*/  STL [R1+0x3db0], R29 ;  /* 0x003db01d01007387 */ /* 0x000fe20000100800 */
[----:B------:R-:W-:-:S03]  /*2d850*/  IMAD R76, R76, c[0x0][0x190], RZ ;  /* 0x000064004c4c7a24 */ /* 0x000fc600078e02ff */
[----:B------:R-:W-:Y:S01]  /*2d860*/  STL.64 [R1+0x3dc0], R30 ;  /* 0x003dc01e01007387 */ /* 0x000fe20000100a00 */
[----:B------:R-:W-:Y:S02]  /*2d870*/  IMAD R77, R77, c[0x0][0x190], RZ ;  /* 0x000064004d4d7a24 */ /* 0x000fe400078e02ff */
[----:B------:R-:W-:Y:S02]  /*2d880*/  IMAD R78, R78, c[0x0][0x190], RZ ;  /* 0x000064004e4e7a24 */ /* 0x000fe400078e02ff */
[----:B------:R-:W-:Y:S02]  /*2d890*/  IMAD R79, R79, c[0x0][0x190], RZ ;  /* 0x000064004f4f7a24 */ /* 0x000fe400078e02ff */
[----:B------:R-:W-:Y:S02]  /*2d8a0*/  IMAD R80, R80, c[0x0][0x190], RZ ;  /* 0x0000640050507a24 */ /* 0x000fe400078e02ff */
[----:B------:R-:W-:Y:S02]  /*2d8b0*/  IMAD R81, R81, c[0x0][0x190], RZ ;  /* 0x0000640051517a24 */ /* 0x000fe400078e02ff */
[----:B------:R-:W-:-:S02]  /*2d8c0*/  IMAD R82, R82, c[0x0][0x190], RZ ;  /* 0x0000640052527a24 */ /* 0x000fc400078e02ff */
[----:B---3--:R-:W-:-:S05]  /*2d8d0*/  IMAD R70, R70, c[0x0][0x190], RZ ;  /* 0x0000640046467a24 */ /* 0x008fca00078e02ff */
[----:B------:R-:W-:-:S04]  /*2d8e0*/  LEA R6, P1, R70, R0, 0x2 ;  /* 0x0000000046067211 */ /* 0x000fc800078210ff */
[----:B------:R-:W-:-:S05]  /*2d8f0*/  LEA.HI.X.SX32 R7, R70, R252, 0x2, P1 ;  /* 0x000000fc46077211 */ /* 0x000fca00008f16ff */
[----:B------:R1:W-:Y:S04]  /*2d900*/  STL.64 [R1+0x1418], R6 ;  /* 0x0014180601007387 */ /* 0x0003e80000100a00 */
[----:B------:R2:W-:Y:S04]  /*2d910*/  STL.64 [R1+0x540], R4 ;  /* 0x0005400401007387 */ /* 0x0005e80000100a00 */
[----:B------:R-:W3:Y:S01]  /*2d920*/  LDL.LU R93, [R1+0x4] ;  /* 0x00000400015d7983 */ /* 0x000ee20000300800 */
[----:B-1----:R-:W-:-:S03]  /*2d930*/  LEA R6, P1, R74, R0, 0x2 ;  /* 0x000000004a067211 */ /* 0x002fc600078210ff */
[----:B------:R1:W-:Y:S01]  /*2d940*/  STL.64 [R1+0x538], R14 ;  /* 0x0005380e01007387 */ /* 0x0003e20000100a00 */
[----:B------:R-:W-:-:S03]  /*2d950*/  LEA.HI.X.SX32 R7, R74, R252, 0x2, P1 ;  /* 0x000000fc4a077211 */ /* 0x000fc600008f16ff */
[----:B------:R-:W4:Y:S01]  /*2d960*/  LDL.LU R91, [R1+0x14] ;  /* 0x00001400015b7983 */ /* 0x000f220000300800 */
[----:B--2---:R-:W-:-:S03]  /*2d970*/  LEA R4, P4, R76, R0, 0x2 ;  /* 0x000000004c047211 */ /* 0x004fc600078810ff */
[----:B------:R2:W-:Y:S01]  /*2d980*/  STL.64 [R1+0x530], R6 ;  /* 0x0005300601007387 */ /* 0x0005e20000100a00 */
[----:B------:R-:W-:Y:S02]  /*2d990*/  LEA.HI.X.SX32 R5, R76, R252, 0x2, P4 ;  /* 0x000000fc4c057211 */ /* 0x000fe400020f16ff */
[C---:B-1----:R-:W-:Y:S01]  /*2d9a0*/  LEA R14, P3, R77.reuse, R0, 0x2 ;  /* 0x000000004d0e7211 */ /* 0x042fe200078610ff */
[----:B------:R-:W4:Y:S03]  /*2d9b0*/  LDL.LU R89, [R1+0x1c] ;  /* 0x00001c0001597983 */ /* 0x000f260000300800 */
[----:B------:R-:W-:Y:S01]  /*2d9c0*/  LEA.HI.X.SX32 R15, R77, R252, 0x2, P3 ;  /* 0x000000fc4d0f7211 */ /* 0x000fe200018f16ff */
[----:B------:R1:W-:Y:S01]  /*2d9d0*/  STL.64 [R1+0x528], R4 ;  /* 0x0005280401007387 */ /* 0x0003e20000100a00 */
[----:B--2---:R-:W-:-:S03]  /*2d9e0*/  LEA R6, P1, R78, R0, 0x2 ;  /* 0x000000004e067211 */ /* 0x004fc600078210ff */
[----:B------:R-:W2:Y:S01]  /*2d9f0*/  LDL.LU R87, [R1+0x24] ;  /* 0x0000240001577983 */ /* 0x000ea20000300800 */
[----:B------:R-:W-:-:S03]  /*2da00*/  LEA.HI.X.SX32 R7, R78, R252, 0x2, P1 ;  /* 0x000000fc4e077211 */ /* 0x000fc600008f16ff */
[----:B------:R1:W-:Y:S02]  /*2da10*/  STL.64 [R1+0x520], R14 ;  /* 0x0005200e01007387 */ /* 0x0003e40000100a00 */
[C---:B-1----:R-:W-:Y:S02]  /*2da20*/  LEA R4, P4, R79.reuse, R0, 0x2 ;  /* 0x000000004f047211 */ /* 0x042fe400078810ff */
[----:B------:R-:W2:Y:S02]  /*2da30*/  LDL.LU R88, [R1+0x38] ;  /* 0x0000380001587983 */ /* 0x000ea40000300800 */
[----:B------:R-:W-:Y:S02]  /*2da40*/  LEA.HI.X.SX32 R5, R79, R252, 0x2, P4 ;  /* 0x000000fc4f057211 */ /* 0x000fe400020f16ff */
[----:B------:R1:W-:Y:S01]  /*2da50*/  STL.64 [R1+0x518], R6 ;  /* 0x0005180601007387 */ /* 0x0003e20000100a00 */
[----:B------:R-:W-:-:S03]  /*2da60*/  LEA R14, P3, R80, R0, 0x2 ;  /* 0x00000000500e7211 */ /* 0x000fc600078610ff */
        /* <DEDUP_REMOVED lines=10> */
[----:B------:R1:W-:Y:S04]  /*2db10*/  STL.64 [R1+0x500], R6 ;  /* 0x0005000601007387 */ /* 0x0003e80000100a00 */
[----:B------:R-:W2:Y:S04]  /*2db20*/  LDL.LU R96, [R1+0x64] ;  /* 0x0000640001607983 */ /* 0x000ea80000300800 */
[----:B------:R1:W-:Y:S04]  /*2db30*/  STL.64 [R1+0x4f8], R4 ;  /* 0x0004f80401007387 */ /* 0x0003e80000100a00 */
[----:B------:R-:W2:Y:S01]  /*2db40*/  LDL.LU R98, [R1+0x74] ;  /* 0x0000740001627983 */ /* 0x000ea20000300800 */
[----:B------:R-:W-:-:S02]  /*2db50*/  IMAD R83, R83, c[0x0][0x190], RZ ;  /* 0x0000640053537a24 */ /* 0x000fc400078e02ff */
[----:B------:R-:W-:-:S03]  /*2db60*/  IMAD R84, R84, c[0x0][0x190], RZ ;  /* 0x0000640054547a24 */ /* 0x000fc600078e02ff */
[-C--:B-1----:R-:W-:Y:S01]  /*2db70*/  LEA R14, P3, R83, R0.reuse, 0x2 ;  /* 0x00000000530e7211 */ /* 0x082fe200078610ff */
[----:B------:R-:W-:Y:S01]  /*2db80*/  IMAD R85, R85, c[0x0][0x190], RZ ;  /* 0x0000640055557a24 */ /* 0x000fe200078e02ff */
[----:B------:R-:W-:Y:S01]  /*2db90*/  LEA R6, P1, R84, R0, 0x2 ;  /* 0x0000000054067211 */ /* 0x000fe200078210ff */
[----:B------:R-:W-:Y:S01]  /*2dba0*/  IMAD R86, R86, c[0x0][0x190], RZ ;  /* 0x0000640056567a24 */ /* 0x000fe200078e02ff */
[----:B------:R-:W-:Y:S02]  /*2dbb0*/  LEA.HI.X.SX32 R15, R83, R252, 0x2, P3 ;  /* 0x000000fc530f7211 */ /* 0x000fe400018f16ff */
[C---:B------:R-:W-:Y:S02]  /*2dbc0*/  LEA R4, P4, R85.reuse, R0, 0x2 ;  /* 0x0000000055047211 */ /* 0x040fe400078810ff */
[-C--:B------:R-:W-:Y:S01]  /*2dbd0*/  LEA.HI.X.SX32 R7, R84, R252.reuse, 0x2, P1 ;  /* 0x000000fc54077211 */ /* 0x080fe200008f16ff */
[----:B------:R1:W-:Y:S01]  /*2dbe0*/  STL.64 [R1+0x4f0], R14 ;  /* 0x0004f00e01007387 */ /* 0x0003e20000100a00 */
[----:B------:R-:W-:-:S03]  /*2dbf0*/  LEA.HI.X.SX32 R5, R85, R252, 0x2, P4 ;  /* 0x000000fc55057211 */ /* 0x000fc600020f16ff */
[----:B------:R-:W2:Y:S04]  /*2dc00*/  LDL.LU R97, [R1+0x80] ;  /* 0x0000800001617983 */ /* 0x000ea80000300800 */
[----:B------:R3:W-:Y:S01]  /*2dc10*/  STL.64 [R1+0x4e8], R6 ;  /* 0x0004e80601007387 */ /* 0x0007e20000100a00 */
[----:B-1----:R-:W-:-:S03]  /*2dc20*/  LEA R14, P3, R86, R0, 0x2 ;  /* 0x00000000560e7211 */ /* 0x002fc600078610ff */
[----:B------:R-:W2:Y:S01]  /*2dc30*/  LDL.LU R99, [R1+0x84] ;  /* 0x0000840001637983 */ /* 0x000ea20000300800 */
[----:B------:R-:W-:-:S03]  /*2dc40*/  LEA.HI.X.SX32 R15, R86, R252, 0x2, P3 ;  /* 0x000000fc560f7211 */ /* 0x000fc600018f16ff */
[----:B------:R4:W-:Y:S04]  /*2dc50*/  STL.64 [R1+0x4e0], R4 ;  /* 0x0004e00401007387 */ /* 0x0009e80000100a00 */
[----:B------:R-:W2:Y:S04]  /*2dc60*/  LDL.LU R95, [R1+0x88] ;  /* 0x00008800015f7983 */ /* 0x000ea80000300800 */
[----:B------:R1:W-:Y:S01]  /*2dc70*/  STL.64 [R1+0x4d8], R14 ;  /* 0x0004d80e01007387 */ /* 0x0003e20000100a00 */
[----:B---3--:R-:W-:-:S04]  /*2dc80*/  LEA R6, P1, R93, R0, 0x2 ;  /* 0x000000005d067211 */ /* 0x008fc800078210ff */
[----:B------:R-:W-:Y:S02]  /*2dc90*/  LEA.HI.X.SX32 R7, R93, R252, 0x2, P1 ;  /* 0x000000fc5d077211 */ /* 0x000fe400008f16ff */
[----:B------:R-:W3:Y:S01]  /*2dca0*/  LDL.LU R93, [R1+0x9c] ;  /* 0x00009c00015d7983 */ /* 0x000ee20000300800 */
[----:B----4-:R-:W-:-:S03]  /*2dcb0*/  LEA R4, P4, R91, R0, 0x2 ;  /* 0x000000005b047211 */ /* 0x010fc600078810ff */
[----:B------:R2:W-:Y:S01]  /*2dcc0*/  STL.64 [R1+0x4d0], R6 ;  /* 0x0004d00601007387 */ /* 0x0005e20000100a00 */
[----:B------:R-:W-:-:S03]  /*2dcd0*/  LEA.HI.X.SX32 R5, R91, R252, 0x2, P4 ;  /* 0x000000fc5b057211 */ /* 0x000fc600020f16ff */
[----:B------:R-:W4:Y:S01]  /*2dce0*/  LDL.LU R91, [R1+0xa4] ;  /* 0x0000a400015b7983 */ /* 0x000f220000300800 */
[----:B-1----:R-:W-:-:S03]  /*2dcf0*/  LEA R14, P3, R89, R0, 0x2 ;  /* 0x00000000590e7211 */ /* 0x002fc600078610ff */
[----:B------:R1:W-:Y:S01]  /*2dd00*/  STL.64 [R1+0x4c8], R4 ;  /* 0x0004c80401007387 */ /* 0x0003e20000100a00 */
[----:B------:R-:W-:-:S03]  /*2dd10*/  LEA.HI.X.SX32 R15, R89, R252, 0x2, P3 ;  /* 0x000000fc590f7211 */ /* 0x000fc600018f16ff */
[----:B------:R-:W4:Y:S01]  /*2dd20*/  LDL.LU R89, [R1+0xa8] ;  /* 0x0000a80001597983 */ /* 0x000f220000300800 */
[----:B--2---:R-:W-:-:S03]  /*2dd30*/  LEA R6, P1, R87, R0, 0x2 ;  /* 0x0000000057067211 */ /* 0x004fc600078210ff */
        /* <DEDUP_REMOVED lines=26> */
[----:B------:R-:W4:Y:S04]  /*2dee0*/  LDL.LU R98, [R1+0xfc] ;  /* 0x0000fc0001627983 */ /* 0x000f280000300800 */
[----:B------:R2:W-:Y:S01]  /*2def0*/  STL.64 [R1+0x488], R6 ;  /* 0x0004880601007387 */ /* 0x0005e20000100a00 */
[----:B-1----:R-:W-:-:S04]  /*2df00*/  LEA R4, P4, R97, R0, 0x2 ;  /* 0x0000000061047211 */ /* 0x002fc800078810ff */
[----:B------:R-:W-:Y:S02]  /*2df10*/  LEA.HI.X.SX32 R5, R97, R252, 0x2, P4 ;  /* 0x000000fc61057211 */ /* 0x000fe400020f16ff */
[----:B------:R-:W4:Y:S01]  /*2df20*/  LDL.LU R97, [R1+0x10c] ;  /* 0x00010c0001617983 */ /* 0x000f220000300800 */
[----:B--2---:R-:W-:-:S03]  /*2df30*/  LEA R14, P3, R99, R0, 0x2 ;  /* 0x00000000630e7211 */ /* 0x004fc600078610ff */
[----:B------:R3:W-:Y:S01]  /*2df40*/  STL.64 [R1+0x480], R4 ;  /* 0x0004800401007387 */ /* 0x0007e20000100a00 */
[----:B------:R-:W-:-:S03]  /*2df50*/  LEA.HI.X.SX32 R15, R99, R252, 0x2, P3 ;  /* 0x000000fc630f7211 */ /* 0x000fc600018f16ff */
[----:B------:R-:W2:Y:S01]  /*2df60*/  LDL.LU R99, [R1+0x11c] ;  /* 0x00011c0001637983 */ /* 0x000ea20000300800 */
[----:B------:R-:W-:-:S04]  /*2df70*/  LEA R6, P1, R95, R0, 0x2 ;  /* 0x000000005f067211 */ /* 0x000fc800078210ff */
[----:B------:R-:W-:Y:S01]  /*2df80*/  LEA.HI.X.SX32 R7, R95, R252, 0x2, P1 ;  /* 0x000000fc5f077211 */ /* 0x000fe200008f16ff */
        /* <DEDUP_REMOVED lines=9> */
[----:B------:R-:W3:Y:S01]  /*2e020*/  LDL.LU R91, [R1+0x144] ;  /* 0x00014400015b7983 */ /* 0x000ee20000300800 */
[----:B-1----:R-:W-:-:S03]  /*2e030*/  LEA R6, P1, R89, R0, 0x2 ;  /* 0x0000000059067211 */ /* 0x002fc600078210ff */
[----:B------:R1:W-:Y:S01]  /*2e040*/  STL.64 [R1+0x460], R14 ;  /* 0x0004600e01007387 */ /* 0x0003e20000100a00 */
[----:B------:R-:W-:-:S03]  /*2e050*/  LEA.HI.X.SX32 R7, R89, R252, 0x2, P1 ;  /* 0x000000fc59077211 */ /* 0x000fc600008f16ff */
        /* <DEDUP_REMOVED lines=37> */
[----:B------:R-:W-:-:S03]  /*2e2b0*/  LEA R4, P4, R95, R0, 0x2 ;  /* 0x000000005f047211 */ /* 0x000fc600078810ff */
[----:B------:R1:W-:Y:S01]  /*2e2c0*/  STL.64 [R1+0x410], R6 ;  /* 0x0004100601007387 */ /* 0x0003e20000100a00 */
[----:B------:R-:W-:-:S03]  /*2e2d0*/  LEA.HI.X.SX32 R5, R95, R252, 0x2, P4 ;  /* 0x000000fc5f057211 */ /* 0x000fc600020f16ff */
[----:B------:R-:W2:Y:S04]  /*2e2e0*/  LDL.LU R95, [R1+0x1f8] ;  /* 0x0001f800015f7983 */ /* 0x000ea80000300800 */
[----:B------:R1:W-:Y:S01]  /*2e2f0*/  STL.64 [R1+0x408], R4 ;  /* 0x0004080401007387 */ /* 0x0003e20000100a00 */
[----:B---3--:R-:W-:-:S04]  /*2e300*/  LEA R14, P3, R93, R0, 0x2 ;  /* 0x000000005d0e7211 */ /* 0x008fc800078610ff */
[----:B------:R-:W-:Y:S02]  /*2e310*/  LEA.HI.X.SX32 R15, R93, R252, 0x2, P3 ;  /* 0x000000fc5d0f7211 */ /* 0x000fe400018f16ff */
[----:B------:R-:W3:Y:S01]  /*2e320*/  LDL.LU R93, [R1+0x204] ;  /* 0x00020400015d7983 */ /* 0x000ee20000300800 */
[----:B-1----:R-:W-:-:S03]  /*2e330*/  LEA R6, P1, R91, R0, 0x2 ;  /* 0x000000005b067211 */ /* 0x002fc600078210ff */
[----:B------:R1:W-:Y:S01]  /*2e340*/  STL.64 [R1+0x400], R14 ;  /* 0x0004000e01007387 */ /* 0x0003e20000100a00 */
[----:B------:R-:W-:-:S03]  /*2e350*/  LEA.HI.X.SX32 R7, R91, R252, 0x2, P1 ;  /* 0x000000fc5b077211 */ /* 0x000fc600008f16ff */
[----:B------:R-:W3:Y:S01]  /*2e360*/  LDL.LU R91, [R1+0x218] ;  /* 0x00021800015b7983 */ /* 0x000ee20000300800 */
[----:B------:R-:W-:-:S03]  /*2e370*/  LEA R4, P4, R89, R0, 0x2 ;  /* 0x0000000059047211 */ /* 0x000fc600078810ff */
[----:B------:R1:W-:Y:S01]  /*2e380*/  STL.64 [R1+0x3f8], R6 ;  /* 0x0003f80601007387 */ /* 0x0003e20000100a00 */
[----:B------:R-:W-:-:S03]  /*2e390*/  LEA.HI.X.SX32 R5, R89, R252, 0x2, P4 ;  /* 0x000000fc59057211 */ /* 0x000fc600020f16ff */
        /* <DEDUP_REMOVED lines=145> */
[----:B------:R1:W-:Y:S04]  /*2ecb0*/  STL.64 [R1+0x2d0], R4 ;  /* 0x0002d00401007387 */ /* 0x0003e80000100a00 */
[----:B------:R-:W2:Y:S01]  /*2ecc0*/  LDL.LU R95, [R1+0x59c] ;  /* 0x00059c00015f7983 */ /* 0x000ea20000300800 */
[----:B---3--:R-:W-:-:S04]  /*2ecd0*/  LEA R14, P3, R93, R0, 0x2 ;  /* 0x000000005d0e7211 */ /* 0x008fc800078610ff */
[----:B------:R-:W-:Y:S02]  /*2ece0*/  LEA.HI.X.SX32 R15, R93, R252, 0x2, P3 ;  /* 0x000000fc5d0f7211 */ /* 0x000fe400018f16ff */
[----:B-1----:R-:W-:-:S03]  /*2ecf0*/  LEA R6, P1, R91, R0, 0x2 ;  /* 0x000000005b067211 */ /* 0x002fc600078210ff */
[----:B------:R1:W-:Y:S01]  /*2ed00*/  STL.64 [R1+0x2c8], R14 ;  /* 0x0002c80e01007387 */ /* 0x0003e20000100a00 */
[----:B------:R-:W-:-:S03]  /*2ed10*/  LEA.HI.X.SX32 R7, R91, R252, 0x2, P1 ;  /* 0x000000fc5b077211 */ /* 0x000fc600008f16ff */
[----:B------:R-:W3:Y:S01]  /*2ed20*/  LDL.LU R93, [R1+0x5a0] ;  /* 0x0005a000015d7983 */ /* 0x000ee20000300800 */
[----:B------:R-:W-:-:S03]  /*2ed30*/  LEA R4, P4, R89, R0, 0x2 ;  /* 0x0000000059047211 */ /* 0x000fc600078810ff */
[----:B------:R-:W3:Y:S01]  /*2ed40*/  LDL.LU R91, [R1+0x5a4] ;  /* 0x0005a400015b7983 */ /* 0x000ee20000300800 */
[----:B------:R-:W-:-:S03]  /*2ed50*/  LEA.HI.X.SX32 R5, R89, R252, 0x2, P4 ;  /* 0x000000fc59057211 */ /* 0x000fc600020f16ff */
[----:B------:R1:W-:Y:S02]  /*2ed60*/  STL.64 [R1+0x2c0], R6 ;  /* 0x0002c00601007387 */ /* 0x0003e40000100a00 */
[C---:B-1----:R-:W-:Y:S02]  /*2ed70*/  LEA R14, P3, R87.reuse, R0, 0x2 ;  /* 0x00000000570e7211 */ /* 0x042fe400078610ff */
[----:B------:R-:W3:Y:S02]  /*2ed80*/  LDL.LU R89, [R1+0x5a8] ;  /* 0x0005a80001597983 */ /* 0x000ee40000300800 */
[----:B------:R-:W-:Y:S02]  /*2ed90*/  LEA.HI.X.SX32 R15, R87, R252, 0x2, P3 ;  /* 0x000000fc570f7211 */ /* 0x000fe400018f16ff */
[----:B------:R1:W-:Y:S01]  /*2eda0*/  STL.64 [R1+0x2b8], R4 ;  /* 0x0002b80401007387 */ /* 0x0003e20000100a00 */
        /* <DEDUP_REMOVED lines=11> */
[----:B------:R4:W-:Y:S01]  /*2ee60*/  STL.64 [R1+0x2a0], R4 ;  /* 0x0002a00401007387 */ /* 0x0009e20000100a00 */
[----:B-1----:R-:W-:-:S03]  /*2ee70*/  LEA R6, P1, R94, R0, 0x2 ;  /* 0x000000005e067211 */ /* 0x002fc600078210ff */
[----:B------:R-:W3:Y:S01]  /*2ee80*/  LDL.LU R92, [R1+0x5b8] ;  /* 0x0005b800015c7983 */ /* 0x000ee20000300800 */
[----:B------:R-:W-:-:S03]  /*2ee90*/  LEA.HI.X.SX32 R7, R94, R252, 0x2, P1 ;  /* 0x000000fc5e077211 */ /* 0x000fc600008f16ff */
[----:B------:R1:W-:Y:S01]  /*2eea0*/  STL.64 [R1+0x298], R14 ;  /* 0x0002980e01007387 */ /* 0x0003e20000100a00 */
[----:B----4-:R-:W-:-:S03]  /*2eeb0*/  LEA R4, P4, R96, R0, 0x2 ;  /* 0x0000000060047211 */ /* 0x010fc600078810ff */
[----:B------:R-:W4:Y:S01]  /*2eec0*/  LDL.LU R94, [R1+0x5bc] ;  /* 0x0005bc00015e7983 */ /* 0x000f220000300800 */
[----:B------:R-:W-:-:S03]  /*2eed0*/  LEA.HI.X.SX32 R5, R96, R252, 0x2, P4 ;  /* 0x000000fc60057211 */ /* 0x000fc600020f16ff */
[----:B------:R2:W-:Y:S01]  /*2eee0*/  STL.64 [R1+0x290], R6 ;  /* 0x0002900601007387 */ /* 0x0005e20000100a00 */
[----:B-1----:R-:W-:-:S03]  /*2eef0*/  LEA R14, P3, R98, R0, 0x2 ;  /* 0x00000000620e7211 */ /* 0x002fc600078610ff */
[----:B------:R-:W4:Y:S01]  /*2ef00*/  LDL.LU R96, [R1+0x5c0] ;  /* 0x0005c00001607983 */ /* 0x000f220000300800 */
[----:B------:R-:W-:-:S03]  /*2ef10*/  LEA.HI.X.SX32 R15, R98, R252, 0x2, P3 ;  /* 0x000000fc620f7211 */ /* 0x000fc600018f16ff */
[----:B------:R1:W-:Y:S04]  /*2ef20*/  STL.64 [R1+0x288], R4 ;  /* 0x0002880401007387 */ /* 0x0003e80000100a00 */
[----:B------:R-:W4:Y:S01]  /*2ef30*/  LDL.LU R98, [R1+0x5c4] ;  /* 0x0005c40001627983 */ /* 0x000f220000300800 */
[----:B--2---:R-:W-:-:S03]  /*2ef40*/  LEA R6, P1, R97, R0, 0x2 ;  /* 0x0000000061067211 */ /* 0x004fc600078210ff */
[----:B------:R2:W-:Y:S01]  /*2ef50*/  STL.64 [R1+0x280], R14 ;  /* 0x0002800e01007387 */ /* 0x0005e20000100a00 */
[----:B------:R-:W-:-:S03]  /*2ef60*/  LEA.HI.X.SX32 R7, R97, R252, 0x2, P1 ;  /* 0x000000fc61077211 */ /* 0x000fc600008f16ff */
[----:B------:R-:W4:Y:S01]  /*2ef70*/  LDL.LU R97, [R1+0x5d0] ;  /* 0x0005d00001617983 */ /* 0x000f220000300800 */
[----:B-1----:R-:W-:-:S03]  /*2ef80*/  LEA R4, P4, R100, R0, 0x2 ;  /* 0x0000000064047211 */ /* 0x002fc600078810ff */
[----:B------:R1:W-:Y:S01]  /*2ef90*/  STL.64 [R1+0x278], R6 ;  /* 0x0002780601007387 */ /* 0x0003e20000100a00 */
[----:B------:R-:W-:Y:S02]  /*2efa0*/  LEA.HI.X.SX32 R5, R100, R252, 0x2, P4 ;  /* 0x000000fc64057211 */ /* 0x000fe400020f16ff */
[----:B--2---:R-:W-:-:S03]  /*2efb0*/  LEA R14, P3, R99, R0, 0x2 ;  /* 0x00000000630e7211 */ /* 0x004fc600078610ff */
[----:B------:R3:W-:Y:S01]  /*2efc0*/  STL.64 [R1+0x270], R4 ;  /* 0x0002700401007387 */ /* 0x0007e20000100a00 */
[----:B------:R-:W-:Y:S02]  /*2efd0*/  LEA.HI.X.SX32 R15, R99, R252, 0x2, P3 ;  /* 0x000000fc630f7211 */ /* 0x000fe400018f16ff */
[----:B-1----:R-:W-:-:S03]  /*2efe0*/  LEA R6, P1, R95, R0, 0x2 ;  /* 0x000000005f067211 */ /* 0x002fc600078210ff */
[----:B------:R1:W-:Y:S01]  /*2eff0*/  STL.64 [R1+0x268], R14 ;  /* 0x0002680e01007387 */ /* 0x0003e20000100a00 */
[----:B------:R-:W-:-:S03]  /*2f000*/  LEA.HI.X.SX32 R7, R95, R252, 0x2, P1 ;  /* 0x000000fc5f077211 */ /* 0x000fc600008f16ff */
[----:B------:R-:W2:Y:S04]  /*2f010*/  LDL.LU R95, [R1+0x5d4] ;  /* 0x0005d400015f7983 */ /* 0x000ea80000300800 */
[----:B------:R1:W-:Y:S01]  /*2f020*/  STL.64 [R1+0x260], R6 ;  /* 0x0002600601007387 */ /* 0x0003e20000100a00 */
[-C--:B---3--:R-:W-:Y:S02]  /*2f030*/  LEA R4, P4, R93, R0.reuse, 0x2 ;  /* 0x000000005d047211 */ /* 0x088fe400078810ff */
[----:B-1----:R-:W-:Y:S02]  /*2f040*/  LEA R14, P3, R91, R0, 0x2 ;  /* 0x000000005b0e7211 */ /* 0x002fe400078610ff */
[-C--:B------:R-:W-:Y:S02]  /*2f050*/  LEA.HI.X.SX32 R5, R93, R252.reuse, 0x2, P4 ;  /* 0x000000fc5d057211 */ /* 0x080fe400020f16ff */
[----:B------:R-:W3:Y:S01]  /*2f060*/  LDL.LU R93, [R1+0x5d8] ;  /* 0x0005d800015d7983 */ /* 0x000ee20000300800 */
[----:B------:R-:W-:-:S02]  /*2f070*/  LEA.HI.X.SX32 R15, R91, R252, 0x2, P3 ;  /* 0x000000fc5b0f7211 */ /* 0x000fc400018f16ff */
[C---:B------:R-:W-:Y:S01]  /*2f080*/  LEA R6, P1, R89.reuse, R0, 0x2 ;  /* 0x0000000059067211 */ /* 0x040fe200078210ff */
[----:B------:R1:W-:Y:S03]  /*2f090*/  STL.64 [R1+0x258], R4 ;  /* 0x0002580401007387 */ /* 0x0003e60000100a00 */
[----:B------:R-:W-:Y:S01]  /*2f0a0*/  LEA.HI.X.SX32 R7, R89, R252, 0x2, P1 ;  /* 0x000000fc59077211 */ /* 0x000fe200008f16ff */
[----:B------:R-:W3:Y:S04]  /*2f0b0*/  LDL.LU R91, [R1+0x5dc] ;  /* 0x0005dc00015b7983 */ /* 0x000ee80000300800 */
[----:B------:R1:W-:Y:S02]  /*2f0c0*/  STL.64 [R1+0x250], R14 ;  /* 0x0002500e01007387 */ /* 0x0003e40000100a00 */
[----:B-1----:R-:W-:-:S02]  /*2f0d0*/  LEA R4, P4, R87, R0, 0x2 ;  /* 0x0000000057047211 */ /* 0x002fc400078810ff */
        /* <DEDUP_REMOVED lines=15> */
[----:B----4-:R-:W-:-:S03]  /*2f1d0*/  LEA R14, P3, R94, R0, 0x2 ;  /* 0x000000005e0e7211 */ /* 0x010fc600078610ff */
[----:B------:R-:W4:Y:S01]  /*2f1e0*/  LDL.LU R92, [R1+0x5f0] ;  /* 0x0005f000015c7983 */ /* 0x000f220000300800 */
[----:B------:R-:W-:-:S03]  /*2f1f0*/  LEA.HI.X.SX32 R15, R94, R252, 0x2, P3 ;  /* 0x000000fc5e0f7211 */ /* 0x000fc600018f16ff */
[----:B------:R1:W-:Y:S02]  /*2f200*/  STL.64 [R1+0x228], R4 ;  /* 0x0002280401007387 */ /* 0x0003e40000100a00 */
[C---:B-1----:R-:W-:Y:S02]  /*2f210*/  LEA R6, P1, R96.reuse, R0, 0x2 ;  /* 0x0000000060067211 */ /* 0x042fe400078210ff */
[----:B------:R-:W4:Y:S02]  /*2f220*/  LDL.LU R94, [R1+0x5f4] ;  /* 0x0005f400015e7983 */ /* 0x000f240000300800 */
[----:B------:R-:W-:Y:S02]  /*2f230*/  LEA.HI.X.SX32 R7, R96, R252, 0x2, P1 ;  /* 0x000000fc60077211 */ /* 0x000fe400008f16ff */
[----:B------:R1:W-:Y:S01]  /*2f240*/  STL.64 [R1+0x220], R14 ;  /* 0x0002200e01007387 */ /* 0x0003e20000100a00 */
[----:B------:R-:W-:-:S03]  /*2f250*/  LEA R4, P4, R98, R0, 0x2 ;  /* 0x0000000062047211 */ /* 0x000fc600078810ff */
[----:B------:R-:W4:Y:S01]  /*2f260*/  LDL.LU R96, [R1+0x5f8] ;  /* 0x0005f80001607983 */ /* 0x000f220000300800 */
[----:B------:R-:W-:-:S03]  /*2f270*/  LEA.HI.X.SX32 R5, R98, R252, 0x2, P4 ;  /* 0x000000fc62057211 */ /* 0x000fc600020f16ff */
[----:B------:R1:W-:Y:S04]  /*2f280*/  STL.64 [R1+0x218], R6 ;  /* 0x0002180601007387 */ /* 0x0003e80000100a00 */
[----:B------:R-:W4:Y:S04]  /*2f290*/  LDL.LU R98, [R1+0x5fc] ;  /* 0x0005fc0001627983 */ /* 0x000f280000300800 */
[----:B------:R2:W-:Y:S04]  /*2f2a0*/  STL.64 [R1+0x210], R4 ;  /* 0x0002100401007387 */ /* 0x0005e80000100a00 */
[----:B------:R-:W4:Y:S01]  /*2f2b0*/  LDL.LU R99, [R1+0x600] ;  /* 0x0006000001637983 */ /* 0x000f220000300800 */
[----:B------:R-:W-:Y:S01]  /*2f2c0*/  IMAD R75, R75, c[0x0][0x190], RZ ;  /* 0x000064004b4b7a24 */ /* 0x000fe200078e02ff */
[----:B-1----:R-:W-:-:S04]  /*2f2d0*/  LEA R14, P3, R97, R0, 0x2 ;  /* 0x00000000610e7211 */ /* 0x002fc800078610ff */
[----:B------:R-:W-:Y:S02]  /*2f2e0*/  LEA.HI.X.SX32 R15, R97, R252, 0x2, P3 ;  /* 0x000000fc610f7211 */ /* 0x000fe400018f16ff */
[----:B------:R-:W-:-:S03]  /*2f2f0*/  LEA R6, P1, R75, R0, 0x2 ;  /* 0x000000004b067211 */ /* 0x000fc600078210ff */
[----:B------:R3:W-:Y:S01]  /*2f300*/  STL.64 [R1+0x208], R14 ;  /* 0x0002080e01007387 */ /* 0x0007e20000100a00 */
[----:B------:R-:W-:-:S03]  /*2f310*/  LEA.HI.X.SX32 R7, R75, R252, 0x2, P1 ;  /* 0x000000fc4b077211 */ /* 0x000fc600008f16ff */
[----:B------:R-:W4:Y:S01]  /*2f320*/  LDL.LU R97, [R1+0x604] ;  /* 0x0006040001617983 */ /* 0x000f220000300800 */
[----:B--2---:R-:W-:-:S03]  /*2f330*/  LEA R4, P4, R95, R0, 0x2 ;  /* 0x000000005f047211 */ /* 0x004fc600078810ff */
        /* <DEDUP_REMOVED lines=23> */
[----:B-1----:R-:W-:-:S04]  /*2f4b0*/  LEA R4, P4, R90, R0, 0x2 ;  /* 0x000000005a047211 */ /* 0x002fc800078810ff */
[----:B------:R-:W-:Y:S01]  /*2f4c0*/  LEA.HI.X.SX32 R5, R90, R252, 0x2, P4 ;  /* 0x000000fc5a057211 */ /* 0x000fe200020f16ff */
        /* <DEDUP_REMOVED lines=45> */
[----:B------:R-:W-:-:S03]  /*2f7a0*/  LEA R4, P4, R88, R0, 0x2 ;  /* 0x0000000058047211 */ /* 0x000fc600078810ff */
[----:B------:R-:W3:Y:S01]  /*2f7b0*/  LDL.LU R87, [R1+0x64c] ;  /* 0x00064c0001577983 */ /* 0x000ee20000300800 */
[----:B------:R-:W-:-:S03]  /*2f7c0*/  LEA.HI.X.SX32 R5, R88, R252, 0x2, P4 ;  /* 0x000000fc58057211 */ /* 0x000fc600020f16ff */
[----:B------:R1:W-:Y:S04]  /*2f7d0*/  STL.64 [R1+0x170], R6 ;  /* 0x0001700601007387 */ /* 0x0003e80000100a00 */
[----:B------:R-:W3:Y:S01]  /*2f7e0*/  LDL.LU R88, [R1+0x650] ;  /* 0x0006500001587983 */ /* 0x000ee20000300800 */
[----:B----4-:R-:W-:-:S03]  /*2f7f0*/  LEA R14, P3, R90, R0, 0x2 ;  /* 0x000000005a0e7211 */ /* 0x010fc600078610ff */
        /* <DEDUP_REMOVED lines=21> */
[----:B------:R2:W-:Y:S04]  /*2f950*/  STL.64 [R1+0x140], R6 ;  /* 0x0001400601007387 */ /* 0x0005e80000100a00 */
[----:B------:R-:W4:Y:S01]  /*2f960*/  LDL.LU R99, [R1+0x668] ;  /* 0x0006680001637983 */ /* 0x000f220000300800 */
[----:B------:R-:W-:-:S04]  /*2f970*/  LEA R14, P3, R97, R0, 0x2 ;  /* 0x00000000610e7211 */ /* 0x000fc800078610ff */
[----:B------:R-:W-:Y:S01]  /*2f980*/  LEA.HI.X.SX32 R15, R97, R252, 0x2, P3 ;  /* 0x000000fc610f7211 */ /* 0x000fe200018f16ff */
[----:B------:R3:W-:Y:S04]  /*2f990*/  STL.64 [R1+0x138], R4 ;  /* 0x0001380401007387 */ /* 0x0007e80000100a00 */
        /* <DEDUP_REMOVED lines=21> */
[----:B------:R-:W-:-:S04]  /*2faf0*/  LEA R14, P3, R88, R0, 0x2 ;  /* 0x00000000580e7211 */ /* 0x000fc800078610ff */
[----:B------:R-:W-:Y:S01]  /*2fb00*/  LEA.HI.X.SX32 R15, R88, R252, 0x2, P3 ;  /* 0x000000fc580f7211 */ /* 0x000fe200018f16ff */
[----:B------:R4:W-:Y:S01]  /*2fb10*/  STL.64 [R1+0x108], R4 ;  /* 0x0001080401007387 */ /* 0x0009e20000100a00 */
[----:B-1----:R-:W-:-:S03]  /*2fb20*/  LEA R6, P1, R90, R0, 0x2 ;  /* 0x000000005a067211 */ /* 0x002fc600078210ff */
        /* <DEDUP_REMOVED lines=28> */
[----:B--2---:R-:W-:-:S04]  /*2fcf0*/  LEA R4, P4, R95, R0, 0x2 ;  /* 0x000000005f047211 */ /* 0x004fc800078810ff */
[----:B------:R-:W-:Y:S01]  /*2fd00*/  LEA.HI.X.SX32 R5, R95, R252, 0x2, P4 ;  /* 0x000000fc5f057211 */ /* 0x000fe200020f16ff */
[----:B------:R1:W-:Y:S04]  /*2fd10*/  STL.64 [R1+0xc8], R6 ;  /* 0x0000c80601007387 */ /* 0x0003e80000100a00 */
        /* <DEDUP_REMOVED lines=45> */
[----:B--2---:R-:W-:-:S04]  /*2fff0*/  LEA R4, P4, R97, R0, 0x2 ;  /* 0x0000000061047211 */ /* 0x004fc800078810ff */
[----:B------:R-:W-:Y:S01]  /*30000*/  LEA.HI.X.SX32 R5, R97, R252, 0x2, P4 ;  /* 0x000000fc61057211 */ /* 0x000fe200020f16ff */
[----:B------:R3:W-:Y:S01]  /*30010*/  STL.64 [R1+0x68], R6 ;  /* 0x0000680601007387 */ /* 0x0007e20000100a00 */
[----:B-1----:R-:W-:-:S03]  /*30020*/  LEA R14, P3, R95, R0, 0x2 ;  /* 0x000000005f0e7211 */ /* 0x002fc600078610ff */
[----:B------:R-:W2:Y:S01]  /*30030*/  LDL.LU R97, [R1+0x6d4] ;  /* 0x0006d40001617983 */ /* 0x000ea20000300800 */
[----:B------:R-:W-:-:S03]  /*30040*/  LEA.HI.X.SX32 R15, R95, R252, 0x2, P3 ;  /* 0x000000fc5f0f7211 */ /* 0x000fc600018f16ff */
[----:B------:R1:W-:Y:S04]  /*30050*/  STL.64 [R1+0x60], R4 ;  /* 0x0000600401007387 */ /* 0x0003e80000100a00 */
[----:B------:R-:W2:Y:S04]  /*30060*/  LDL.LU R95, [R1+0x6d8] ;  /* 0x0006d800015f7983 */ /* 0x000ea80000300800 */
[----:B------:R1:W-:Y:S01]  /*30070*/  STL.64 [R1+0x58], R14 ;  /* 0x0000580e01007387 */ /* 0x0003e20000100a00 */
[----:B------:R-:W-:Y:S01]  /*30080*/  IMAD R228, R230, c[0x0][0x190], RZ ;  /* 0x00006400e6e47a24 */ /* 0x000fe200078e02ff */
[----:B---3--:R-:W-:-:S04]  /*30090*/  LEA R6, P1, R93, R0, 0x2 ;  /* 0x000000005d067211 */ /* 0x008fc800078210ff */
[----:B------:R-:W-:Y:S02]  /*300a0*/  LEA.HI.X.SX32 R7, R93, R252, 0x2, P1 ;  /* 0x000000fc5d077211 */ /* 0x000fe400008f16ff */
[----:B------:R-:W3:Y:S01]  /*300b0*/  LDL.LU R93, [R1+0x6dc] ;  /* 0x0006dc00015d7983 */ /* 0x000ee20000300800 */
[----:B-1----:R-:W-:-:S03]  /*300c0*/  LEA R4, P4, R91, R0, 0x2 ;  /* 0x000000005b047211 */ /* 0x002fc600078810ff */
[----:B------:R1:W-:Y:S01]  /*300d0*/  STL.64 [R1+0x50], R6 ;  /* 0x0000500601007387 */ /* 0x0003e20000100a00 */
[----:B------:R-:W-:-:S03]  /*300e0*/  LEA.HI.X.SX32 R5, R91, R252, 0x2, P4 ;  /* 0x000000fc5b057211 */ /* 0x000fc600020f16ff */
[----:B------:R-:W2:Y:S01]  /*300f0*/  LDL.LU R91, [R1+0x6e0] ;  /* 0x0006e000015b7983 */ /* 0x000ea20000300800 */
[----:B------:R-:W-:-:S03]  /*30100*/  LEA R14, P3, R89, R0, 0x2 ;  /* 0x00000000590e7211 */ /* 0x000fc600078610ff */
[----:B------:R1:W-:Y:S01]  /*30110*/  STL.64 [R1+0x48], R4 ;  /* 0x0000480401007387 */ /* 0x0003e20000100a00 */
[----:B------:R-:W-:-:S03]  /*30120*/  LEA.HI.X.SX32 R15, R89, R252, 0x2, P3 ;  /* 0x000000fc590f7211 */ /* 0x000fc600018f16ff */
[----:B------:R-:W2:Y:S01]  /*30130*/  LDL.LU R89, [R1+0x6e4] ;  /* 0x0006e40001597983 */ /* 0x000ea20000300800 */
        /* <DEDUP_REMOVED lines=12> */
[----:B------:R-:W-:-:S04]  /*30200*/  LEA R6, P1, R92, R0, 0x2 ;  /* 0x000000005c067211 */ /* 0x000fc800078210ff */
[----:B------:R-:W-:Y:S01]  /*30210*/  LEA.HI.X.SX32 R7, R92, R252, 0x2, P1 ;  /* 0x000000fc5c077211 */ /* 0x000fe200008f16ff */
[----:B------:R4:W-:Y:S01]  /*30220*/  STL.64 [R1+0x28], R14 ;  /* 0x0000280e01007387 */ /* 0x0009e20000100a00 */
[----:B-1----:R-:W-:-:S03]  /*30230*/  LEA R4, P4, R94, R0, 0x2 ;  /* 0x000000005e047211 */ /* 0x002fc600078810ff */
[----:B------:R-:W2:Y:S01]  /*30240*/  LDL.LU R92, [R1+0x6f4] ;  /* 0x0006f400015c7983 */ /* 0x000ea20000300800 */
[----:B------:R-:W-:-:S03]  /*30250*/  LEA.HI.X.SX32 R5, R94, R252, 0x2, P4 ;  /* 0x000000fc5e057211 */ /* 0x000fc600020f16ff */
[----:B------:R1:W-:Y:S04]  /*30260*/  STL.64 [R1+0x20], R6 ;  /* 0x0000200601007387 */ /* 0x0003e80000100a00 */
[----:B------:R-:W2:Y:S01]  /*30270*/  LDL.LU R94, [R1+0x6f8] ;  /* 0x0006f800015e7983 */ /* 0x000ea20000300800 */
[----:B----4-:R-:W-:-:S03]  /*30280*/  LEA R14, P3, R96, R0, 0x2 ;  /* 0x00000000600e7211 */ /* 0x010fc600078610ff */
[----:B------:R4:W-:Y:S01]  /*30290*/  STL.64 [R1+0x18], R4 ;  /* 0x0000180401007387 */ /* 0x0009e20000100a00 */
[----:B------:R-:W-:-:S03]  /*302a0*/  LEA.HI.X.SX32 R15, R96, R252, 0x2, P3 ;  /* 0x000000fc600f7211 */ /* 0x000fc600018f16ff */
[----:B------:R-:W2:Y:S01]  /*302b0*/  LDL.LU R96, [R1+0x6fc] ;  /* 0x0006fc0001607983 */ /* 0x000ea20000300800 */
[----:B-1----:R-:W-:-:S04]  /*302c0*/  LEA R6, P1, R98, R0, 0x2 ;  /* 0x0000000062067211 */ /* 0x002fc800078210ff */
[----:B------:R-:W-:Y:S02]  /*302d0*/  LEA.HI.X.SX32 R7, R98, R252, 0x2, P1 ;  /* 0x000000fc62077211 */ /* 0x000fe400008f16ff */
[C---:B----4-:R-:W-:Y:S01]  /*302e0*/  LEA R4, P4, R99.reuse, R0, 0x2 ;  /* 0x0000000063047211 */ /* 0x050fe200078810ff */
[----:B------:R1:W-:Y:S03]  /*302f0*/  STL.64 [R1+0x10], R14 ;  /* 0x0000100e01007387 */ /* 0x0003e60000100a00 */
[----:B------:R-:W-:Y:S01]  /*30300*/  LEA.HI.X.SX32 R5, R99, R252, 0x2, P4 ;  /* 0x000000fc63057211 */ /* 0x000fe200020f16ff */
[----:B------:R-:W4:Y:S04]  /*30310*/  LDL.LU R98, [R1+0x700] ;  /* 0x0007000001627983 */ /* 0x000f280000300800 */
[----:B------:R1:W-:Y:S04]  /*30320*/  STL.64 [R1+0x8], R6 ;  /* 0x0000080601007387 */ /* 0x0003e80000100a00 */
[----:B------:R-:W2:Y:S04]  /*30330*/  LDL.LU R100, [R1+0x704] ;  /* 0x0007040001647983 */ /* 0x000ea80000300800 */
[----:B------:R1:W-:Y:S04]  /*30340*/  STL.64 [R1], R4 ;  /* 0x0000000401007387 */ /* 0x0003e80000100a00 */
        /* <DEDUP_REMOVED lines=12> */
[----:B------:R-:W3:Y:S04]  /*30410*/  LDL.LU R126, [R1+0x738] ;  /* 0x00073800017e7983 */ /* 0x000ee80000300800 */
[----:B------:R-:W3:Y:S04]  /*30420*/  LDL.LU R128, [R1+0x73c] ;  /* 0x00073c0001807983 */ /* 0x000ee80000300800 */
[----:B------:R-:W3:Y:S04]  /*30430*/  LDL.LU R130, [R1+0x740] ;  /* 0x0007400001827983 */ /* 0x000ee80000300800 */
[----:B------:R-:W3:Y:S04]  /*30440*/  LDL.LU R132, [R1+0x744] ;  /* 0x0007440001847983 */ /* 0x000ee80000300800 */
[----:B------:R-:W3:Y:S04]  /*30450*/  LDL.LU R134, [R1+0x748] ;  /* 0x0007480001867983 */ /* 0x000ee80000300800 */
        /* <DEDUP_REMOVED lines=69> */
[----:B--2---:R-:W-:-:S04]  /*308b0*/  LEA R70, P3, R97, R0, 0x2 ;  /* 0x0000000061467211 */ /* 0x004fc800078610ff */
[----:B------:R-:W-:Y:S02]  /*308c0*/  LEA.HI.X.SX32 R71, R97, R252, 0x2, P3 ;  /* 0x000000fc61477211 */ /* 0x000fe400018f16ff */
[-C--:B------:R-:W-:Y:S02]  /*308d0*/  LEA R76, P3, R91, R0.reuse, 0x2 ;  /* 0x000000005b4c7211 */ /* 0x080fe400078610ff */
[----:B------:R-:W-:Y:S02]  /*308e0*/  LEA R72, P1, R95, R0, 0x2 ;  /* 0x000000005f487211 */ /* 0x000fe400078210ff */
[----:B------:R-:W-:Y:S02]  /*308f0*/  LEA.HI.X.SX32 R77, R91, R252, 0x2, P3 ;  /* 0x000000fc5b4d7211 */ /* 0x000fe400018f16ff */
[----:B------:R-:W-:Y:S02]  /*30900*/  LEA R82, P3, R88, R0, 0x2 ;  /* 0x0000000058527211 */ /* 0x000fe400078610ff */
[----:B------:R-:W-:-:S02]  /*30910*/  LEA.HI.X.SX32 R73, R95, R252, 0x2, P1 ;  /* 0x000000fc5f497211 */ /* 0x000fc400008f16ff */
[C---:B------:R-:W-:Y:S02]  /*30920*/  LEA R78, P1, R89.reuse, R0, 0x2 ;  /* 0x00000000594e7211 */ /* 0x040fe400078210ff */
[----:B------:R-:W-:Y:S02]  /*30930*/  LEA.HI.X.SX32 R83, R88, R252, 0x2, P3 ;  /* 0x000000fc58537211 */ /* 0x000fe400018f16ff */
[C---:B------:R-:W-:Y:S02]  /*30940*/  LEA R88, P3, R94.reuse, R0, 0x2 ;  /* 0x000000005e587211 */ /* 0x040fe400078610ff */
[-C--:B------:R-:W-:Y:S02]  /*30950*/  LEA.HI.X.SX32 R79, R89, R252.reuse, 0x2, P1 ;  /* 0x000000fc594f7211 */ /* 0x080fe400008f16ff */
[----:B------:R-:W-:Y:S02]  /*30960*/  LEA.HI.X.SX32 R89, R94, R252, 0x2, P3 ;  /* 0x000000fc5e597211 */ /* 0x000fe400018f16ff */
[----:B------:R-:W-:-:S02]  /*30970*/  LEA R84, P1, R90, R0, 0x2 ;  /* 0x000000005a547211 */ /* 0x000fc400078210ff */
[-C--:B------:R-:W-:Y:S02]  /*30980*/  LEA R94, P3, R100, R0.reuse, 0x2 ;  /* 0x00000000645e7211 */ /* 0x080fe400078610ff */
[C---:B---3--:R-:W-:Y:S02]  /*30990*/  LEA R74, P4, R93.reuse, R0, 0x2 ;  /* 0x000000005d4a7211 */ /* 0x048fe400078810ff */
[-C--:B------:R-:W-:Y:S02]  /*309a0*/  LEA.HI.X.SX32 R85, R90, R252.reuse, 0x2, P1 ;  /* 0x000000fc5a557211 */ /* 0x080fe400008f16ff */
[-C--:B------:R-:W-:Y:S02]  /*309b0*/  LEA.HI.X.SX32 R95, R100, R252.reuse, 0x2, P3 ;  /* 0x000000fc645f7211 */ /* 0x080fe400018f16ff */
[----:B------:R-:W-:Y:S02]  /*309c0*/  LEA.HI.X.SX32 R75, R93, R252, 0x2, P4 ;  /* 0x000000fc5d4b7211 */ /* 0x000fe400020f16ff */
[----:B------:R-:W-:-:S02]  /*309d0*/  LEA R90, P1, R96, R0, 0x2 ;  /* 0x00000000605a7211 */ /* 0x000fc400078210ff */
[-C--:B------:R-:W-:Y:S02]  /*309e0*/  LEA R100, P3, R106, R0.reuse, 0x2 ;  /* 0x000000006a647211 */ /* 0x080fe400078610ff */
[C---:B------:R-:W-:Y:S02]  /*309f0*/  LEA R80, P4, R87.reuse, R0, 0x2 ;  /* 0x0000000057507211 */ /* 0x040fe400078810ff */
[-C--:B------:R-:W-:Y:S02]  /*30a00*/  LEA.HI.X.SX32 R91, R96, R252.reuse, 0x2, P1 ;  /* 0x000000fc605b7211 */ /* 0x080fe400008f16ff */
[-C--:B------:R-:W-:Y:S02]  /*30a10*/  LEA.HI.X.SX32 R101, R106, R252.reuse, 0x2, P3 ;  /* 0x000000fc6a657211 */ /* 0x080fe400018f16ff */
[----:B------:R-:W-:Y:S02]  /*30a20*/  LEA.HI.X.SX32 R81, R87, R252, 0x2, P4 ;  /* 0x000000fc57517211 */ /* 0x000fe400020f16ff */
[----:B------:R-:W-:-:S02]  /*30a30*/  LEA R96, P1, R102, R0, 0x2 ;  /* 0x0000000066607211 */ /* 0x000fc400078210ff */
[-C--:B------:R-:W-:Y:S02]  /*30a40*/  LEA R106, P3, R112, R0.reuse, 0x2 ;  /* 0x00000000706a7211 */ /* 0x080fe400078610ff */
[----:B------:R-:W-:Y:S02]  /*30a50*/  LEA R86, P4, R92, R0, 0x2 ;  /* 0x000000005c567211 */ /* 0x000fe400078810ff */
[-C--:B------:R-:W-:Y:S02]  /*30a60*/  LEA.HI.X.SX32 R97, R102, R252.reuse, 0x2, P1 ;  /* 0x000000fc66617211 */ /* 0x080fe400008f16ff */
[-C--:B------:R-:W-:Y:S02]  /*30a70*/  LEA.HI.X.SX32 R107, R112, R252.reuse, 0x2, P3 ;  /* 0x000000fc706b7211 */ /* 0x080fe400018f16ff */
[----:B------:R-:W-:Y:S02]  /*30a80*/  LEA.HI.X.SX32 R87, R92, R252, 0x2, P4 ;  /* 0x000000fc5c577211 */ /* 0x000fe400020f16ff */
[----:B------:R-:W-:-:S02]  /*30a90*/  LEA R102, P1, R108, R0, 0x2 ;  /* 0x000000006c667211 */ /* 0x000fc400078210ff */
[-C--:B------:R-:W-:Y:S02]  /*30aa0*/  LEA R112, P3, R118, R0.reuse, 0x2 ;  /* 0x0000000076707211 */ /* 0x080fe400078610ff */
[----:B----4-:R-:W-:Y:S02]  /*30ab0*/  LEA R92, P4, R98, R0, 0x2 ;  /* 0x00000000625c7211 */ /* 0x010fe400078810ff */
        /* <DEDUP_REMOVED lines=101> */
[----:B------:R-:W-:Y:S01]  /*31110*/  LEA R194, P4, R200, R0, 0x2 ;  /* 0x00000000c8c27211 */ /* 0x000fe200078810ff */
[----:B------:R-:W-:Y:S01]  /*31120*/  IMAD R226, R233, c[0x0][0x190], RZ ;  /* 0x00006400e9e27a24 */ /* 0x000fe200078e02ff */
[-C--:B------:R-:W-:Y:S02]  /*31130*/  LEA.HI.X.SX32 R205, R210, R252.reuse, 0x2, P1 ;  /* 0x000000fcd2cd7211 */ /* 0x080fe400008f16ff */
[-C--:B------:R-:W-:Y:S02]  /*31140*/  LEA.HI.X.SX32 R215, R220, R252.reuse, 0x2, P3 ;  /* 0x000000fcdcd77211 */ /* 0x080fe400018f16ff */
[----:B------:R-:W-:Y:S02]  /*31150*/  LEA.HI.X.SX32 R195, R200, R252, 0x2, P4 ;  /* 0x000000fcc8c37211 */ /* 0x000fe400020f16ff */
[----:B------:R-:W-:-:S02]  /*31160*/  LEA R210, P1, R216, R0, 0x2 ;  /* 0x00000000d8d27211 */ /* 0x000fc400078210ff */
[CC--:B------:R-:W-:Y:S02]  /*31170*/  LEA R220, P3, R227.reuse, R0.reuse, 0x2 ;  /* 0x00000000e3dc7211 */ /* 0x0c0fe400078610ff */
[----:B------:R-:W-:Y:S01]  /*31180*/  LEA R200, P4, R206, R0, 0x2 ;  /* 0x00000000cec87211 */ /* 0x000fe200078810ff */
[----:B------:R-:W-:Y:S01]  /*31190*/  IMAD.MOV.U32 R247, RZ, RZ, R226 ;  /* 0x000000fffff77224 */ /* 0x000fe200078e00e2 */
        /* <DEDUP_REMOVED lines=27> */
[----:B------:R-:W-:Y:S01]  /*31350*/  LEA.HI.X.SX32 R225, R230, R252, 0x2, P4 ;  /* 0x000000fce6e17211 */ /* 0x000fe200020f16ff */
[----:B------:R-:W2:Y:S01]  /*31360*/  LDL.LU R250, [R1+0xc40] ;  /* 0x000c400001fa7983 */ /* 0x000ea20000300800 */
[----:B------:R-:W-:-:S02]  /*31370*/  LEA R240, P1, R251, R0, 0x2 ;  /* 0x00000000fbf07211 */ /* 0x000fc400078210ff */
[C---:B------:R-:W-:Y:S01]  /*31380*/  LEA R230, P4, R236.reuse, R0, 0x2 ;  /* 0x00000000ece67211 */ /* 0x040fe200078810ff */
[----:B------:R-:W-:Y:S01]  /*31390*/  IMAD.MOV.U32 R5, RZ, RZ, R246 ;  /* 0x000000ffff057224 */ /* 0x000fe200078e00f6 */
[-C--:B------:R-:W-:Y:S01]  /*313a0*/  LEA.HI.X.SX32 R241, R251, R252.reuse, 0x2, P1 ;  /* 0x000000fcfbf17211 */ /* 0x080fe200008f16ff */
[----:B------:R-:W3:Y:S01]  /*313b0*/  LDL.LU R28, [R1+0xc44] ;  /* 0x000c4400011c7983 */ /* 0x000ee20000300800 */
[----:B------:R-:W-:Y:S02]  /*313c0*/  LEA.HI.X.SX32 R231, R236, R252, 0x2, P4 ;  /* 0x000000fcece77211 */ /* 0x000fe400020f16ff */
[-C--:B------:R-:W-:Y:S02]  /*313d0*/  LEA R246, P1, R20, R0.reuse, 0x2 ;  /* 0x0000000014f67211 */ /* 0x080fe400078210ff */
[-C--:B------:R-:W-:Y:S01]  /*313e0*/  LEA R18, P3, R16, R0.reuse, 0x2 ;  /* 0x0000000010127211 */ /* 0x080fe200078610ff */
[----:B------:R-:W-:Y:S01]  /*313f0*/  IMAD.MOV.U32 R251, RZ, RZ, R247 ;  /* 0x000000fffffb7224 */ /* 0x000fe200078e00f7 */
[----:B------:R-:W-:Y:S01]  /*31400*/  LEA R236, P4, R242, R0, 0x2 ;  /* 0x00000000f2ec7211 */ /* 0x000fe200078810ff */
[----:B------:R-:W4:Y:S01]  /*31410*/  LDL.LU R26, [R1+0xc58] ;  /* 0x000c5800011a7983 */ /* 0x000f220000300800 */
[----:B------:R-:W-:-:S02]  /*31420*/  LEA.HI.X.SX32 R247, R20, R252, 0x2, P1 ;  /* 0x000000fc14f77211 */ /* 0x000fc400008f16ff */
[-C--:B------:R-:W-:Y:S01]  /*31430*/  LEA.HI.X.SX32 R19, R16, R252.reuse, 0x2, P3 ;  /* 0x000000fc10137211 */ /* 0x080fe200018f16ff */
[----:B------:R-:W4:Y:S01]  /*31440*/  LDL.LU R23, [R1+0xc5c] ;  /* 0x000c5c0001177983 */ /* 0x000f220000300800 */
[----:B------:R-:W-:Y:S02]  /*31450*/  LEA.HI.X.SX32 R237, R242, R252, 0x2, P4 ;  /* 0x000000fcf2ed7211 */ /* 0x000fe400020f16ff */
[CC--:B------:R-:W-:Y:S02]  /*31460*/  LEA R20, P1, R6.reuse, R0.reuse, 0x2 ;  /* 0x0000000006147211 */ /* 0x0c0fe400078210ff */
[C---:B------:R-:W-:Y:S01]  /*31470*/  LEA R242, P4, R249.reuse, R0, 0x2 ;  /* 0x00000000f9f27211 */ /* 0x040fe200078810ff */
[----:B------:R1:W-:Y:S01]  /*31480*/  STL.64 [R1+0x548], R18 ;  /* 0x0005481201007387 */ /* 0x0003e20000100a00 */
[-C--:B------:R-:W-:Y:S01]  /*31490*/  LEA.HI.X.SX32 R21, R6, R252.reuse, 0x2, P1 ;  /* 0x000000fc06157211 */ /* 0x080fe200008f16ff */
[----:B------:R-:W-:Y:S01]  /*314a0*/  IMAD.MOV.U32 R7, RZ, RZ, R248 ;  /* 0x000000ffff077224 */ /* 0x000fe200078e00f8 */
[----:B------:R-:W-:Y:S01]  /*314b0*/  LEA.HI.X.SX32 R243, R249, R252, 0x2, P4 ;  /* 0x000000fcf9f37211 */ /* 0x000fe200020f16ff */
[----:B------:R-:W4:Y:S01]  /*314c0*/  LDL.LU R27, [R1+0xc70] ;  /* 0x000c7000011b7983 */ /* 0x000f220000300800 */
[----:B------:R-:W-:-:S03]  /*314d0*/  LEA R248, P4, R14, R0, 0x2 ;  /* 0x000000000ef87211 */ /* 0x000fc600078810ff */
[----:B------:R1:W-:Y:S01]  /*314e0*/  STL.64 [R1+0x550], R20 ;  /* 0x0005501401007387 */ /* 0x0003e20000100a00 */
[----:B------:R-:W-:Y:S02]  /*314f0*/  LEA.HI.X.SX32 R249, R14, R252, 0x2, P4 ;  /* 0x000000fc0ef97211 */ /* 0x000fe400020f16ff */
[CC--:B------:R-:W-:Y:S01]  /*31500*/  LEA R14, P4, R4.reuse, R0.reuse, 0x2 ;  /* 0x00000000040e7211 */ /* 0x0c0fe200078810ff */
[----:B------:R-:W4:Y:S01]  /*31510*/  LDL.LU R16, [R1+0xc74] ;  /* 0x000c740001107983 */ /* 0x000f220000300800 */
[C---:B-1----:R-:W-:Y:S02]  /*31520*/  LEA R18, P3, R31.reuse, R0, 0x2 ;  /* 0x000000001f127211 */ /* 0x042fe400078610ff */
[-C--:B------:R-:W-:Y:S01]  /*31530*/  LEA.HI.X.SX32 R15, R4, R252.reuse, 0x2, P4 ;  /* 0x000000fc040f7211 */ /* 0x080fe200020f16ff */
[----:B------:R-:W4:Y:S01]  /*31540*/  LDL.LU R6, [R1+0xc88] ;  /* 0x000c880001067983 */ /* 0x000f220000300800 */
[----:B------:R-:W-:Y:S02]  /*31550*/  LEA.HI.X.SX32 R19, R31, R252, 0x2, P3 ;  /* 0x000000fc1f137211 */ /* 0x000fe400018f16ff */
[C---:B------:R-:W-:Y:S01]  /*31560*/  LEA R20, P1, R25.reuse, R0, 0x2 ;  /* 0x0000000019147211 */ /* 0x040fe200078210ff */
[----:B------:R-:W4:Y:S04]  /*31570*/  LDL.LU R4, [R1+0xc8c] ;  /* 0x000c8c0001047983 */ /* 0x000f280000300800 */
[----:B------:R1:W-:Y:S01]  /*31580*/  STL.64 [R1+0x558], R14 ;  /* 0x0005580e01007387 */ /* 0x0003e20000100a00 */
[----:B------:R-:W-:-:S03]  /*31590*/  LEA.HI.X.SX32 R21, R25, R252, 0x2, P1 ;  /* 0x000000fc19157211 */ /* 0x000fc600008f16ff */
[----:B------:R1:W-:Y:S04]  /*315a0*/  STL.64 [R1+0x560], R18 ;  /* 0x0005601201007387 */ /* 0x0003e80000100a00 */
[----:B------:R-:W4:Y:S01]  /*315b0*/  LDL.LU R25, [R1+0xca0] ;  /* 0x000ca00001197983 */ /* 0x000f220000300800 */
[CC--:B-1----:R-:W-:Y:S02]  /*315c0*/  LEA R14, P4, R29.reuse, R0.reuse, 0x2 ;  /* 0x000000001d0e7211 */ /* 0x0c2fe400078810ff */
[C---:B------:R-:W-:Y:S02]  /*315d0*/  LEA R18, P3, R24.reuse, R0, 0x2 ;  /* 0x0000000018127211 */ /* 0x040fe400078610ff */
[-C--:B------:R-:W-:Y:S01]  /*315e0*/  LEA.HI.X.SX32 R15, R29, R252.reuse, 0x2, P4 ;  /* 0x000000fc1d0f7211 */ /* 0x080fe200020f16ff */
[----:B------:R1:W-:Y:S01]  /*315f0*/  STL.64 [R1+0x568], R20 ;  /* 0x0005681401007387 */ /* 0x0003e20000100a00 */
[----:B------:R-:W-:-:S03]  /*31600*/  LEA.HI.X.SX32 R19, R24, R252, 0x2, P3 ;  /* 0x000000fc18137211 */ /* 0x000fc600018f16ff */
[----:B------:R1:W-:Y:S04]  /*31610*/  STL.64 [R1+0x570], R14 ;  /* 0x0005700e01007387 */ /* 0x0003e80000100a00 */
[----:B------:R-:W4:Y:S01]  /*31620*/  LDL.LU R24, [R1+0xca4] ;  /* 0x000ca40001187983 */ /* 0x000f220000300800 */
[----:B-1----:R-:W-:-:S03]  /*31630*/  LEA R20, P1, R22, R0, 0x2 ;  /* 0x0000000016147211 */ /* 0x002fc600078210ff */
[----:B------:R2:W-:Y:S01]  /*31640*/  STL.64 [R1+0x578], R18 ;  /* 0x0005781201007387 */ /* 0x0005e20000100a00 */
[----:B------:R-:W-:Y:S02]  /*31650*/  LEA.HI.X.SX32 R21, R22, R252, 0x2, P1 ;  /* 0x000000fc16157211 */ /* 0x000fe400008f16ff */
[C---:B------:R-:W-:Y:S01]  /*31660*/  LEA R14, P4, R17.reuse, R0, 0x2 ;  /* 0x00000000110e7211 */ /* 0x040fe200078810ff */
[----:B------:R-:W4:Y:S03]  /*31670*/  LDL.LU R22, [R1+0xcb8] ;  /* 0x000cb80001167983 */ /* 0x000f260000300800 */
[----:B------:R-:W-:Y:S01]  /*31680*/  LEA.HI.X.SX32 R15, R17, R252, 0x2, P4 ;  /* 0x000000fc110f7211 */ /* 0x000fe200020f16ff */
[----:B------:R3:W-:Y:S04]  /*31690*/  STL.64 [R1+0x580], R20 ;  /* 0x0005801401007387 */ /* 0x0007e80000100a00 */
[----:B------:R-:W4:Y:S04]  /*316a0*/  LDL.LU R17, [R1+0xcbc] ;  /* 0x000cbc0001117983 */ /* 0x000f280000300800 */
[----:B------:R4:W-:Y:S01]  /*316b0*/  STL.64 [R1+0x588], R14 ;  /* 0x0005880e01007387 */ /* 0x0009e20000100a00 */
[----:B--2---:R-:W-:-:S04]  /*316c0*/  LEA R18, P3, R250, R0, 0x2 ;  /* 0x00000000fa127211 */ /* 0x004fc800078610ff */
[----:B------:R-:W-:Y:S02]  /*316d0*/  LEA.HI.X.SX32 R19, R250, R252, 0x2, P3 ;  /* 0x000000fcfa137211 */ /* 0x000fe400018f16ff */
[C---:B---3--:R-:W-:Y:S01]  /*316e0*/  LEA R20, P1, R28.reuse, R0, 0x2 ;  /* 0x000000001c147211 */ /* 0x048fe200078210ff */
[----:B------:R-:W2:Y:S03]  /*316f0*/  LDL.LU R250, [R1+0xcd0] ;  /* 0x000cd00001fa7983 */ /* 0x000ea60000300800 */
[----:B------:R-:W-:Y:S01]  /*31700*/  LEA.HI.X.SX32 R21, R28, R252, 0x2, P1 ;  /* 0x000000fc1c157211 */ /* 0x000fe200008f16ff */
[----:B------:R1:W-:Y:S01]  /*31710*/  STL.64 [R1+0x590], R18 ;  /* 0x0005901201007387 */ /* 0x0003e20000100a00 */
[----:B----4-:R-:W-:-:S03]  /*31720*/  LEA R14, P4, R26, R0, 0x2 ;  /* 0x000000001a0e7211 */ /* 0x010fc600078810ff */
        /* <DEDUP_REMOVED lines=10> */
[----:B------:R-:W4:Y:S01]  /*317d0*/  LDL.LU R23, [R1+0xd00] ;  /* 0x000d000001177983 */ /* 0x000f220000300800 */
[----:B-1----:R-:W-:-:S03]  /*317e0*/  LEA R14, P4, R16, R0, 0x2 ;  /* 0x00000000100e7211 */ /* 0x002fc600078810ff */
[----:B------:R1:W-:Y:S01]  /*317f0*/  STL.64 [R1+0x5a8], R18 ;  /* 0x0005a81201007387 */ /* 0x0003e20000100a00 */
[----:B------:R-:W-:-:S03]  /*31800*/  LEA.HI.X.SX32 R15, R16, R252, 0x2, P4 ;  /* 0x000000fc100f7211 */ /* 0x000fc600020f16ff */
[----:B------:R1:W-:Y:S04]  /*31810*/  STL.64 [R1+0x5b0], R20 ;  /* 0x0005b01401007387 */ /* 0x0003e80000100a00 */
[----:B------:R-:W4:Y:S01]  /*31820*/  LDL.LU R16, [R1+0xd04] ;  /* 0x000d040001107983 */ /* 0x000f220000300800 */
[----:B-1----:R-:W-:-:S03]  /*31830*/  LEA R18, P3, R6, R0, 0x2 ;  /* 0x0000000006127211 */ /* 0x002fc600078610ff */
[----:B------:R1:W-:Y:S01]  /*31840*/  STL.64 [R1+0x5b8], R14 ;  /* 0x0005b80e01007387 */ /* 0x0003e20000100a00 */
[----:B------:R-:W-:Y:S02]  /*31850*/  LEA.HI.X.SX32 R19, R6, R252, 0x2, P3 ;  /* 0x000000fc06137211 */ /* 0x000fe400018f16ff */
[----:B------:R-:W-:Y:S02]  /*31860*/  MOV R6, R7 ;  /* 0x0000000700067202 */ /* 0x000fe40000000f00 */
[----:B------:R-:W4:Y:S01]  /*31870*/  LDL.LU R7, [R1+0xd18] ;  /* 0x000d180001077983 */ /* 0x000f220000300800 */
[----:B------:R-:W-:-:S03]  /*31880*/  LEA R20, P1, R4, R0, 0x2 ;  /* 0x0000000004147211 */ /* 0x000fc600078210ff */
[----:B------:R1:W-:Y:S02]  /*31890*/  STL.64 [R1+0x5c0], R18 ;  /* 0x0005c01201007387 */ /* 0x0003e40000100a00 */
[C---:B-1----:R-:W-:Y:S02]  /*318a0*/  LEA R14, P4, R25.reuse, R0, 0x2 ;  /* 0x00000000190e7211 */ /* 0x042fe400078810ff */
[-C--:B------:R-:W-:Y:S02]  /*318b0*/  LEA.HI.X.SX32 R21, R4, R252.reuse, 0x2, P1 ;  /* 0x000000fc04157211 */ /* 0x080fe400008f16ff */
[----:B------:R-:W4:Y:S01]  /*318c0*/  LDL.LU R4, [R1+0xd1c] ;  /* 0x000d1c0001047983 */ /* 0x000f220000300800 */
[----:B------:R-:W-:-:S03]  /*318d0*/  LEA.HI.X.SX32 R15, R25, R252, 0x2, P4 ;  /* 0x000000fc190f7211 */ /* 0x000fc600020f16ff */
[----:B------:R1:W-:Y:S01]  /*318e0*/  STL.64 [R1+0x5d0], R20 ;  /* 0x0005d01401007387 */ /* 0x0003e20000100a00 */
[----:B------:R-:W-:-:S03]  /*318f0*/  LEA R18, P3, R24, R0, 0x2 ;  /* 0x0000000018127211 */ /* 0x000fc600078610ff */
[----:B------:R-:W4:Y:S01]  /*31900*/  LDL.LU R28, [R1+0xd30] ;  /* 0x000d3000011c7983 */ /* 0x000f220000300800 */
[----:B------:R-:W-:-:S03]  /*31910*/  LEA.HI.X.SX32 R19, R24, R252, 0x2, P3 ;  /* 0x000000fc18137211 */ /* 0x000fc600018f16ff */
[----:B------:R1:W-:Y:S04]  /*31920*/  STL.64 [R1+0x5d8], R14 ;  /* 0x0005d80e01007387 */ /* 0x0003e80000100a00 */
[----:B------:R-:W4:Y:S01]  /*31930*/  LDL.LU R25, [R1+0xd34] ;  /* 0x000d340001197983 */ /* 0x000f220000300800 */
[----:B-1----:R-:W-:-:S04]  /*31940*/  LEA R20, P1, R22, R0, 0x2 ;  /* 0x0000000016147211 */ /* 0x002fc800078210ff */
[----:B------:R-:W-:Y:S01]  /*31950*/  LEA.HI.X.SX32 R21, R22, R252, 0x2, P1 ;  /* 0x000000fc16157211 */ /* 0x000fe200008f16ff */
[----:B------:R2:W-:Y:S01]  /*31960*/  STL.64 [R1+0x5e0], R18 ;  /* 0x0005e01201007387 */ /* 0x0005e20000100a00 */
[----:B------:R-:W-:-:S03]  /*31970*/  LEA R14, P4, R17, R0, 0x2 ;  /* 0x00000000110e7211 */ /* 0x000fc600078810ff */
[----:B------:R-:W4:Y:S01]  /*31980*/  LDL.LU R22, [R1+0xd48] ;  /* 0x000d480001167983 */ /* 0x000f220000300800 */
[----:B------:R-:W-:-:S03]  /*31990*/  LEA.HI.X.SX32 R15, R17, R252, 0x2, P4 ;  /* 0x000000fc110f7211 */ /* 0x000fc600020f16ff */
[----:B------:R3:W-:Y:S04]  /*319a0*/  STL.64 [R1+0x5e8], R20 ;  /* 0x0005e81401007387 */ /* 0x0007e80000100a00 */
[----:B------:R-:W4:Y:S04]  /*319b0*/  LDL.LU R27, [R1+0xd4c] ;  /* 0x000d4c00011b7983 */ /* 0x000f280000300800 */
[----:B------:R1:W-:Y:S04]  /*319c0*/  STL.64 [R1+0x5f0], R14 ;  /* 0x0005f00e01007387 */ /* 0x0003e80000100a00 */
[----:B------:R-:W4:Y:S04]  /*319d0*/  LDL.LU R24, [R1+0xd60] ;  /* 0x000d600001187983 */ /* 0x000f280000300800 */
[----:B------:R-:W4:Y:S01]  /*319e0*/  LDL.LU R17, [R1+0xd64] ;  /* 0x000d640001117983 */ /* 0x000f220000300800 */
[----:B--2---:R-:W-:-:S04]  /*319f0*/  LEA R18, P3, R250, R0, 0x2 ;  /* 0x00000000fa127211 */ /* 0x004fc800078610ff */
[----:B------:R-:W-:Y:S02]  /*31a00*/  LEA.HI.X.SX32 R19, R250, R252, 0x2, P3 ;  /* 0x000000fcfa137211 */ /* 0x000fe400018f16ff */
[----:B------:R-:W2:Y:S01]  /*31a10*/  LDL.LU R250, [R1+0xd70] ;  /* 0x000d700001fa7983 */ /* 0x000ea20000300800 */
[----:B---3--:R-:W-:-:S04]  /*31a20*/  LEA R20, P1, R31, R0, 0x2 ;  /* 0x000000001f147211 */ /* 0x008fc800078210ff */
[----:B------:R-:W-:Y:S01]  /*31a30*/  LEA.HI.X.SX32 R21, R31, R252, 0x2, P1 ;  /* 0x000000fc1f157211 */ /* 0x000fe200008f16ff */
[----:B------:R4:W-:Y:S01]  /*31a40*/  STL.64 [R1+0x5f8], R18 ;  /* 0x0005f81201007387 */ /* 0x0009e20000100a00 */
[----:B-1----:R-:W-:-:S03]  /*31a50*/  LEA R14, P4, R26, R0, 0x2 ;  /* 0x000000001a0e7211 */ /* 0x002fc600078810ff */
[----:B------:R1:W-:Y:S01]  /*31a60*/  STL.64 [R1+0x600], R20 ;  /* 0x0006001401007387 */ /* 0x0003e20000100a00 */
[----:B------:R-:W-:-:S03]  /*31a70*/  LEA.HI.X.SX32 R15, R26, R252, 0x2, P4 ;  /* 0x000000fc1a0f7211 */ /* 0x000fc600020f16ff */
[----:B------:R-:W3:Y:S01]  /*31a80*/  LDL.LU R26, [R1+0xd74] ;  /* 0x000d7400011a7983 */ /* 0x000ee20000300800 */
[-C--:B----4-:R-:W-:Y:S02]  /*31a90*/  LEA R18, P3, R29, R0.reuse, 0x2 ;  /* 0x000000001d127211 */ /* 0x090fe400078610ff */
[----:B-1----:R-:W-:Y:S02]  /*31aa0*/  LEA R20, P1, R23, R0, 0x2 ;  /* 0x0000000017147211 */ /* 0x002fe400078210ff */
[-C--:B------:R-:W-:Y:S01]  /*31ab0*/  LEA.HI.X.SX32 R19, R29, R252.reuse, 0x2, P3 ;  /* 0x000000fc1d137211 */ /* 0x080fe200018f16ff */
[----:B------:R1:W-:Y:S01]  /*31ac0*/  STL.64 [R1+0x608], R14 ;  /* 0x0006080e01007387 */ /* 0x0003e20000100a00 */
[----:B------:R-:W-:-:S03]  /*31ad0*/  LEA.HI.X.SX32 R21, R23, R252, 0x2, P1 ;  /* 0x000000fc17157211 */ /* 0x000fc600008f16ff */
[----:B------:R4:W-:Y:S04]  /*31ae0*/  STL.64 [R1+0x610], R18 ;  /* 0x0006101201007387 */ /* 0x0009e80000100a00 */
        /* <DEDUP_REMOVED lines=26> */
[----:B------:R-:W3:Y:S01]  /*31c90*/  LDL.LU R22, [R1+0xdd4] ;  /* 0x000dd40001167983 */ /* 0x000ee20000300800 */
[----:B------:R-:W-:-:S03]  /*31ca0*/  LEA.HI.X.SX32 R15, R27, R252, 0x2, P4 ;  /* 0x000000fc1b0f7211 */ /* 0x000fc600020f16ff */
[----:B------:R1:W-:Y:S01]  /*31cb0*/  STL.64 [R1+0x648], R20 ;  /* 0x0006481401007387 */ /* 0x0003e20000100a00 */
[----:B----4-:R-:W-:-:S03]  /*31cc0*/  LEA R18, P3, R24, R0, 0x2 ;  /* 0x0000000018127211 */ /* 0x010fc600078610ff */
[----:B------:R2:W-:Y:S01]  /*31cd0*/  STL.64 [R1+0x650], R14 ;  /* 0x0006500e01007387 */ /* 0x0005e20000100a00 */
[----:B------:R-:W-:-:S03]  /*31ce0*/  LEA.HI.X.SX32 R19, R24, R252, 0x2, P3 ;  /* 0x000000fc18137211 */ /* 0x000fc600018f16ff */
[----:B------:R-:W4:Y:S01]  /*31cf0*/  LDL.LU R24, [R1+0xde8] ;  /* 0x000de80001187983 */ /* 0x000f220000300800 */
[----:B-1----:R-:W-:-:S03]  /*31d00*/  LEA R20, P1, R17, R0, 0x2 ;  /* 0x0000000011147211 */ /* 0x002fc600078210ff */
[----:B------:R3:W-:Y:S01]  /*31d10*/  STL.64 [R1+0x658], R18 ;  /* 0x0006581201007387 */ /* 0x0007e20000100a00 */
[----:B------:R-:W-:-:S03]  /*31d20*/  LEA.HI.X.SX32 R21, R17, R252, 0x2, P1 ;  /* 0x000000fc11157211 */ /* 0x000fc600008f16ff */
[----:B------:R-:W4:Y:S04]  /*31d30*/  LDL.LU R17, [R1+0xdec] ;  /* 0x000dec0001117983 */ /* 0x000f280000300800 */
[----:B------:R1:W-:Y:S01]  /*31d40*/  STL.64 [R1+0x660], R20 ;  /* 0x0006601401007387 */ /* 0x0003e20000100a00 */
[----:B--2---:R-:W-:-:S04]  /*31d50*/  LEA R14, P4, R250, R0, 0x2 ;  /* 0x00000000fa0e7211 */ /* 0x004fc800078810ff */
[----:B------:R-:W-:Y:S02]  /*31d60*/  LEA.HI.X.SX32 R15, R250, R252, 0x2, P4 ;  /* 0x000000fcfa0f7211 */ /* 0x000fe400020f16ff */
[----:B------:R-:W2:Y:S04]  /*31d70*/  LDL.LU R250, [R1+0xe00] ;  /* 0x000e000001fa7983 */ /* 0x000ea80000300800 */
[----:B------:R1:W-:Y:S04]  /*31d80*/  STL.64 [R1+0x668], R14 ;  /* 0x0006680e01007387 */ /* 0x0003e80000100a00 */
[----:B------:R-:W2:Y:S01]  /*31d90*/  LDL.LU R28, [R1+0xe04] ;  /* 0x000e0400011c7983 */ /* 0x000ea20000300800 */
[----:B---3--:R-:W-:-:S04]  /*31da0*/  LEA R18, P3, R26, R0, 0x2 ;  /* 0x000000001a127211 */ /* 0x008fc800078610ff */
[----:B------:R-:W-:-:S05]  /*31db0*/  LEA.HI.X.SX32 R19, R26, R252, 0x2, P3 ;  /* 0x000000fc1a137211 */ /* 0x000fca00018f16ff */
[----:B------:R3:W-:Y:S04]  /*31dc0*/  STL.64 [R1+0x670], R18 ;  /* 0x0006701201007387 */ /* 0x0007e80000100a00 */
[----:B------:R-:W2:Y:S01]  /*31dd0*/  LDL.LU R26, [R1+0xe18] ;  /* 0x000e1800011a7983 */ /* 0x000ea20000300800 */
[----:B-1----:R-:W-:-:S04]  /*31de0*/  LEA R20, P1, R23, R0, 0x2 ;  /* 0x0000000017147211 */ /* 0x002fc800078210ff */
[----:B------:R-:W-:Y:S02]  /*31df0*/  LEA.HI.X.SX32 R21, R23, R252, 0x2, P1 ;  /* 0x000000fc17157211 */ /* 0x000fe400008f16ff */
[----:B------:R-:W-:-:S03]  /*31e00*/  LEA R14, P4, R16, R0, 0x2 ;  /* 0x00000000100e7211 */ /* 0x000fc600078810ff */
[----:B------:R1:W-:Y:S01]  /*31e10*/  STL.64 [R1+0x678], R20 ;  /* 0x0006781401007387 */ /* 0x0003e20000100a00 */
[----:B------:R-:W-:-:S03]  /*31e20*/  LEA.HI.X.SX32 R15, R16, R252, 0x2, P4 ;  /* 0x000000fc100f7211 */ /* 0x000fc600020f16ff */
[----:B------:R-:W2:Y:S01]  /*31e30*/  LDL.LU R23, [R1+0xe1c] ;  /* 0x000e1c0001177983 */ /* 0x000ea20000300800 */
[----:B---3--:R-:W-:-:S03]  /*31e40*/  LEA R18, P3, R7, R0, 0x2 ;  /* 0x0000000007127211 */ /* 0x008fc600078610ff */
[----:B------:R3:W-:Y:S01]  /*31e50*/  STL.64 [R1+0x680], R14 ;  /* 0x0006800e01007387 */ /* 0x0007e20000100a00 */
[----:B------:R-:W-:-:S03]  /*31e60*/  LEA.HI.X.SX32 R19, R7, R252, 0x2, P3 ;  /* 0x000000fc07137211 */ /* 0x000fc600018f16ff */
[----:B------:R-:W2:Y:S04]  /*31e70*/  LDL.LU R27, [R1+0xe30] ;  /* 0x000e3000011b7983 */ /* 0x000ea80000300800 */
[----:B------:R3:W-:Y:S01]  /*31e80*/  STL.64 [R1+0x688], R18 ;  /* 0x0006881201007387 */ /* 0x0007e20000100a00 */
[----:B-1----:R-:W-:-:S03]  /*31e90*/  LEA R20, P1, R4, R0, 0x2 ;  /* 0x0000000004147211 */ /* 0x002fc600078210ff */
[----:B------:R-:W2:Y:S01]  /*31ea0*/  LDL.LU R7, [R1+0xe34] ;  /* 0x000e340001077983 */ /* 0x000ea20000300800 */
[----:B------:R-:W-:Y:S02]  /*31eb0*/  LEA.HI.X.SX32 R21, R4, R252, 0x2, P1 ;  /* 0x000000fc04157211 */ /* 0x000fe400008f16ff */
[C---:B---3--:R-:W-:Y:S01]  /*31ec0*/  LEA R14, P4, R31.reuse, R0, 0x2 ;  /* 0x000000001f0e7211 */ /* 0x048fe200078810ff */
[----:B------:R-:W3:Y:S03]  /*31ed0*/  LDL.LU R16, [R1+0xe48] ;  /* 0x000e480001107983 */ /* 0x000ee60000300800 */
[----:B------:R-:W-:Y:S01]  /*31ee0*/  LEA.HI.X.SX32 R15, R31, R252, 0x2, P4 ;  /* 0x000000fc1f0f7211 */ /* 0x000fe200020f16ff */
[----:B------:R-:W3:Y:S01]  /*31ef0*/  LDL.LU R4, [R1+0xe4c] ;  /* 0x000e4c0001047983 */ /* 0x000ee20000300800 */
[----:B------:R-:W-:-:S03]  /*31f00*/  LEA R18, P3, R25, R0, 0x2 ;  /* 0x0000000019127211 */ /* 0x000fc600078610ff */
[----:B------:R1:W-:Y:S01]  /*31f10*/  STL.64 [R1+0x690], R20 ;  /* 0x0006901401007387 */ /* 0x0003e20000100a00 */
[----:B------:R-:W-:-:S03]  /*31f20*/  LEA.HI.X.SX32 R19, R25, R252, 0x2, P3 ;  /* 0x000000fc19137211 */ /* 0x000fc600018f16ff */
[----:B------:R1:W-:Y:S04]  /*31f30*/  STL.64 [R1+0x698], R14 ;  /* 0x0006980e01007387 */ /* 0x0003e80000100a00 */
[----:B------:R-:W3:Y:S01]  /*31f40*/  LDL.LU R25, [R1+0xe60] ;  /* 0x000e600001197983 */ /* 0x000ee20000300800 */
[CC--:B-1----:R-:W-:Y:S02]  /*31f50*/  LEA R20, P1, R29.reuse, R0.reuse, 0x2 ;  /* 0x000000001d147211 */ /* 0x0c2fe400078210ff */
[C---:B------:R-:W-:Y:S02]  /*31f60*/  LEA R14, P4, R22.reuse, R0, 0x2 ;  /* 0x00000000160e7211 */ /* 0x040fe400078810ff */
[-C--:B------:R-:W-:Y:S01]  /*31f70*/  LEA.HI.X.SX32 R21, R29, R252.reuse, 0x2, P1 ;  /* 0x000000fc1d157211 */ /* 0x080fe200008f16ff */
[----:B------:R4:W-:Y:S01]  /*31f80*/  STL.64 [R1+0x6a0], R18 ;  /* 0x0006a01201007387 */ /* 0x0009e20000100a00 */
[----:B------:R-:W-:-:S03]  /*31f90*/  LEA.HI.X.SX32 R15, R22, R252, 0x2, P4 ;  /* 0x000000fc160f7211 */ /* 0x000fc600020f16ff */
[----:B------:R1:W-:Y:S04]  /*31fa0*/  STL.64 [R1+0x6a8], R20 ;  /* 0x0006a81401007387 */ /* 0x0003e80000100a00 */
        /* <DEDUP_REMOVED lines=12> */
[----:B------:R-:W2:Y:S01]  /*32070*/  LDL.LU R250, [R1+0xe90] ;  /* 0x000e900001fa7983 */ /* 0x000ea20000300800 */
[----:B-1----:R-:W-:-:S03]  /*32080*/  LEA R18, P3, R28, R0, 0x2 ;  /* 0x000000001c127211 */ /* 0x002fc600078610ff */
[----:B------:R1:W-:Y:S01]  /*32090*/  STL.64 [R1+0x6c8], R14 ;  /* 0x0006c80e01007387 */ /* 0x0003e20000100a00 */
[----:B------:R-:W-:-:S03]  /*320a0*/  LEA.HI.X.SX32 R19, R28, R252, 0x2, P3 ;  /* 0x000000fc1c137211 */ /* 0x000fc600018f16ff */
[----:B------:R-:W2:Y:S04]  /*320b0*/  LDL.LU R31, [R1+0xe94] ;  /* 0x000e9400011f7983 */ /* 0x000ea80000300800 */
[----:B------:R1:W-:Y:S01]  /*320c0*/  STL.64 [R1+0x6d0], R18 ;  /* 0x0006d01201007387 */ /* 0x0003e20000100a00 */
[----:B------:R-:W-:-:S04]  /*320d0*/  LEA R20, P1, R26, R0, 0x2 ;  /* 0x000000001a147211 */ /* 0x000fc800078210ff */
[----:B------:R-:W-:Y:S02]  /*320e0*/  LEA.HI.X.SX32 R21, R26, R252, 0x2, P1 ;  /* 0x000000fc1a157211 */ /* 0x000fe400008f16ff */
[----:B------:R-:W2:Y:S04]  /*320f0*/  LDL.LU R26, [R1+0xea8] ;  /* 0x000ea800011a7983 */ /* 0x000ea80000300800 */
[----:B------:R1:W-:Y:S04]  /*32100*/  STL.64 [R1+0x6d8], R20 ;  /* 0x0006d81401007387 */ /* 0x0003e80000100a00 */
[----:B------:R-:W2:Y:S01]  /*32110*/  LDL.LU R29, [R1+0xeac] ;  /* 0x000eac00011d7983 */ /* 0x000ea20000300800 */
[----:B-1----:R-:W-:-:S04]  /*32120*/  LEA R14, P4, R23, R0, 0x2 ;  /* 0x00000000170e7211 */ /* 0x002fc800078810ff */
[----:B------:R-:W-:Y:S02]  /*32130*/  LEA.HI.X.SX32 R15, R23, R252, 0x2, P4 ;  /* 0x000000fc170f7211 */ /* 0x000fe400020f16ff */
[----:B------:R-:W2:Y:S01]  /*32140*/  LDL.LU R23, [R1+0xec0] ;  /* 0x000ec00001177983 */ /* 0x000ea20000300800 */
[----:B------:R-:W-:-:S04]  /*32150*/  LEA R18, P3, R27, R0, 0x2 ;  /* 0x000000001b127211 */ /* 0x000fc800078610ff */
[----:B------:R-:W-:Y:S01]  /*32160*/  LEA.HI.X.SX32 R19, R27, R252, 0x2, P3 ;  /* 0x000000fc1b137211 */ /* 0x000fe200018f16ff */
[----:B------:R3:W-:Y:S01]  /*32170*/  STL.64 [R1+0x6e0], R14 ;  /* 0x0006e00e01007387 */ /* 0x0007e20000100a00 */
[----:B------:R-:W-:-:S03]  /*32180*/  LEA R20, P1, R7, R0, 0x2 ;  /* 0x0000000007147211 */ /* 0x000fc600078210ff */
[----:B------:R1:W-:Y:S01]  /*32190*/  STL.64 [R1+0x6e8], R18 ;  /* 0x0006e81201007387 */ /* 0x0003e20000100a00 */
[----:B------:R-:W-:-:S03]  /*321a0*/  LEA.HI.X.SX32 R21, R7, R252, 0x2, P1 ;  /* 0x000000fc07157211 */ /* 0x000fc600008f16ff */
[----:B------:R-:W2:Y:S01]  /*321b0*/  LDL.LU R7, [R1+0xec4] ;  /* 0x000ec40001077983 */ /* 0x000ea20000300800 */
[----:B---3--:R-:W-:-:S03]  /*321c0*/  LEA R14, P4, R16, R0, 0x2 ;  /* 0x00000000100e7211 */ /* 0x008fc600078810ff */
[----:B------:R3:W-:Y:S01]  /*321d0*/  STL.64 [R1+0x6f0], R20 ;  /* 0x0006f01401007387 */ /* 0x0007e20000100a00 */
[----:B------:R-:W-:Y:S01]  /*321e0*/  LEA.HI.X.SX32 R15, R16, R252, 0x2, P4 ;  /* 0x000000fc100f7211 */ /* 0x000fe200020f16ff */
[----:B------:R-:W-:Y:S02]  /*321f0*/  IMAD.MOV.U32 R16, RZ, RZ, R6 ;  /* 0x000000ffff107224 */ /* 0x000fe400078e0006 */
[----:B------:R-:W2:Y:S01]  /*32200*/  LDL.LU R6, [R1+0xed8] ;  /* 0x000ed80001067983 */ /* 0x000ea20000300800 */
[----:B-1----:R-:W-:-:S03]  /*32210*/  LEA R18, P3, R4, R0, 0x2 ;  /* 0x0000000004127211 */ /* 0x002fc600078610ff */
[----:B------:R1:W-:Y:S01]  /*32220*/  STL.64 [R1+0x6f8], R14 ;  /* 0x0006f80e01007387 */ /* 0x0003e20000100a00 */
[----:B------:R-:W-:Y:S02]  /*32230*/  LEA.HI.X.SX32 R19, R4, R252, 0x2, P3 ;  /* 0x000000fc04137211 */ /* 0x000fe400018f16ff */
[C---:B---3--:R-:W-:Y:S01]  /*32240*/  LEA R20, P1, R25.reuse, R0, 0x2 ;  /* 0x0000000019147211 */ /* 0x048fe200078210ff */
[----:B------:R-:W3:Y:S03]  /*32250*/  LDL.LU R4, [R1+0xedc] ;  /* 0x000edc0001047983 */ /* 0x000ee60000300800 */
[----:B------:R-:W-:Y:S01]  /*32260*/  LEA.HI.X.SX32 R21, R25, R252, 0x2, P1 ;  /* 0x000000fc19157211 */ /* 0x000fe200008f16ff */
[----:B------:R4:W-:Y:S04]  /*32270*/  STL.64 [R1+0x700], R18 ;  /* 0x0007001201007387 */ /* 0x0009e80000100a00 */
[----:B------:R-:W3:Y:S04]  /*32280*/  LDL.LU R28, [R1+0xef0] ;  /* 0x000ef000011c7983 */ /* 0x000ee80000300800 */
[----:B------:R4:W-:Y:S01]  /*32290*/  STL.64 [R1+0x708], R20 ;  /* 0x0007081401007387 */ /* 0x0009e20000100a00 */
[----:B-1----:R-:W-:-:S04]  /*322a0*/  LEA R14, P4, R22, R0, 0x2 ;  /* 0x00000000160e7211 */ /* 0x002fc800078810ff */
[----:B------:R-:W-:Y:S02]  /*322b0*/  LEA.HI.X.SX32 R15, R22, R252, 0x2, P4 ;  /* 0x000000fc160f7211 */ /* 0x000fe400020f16ff */
[----:B------:R-:W3:Y:S01]  /*322c0*/  LDL.LU R22, [R1+0xef4] ;  /* 0x000ef40001167983 */ /* 0x000ee20000300800 */
[----:B----4-:R-:W-:-:S04]  /*322d0*/  LEA R18, P3, R24, R0, 0x2 ;  /* 0x0000000018127211 */ /* 0x010fc800078610ff */
[----:B------:R-:W-:Y:S01]  /*322e0*/  LEA.HI.X.SX32 R19, R24, R252, 0x2, P3 ;  /* 0x000000fc18137211 */ /* 0x000fe200018f16ff */
[----:B------:R-:W-:Y:S01]  /*322f0*/  STL.64 [R1+0x710], R14 ;  /* 0x0007100e01007387 */ /* 0x000fe20000100a00 */
[----:B------:R-:W-:-:S03]  /*32300*/  LEA R20, P1, R17, R0, 0x2 ;  /* 0x0000000011147211 */ /* 0x000fc600078210ff */
[----:B------:R1:W-:Y:S01]  /*32310*/  STL.64 [R1+0x718], R18 ;  /* 0x0007181201007387 */ /* 0x0003e20000100a00 */
[----:B------:R-:W-:-:S03]  /*32320*/  LEA.HI.X.SX32 R21, R17, R252, 0x2, P1 ;  /* 0x000000fc11157211 */ /* 0x000fc600008f16ff */
[----:B-1----:R-:W4:Y:S04]  /*32330*/  LDL.LU R19, [R1+0xf08] ;  /* 0x000f080001137983 */ /* 0x002f280000300800 */
[----:B------:R-:W4:Y:S04]  /*32340*/  LDL.LU R27, [R1+0xf0c] ;  /* 0x000f0c00011b7983 */ /* 0x000f280000300800 */
[----:B------:R1:W-:Y:S04]  /*32350*/  STL.64 [R1+0x720], R20 ;  /* 0x0007201401007387 */ /* 0x0003e80000100a00 */
[----:B------:R-:W4:Y:S04]  /*32360*/  LDL.LU R18, [R1+0xf18] ;  /* 0x000f180001127983 */ /* 0x000f280000300800 */
[----:B------:R-:W4:Y:S01]  /*32370*/  LDL.LU R17, [R1+0xf1c] ;  /* 0x000f1c0001117983 */ /* 0x000f220000300800 */
[----:B--2---:R-:W-:-:S04]  /*32380*/  LEA R14, P4, R250, R0, 0x2 ;  /* 0x00000000fa0e7211 */ /* 0x004fc800078810ff */
[----:B------:R-:W-:Y:S02]  /*32390*/  LEA.HI.X.SX32 R15, R250, R252, 0x2, P4 ;  /* 0x000000fcfa0f7211 */ /* 0x000fe400020f16ff */
[----:B------:R-:W2:Y:S01]  /*323a0*/  LDL.LU R250, [R1+0xf20] ;  /* 0x000f200001fa7983 */ /* 0x000ea20000300800 */
[----:B------:R-:W-:-:S04]  /*323b0*/  LEA R24, P3, R31, R0, 0x2 ;  /* 0x000000001f187211 */ /* 0x000fc800078610ff */
[----:B------:R-:W-:Y:S01]  /*323c0*/  LEA.HI.X.SX32 R25, R31, R252, 0x2, P3 ;  /* 0x000000fc1f197211 */ /* 0x000fe200018f16ff */
[----:B------:R1:W-:Y:S04]  /*323d0*/  STL.64 [R1+0x728], R14 ;  /* 0x0007280e01007387 */ /* 0x0003e80000100a00 */
[----:B------:R1:W-:Y:S02]  /*323e0*/  STL.64 [R1+0x730], R24 ;  /* 0x0007301801007387 */ /* 0x0003e40000100a00 */
[----:B-1----:R-:W-:-:S04]  /*323f0*/  LEA R20, P1, R26, R0, 0x2 ;  /* 0x000000001a147211 */ /* 0x002fc800078210ff */
[----:B------:R-:W-:Y:S02]  /*32400*/  LEA.HI.X.SX32 R21, R26, R252, 0x2, P1 ;  /* 0x000000fc1a157211 */ /* 0x000fe400008f16ff */
[----:B------:R-:W2:Y:S01]  /*32410*/  LDL.LU R26, [R1+0xf24] ;  /* 0x000f2400011a7983 */ /* 0x000ea20000300800 */
[----:B------:R-:W-:-:S03]  /*32420*/  LEA R14, P4, R29, R0, 0x2 ;  /* 0x000000001d0e7211 */ /* 0x000fc600078810ff */
[----:B------:R1:W-:Y:S01]  /*32430*/  STL.64 [R1+0x738], R20 ;  /* 0x0007381401007387 */ /* 0x0003e20000100a00 */
[----:B------:R-:W-:Y:S02]  /*32440*/  LEA.HI.X.SX32 R15, R29, R252, 0x2, P4 ;  /* 0x000000fc1d0f7211 */ /* 0x000fe400020f16ff */
[----:B------:R-:W-:-:S03]  /*32450*/  LEA R24, P3, R23, R0, 0x2 ;  /* 0x0000000017187211 */ /* 0x000fc600078610ff */
[----:B------:R1:W-:Y:S01]  /*32460*/  STL.64 [R1+0x740], R14 ;  /* 0x0007400e01007387 */ /* 0x0003e20000100a00 */
[----:B------:R-:W-:-:S03]  /*32470*/  LEA.HI.X.SX32 R25, R23, R252, 0x2, P3 ;  /* 0x000000fc17197211 */ /* 0x000fc600018f16ff */
[----:B------:R-:W2:Y:S04]  /*32480*/  LDL.LU R23, [R1+0xf28] ;  /* 0x000f280001177983 */ /* 0x000ea80000300800 */
[----:B------:R3:W-:Y:S01]  /*32490*/  STL.64 [R1+0x748], R24 ;  /* 0x0007481801007387 */ /* 0x0007e20000100a00 */
[----:B-1----:R-:W-:-:S04]  /*324a0*/  LEA R20, P1, R7, R0, 0x2 ;  /* 0x0000000007147211 */ /* 0x002fc800078210ff */
[----:B------:R-:W-:Y:S02]  /*324b0*/  LEA.HI.X.SX32 R21, R7, R252, 0x2, P1 ;  /* 0x000000fc07157211 */ /* 0x000fe400008f16ff */
[----:B------:R-:W2:Y:S01]  /*324c0*/  LDL.LU R7, [R1+0xf2c] ;  /* 0x000f2c0001077983 */ /* 0x000ea20000300800 */
[----:B------:R-:W-:-:S03]  /*324d0*/  LEA R14, P4, R6, R0, 0x2 ;  /* 0x00000000060e7211 */ /* 0x000fc600078810ff */
[----:B------:R1:W-:Y:S01]  /*324e0*/  STL.64 [R1+0x750], R20 ;  /* 0x0007501401007387 */ /* 0x0003e20000100a00 */
[----:B------:R-:W-:-:S03]  /*324f0*/  LEA.HI.X.SX32 R15, R6, R252, 0x2, P4 ;  /* 0x000000fc060f7211 */ /* 0x000fc600020f16ff */
[----:B------:R-:W2:Y:S01]  /*32500*/  LDL.LU R6, [R1+0xf30] ;  /* 0x000f300001067983 */ /* 0x000ea20000300800 */
[----:B---3--:R-:W-:-:S04]  /*32510*/  LEA R24, P3, R4, R0, 0x2 ;  /* 0x0000000004187211 */ /* 0x008fc800078610ff */
[----:B------:R-:W-:Y:S01]  /*32520*/  LEA.HI.X.SX32 R25, R4, R252, 0x2, P3 ;  /* 0x000000fc04197211 */ /* 0x000fe200018f16ff */
[----:B------:R3:W-:Y:S01]  /*32530*/  STL.64 [R1+0x758], R14 ;  /* 0x0007580e01007387 */ /* 0x0007e20000100a00 */
[----:B-1----:R-:W-:-:S03]  /*32540*/  LEA R20, P1, R28, R0, 0x2 ;  /* 0x000000001c147211 */ /* 0x002fc600078210ff */
[----:B------:R-:W2:Y:S01]  /*32550*/  LDL.LU R4, [R1+0xf34] ;  /* 0x000f340001047983 */ /* 0x000ea20000300800 */
[----:B------:R-:W-:-:S03]  /*32560*/  LEA.HI.X.SX32 R21, R28, R252, 0x2, P1 ;  /* 0x000000fc1c157211 */ /* 0x000fc600008f16ff */
[----:B------:R4:W-:Y:S04]  /*32570*/  STL.64 [R1+0x760], R24 ;  /* 0x0007601801007387 */ /* 0x0009e80000100a00 */
[----:B------:R-:W2:Y:S01]  /*32580*/  LDL.LU R31, [R1+0xf38] ;  /* 0x000f3800011f7983 */ /* 0x000ea20000300800 */
[----:B---3--:R-:W-:-:S03]  /*32590*/  LEA R14, P4, R22, R0, 0x2 ;  /* 0x00000000160e7211 */ /* 0x008fc600078810ff */
[----:B------:R1:W-:Y:S01]  /*325a0*/  STL.64 [R1+0x768], R20 ;  /* 0x0007681401007387 */ /* 0x0003e20000100a00 */
[----:B------:R-:W-:-:S03]  /*325b0*/  LEA.HI.X.SX32 R15, R22, R252, 0x2, P4 ;  /* 0x000000fc160f7211 */ /* 0x000fc600020f16ff */
[----:B------:R-:W3:Y:S04]  /*325c0*/  LDL.LU R22, [R1+0xf3c] ;  /* 0x000f3c0001167983 */ /* 0x000ee80000300800 */
[----:B------:R1:W-:Y:S04]  /*325d0*/  STL.64 [R1+0x770], R14 ;  /* 0x0007700e01007387 */ /* 0x0003e80000100a00 */
[----:B------:R-:W3:Y:S01]  /*325e0*/  LDL.LU R29, [R1+0xf40] ;  /* 0x000f4000011d7983 */ /* 0x000ee20000300800 */
[-C--:B----4-:R-:W-:Y:S02]  /*325f0*/  LEA R24, P3, R19, R0.reuse, 0x2 ;  /* 0x0000000013187211 */ /* 0x090fe400078610ff */
[----:B-1----:R-:W-:-:S02]  /*32600*/  LEA R20, P1, R27, R0, 0x2 ;  /* 0x000000001b147211 */ /* 0x002fc400078210ff */
[-C--:B------:R-:W-:Y:S02]  /*32610*/  LEA.HI.X.SX32 R25, R19, R252.reuse, 0x2, P3 ;  /* 0x000000fc13197211 */ /* 0x080fe400018f16ff */
[----:B------:R-:W-:Y:S01]  /*32620*/  LEA.HI.X.SX32 R21, R27, R252, 0x2, P1 ;  /* 0x000000fc1b157211 */ /* 0x000fe200008f16ff */
[----:B------:R-:W4:Y:S01]  /*32630*/  LDL.LU R19, [R1+0xf44] ;  /* 0x000f440001137983 */ /* 0x000f220000300800 */
[----:B------:R-:W-:-:S03]  /*32640*/  LEA R14, P4, R18, R0, 0x2 ;  /* 0x00000000120e7211 */ /* 0x000fc600078810ff */
[----:B------:R1:W-:Y:S01]  /*32650*/  STL.64 [R1+0x778], R24 ;  /* 0x0007781801007387 */ /* 0x0003e20000100a00 */
[----:B------:R-:W-:-:S03]  /*32660*/  LEA.HI.X.SX32 R15, R18, R252, 0x2, P4 ;  /* 0x000000fc120f7211 */ /* 0x000fc600020f16ff */
[----:B------:R2:W-:Y:S04]  /*32670*/  STL.64 [R1+0x780], R20 ;  /* 0x0007801401007387 */ /* 0x0005e80000100a00 */
        /* <DEDUP_REMOVED lines=11> */
[----:B-1----:R-:W-:-:S04]  /*32730*/  LEA R14, P4, R26, R0, 0x2 ;  /* 0x000000001a0e7211 */ /* 0x002fc800078810ff */
[----:B------:R-:W-:-:S05]  /*32740*/  LEA.HI.X.SX32 R15, R26, R252, 0x2, P4 ;  /* 0x000000fc1a0f7211 */ /* 0x000fca00020f16ff */
[----:B------:R1:W-:Y:S04]  /*32750*/  STL.64 [R1+0x7a0], R14 ;  /* 0x0007a00e01007387 */ /* 0x0003e80000100a00 */
[----:B------:R-:W2:Y:S01]  /*32760*/  LDL.LU R26, [R1+0xf80] ;  /* 0x000f8000011a7983 */ /* 0x000ea20000300800 */
[----:B------:R-:W-:-:S04]  /*32770*/  LEA R24, P3, R23, R0, 0x2 ;  /* 0x0000000017187211 */ /* 0x000fc800078610ff */
[----:B------:R-:W-:-:S05]  /*32780*/  LEA.HI.X.SX32 R25, R23, R252, 0x2, P3 ;  /* 0x000000fc17197211 */ /* 0x000fca00018f16ff */
[----:B------:R1:W-:Y:S01]  /*32790*/  STL.64 [R1+0x7a8], R24 ;  /* 0x0007a81801007387 */ /* 0x0003e20000100a00 */
[----:B------:R-:W-:-:S04]  /*327a0*/  LEA R20, P1, R7, R0, 0x2 ;  /* 0x0000000007147211 */ /* 0x000fc800078210ff */
[----:B------:R-:W-:Y:S02]  /*327b0*/  LEA.HI.X.SX32 R21, R7, R252, 0x2, P1 ;  /* 0x000000fc07157211 */ /* 0x000fe400008f16ff */
[----:B------:R-:W2:Y:S01]  /*327c0*/  LDL.LU R7, [R1+0xf84] ;  /* 0x000f840001077983 */ /* 0x000ea20000300800 */
[----:B-1----:R-:W-:-:S03]  /*327d0*/  LEA R14, P4, R6, R0, 0x2 ;  /* 0x00000000060e7211 */ /* 0x002fc600078810ff */
[----:B------:R1:W-:Y:S01]  /*327e0*/  STL.64 [R1+0x7b0], R20 ;  /* 0x0007b01401007387 */ /* 0x0003e20000100a00 */
[----:B------:R-:W-:-:S03]  /*327f0*/  LEA.HI.X.SX32 R15, R6, R252, 0x2, P4 ;  /* 0x000000fc060f7211 */ /* 0x000fc600020f16ff */
[----:B------:R-:W2:Y:S04]  /*32800*/  LDL.LU R27, [R1+0xf98] ;  /* 0x000f9800011b7983 */ /* 0x000ea80000300800 */
[----:B------:R3:W-:Y:S01]  /*32810*/  STL.64 [R1+0x7b8], R14 ;  /* 0x0007b80e01007387 */ /* 0x0007e20000100a00 */
[----:B------:R-:W-:-:S03]  /*32820*/  LEA R24, P3, R4, R0, 0x2 ;  /* 0x0000000004187211 */ /* 0x000fc600078610ff */
[----:B------:R-:W2:Y:S01]  /*32830*/  LDL.LU R6, [R1+0xf9c] ;  /* 0x000f9c0001067983 */ /* 0x000ea20000300800 */
[----:B------:R-:W-:-:S03]  /*32840*/  LEA.HI.X.SX32 R25, R4, R252, 0x2, P3 ;  /* 0x000000fc04197211 */ /* 0x000fc600018f16ff */
[----:B------:R-:W2:Y:S01]  /*32850*/  LDL.LU R23, [R1+0xfb0] ;  /* 0x000fb00001177983 */ /* 0x000ea20000300800 */
[----:B-1----:R-:W-:-:S03]  /*32860*/  LEA R20, P1, R31, R0, 0x2 ;  /* 0x000000001f147211 */ /* 0x002fc600078210ff */
[----:B------:R-:W2:Y:S01]  /*32870*/  LDL.LU R4, [R1+0xfb4] ;  /* 0x000fb40001047983 */ /* 0x000ea20000300800 */
[----:B------:R-:W-:-:S03]  /*32880*/  LEA.HI.X.SX32 R21, R31, R252, 0x2, P1 ;  /* 0x000000fc1f157211 */ /* 0x000fc600008f16ff */
[----:B------:R1:W-:Y:S01]  /*32890*/  STL.64 [R1+0x7c0], R24 ;  /* 0x0007c01801007387 */ /* 0x0003e20000100a00 */
[----:B---3--:R-:W-:-:S03]  /*328a0*/  LEA R14, P4, R22, R0, 0x2 ;  /* 0x00000000160e7211 */ /* 0x008fc600078810ff */
[----:B------:R4:W-:Y:S01]  /*328b0*/  STL.64 [R1+0x7c8], R20 ;  /* 0x0007c81401007387 */ /* 0x0009e20000100a00 */
[----:B------:R-:W-:-:S03]  /*328c0*/  LEA.HI.X.SX32 R15, R22, R252, 0x2, P4 ;  /* 0x000000fc160f7211 */ /* 0x000fc600020f16ff */
[----:B------:R-:W3:Y:S01]  /*328d0*/  LDL.LU R22, [R1+0xfc8] ;  /* 0x000fc80001167983 */ /* 0x000ee20000300800 */
[----:B-1----:R-:W-:-:S03]  /*328e0*/  LEA R24, P3, R29, R0, 0x2 ;  /* 0x000000001d187211 */ /* 0x002fc600078610ff */
[----:B------:R1:W-:Y:S01]  /*328f0*/  STL.64 [R1+0x7d0], R14 ;  /* 0x0007d00e01007387 */ /* 0x0003e20000100a00 */
[----:B------:R-:W-:-:S05]  /*32900*/  LEA.HI.X.SX32 R25, R29, R252, 0x2, P3 ;  /* 0x000000fc1d197211 */ /* 0x000fca00018f16ff */
[----:B------:R1:W-:Y:S01]  /*32910*/  STL.64 [R1+0x7d8], R24 ;  /* 0x0007d81801007387 */ /* 0x0003e20000100a00 */
[----:B----4-:R-:W-:-:S04]  /*32920*/  LEA R20, P1, R19, R0, 0x2 ;  /* 0x0000000013147211 */ /* 0x010fc800078210ff */
[----:B------:R-:W-:Y:S02]  /*32930*/  LEA.HI.X.SX32 R21, R19, R252, 0x2, P1 ;  /* 0x000000fc13157211 */ /* 0x000fe400008f16ff */
[----:B------:R-:W4:Y:S01]  /*32940*/  LDL.LU R19, [R1+0xfcc] ;  /* 0x000fcc0001137983 */ /* 0x000f220000300800 */
[----:B-1----:R-:W-:-:S03]  /*32950*/  LEA R14, P4, R18, R0, 0x2 ;  /* 0x00000000120e7211 */ /* 0x002fc600078810ff */
[----:B------:R2:W-:Y:S01]  /*32960*/  STL.64 [R1+0x7e0], R20 ;  /* 0x0007e01401007387 */ /* 0x0005e20000100a00 */
[----:B------:R-:W-:-:S03]  /*32970*/  LEA.HI.X.SX32 R15, R18, R252, 0x2, P4 ;  /* 0x000000fc120f7211 */ /* 0x000fc600020f16ff */
[----:B------:R-:W4:Y:S01]  /*32980*/  LDL.LU R18, [R1+0xfe0] ;  /* 0x000fe00001127983 */ /* 0x000f220000300800 */
[----:B------:R-:W-:-:S03]  /*32990*/  LEA R24, P3, R17, R0, 0x2 ;  /* 0x0000000011187211 */ /* 0x000fc600078610ff */
        /* <DEDUP_REMOVED lines=27> */
[----:B-1----:R-:W-:-:S03]  /*32b50*/  LEA R20, P1, R23, R0, 0x2 ;  /* 0x0000000017147211 */ /* 0x002fc600078210ff */
[----:B------:R3:W-:Y:S01]  /*32b60*/  STL.64 [R1+0xb80], R24 ;  /* 0x000b801801007387 */ /* 0x0007e20000100a00 */
[----:B------:R-:W-:Y:S02]  /*32b70*/  LEA.HI.X.SX32 R21, R23, R252, 0x2, P1 ;  /* 0x000000fc17157211 */ /* 0x000fe400008f16ff */
[C---:B------:R-:W-:Y:S01]  /*32b80*/  LEA R14, P4, R4.reuse, R0, 0x2 ;  /* 0x00000000040e7211 */ /* 0x040fe200078810ff */
[----:B------:R-:W2:Y:S03]  /*32b90*/  LDL.LU R23, [R1+0x1040] ;  /* 0x0010400001177983 */ /* 0x000ea60000300800 */
[----:B------:R-:W-:Y:S01]  /*32ba0*/  LEA.HI.X.SX32 R15, R4, R252, 0x2, P4 ;  /* 0x000000fc040f7211 */ /* 0x000fe200020f16ff */
        /* <DEDUP_REMOVED lines=8> */
[----:B----4-:R-:W-:-:S04]  /*32c30*/  LEA R20, P1, R19, R0, 0x2 ;  /* 0x0000000013147211 */ /* 0x010fc800078210ff */
[----:B------:R-:W-:Y:S02]  /*32c40*/  LEA.HI.X.SX32 R21, R19, R252, 0x2, P1 ;  /* 0x000000fc13157211 */ /* 0x000fe400008f16ff */
[----:B-1----:R-:W-:-:S04]  /*32c50*/  LEA R14, P4, R18, R0, 0x2 ;  /* 0x00000000120e7211 */ /* 0x002fc800078810ff */
        /* <DEDUP_REMOVED lines=13> */
[----:B------:R-:W-:-:S03]  /*32d30*/  LEA R18, P4, R31, R0, 0x2 ;  /* 0x000000001f127211 */ /* 0x000fc600078810ff */
[----:B------:R1:W-:Y:S01]  /*32d40*/  STL.64 [R1+0xc28], R20 ;  /* 0x000c281401007387 */ /* 0x0003e20000100a00 */
[----:B------:R-:W-:-:S05]  /*32d50*/  LEA.HI.X.SX32 R19, R31, R252, 0x2, P4 ;  /* 0x000000fc1f137211 */ /* 0x000fca00020f16ff */
[----:B------:R1:W-:Y:S02]  /*32d60*/  STL.64 [R1+0xc40], R18 ;  /* 0x000c401201007387 */ /* 0x0003e40000100a00 */
[----:B-1----:R-:W-:-:S04]  /*32d70*/  LEA R24, P3, R26, R0, 0x2 ;  /* 0x000000001a187211 */ /* 0x002fc800078610ff */
[----:B------:R-:W-:Y:S02]  /*32d80*/  LEA.HI.X.SX32 R25, R26, R252, 0x2, P3 ;  /* 0x000000fc1a197211 */ /* 0x000fe400018f16ff */
[----:B------:R-:W2:Y:S01]  /*32d90*/  LDL.LU R26, [R1+0x10a4] ;  /* 0x0010a400011a7983 */ /* 0x000ea20000300800 */
[----:B------:R-:W-:-:S04]  /*32da0*/  LEA R20, P1, R29, R0, 0x2 ;  /* 0x000000001d147211 */ /* 0x000fc800078210ff */
[----:B------:R-:W-:Y:S01]  /*32db0*/  LEA.HI.X.SX32 R21, R29, R252, 0x2, P1 ;  /* 0x000000fc1d157211 */ /* 0x000fe200008f16ff */
[----:B------:R1:W-:Y:S04]  /*32dc0*/  STL.64 [R1+0xc58], R24 ;  /* 0x000c581801007387 */ /* 0x0003e80000100a00 */
[----:B------:R1:W-:Y:S01]  /*32dd0*/  STL.64 [R1+0xc70], R20 ;  /* 0x000c701401007387 */ /* 0x0003e20000100a00 */
[----:B------:R-:W-:-:S04]  /*32de0*/  LEA R18, P4, R7, R0, 0x2 ;  /* 0x0000000007127211 */ /* 0x000fc800078810ff */
[----:B------:R-:W-:Y:S02]  /*32df0*/  LEA.HI.X.SX32 R19, R7, R252, 0x2, P4 ;  /* 0x000000fc07137211 */ /* 0x000fe400020f16ff */
[----:B------:R-:W2:Y:S04]  /*32e00*/  LDL.LU R7, [R1+0x10b8] ;  /* 0x0010b80001077983 */ /* 0x000ea80000300800 */
[----:B------:R1:W-:Y:S02]  /*32e10*/  STL.64 [R1+0xc88], R18 ;  /* 0x000c881201007387 */ /* 0x0003e40000100a00 */
[----:B-1----:R-:W-:-:S04]  /*32e20*/  LEA R24, P3, R6, R0, 0x2 ;  /* 0x0000000006187211 */ /* 0x002fc800078610ff */
[----:B------:R-:W-:Y:S02]  /*32e30*/  LEA.HI.X.SX32 R25, R6, R252, 0x2, P3 ;  /* 0x000000fc06197211 */ /* 0x000fe400018f16ff */
[----:B------:R-:W2:Y:S01]  /*32e40*/  LDL.LU R6, [R1+0x10bc] ;  /* 0x0010bc0001067983 */ /* 0x000ea20000300800 */
[----:B------:R-:W-:-:S03]  /*32e50*/  LEA R20, P1, R23, R0, 0x2 ;  /* 0x0000000017147211 */ /* 0x000fc600078210ff */
[----:B------:R3:W-:Y:S01]  /*32e60*/  STL.64 [R1+0xca0], R24 ;  /* 0x000ca01801007387 */ /* 0x0007e20000100a00 */
[----:B------:R-:W-:-:S03]  /*32e70*/  LEA.HI.X.SX32 R21, R23, R252, 0x2, P1 ;  /* 0x000000fc17157211 */ /* 0x000fc600008f16ff */
[----:B------:R-:W2:Y:S01]  /*32e80*/  LDL.LU R23, [R1+0x10d0] ;  /* 0x0010d00001177983 */ /* 0x000ea20000300800 */
[----:B------:R-:W-:-:S03]  /*32e90*/  LEA R18, P4, R4, R0, 0x2 ;  /* 0x0000000004127211 */ /* 0x000fc600078810ff */
[----:B------:R1:W-:Y:S01]  /*32ea0*/  STL.64 [R1+0xcb8], R20 ;  /* 0x000cb81401007387 */ /* 0x0003e20000100a00 */
[----:B------:R-:W-:-:S03]  /*32eb0*/  LEA.HI.X.SX32 R19, R4, R252, 0x2, P4 ;  /* 0x000000fc04137211 */ /* 0x000fc600020f16ff */
[----:B------:R-:W2:Y:S01]  /*32ec0*/  LDL.LU R4, [R1+0x10d4] ;  /* 0x0010d40001047983 */ /* 0x000ea20000300800 */
[----:B---3--:R-:W-:-:S03]  /*32ed0*/  LEA R24, P3, R28, R0, 0x2 ;  /* 0x000000001c187211 */ /* 0x008fc600078610ff */
[----:B------:R4:W-:Y:S01]  /*32ee0*/  STL.64 [R1+0xcd0], R18 ;  /* 0x000cd01201007387 */ /* 0x0009e20000100a00 */
[----:B------:R-:W-:-:S03]  /*32ef0*/  LEA.HI.X.SX32 R25, R28, R252, 0x2, P3 ;  /* 0x000000fc1c197211 */ /* 0x000fc600018f16ff */
[----:B------:R-:W3:Y:S01]  /*32f00*/  LDL.LU R31, [R1+0x10e8] ;  /* 0x0010e800011f7983 */ /* 0x000ee20000300800 */
[----:B-1----:R-:W-:-:S03]  /*32f10*/  LEA R20, P1, R22, R0, 0x2 ;  /* 0x0000000016147211 */ /* 0x002fc600078210ff */
        /* <DEDUP_REMOVED lines=27> */
[----:B------:R1:W-:Y:S01]  /*330d0*/  STL.64 [R1+0xd88], R20 ;  /* 0x000d881401007387 */ /* 0x0003e20000100a00 */
[----:B------:R-:W-:-:S04]  /*330e0*/  LEA R18, P4, R7, R0, 0x2 ;  /* 0x0000000007127211 */ /* 0x000fc800078810ff */
[----:B------:R-:W-:Y:S02]  /*330f0*/  LEA.HI.X.SX32 R19, R7, R252, 0x2, P4 ;  /* 0x000000fc07137211 */ /* 0x000fe400020f16ff */
[----:B------:R-:W2:Y:S04]  /*33100*/  LDL.LU R7, [R1+0x1148] ;  /* 0x0011480001077983 */ /* 0x000ea80000300800 */
[----:B------:R1:W-:Y:S01]  /*33110*/  STL.64 [R1+0xda0], R18 ;  /* 0x000da01201007387 */ /* 0x0003e20000100a00 */
[----:B------:R-:W-:-:S04]  /*33120*/  LEA R24, P3, R6, R0, 0x2 ;  /* 0x0000000006187211 */ /* 0x000fc800078610ff */
[----:B------:R-:W-:Y:S02]  /*33130*/  LEA.HI.X.SX32 R25, R6, R252, 0x2, P3 ;  /* 0x000000fc06197211 */ /* 0x000fe400018f16ff */
        /* <DEDUP_REMOVED lines=10> */
[----:B------:R-:W3:Y:S01]  /*331e0*/  LDL.LU R26, [R1+0x1178] ;  /* 0x00117800011a7983 */ /* 0x000ee20000300800 */
[----:B------:R-:W-:-:S03]  /*331f0*/  LEA.HI.X.SX32 R25, R31, R252, 0x2, P3 ;  /* 0x000000fc1f197211 */ /* 0x000fc600018f16ff */
[----:B------:R-:W3:Y:S01]  /*33200*/  LDL.LU R23, [R1+0x117c] ;  /* 0x00117c0001177983 */ /* 0x000ee20000300800 */
[----:B-1----:R-:W-:-:S03]  /*33210*/  LEA R20, P1, R22, R0, 0x2 ;  /* 0x0000000016147211 */ /* 0x002fc600078210ff */
[----:B------:R1:W-:Y:S01]  /*33220*/  STL.64 [R1+0xde8], R18 ;  /* 0x000de81201007387 */ /* 0x0003e20000100a00 */
[----:B------:R-:W-:-:S03]  /*33230*/  LEA.HI.X.SX32 R21, R22, R252, 0x2, P1 ;  /* 0x000000fc16157211 */ /* 0x000fc600008f16ff */
[----:B------:R4:W-:Y:S04]  /*33240*/  STL.64 [R1+0xe00], R24 ;  /* 0x000e001801007387 */ /* 0x0009e80000100a00 */
        /* <DEDUP_REMOVED lines=42> */
[----:B------:R-:W-:Y:S02]  /*334f0*/  LEA.HI.X.SX32 R25, R26, R252, 0x2, P3 ;  /* 0x000000fc1a197211 */ /* 0x000fe400018f16ff */
[C---:B-1----:R-:W-:Y:S01]  /*33500*/  LEA R20, P1, R23.reuse, R0, 0x2 ;  /* 0x0000000017147211 */ /* 0x042fe200078210ff */
[----:B------:R-:W2:Y:S03]  /*33510*/  LDL.LU R26, [R1+0x1208] ;  /* 0x00120800011a7983 */ /* 0x000ea60000300800 */
[----:B------:R-:W-:Y:S01]  /*33520*/  LEA.HI.X.SX32 R21, R23, R252, 0x2, P1 ;  /* 0x000000fc17157211 */ /* 0x000fe200008f16ff */
[----:B------:R4:W-:Y:S01]  /*33530*/  STL.64 [R1+0xf18], R24 ;  /* 0x000f181801007387 */ /* 0x0009e20000100a00 */
[----:B---3--:R-:W-:-:S03]  /*33540*/  LEA R18, P4, R22, R0, 0x2 ;  /* 0x0000000016127211 */ /* 0x008fc600078810ff */
[----:B------:R-:W3:Y:S01]  /*33550*/  LDL.LU R23, [R1+0x120c] ;  /* 0x00120c0001177983 */ /* 0x000ee20000300800 */
[----:B------:R-:W-:-:S03]  /*33560*/  LEA.HI.X.SX32 R19, R22, R252, 0x2, P4 ;  /* 0x000000fc16137211 */ /* 0x000fc600020f16ff */
[----:B------:R1:W-:Y:S04]  /*33570*/  STL.64 [R1+0xf20], R20 ;  /* 0x000f201401007387 */ /* 0x0003e80000100a00 */
[----:B------:R-:W3:Y:S04]  /*33580*/  LDL.LU R22, [R1+0x1220] ;  /* 0x0012200001167983 */ /* 0x000ee80000300800 */
[----:B------:R1:W-:Y:S01]  /*33590*/  STL.64 [R1+0xf28], R18 ;  /* 0x000f281201007387 */ /* 0x0003e20000100a00 */
[----:B----4-:R-:W-:-:S04]  /*335a0*/  LEA R24, P3, R14, R0, 0x2 ;  /* 0x000000000e187211 */ /* 0x010fc800078610ff */
[----:B------:R-:W-:Y:S02]  /*335b0*/  LEA.HI.X.SX32 R25, R14, R252, 0x2, P3 ;  /* 0x000000fc0e197211 */ /* 0x000fe400018f16ff */
[----:B------:R-:W4:Y:S01]  /*335c0*/  LDL.LU R14, [R1+0x1224] ;  /* 0x00122400010e7983 */ /* 0x000f220000300800 */
[----:B-1----:R-:W-:-:S04]  /*335d0*/  LEA R20, P1, R15, R0, 0x2 ;  /* 0x000000000f147211 */ /* 0x002fc800078210ff */
[----:B------:R-:W-:Y:S01]  /*335e0*/  LEA.HI.X.SX32 R21, R15, R252, 0x2, P1 ;  /* 0x000000fc0f157211 */ /* 0x000fe200008f16ff */
[----:B------:R-:W-:Y:S04]  /*335f0*/  STL.64 [R1+0xf30], R24 ;  /* 0x000f301801007387 */ /* 0x000fe80000100a00 */
[----:B------:R1:W-:Y:S01]  /*33600*/  STL.64 [R1+0xf38], R20 ;  /* 0x000f381401007387 */ /* 0x0003e20000100a00 */
[----:B------:R-:W-:-:S03]  /*33610*/  LEA R18, P4, R17, R0, 0x2 ;  /* 0x0000000011127211 */ /* 0x000fc600078810ff */
[----:B-1----:R-:W4:Y:S01]  /*33620*/  LDL.LU R21, [R1+0x1238] ;  /* 0x0012380001157983 */ /* 0x002f220000300800 */
[----:B------:R-:W-:-:S03]  /*33630*/  LEA.HI.X.SX32 R19, R17, R252, 0x2, P4 ;  /* 0x000000fc11137211 */ /* 0x000fc600020f16ff */
[----:B------:R-:W4:Y:S04]  /*33640*/  LDL.LU R15, [R1+0x123c] ;  /* 0x00123c00010f7983 */ /* 0x000f280000300800 */
[----:B------:R-:W4:Y:S04]  /*33650*/  LDL.LU R20, [R1+0x1240] ;  /* 0x0012400001147983 */ /* 0x000f280000300800 */
[----:B------:R1:W-:Y:S04]  /*33660*/  STL.64 [R1+0xf40], R18 ;  /* 0x000f401201007387 */ /* 0x0003e80000100a00 */
        /* <DEDUP_REMOVED lines=10> */
[C---:B------:R-:W-:Y:S01]  /*33710*/  LEA R24, P3, R27.reuse, R0, 0x2 ;  /* 0x000000001b187211 */ /* 0x040fe200078610ff */
[----:B------:R-:W-:Y:S02]  /*33720*/  IMAD.MOV.U32 R7, RZ, RZ, R251 ;  /* 0x000000ffff077224 */ /* 0x000fe400078e00fb */
[----:B------:R-:W2:Y:S01]  /*33730*/  LDL.LU R251, [R1+0x124c] ;  /* 0x00124c0001fb7983 */ /* 0x000ea20000300800 */
[----:B------:R-:W-:Y:S02]  /*33740*/  LEA.HI.X.SX32 R25, R27, R252, 0x2, P3 ;  /* 0x000000fc1b197211 */ /* 0x000fe400018f16ff */
[C---:B------:R-:W-:Y:S01]  /*33750*/  LEA R28, P1, R6.reuse, R0, 0x2 ;  /* 0x00000000061c7211 */ /* 0x040fe200078210ff */
[----:B------:R1:W-:Y:S03]  /*33760*/  STL.64 [R1+0xf80], R18 ;  /* 0x000f801201007387 */ /* 0x0003e60000100a00 */
[----:B------:R-:W-:Y:S01]  /*33770*/  LEA.HI.X.SX32 R29, R6, R252, 0x2, P1 ;  /* 0x000000fc061d7211 */ /* 0x000fe200008f16ff */
[----:B------:R1:W-:Y:S04]  /*33780*/  STL.64 [R1+0xf98], R24 ;  /* 0x000f981801007387 */ /* 0x0003e80000100a00 */
        /* <DEDUP_REMOVED lines=13> */
[----:B-1----:R-:W-:-:S04]  /*33860*/  LEA R18, P4, R22, R0, 0x2 ;  /* 0x0000000016127211 */ /* 0x002fc800078810ff */
[----:B------:R-:W-:Y:S01]  /*33870*/  LEA.HI.X.SX32 R19, R22, R252, 0x2, P4 ;  /* 0x000000fc16137211 */ /* 0x000fe200020f16ff */
[----:B------:R1:W-:Y:S04]  /*33880*/  STL.64 [R1+0xff8], R28 ;  /* 0x000ff81c01007387 */ /* 0x0003e80000100a00 */
[----:B------:R1:W-:Y:S04]  /*33890*/  STL.64 [R1+0x1010], R18 ;  /* 0x0010101201007387 */ /* 0x0003e80000100a00 */
[----:B------:R-:W3:Y:S01]  /*338a0*/  LDL.LU R22, [R1+0x1270] ;  /* 0x0012700001167983 */ /* 0x000ee20000300800 */
[----:B----4-:R-:W-:-:S04]  /*338b0*/  LEA R24, P3, R14, R0, 0x2 ;  /* 0x000000000e187211 */ /* 0x010fc800078610ff */
[----:B------:R-:W-:-:S05]  /*338c0*/  LEA.HI.X.SX32 R25, R14, R252, 0x2, P3 ;  /* 0x000000fc0e197211 */ /* 0x000fca00018f16ff */
[----:B------:R4:W-:Y:S04]  /*338d0*/  STL.64 [R1+0x1028], R24 ;  /* 0x0010281801007387 */ /* 0x0009e80000100a00 */
[----:B------:R-:W3:Y:S01]  /*338e0*/  LDL.LU R14, [R1+0x1274] ;  /* 0x00127400010e7983 */ /* 0x000ee20000300800 */
[----:B-1----:R-:W-:-:S04]  /*338f0*/  LEA R28, P1, R21, R0, 0x2 ;  /* 0x00000000151c7211 */ /* 0x002fc800078210ff */
[----:B------:R-:W-:Y:S02]  /*33900*/  LEA.HI.X.SX32 R29, R21, R252, 0x2, P1 ;  /* 0x000000fc151d7211 */ /* 0x000fe400008f16ff */
[----:B------:R-:W3:Y:S01]  /*33910*/  LDL.LU R21, [R1+0x1288] ;  /* 0x0012880001157983 */ /* 0x000ee20000300800 */
[CC--:B------:R-:W-:Y:S02]  /*33920*/  LEA R18, P4, R15.reuse, R0.reuse, 0x2 ;  /* 0x000000000f127211 */ /* 0x0c0fe400078810ff */
[C---:B----4-:R-:W-:Y:S02]  /*33930*/  LEA R24, P3, R20.reuse, R0, 0x2 ;  /* 0x0000000014187211 */ /* 0x050fe400078610ff */
[-C--:B------:R-:W-:Y:S01]  /*33940*/  LEA.HI.X.SX32 R19, R15, R252.reuse, 0x2, P4 ;  /* 0x000000fc0f137211 */ /* 0x080fe200020f16ff */
[----:B------:R1:W-:Y:S01]  /*33950*/  STL.64 [R1+0x1040], R28 ;  /* 0x0010401c01007387 */ /* 0x0003e20000100a00 */
[----:B------:R-:W-:Y:S02]  /*33960*/  LEA.HI.X.SX32 R25, R20, R252, 0x2, P3 ;  /* 0x000000fc14197211 */ /* 0x000fe400018f16ff */
[----:B------:R-:W-:-:S04]  /*33970*/  LEA R30, P1, R17, R0, 0x2 ;  /* 0x00000000111e7211 */ /* 0x000fc800078210ff */
[----:B------:R-:W-:Y:S01]  /*33980*/  LEA.HI.X.SX32 R31, R17, R252, 0x2, P1 ;  /* 0x000000fc111f7211 */ /* 0x000fe200008f16ff */
[----:B-1----:R-:W4:Y:S04]  /*33990*/  LDL.LU R29, [R1+0x128c] ;  /* 0x00128c00011d7983 */ /* 0x002f280000300800 */
[----:B------:R2:W-:Y:S04]  /*339a0*/  STL.64 [R1+0x1058], R18 ;  /* 0x0010581201007387 */ /* 0x0005e80000100a00 */
[----:B------:R-:W4:Y:S04]  /*339b0*/  LDL.LU R28, [R1+0x12a0] ;  /* 0x0012a000011c7983 */ /* 0x000f280000300800 */
[----:B------:R1:W-:Y:S04]  /*339c0*/  STL.64 [R1+0x1070], R24 ;  /* 0x0010701801007387 */ /* 0x0003e80000100a00 */
[----:B------:R-:W4:Y:S01]  /*339d0*/  LDL.LU R17, [R1+0x12a4] ;  /* 0x0012a40001117983 */ /* 0x000f220000300800 */
[----:B------:R-:W-:-:S03]  /*339e0*/  IMAD.MOV.U32 R20, RZ, RZ, R16 ;  /* 0x000000ffff147224 */ /* 0x000fc600078e0010 */
[----:B------:R1:W-:Y:S04]  /*339f0*/  STL.64 [R1+0x1088], R30 ;  /* 0x0010881e01007387 */ /* 0x0003e80000100a00 */
[----:B------:R-:W4:Y:S01]  /*33a00*/  LDL.LU R16, [R1+0x12b0] ;  /* 0x0012b00001107983 */ /* 0x000f220000300800 */
[----:B--2---:R-:W-:-:S04]  /*33a10*/  LEA R18, P4, R250, R0, 0x2 ;  /* 0x00000000fa127211 */ /* 0x004fc800078810ff */
        /* <DEDUP_REMOVED lines=9> */
[----:B------:R-:W2:Y:S04]  /*33ab0*/  LDL.LU R6, [R1+0x12bc] ;  /* 0x0012bc0001067983 */ /* 0x000ea80000300800 */
[----:B------:R3:W-:Y:S04]  /*33ac0*/  STL.64 [R1+0x10d0], R30 ;  /* 0x0010d01e01007387 */ /* 0x0007e80000100a00 */
[----:B------:R-:W2:Y:S01]  /*33ad0*/  LDL.LU R15, [R1+0x12c0] ;  /* 0x0012c000010f7983 */ /* 0x000ea20000300800 */
[----:B------:R-:W-:-:S04]  /*33ae0*/  LEA R18, P4, R4, R0, 0x2 ;  /* 0x0000000004127211 */ /* 0x000fc800078810ff */
[----:B------:R-:W-:Y:S02]  /*33af0*/  LEA.HI.X.SX32 R19, R4, R252, 0x2, P4 ;  /* 0x000000fc04137211 */ /* 0x000fe400020f16ff */
[----:B------:R-:W2:Y:S01]  /*33b00*/  LDL.LU R4, [R1+0x12c4] ;  /* 0x0012c40001047983 */ /* 0x000ea20000300800 */
[----:B-1----:R-:W-:-:S04]  /*33b10*/  LEA R24, P3, R26, R0, 0x2 ;  /* 0x000000001a187211 */ /* 0x002fc800078610ff */
[----:B------:R-:W-:Y:S01]  /*33b20*/  LEA.HI.X.SX32 R25, R26, R252, 0x2, P3 ;  /* 0x000000fc1a197211 */ /* 0x000fe200018f16ff */
[----:B------:R-:W-:Y:S01]  /*33b30*/  STL.64 [R1+0x10e8], R18 ;  /* 0x0010e81201007387 */ /* 0x000fe20000100a00 */
[----:B---3--:R-:W-:-:S03]  /*33b40*/  LEA R30, P1, R23, R0, 0x2 ;  /* 0x00000000171e7211 */ /* 0x008fc600078210ff */
[----:B------:R1:W-:Y:S01]  /*33b50*/  STL.64 [R1+0x1100], R24 ;  /* 0x0011001801007387 */ /* 0x0003e20000100a00 */
[----:B------:R-:W-:-:S03]  /*33b60*/  LEA.HI.X.SX32 R31, R23, R252, 0x2, P1 ;  /* 0x000000fc171f7211 */ /* 0x000fc600008f16ff */
[----:B-1----:R-:W3:Y:S01]  /*33b70*/  LDL.LU R24, [R1+0x12c8] ;  /* 0x0012c80001187983 */ /* 0x002ee20000300800 */
[----:B------:R-:W-:-:S03]  /*33b80*/  LEA R18, P4, R22, R0, 0x2 ;  /* 0x0000000016127211 */ /* 0x000fc600078810ff */
[----:B------:R-:W3:Y:S01]  /*33b90*/  LDL.LU R23, [R1+0x12cc] ;  /* 0x0012cc0001177983 */ /* 0x000ee20000300800 */
[----:B------:R-:W-:-:S03]  /*33ba0*/  LEA.HI.X.SX32 R19, R22, R252, 0x2, P4 ;  /* 0x000000fc16137211 */ /* 0x000fc600020f16ff */
[----:B------:R1:W-:Y:S04]  /*33bb0*/  STL.64 [R1+0x1118], R30 ;  /* 0x0011181e01007387 */ /* 0x0003e80000100a00 */
[----:B------:R4:W-:Y:S04]  /*33bc0*/  STL.64 [R1+0x1130], R18 ;  /* 0x0011301201007387 */ /* 0x0009e80000100a00 */
[----:B------:R-:W3:Y:S01]  /*33bd0*/  LDL.LU R22, [R1+0x12d0] ;  /* 0x0012d00001167983 */ /* 0x000ee20000300800 */
[----:B------:R-:W-:Y:S01]  /*33be0*/  IMAD.MOV.U32 R25, RZ, RZ, R20 ;  /* 0x000000ffff197224 */ /* 0x000fe200078e0014 */
[----:B------:R-:W-:-:S04]  /*33bf0*/  LEA R26, P3, R14, R0, 0x2 ;  /* 0x000000000e1a7211 */ /* 0x000fc800078610ff */
[----:B------:R-:W-:-:S05]  /*33c00*/  LEA.HI.X.SX32 R27, R14, R252, 0x2, P3 ;  /* 0x000000fc0e1b7211 */ /* 0x000fca00018f16ff */
[----:B------:R-:W-:Y:S01]  /*33c10*/  STL.64 [R1+0x1148], R26 ;  /* 0x0011481a01007387 */ /* 0x000fe20000100a00 */
[----:B-1----:R-:W-:-:S04]  /*33c20*/  LEA R30, P1, R21, R0, 0x2 ;  /* 0x00000000151e7211 */ /* 0x002fc800078210ff */
[----:B------:R-:W-:-:S05]  /*33c30*/  LEA.HI.X.SX32 R31, R21, R252, 0x2, P1 ;  /* 0x000000fc151f7211 */ /* 0x000fca00008f16ff */
[----:B------:R1:W-:Y:S01]  /*33c40*/  STL.64 [R1+0x1160], R30 ;  /* 0x0011601e01007387 */ /* 0x0003e20000100a00 */
[----:B----4-:R-:W-:-:S03]  /*33c50*/  LEA R18, P4, R29, R0, 0x2 ;  /* 0x000000001d127211 */ /* 0x010fc600078810ff */
[----:B-1----:R1:W5:Y:S04]  /*33c60*/  LDL.LU.64 R30, [R1+0x3dc0] ;  /* 0x003dc000011e7983 */ /* 0x0023680000300a00 */
[----:B------:R-:W4:Y:S01]  /*33c70*/  LDL.LU R14, [R1+0x12d4] ;  /* 0x0012d400010e7983 */ /* 0x000f220000300800 */
[----:B------:R-:W-:Y:S02]  /*33c80*/  LEA.HI.X.SX32 R19, R29, R252, 0x2, P4 ;  /* 0x000000fc1d137211 */ /* 0x000fe400020f16ff */
[----:B------:R-:W-:-:S03]  /*33c90*/  LEA R20, P1, R17, R0, 0x2 ;  /* 0x0000000011147211 */ /* 0x000fc600078210ff */
[----:B------:R1:W-:Y:S01]  /*33ca0*/  STL.64 [R1+0x1178], R18 ;  /* 0x0011781201007387 */ /* 0x0003e20000100a00 */
[----:B------:R-:W-:-:S03]  /*33cb0*/  LEA.HI.X.SX32 R21, R17, R252, 0x2, P1 ;  /* 0x000000fc11157211 */ /* 0x000fc600008f16ff */
[----:B------:R-:W4:Y:S01]  /*33cc0*/  LDL.LU R17, [R1+0x12dc] ;  /* 0x0012dc0001117983 */ /* 0x000f220000300800 */
[----:B------:R-:W-:-:S04]  /*33cd0*/  LEA R26, P3, R28, R0, 0x2 ;  /* 0x000000001c1a7211 */ /* 0x000fc800078610ff */
[----:B------:R-:W-:Y:S02]  /*33ce0*/  LEA.HI.X.SX32 R27, R28, R252, 0x2, P3 ;  /* 0x000000fc1c1b7211 */ /* 0x000fe400018f16ff */
[----:B-1----:R-:W-:-:S03]  /*33cf0*/  LEA R18, P4, R16, R0, 0x2 ;  /* 0x0000000010127211 */ /* 0x002fc600078810ff */
[----:B------:R-:W-:Y:S01]  /*33d00*/  STL.64 [R1+0x1190], R26 ;  /* 0x0011901a01007387 */ /* 0x000fe20000100a00 */
[----:B------:R-:W-:-:S03]  /*33d10*/  LEA.HI.X.SX32 R19, R16, R252, 0x2, P4 ;  /* 0x000000fc10137211 */ /* 0x000fc600020f16ff */
[----:B------:R1:W-:Y:S04]  /*33d20*/  STL.64 [R1+0x11a8], R20 ;  /* 0x0011a81401007387 */ /* 0x0003e80000100a00 */
[----:B-1----:R-:W4:Y:S04]  /*33d30*/  LDL.LU R20, [R1+0x12e0] ;  /* 0x0012e00001147983 */ /* 0x002f280000300800 */
[----:B------:R1:W-:Y:S01]  /*33d40*/  STL.64 [R1+0x11c0], R18 ;  /* 0x0011c01201007387 */ /* 0x0003e20000100a00 */
[----:B--2---:R-:W-:-:S04]  /*33d50*/  LEA R28, P3, R250, R0, 0x2 ;  /* 0x00000000fa1c7211 */ /* 0x004fc800078610ff */
[----:B------:R-:W-:-:S05]  /*33d60*/  LEA.HI.X.SX32 R29, R250, R252, 0x2, P3 ;  /* 0x000000fcfa1d7211 */ /* 0x000fca00018f16ff */
[----:B------:R2:W-:Y:S04]  /*33d70*/  STL.64 [R1+0x11d8], R28 ;  /* 0x0011d81c01007387 */ /* 0x0005e80000100a00 */
[----:B------:R-:W4:Y:S01]  /*33d80*/  LDL.LU R21, [R1+0x12e8] ;  /* 0x0012e80001157983 */ /* 0x000f220000300800 */
[----:B------:R-:W-:-:S04]  /*33d90*/  LEA R26, P1, R251, R0, 0x2 ;  /* 0x00000000fb1a7211 */ /* 0x000fc800078210ff */
[----:B------:R-:W-:-:S05]  /*33da0*/  LEA.HI.X.SX32 R27, R251, R252, 0x2, P1 ;  /* 0x000000fcfb1b7211 */ /* 0x000fca00008f16ff */
[----:B------:R2:W-:Y:S04]  /*33db0*/  STL.64 [R1+0x11f0], R26 ;  /* 0x0011f01a01007387 */ /* 0x0005e80000100a00 */
[----:B------:R-:W4:Y:S01]  /*33dc0*/  LDL.LU R16, [R1+0x12ec] ;  /* 0x0012ec0001107983 */ /* 0x000f220000300800 */
[----:B-1----:R-:W-:-:S04]  /*33dd0*/  LEA R18, P4, R6, R0, 0x2 ;  /* 0x0000000006127211 */ /* 0x002fc800078810ff */
[----:B------:R-:W-:Y:S02]  /*33de0*/  LEA.HI.X.SX32 R19, R6, R252, 0x2, P4 ;  /* 0x000000fc06137211 */ /* 0x000fe400020f16ff */
[----:B------:R-:W4:Y:S01]  /*33df0*/  LDL.LU R6, [R1+0x12f0] ;  /* 0x0012f00001067983 */ /* 0x000f220000300800 */
[----:B--2---:R-:W-:-:S03]  /*33e00*/  LEA R28, P3, R15, R0, 0x2 ;  /* 0x000000000f1c7211 */ /* 0x004fc600078610ff */
[----:B------:R-:W2:Y:S01]  /*33e10*/  LDL.LU R27, [R1+0x12f4] ;  /* 0x0012f400011b7983 */ /* 0x000ea20000300800 */
[----:B------:R-:W-:Y:S02]  /*33e20*/  LEA.HI.X.SX32 R29, R15, R252, 0x2, P3 ;  /* 0x000000fc0f1d7211 */ /* 0x000fe400018f16ff */
[C---:B------:R-:W-:Y:S01]  /*33e30*/  LEA R250, P1, R4.reuse, R0, 0x2 ;  /* 0x0000000004fa7211 */ /* 0x040fe200078210ff */
[----:B------:R-:W-:Y:S03]  /*33e40*/  STL.64 [R1+0x1208], R18 ;  /* 0x0012081201007387 */ /* 0x000fe60000100a00 */
[----:B------:R-:W-:Y:S01]  /*33e50*/  LEA.HI.X.SX32 R251, R4, R252, 0x2, P1 ;  /* 0x000000fc04fb7211 */ /* 0x000fe200008f16ff */
[----:B------:R-:W2:Y:S04]  /*33e60*/  LDL.LU R26, [R1+0x12f8] ;  /* 0x0012f800011a7983 */ /* 0x000ea80000300800 */
[----:B------:R1:W-:Y:S04]  /*33e70*/  STL.64 [R1+0x1220], R28 ;  /* 0x0012201c01007387 */ /* 0x0003e80000100a00 */
[----:B------:R1:W-:Y:S02]  /*33e80*/  STL.64 [R1+0x1238], R250 ;  /* 0x001238fa01007387 */ /* 0x0003e40000100a00 */
[----:B-1----:R-:W-:-:S02]  /*33e90*/  IMAD.MOV.U32 R29, RZ, RZ, R7 ;  /* 0x000000ffff1d7224 */ /* 0x002fc400078e0007 */
[----:B------:R-:W2:Y:S01]  /*33ea0*/  LDL.LU.64 R250, [R1+0x3db8] ;  /* 0x003db80001fa7983 */ /* 0x000ea20000300a00 */
[----:B------:R-:W-:-:S03]  /*33eb0*/  MOV R7, R5 ;  /* 0x0000000500077202 */ /* 0x000fc60000000f00 */
[----:B------:R-:W2:Y:S01]  /*33ec0*/  LDL.LU R15, [R1+0x12fc] ;  /* 0x0012fc00010f7983 */ /* 0x000ea20000300800 */
[C---:B---3--:R-:W-:Y:S01]  /*33ed0*/  LEA R18, P4, R24.reuse, R0, 0x2 ;  /* 0x0000000018127211 */ /* 0x048fe200078810ff */
[----:B------:R-:W-:Y:S02]  /*33ee0*/  IMAD.MOV.U32 R5, RZ, RZ, R25 ;  /* 0x000000ffff057224 */ /* 0x000fe400078e0019 */
[----:B------:R-:W3:Y:S01]  /*33ef0*/  LDL.LU R25, [R1+0x1300] ;  /* 0x0013000001197983 */ /* 0x000ee20000300800 */
[----:B------:R-:W-:Y:S02]  /*33f00*/  LEA.HI.X.SX32 R19, R24, R252, 0x2, P4 ;  /* 0x000000fc18137211 */ /* 0x000fe400020f16ff */
[CC--:B------:R-:W-:Y:S01]  /*33f10*/  LEA R28, P3, R23.reuse, R0.reuse, 0x2 ;  /* 0x00000000171c7211 */ /* 0x0c0fe200078610ff */
[----:B------:R-:W3:Y:S04]  /*33f20*/  LDL.LU R24, [R1+0x1304] ;  /* 0x0013040001187983 */ /* 0x000ee80000300800 */
[----:B------:R1:W-:Y:S01]  /*33f30*/  STL.64 [R1+0x1240], R18 ;  /* 0x0012401201007387 */ /* 0x0003e20000100a00 */
[----:B------:R-:W-:Y:S01]  /*33f40*/  LEA R4, P1, R22, R0, 0x2 ;  /* 0x0000000016047211 */ /* 0x000fe200078210ff */
[----:B-1----:R-:W-:Y:S01]  /*33f50*/  IMAD.MOV.U32 R19, RZ, RZ, R29 ;  /* 0x000000ffff137224 */ /* 0x002fe200078e001d */
[----:B------:R-:W-:-:S02]  /*33f60*/  LEA.HI.X.SX32 R29, R23, R252, 0x2, P3 ;  /* 0x000000fc171d7211 */ /* 0x000fc400018f16ff */
[----:B------:R-:W3:Y:S04]  /*33f70*/  LDL.LU R23, [R1+0x130c] ;  /* 0x00130c0001177983 */ /* 0x000ee80000300800 */
[----:B------:R1:W-:Y:S02]  /*33f80*/  STL.64 [R1+0x1248], R28 ;  /* 0x0012481c01007387 */ /* 0x0003e40000100a00 */
[----:B-1----:R-:W-:Y:S01]  /*33f90*/  LEA R28, P3, R5, R0, 0x2 ;  /* 0x00000000051c7211 */ /* 0x002fe200078610ff */
[----:B------:R-:W-:Y:S01]  /*33fa0*/  IMAD.MOV.U32 R29, RZ, RZ, R5 ;  /* 0x000000ffff1d7224 */ /* 0x000fe200078e0005 */
[-C--:B------:R-:W-:Y:S02]  /*33fb0*/  LEA.HI.X.SX32 R5, R22, R252.reuse, 0x2, P1 ;  /* 0x000000fc16057211 */ /* 0x080fe400008f16ff */
[----:B------:R-:W3:Y:S04]  /*33fc0*/  LDL.LU R22, [R1+0x1314] ;  /* 0x0013140001167983 */ /* 0x000ee80000300800 */
[----:B------:R1:W-:Y:S01]  /*33fd0*/  STL.64 [R1+0x1250], R4 ;  /* 0x0012500401007387 */ /* 0x0003e20000100a00 */
[----:B------:R-:W-:Y:S01]  /*33fe0*/  LEA.HI.X.SX32 R29, R29, R252, 0x2, P3 ;  /* 0x000000fc1d1d7211 */ /* 0x000fe200018f16ff */
[----:B-1----:R-:W-:Y:S01]  /*33ff0*/  IMAD.MOV.U32 R5, RZ, RZ, R19 ;  /* 0x000000ffff057224 */ /* 0x002fe200078e0013 */
[----:B----4-:R-:W-:-:S04]  /*34000*/  LEA R18, P4, R14, R0, 0x2 ;  /* 0x000000000e127211 */ /* 0x010fc800078810ff */
[----:B------:R-:W-:Y:S02]  /*34010*/  LEA.HI.X.SX32 R19, R14, R252, 0x2, P4 ;  /* 0x000000fc0e137211 */ /* 0x000fe400020f16ff */
[----:B------:R-:W3:Y:S04]  /*34020*/  LDL.LU R14, [R1+0x131c] ;  /* 0x00131c00010e7983 */ /* 0x000ee80000300800 */
[----:B------:R-:W-:Y:S01]  /*34030*/  STL.64 [R1+0x1258], R18 ;  /* 0x0012581201007387 */ /* 0x000fe20000100a00 */
[----:B------:R-:W-:-:S03]  /*34040*/  LEA R4, P1, R17, R0, 0x2 ;  /* 0x0000000011047211 */ /* 0x000fc600078210ff */
[----:B------:R1:W-:Y:S02]  /*34050*/  STL.64 [R1+0x1270], R28 ;  /* 0x0012701c01007387 */ /* 0x0003e40000100a00 */
[----:B-1----:R-:W-:Y:S01]  /*34060*/  LEA R28, P3, R5, R0, 0x2 ;  /* 0x00000000051c7211 */ /* 0x002fe200078610ff */
[----:B------:R-:W-:Y:S01]  /*34070*/  IMAD.MOV.U32 R29, RZ, RZ, R5 ;  /* 0x000000ffff1d7224 */ /* 0x000fe200078e0005 */
[----:B------:R-:W-:Y:S02]  /*34080*/  LEA.HI.X.SX32 R5, R17, R252, 0x2, P1 ;  /* 0x000000fc11057211 */ /* 0x000fe400008f16ff */
[----:B------:R-:W3:Y:S04]  /*34090*/  LDL.LU R17, [R1+0x1324] ;  /* 0x0013240001117983 */ /* 0x000ee80000300800 */
[----:B------:R1:W-:Y:S01]  /*340a0*/  STL.64 [R1+0x1288], R4 ;  /* 0x0012880401007387 */ /* 0x0003e20000100a00 */
[----:B------:R-:W-:-:S04]  /*340b0*/  LEA R18, P4, R20, R0, 0x2 ;  /* 0x0000000014127211 */ /* 0x000fc800078810ff */
[-C--:B------:R-:W-:Y:S02]  /*340c0*/  LEA.HI.X.SX32 R19, R20, R252.reuse, 0x2, P4 ;  /* 0x000000fc14137211 */ /* 0x080fe400020f16ff */
[----:B------:R-:W3:Y:S01]  /*340d0*/  LDL.LU R20, [R1+0x132c] ;  /* 0x00132c0001147983 */ /* 0x000ee20000300800 */
[----:B------:R-:W-:-:S03]  /*340e0*/  LEA.HI.X.SX32 R29, R29, R252, 0x2, P3 ;  /* 0x000000fc1d1d7211 */ /* 0x000fc600018f16ff */
[----:B------:R1:W-:Y:S04]  /*340f0*/  STL.64 [R1+0x12a0], R18 ;  /* 0x0012a01201007387 */ /* 0x0003e80000100a00 */
[----:B------:R1:W-:Y:S02]  /*34100*/  STL.64 [R1+0x12b0], R28 ;  /* 0x0012b01c01007387 */ /* 0x0003e40000100a00 */
[----:B-1----:R-:W-:-:S04]  /*34110*/  LEA R4, P1, R21, R0, 0x2 ;  /* 0x0000000015047211 */ /* 0x002fc800078210ff */
[----:B------:R-:W-:-:S05]  /*34120*/  LEA.HI.X.SX32 R5, R21, R252, 0x2, P1 ;  /* 0x000000fc15057211 */ /* 0x000fca00008f16ff */
[----:B------:R2:W-:Y:S01]  /*34130*/  STL.64 [R1+0x12b8], R4 ;  /* 0x0012b80401007387 */ /* 0x0005e20000100a00 */
[----:B------:R-:W-:Y:S02]  /*34140*/  MOV R21, R7 ;  /* 0x0000000700157202 */ /* 0x000fe40000000f00 */
[----:B------:R-:W-:-:S04]  /*34150*/  LEA R18, P4, R16, R0, 0x2 ;  /* 0x0000000010127211 */ /* 0x000fc800078810ff */
[----:B------:R-:W-:Y:S02]  /*34160*/  LEA.HI.X.SX32 R19, R16, R252, 0x2, P4 ;  /* 0x000000fc10137211 */ /* 0x000fe400020f16ff */
[----:B------:R-:W4:Y:S01]  /*34170*/  LDL.LU R16, [R1+0x133c] ;  /* 0x00133c0001107983 */ /* 0x000f220000300800 */
[CC--:B------:R-:W-:Y:S02]  /*34180*/  LEA R28, P3, R6.reuse, R0.reuse, 0x2 ;  /* 0x00000000061c7211 */ /* 0x0c0fe400078610ff */
[C---:B--2---:R-:W-:Y:S01]  /*34190*/  LEA R4, P1, R27.reuse, R0, 0x2 ;  /* 0x000000001b047211 */ /* 0x044fe200078210ff */
[----:B------:R1:W-:Y:S01]  /*341a0*/  STL.64 [R1+0x12c0], R18 ;  /* 0x0012c01201007387 */ /* 0x0003e20000100a00 */
[-C--:B------:R-:W-:Y:S02]  /*341b0*/  LEA.HI.X.SX32 R29, R6, R252.reuse, 0x2, P3 ;  /* 0x000000fc061d7211 */ /* 0x080fe400018f16ff */
[----:B------:R-:W-:-:S03]  /*341c0*/  LEA.HI.X.SX32 R5, R27, R252, 0x2, P1 ;  /* 0x000000fc1b057211 */ /* 0x000fc600008f16ff */
[----:B------:R-:W-:Y:S01]  /*341d0*/  STL.64 [R1+0x12c8], R28 ;  /* 0x0012c81c01007387 */ /* 0x000fe20000100a00 */
[----:B-1----:R-:W-:-:S03]  /*341e0*/  LEA R18, P4, R26, R0, 0x2 ;  /* 0x000000001a127211 */ /* 0x002fc600078810ff */
[----:B------:R3:W-:Y:S01]  /*341f0*/  STL.64 [R1+0x12d0], R4 ;  /* 0x0012d00401007387 */ /* 0x0007e20000100a00 */
[----:B------:R-:W-:-:S05]  /*34200*/  LEA.HI.X.SX32 R19, R26, R252, 0x2, P4 ;  /* 0x000000fc1a137211 */ /* 0x000fca00020f16ff */
[----:B------:R1:W-:Y:S01]  /*34210*/  STL.64 [R1+0x12d8], R18 ;  /* 0x0012d81201007387 */ /* 0x0003e20000100a00 */
[----:B------:R-:W-:-:S04]  /*34220*/  LEA R6, P3, R15, R0, 0x2 ;  /* 0x000000000f067211 */ /* 0x000fc800078610ff */
[----:B------:R-:W-:Y:S02]  /*34230*/  LEA.HI.X.SX32 R7, R15, R252, 0x2, P3 ;  /* 0x000000fc0f077211 */ /* 0x000fe400018f16ff */
[CC--:B---3--:R-:W-:Y:S02]  /*34240*/  LEA R4, P1, R25.reuse, R0.reuse, 0x2 ;  /* 0x0000000019047211 */ /* 0x0c8fe400078210ff */
[----:B-1----:R-:W-:Y:S01]  /*34250*/  LEA R18, P4, R24, R0, 0x2 ;  /* 0x0000000018127211 */ /* 0x002fe200078810ff */
[----:B------:R1:W-:Y:S01]  /*34260*/  STL.64 [R1+0x12e0], R6 ;  /* 0x0012e00601007387 */ /* 0x0003e20000100a00 */
[----:B------:R-:W-:-:S03]  /*34270*/  LEA.HI.X.SX32 R5, R25, R252, 0x2, P1 ;  /* 0x000000fc19057211 */ /* 0x000fc600008f16ff */
[----:B------:R-:W2:Y:S01]  /*34280*/  LDL.LU R28, [R1+0x1354] ;  /* 0x00135400011c7983 */ /* 0x000ea20000300800 */
[----:B------:R-:W-:-:S03]  /*34290*/  LEA.HI.X.SX32 R19, R24, R252, 0x2, P4 ;  /* 0x000000fc18137211 */ /* 0x000fc600020f16ff */
[----:B------:R3:W-:Y:S04]  /*342a0*/  STL.64 [R1+0x12e8], R4 ;  /* 0x0012e80401007387 */ /* 0x0007e80000100a00 */
[----:B------:R-:W2:Y:S04]  /*342b0*/  LDL.LU R29, [R1+0x135c] ;  /* 0x00135c00011d7983 */ /* 0x000ea80000300800 */
[----:B------:R-:W2:Y:S01]  /*342c0*/  LDL.LU R26, [R1+0x1364] ;  /* 0x00136400011a7983 */ /* 0x000ea20000300800 */
[----:B-1----:R-:W-:-:S03]  /*342d0*/  LEA R6, P3, R23, R0, 0x2 ;  /* 0x0000000017067211 */ /* 0x002fc600078610ff */
[----:B------:R1:W-:Y:S01]  /*342e0*/  STL.64 [R1+0x12f0], R18 ;  /* 0x0012f01201007387 */ /* 0x0003e20000100a00 */
[----:B------:R-:W-:-:S03]  /*342f0*/  LEA.HI.X.SX32 R7, R23, R252, 0x2, P3 ;  /* 0x000000fc17077211 */ /* 0x000fc600018f16ff */
[----:B------:R-:W2:Y:S04]  /*34300*/  LDL.LU R27, [R1+0x136c] ;  /* 0x00136c00011b7983 */ /* 0x000ea80000300800 */
[----:B------:R-:W2:Y:S04]  /*34310*/  LDL.LU R15, [R1+0x1374] ;  /* 0x00137400010f7983 */ /* 0x000ea80000300800 */
[----:B------:R1:W-:Y:S04]  /*34320*/  STL.64 [R1+0x12f8], R6 ;  /* 0x0012f80601007387 */ /* 0x0003e80000100a00 */
[----:B------:R-:W2:Y:S01]  /*34330*/  LDL.LU R24, [R1+0x137c] ;  /* 0x00137c0001187983 */ /* 0x000ea20000300800 */
[----:B---3--:R-:W-:-:S03]  /*34340*/  LEA R4, P1, R22, R0, 0x2 ;  /* 0x0000000016047211 */ /* 0x008fc600078210ff */
[----:B------:R-:W3:Y:S01]  /*34350*/  LDL.LU R25, [R1+0x1384] ;  /* 0x0013840001197983 */ /* 0x000ee20000300800 */
[----:B------:R-:W-:-:S05]  /*34360*/  LEA.HI.X.SX32 R5, R22, R252, 0x2, P1 ;  /* 0x000000fc16057211 */ /* 0x000fca00008f16ff */
[----:B------:R-:W-:Y:S04]  /*34370*/  STL.64 [R1+0x1300], R4 ;  /* 0x0013000401007387 */ /* 0x000fe80000100a00 */
[----:B------:R-:W3:Y:S04]  /*34380*/  LDL.LU R22, [R1+0x138c] ;  /* 0x00138c0001167983 */ /* 0x000ee80000300800 */
[----:B------:R-:W3:Y:S01]  /*34390*/  LDL.LU R23, [R1+0x1394] ;  /* 0x0013940001177983 */ /* 0x000ee20000300800 */
[----:B-1----:R-:W-:-:S04]  /*343a0*/  LEA R18, P4, R14, R0, 0x2 ;  /* 0x000000000e127211 */ /* 0x002fc800078810ff */
[----:B------:R-:W-:-:S05]  /*343b0*/  LEA.HI.X.SX32 R19, R14, R252, 0x2, P4 ;  /* 0x000000fc0e137211 */ /* 0x000fca00020f16ff */
[----:B------:R1:W-:Y:S04]  /*343c0*/  STL.64 [R1+0x1308], R18 ;  /* 0x0013081201007387 */ /* 0x0003e80000100a00 */
[----:B------:R-:W3:Y:S01]  /*343d0*/  LDL.LU R14, [R1+0x139c] ;  /* 0x00139c00010e7983 */ /* 0x000ee20000300800 */
[----:B------:R-:W-:-:S04]  /*343e0*/  LEA R6, P3, R17, R0, 0x2 ;  /* 0x0000000011067211 */ /* 0x000fc800078610ff */
[----:B------:R-:W-:Y:S02]  /*343f0*/  LEA.HI.X.SX32 R7, R17, R252, 0x2, P3 ;  /* 0x000000fc11077211 */ /* 0x000fe400018f16ff */
[----:B------:R-:W3:Y:S01]  /*34400*/  LDL.LU R17, [R1+0x13a4] ;  /* 0x0013a40001117983 */ /* 0x000ee20000300800 */
[----:B-1----:R-:W-:-:S03]  /*34410*/  LEA R18, P4, R250, R0, 0x2 ;  /* 0x00000000fa127211 */ /* 0x002fc600078810ff */
[----:B------:R1:W-:Y:S01]  /*34420*/  STL.64 [R1+0x1310], R6 ;  /* 0x0013100601007387 */ /* 0x0003e20000100a00 */
[----:B------:R-:W-:-:S04]  /*34430*/  LEA R4, P1, R20, R0, 0x2 ;  /* 0x0000000014047211 */ /* 0x000fc800078210ff */
[-C--:B------:R-:W-:Y:S02]  /*34440*/  LEA.HI.X.SX32 R5, R20, R252.reuse, 0x2, P1 ;  /* 0x000000fc14057211 */ /* 0x080fe400008f16ff */
[----:B------:R-:W3:Y:S01]  /*34450*/  LDL.LU R20, [R1+0x13ac] ;  /* 0x0013ac0001147983 */ /* 0x000ee20000300800 */
[----:B-1----:R-:W-:Y:S01]  /*34460*/  IMAD.MOV.U32 R7, RZ, RZ, R21 ;  /* 0x000000ffff077224 */ /* 0x002fe200078e0015 */
[----:B------:R-:W-:Y:S02]  /*34470*/  LEA.HI.X.SX32 R19, R250, R252, 0x2, P4 ;  /* 0x000000fcfa137211 */ /* 0x000fe400020f16ff */
[----:B------:R-:W3:Y:S02]  /*34480*/  LDL.LU R21, [R1+0x13b8] ;  /* 0x0013b80001157983 */ /* 0x000ee40000300800 */
[-C--:B------:R-:W-:Y:S02]  /*34490*/  LEA R250, P4, R7, R0.reuse, 0x2 ;  /* 0x0000000007fa7211 */ /* 0x080fe400078810ff */
[----:B------:R1:W-:Y:S04]  /*344a0*/  STL.64 [R1+0x1318], R4 ;  /* 0x0013180401007387 */ /* 0x0003e80000100a00 */
[----:B------:R1:W-:Y:S02]  /*344b0*/  STL.64 [R1+0x1320], R18 ;  /* 0x0013201201007387 */ /* 0x0003e40000100a00 */
[----:B-1----:R-:W-:Y:S01]  /*344c0*/  LEA R4, P1, R251, R0, 0x2 ;  /* 0x00000000fb047211 */ /* 0x002fe200078210ff */
[----:B------:R-:W-:-:S02]  /*344d0*/  IMAD.MOV.U32 R5, RZ, RZ, R251 ;  /* 0x000000ffff057224 */ /* 0x000fc400078e00fb */
[----:B------:R-:W-:Y:S01]  /*344e0*/  IMAD.MOV.U32 R251, RZ, RZ, R7 ;  /* 0x000000fffffb7224 */ /* 0x000fe200078e0007 */
[----:B------:R-:W3:Y:S02]  /*344f0*/  LDL.LU R18, [R1+0x13c0] ;  /* 0x0013c00001127983 */ /* 0x000ee40000300800 */
[-C--:B------:R-:W-:Y:S02]  /*34500*/  LEA.HI.X.SX32 R5, R5, R252.reuse, 0x2, P1 ;  /* 0x000000fc05057211 */ /* 0x080fe400008f16ff */
[----:B------:R-:W3:Y:S01]  /*34510*/  LDL.LU R19, [R1+0x13b4] ;  /* 0x0013b40001137983 */ /* 0x000ee20000300800 */
[----:B------:R-:W-:Y:S02]  /*34520*/  LEA.HI.X.SX32 R251, R251, R252, 0x2, P4 ;  /* 0x000000fcfbfb7211 */ /* 0x000fe400020f16ff */
[----:B----4-:R-:W-:-:S04]  /*34530*/  LEA R6, P3, R16, R0, 0x2 ;  /* 0x0000000010067211 */ /* 0x010fc800078610ff */
[----:B------:R-:W-:Y:S02]  /*34540*/  LEA.HI.X.SX32 R7, R16, R252, 0x2, P3 ;  /* 0x000000fc10077211 */ /* 0x000fe400018f16ff */
[----:B------:R-:W4:Y:S04]  /*34550*/  LDL.LU R16, [R1+0x13bc] ;  /* 0x0013bc0001107983 */ /* 0x000f280000300800 */
[----:B------:R2:W-:Y:S04]  /*34560*/  STL.64 [R1+0x1328], R6 ;  /* 0x0013280601007387 */ /* 0x0005e80000100a00 */
[----:B------:R1:W-:Y:S04]  /*34570*/  STL.64 [R1+0x1330], R4 ;  /* 0x0013300401007387 */ /* 0x0003e80000100a00 */
[----:B------:R1:W-:Y:S01]  /*34580*/  STL.64 [R1+0x1338], R250 ;  /* 0x001338fa01007387 */ /* 0x0003e20000100a00 */
[----:B--2---:R-:W-:-:S04]  /*34590*/  LEA R6, P3, R28, R0, 0x2 ;  /* 0x000000001c067211 */ /* 0x004fc800078610ff */
[----:B------:R-:W-:Y:S02]  /*345a0*/  LEA.HI.X.SX32 R7, R28, R252, 0x2, P3 ;  /* 0x000000fc1c077211 */ /* 0x000fe400018f16ff */
[----:B------:R2:W5:Y:S01]  /*345b0*/  LDL.LU R28, [R1+0x3db4] ;  /* 0x003db400011c7983 */ /* 0x0005620000300800 */
[----:B-1----:R-:W-:-:S03]  /*345c0*/  LEA R4, P1, R29, R0, 0x2 ;  /* 0x000000001d047211 */ /* 0x002fc600078210ff */
[----:B------:R1:W-:Y:S01]  /*345d0*/  STL.64 [R1+0x1340], R6 ;  /* 0x0013400601007387 */ /* 0x0003e20000100a00 */
[C---:B------:R-:W-:Y:S02]  /*345e0*/  LEA R250, P4, R26.reuse, R0, 0x2 ;  /* 0x000000001afa7211 */ /* 0x040fe400078810ff */
[-C--:B------:R-:W-:Y:S02]  /*345f0*/  LEA.HI.X.SX32 R5, R29, R252.reuse, 0x2, P1 ;  /* 0x000000fc1d057211 */ /* 0x080fe400008f16ff */
[----:B------:R-:W-:Y:S01]  /*34600*/  LEA.HI.X.SX32 R251, R26, R252, 0x2, P4 ;  /* 0x000000fc1afb7211 */ /* 0x000fe200020f16ff */
[----:B------:R2:W5:Y:S01]  /*34610*/  LDL.LU R29, [R1+0x3db0] ;  /* 0x003db000011d7983 */ /* 0x0005620000300800 */
[----:B-1----:R-:W-:-:S03]  /*34620*/  LEA R6, P3, R27, R0, 0x2 ;  /* 0x000000001b067211 */ /* 0x002fc600078610ff */
[----:B------:R1:W-:Y:S01]  /*34630*/  STL.64 [R1+0x1348], R4 ;  /* 0x0013480401007387 */ /* 0x0003e20000100a00 */
[----:B------:R-:W-:-:S03]  /*34640*/  LEA.HI.X.SX32 R7, R27, R252, 0x2, P3 ;  /* 0x000000fc1b077211 */ /* 0x000fc600018f16ff */
[----:B------:R2:W5:Y:S04]  /*34650*/  LDL.LU R26, [R1+0x3dac] ;  /* 0x003dac00011a7983 */ /* 0x0005680000300800 */
[----:B------:R2:W-:Y:S01]  /*34660*/  STL.64 [R1+0x1350], R250 ;  /* 0x001350fa01007387 */ /* 0x0005e20000100a00 */
[----:B-1----:R-:W-:-:S03]  /*34670*/  LEA R4, P1, R15, R0, 0x2 ;  /* 0x000000000f047211 */ /* 0x002fc600078210ff */
[----:B------:R1:W5:Y:S01]  /*34680*/  LDL.LU R27, [R1+0x3da8] ;  /* 0x003da800011b7983 */ /* 0x0003620000300800 */
[----:B------:R-:W-:-:S03]  /*34690*/  LEA.HI.X.SX32 R5, R15, R252, 0x2, P1 ;  /* 0x000000fc0f057211 */ /* 0x000fc600008f16ff */
[----:B------:R3:W-:Y:S01]  /*346a0*/  STL.64 [R1+0x1358], R6 ;  /* 0x0013580601007387 */ /* 0x0007e20000100a00 */
[----:B--2---:R-:W-:-:S03]  /*346b0*/  LEA R250, P4, R24, R0, 0x2 ;  /* 0x0000000018fa7211 */ /* 0x004fc600078810ff */
[----:B------:R-:W2:Y:S01]  /*346c0*/  LDL.LU R15, [R1+0x3da4] ;  /* 0x003da400010f7983 */ /* 0x000ea20000300800 */
[----:B------:R-:W-:-:S03]  /*346d0*/  LEA.HI.X.SX32 R251, R24, R252, 0x2, P4 ;  /* 0x000000fc18fb7211 */ /* 0x000fc600020f16ff */
[----:B------:R1:W-:Y:S01]  /*346e0*/  STL.64 [R1+0x1360], R4 ;  /* 0x0013600401007387 */ /* 0x0003e20000100a00 */
[----:B---3--:R-:W-:-:S03]  /*346f0*/  LEA R6, P3, R25, R0, 0x2 ;  /* 0x0000000019067211 */ /* 0x008fc600078610ff */
[----:B------:R3:W5:Y:S01]  /*34700*/  LDL.LU R24, [R1+0x3da0] ;  /* 0x003da00001187983 */ /* 0x0007620000300800 */
[----:B------:R-:W-:-:S03]  /*34710*/  LEA.HI.X.SX32 R7, R25, R252, 0x2, P3 ;  /* 0x000000fc19077211 */ /* 0x000fc600018f16ff */
[----:B------:R1:W-:Y:S02]  /*34720*/  STL.64 [R1+0x1368], R250 ;  /* 0x001368fa01007387 */ /* 0x0003e40000100a00 */
[C---:B-1----:R-:W-:Y:S02]  /*34730*/  LEA R4, P1, R22.reuse, R0, 0x2 ;  /* 0x0000000016047211 */ /* 0x042fe400078210ff */
[----:B------:R3:W5:Y:S02]  /*34740*/  LDL.LU R25, [R1+0x3d9c] ;  /* 0x003d9c0001197983 */ /* 0x0007640000300800 */
[----:B------:R-:W-:Y:S02]  /*34750*/  LEA.HI.X.SX32 R5, R22, R252, 0x2, P1 ;  /* 0x000000fc16057211 */ /* 0x000fe400008f16ff */
[----:B------:R1:W-:Y:S01]  /*34760*/  STL.64 [R1+0x1370], R6 ;  /* 0x0013700601007387 */ /* 0x0003e20000100a00 */
[----:B------:R-:W-:-:S03]  /*34770*/  LEA R250, P4, R23, R0, 0x2 ;  /* 0x0000000017fa7211 */ /* 0x000fc600078810ff */
[----:B------:R3:W5:Y:S01]  /*34780*/  LDL.LU R22, [R1+0x3d98] ;  /* 0x003d980001167983 */ /* 0x0007620000300800 */
[----:B------:R-:W-:-:S03]  /*34790*/  LEA.HI.X.SX32 R251, R23, R252, 0x2, P4 ;  /* 0x000000fc17fb7211 */ /* 0x000fc600020f16ff */
[----:B------:R1:W-:Y:S04]  /*347a0*/  STL.64 [R1+0x1378], R4 ;  /* 0x0013780401007387 */ /* 0x0003e80000100a00 */
[----:B------:R3:W5:Y:S01]  /*347b0*/  LDL.LU R23, [R1+0x3d94] ;  /* 0x003d940001177983 */ /* 0x0007620000300800 */
[----:B-1----:R-:W-:-:S03]  /*347c0*/  LEA R6, P3, R14, R0, 0x2 ;  /* 0x000000000e067211 */ /* 0x002fc600078610ff */
[----:B------:R1:W-:Y:S01]  /*347d0*/  STL.64 [R1+0x1380], R250 ;  /* 0x001380fa01007387 */ /* 0x0003e20000100a00 */
[----:B------:R-:W-:-:S03]  /*347e0*/  LEA.HI.X.SX32 R7, R14, R252, 0x2, P3 ;  /* 0x000000fc0e077211 */ /* 0x000fc600018f16ff */
[----:B------:R-:W3:Y:S04]  /*347f0*/  LDL.LU R14, [R1+0x3d90] ;  /* 0x003d9000010e7983 */ /* 0x000ee80000300800 */
[----:B------:R1:W-:Y:S01]  /*34800*/  STL.64 [R1+0x1388], R6 ;  /* 0x0013880601007387 */ /* 0x0003e20000100a00 */
[----:B------:R-:W-:-:S04]  /*34810*/  LEA R4, P1, R17, R0, 0x2 ;  /* 0x0000000011047211 */ /* 0x000fc800078210ff */
[----:B------:R-:W-:Y:S02]  /*34820*/  LEA.HI.X.SX32 R5, R17, R252, 0x2, P1 ;  /* 0x000000fc11057211 */ /* 0x000fe400008f16ff */
[----:B------:R-:W3:Y:S01]  /*34830*/  LDL.LU R17, [R1+0x3d8c] ;  /* 0x003d8c0001117983 */ /* 0x000ee20000300800 */
[----:B-1----:R-:W-:-:S03]  /*34840*/  LEA R250, P4, R20, R0, 0x2 ;  /* 0x0000000014fa7211 */ /* 0x002fc600078810ff */
[----:B------:R1:W-:Y:S01]  /*34850*/  STL.64 [R1+0x1390], R4 ;  /* 0x0013900401007387 */ /* 0x0003e20000100a00 */
[----:B------:R-:W-:Y:S02]  /*34860*/  LEA.HI.X.SX32 R251, R20, R252, 0x2, P4 ;  /* 0x000000fc14fb7211 */ /* 0x000fe400020f16ff */
[C---:B------:R-:W-:Y:S01]  /*34870*/  LEA R6, P3, R21.reuse, R0, 0x2 ;  /* 0x0000000015067211 */ /* 0x040fe200078610ff */
[----:B------:R1:W5:Y:S03]  /*34880*/  LDL.LU R20, [R1+0x3d88] ;  /* 0x003d880001147983 */ /* 0x0003660000300800 */
[----:B------:R-:W-:Y:S01]  /*34890*/  LEA.HI.X.SX32 R7, R21, R252, 0x2, P3 ;  /* 0x000000fc15077211 */ /* 0x000fe200018f16ff */
[----:B------:R1:W-:Y:S04]  /*348a0*/  STL.64 [R1+0x1398], R250 ;  /* 0x001398fa01007387 */ /* 0x0003e80000100a00 */
[----:B------:R1:W5:Y:S02]  /*348b0*/  LDL.LU R21, [R1+0x3d84] ;  /* 0x003d840001157983 */ /* 0x0003640000300800 */
[----:B-1----:R-:W-:-:S02]  /*348c0*/  LEA R4, P1, R18, R0, 0x2 ;  /* 0x0000000012047211 */ /* 0x002fc400078210ff */
[C---:B------:R-:W-:Y:S02]  /*348d0*/  LEA R250, P4, R19.reuse, R0, 0x2 ;  /* 0x0000000013fa7211 */ /* 0x040fe400078810ff */
[-C--:B------:R-:W-:Y:S01]  /*348e0*/  LEA.HI.X.SX32 R5, R18, R252.reuse, 0x2, P1 ;  /* 0x000000fc12057211 */ /* 0x080fe200008f16ff */
[----:B------:R4:W-:Y:S01]  /*348f0*/  STL.64 [R1+0x13a0], R6 ;  /* 0x0013a00601007387 */ /* 0x0009e20000100a00 */
[----:B------:R-:W-:-:S03]  /*34900*/  LEA.HI.X.SX32 R251, R19, R252, 0x2, P4 ;  /* 0x000000fc13fb7211 */ /* 0x000fc600020f16ff */
[----:B------:R1:W5:Y:S04]  /*34910*/  LDL.LU R18, [R1+0x3d80] ;  /* 0x003d800001127983 */ /* 0x0003680000300800 */
[----:B------:R-:W-:Y:S04]  /*34920*/  STL.64 [R1+0x13a8], R4 ;  /* 0x0013a80401007387 */ /* 0x000fe80000100a00 */
[----:B------:R1:W5:Y:S04]  /*34930*/  LDL.LU R19, [R1+0x3d7c] ;  /* 0x003d7c0001137983 */ /* 0x0003680000300800 */
[----:B------:R-:W-:Y:S01]  /*34940*/  STL.64 [R1+0x13b0], R250 ;  /* 0x0013b0fa01007387 */ /* 0x000fe20000100a00 */
[----:B----4-:R-:W-:-:S04]  /*34950*/  LEA R6, P3, R16, R0, 0x2 ;  /* 0x0000000010067211 */ /* 0x010fc800078610ff */
[----:B------:R-:W-:Y:S02]  /*34960*/  LEA.HI.X.SX32 R7, R16, R252, 0x2, P3 ;  /* 0x000000fc10077211 */ /* 0x000fe400018f16ff */
[----:B------:R1:W5:Y:S04]  /*34970*/  LDL.LU R16, [R1+0x3d78] ;  /* 0x003d780001107983 */ /* 0x0003680000300800 */
[----:B------:R2:W-:Y:S02]  /*34980*/  STL.64 [R1+0x13b8], R6 ;  /* 0x0013b80601007387 */ /* 0x0005e40000100a00 */
[----:B--2---:R-:W-:-:S04]  /*34990*/  LEA R6, P3, R15, R0, 0x2 ;  /* 0x000000000f067211 */ /* 0x004fc800078610ff */
[----:B------:R-:W-:Y:S02]  /*349a0*/  LEA.HI.X.SX32 R7, R15, R252, 0x2, P3 ;  /* 0x000000fc0f077211 */ /* 0x000fe400018f16ff */
[----:B---3--:R-:W-:-:S04]  /*349b0*/  LEA R250, P4, R14, R0, 0x2 ;  /* 0x000000000efa7211 */ /* 0x008fc800078810ff */
[----:B------:R-:W-:Y:S02]  /*349c0*/  LEA.HI.X.SX32 R251, R14, R252, 0x2, P4 ;  /* 0x000000fc0efb7211 */ /* 0x000fe400020f16ff */
[----:B------:R-:W-:-:S04]  /*349d0*/  LEA R4, P1, R17, R0, 0x2 ;  /* 0x0000000011047211 */ /* 0x000fc800078210ff */
[----:B------:R-:W-:Y:S02]  /*349e0*/  LEA.HI.X.SX32 R5, R17, R252, 0x2, P1 ;  /* 0x000000fc11057211 */ /* 0x000fe400008f16ff */
[----:B------:R1:W5:Y:S04]  /*349f0*/  LDL.LU R17, [R1+0x3d74] ;  /* 0x003d740001117983 */ /* 0x0003680000300800 */
[----:B------:R2:W-:Y:S04]  /*34a00*/  STL.64 [R1+0x13c0], R4 ;  /* 0x0013c00401007387 */ /* 0x0005e80000100a00 */
[----:B------:R1:W5:Y:S04]  /*34a10*/  LDL.LU R14, [R1+0x3d70] ;  /* 0x003d7000010e7983 */ /* 0x0003680000300800 */
[----:B------:R3:W-:Y:S01]  /*34a20*/  STL.64 [R1+0x13c8], R250 ;  /* 0x0013c8fa01007387 */ /* 0x0007e20000100a00 */
[----:B--2---:R-:W-:-:S03]  /*34a30*/  LEA R4, P1, R12, R0, 0x2 ;  /* 0x000000000c047211 */ /* 0x004fc600078210ff */
[----:B------:R1:W5:Y:S01]  /*34a40*/  LDL.LU R15, [R1+0x3d6c] ;  /* 0x003d6c00010f7983 */ /* 0x0003620000300800 */
[----:B------:R-:W-:Y:S02]  /*34a50*/  LEA.HI.X.SX32 R5, R12, R252, 0x2, P1 ;  /* 0x000000fc0c057211 */ /* 0x000fe400008f16ff */
[C---:B---3--:R-:W-:Y:S01]  /*34a60*/  LEA R250, P4, R13.reuse, R0, 0x2 ;  /* 0x000000000dfa7211 */ /* 0x048fe200078810ff */
[----:B------:R2:W-:Y:S03]  /*34a70*/  STL.64 [R1+0x13d0], R6 ;  /* 0x0013d00601007387 */ /* 0x0005e60000100a00 */
[----:B------:R-:W-:Y:S01]  /*34a80*/  LEA.HI.X.SX32 R251, R13, R252, 0x2, P4 ;  /* 0x000000fc0dfb7211 */ /* 0x000fe200020f16ff */
[----:B------:R1:W5:Y:S04]  /*34a90*/  LDL.LU R12, [R1+0x3d68] ;  /* 0x003d6800010c7983 */ /* 0x0003680000300800 */
[----:B------:R3:W-:Y:S01]  /*34aa0*/  STL.64 [R1+0x13d8], R4 ;  /* 0x0013d80401007387 */ /* 0x0007e20000100a00 */
[----:B--2---:R-:W-:-:S03]  /*34ab0*/  LEA R6, P3, R10, R0, 0x2 ;  /* 0x000000000a067211 */ /* 0x004fc600078610ff */
[----:B------:R1:W5:Y:S01]  /*34ac0*/  LDL.LU R13, [R1+0x3d64] ;  /* 0x003d6400010d7983 */ /* 0x0003620000300800 */
[----:B------:R-:W-:-:S03]  /*34ad0*/  LEA.HI.X.SX32 R7, R10, R252, 0x2, P3 ;  /* 0x000000fc0a077211 */ /* 0x000fc600018f16ff */
[----:B------:R2:W-:Y:S01]  /*34ae0*/  STL.64 [R1+0x13e0], R250 ;  /* 0x0013e0fa01007387 */ /* 0x0005e20000100a00 */
[----:B---3--:R-:W-:-:S03]  /*34af0*/  LEA R4, P1, R11, R0, 0x2 ;  /* 0x000000000b047211 */ /* 0x008fc600078210ff */
[----:B------:R1:W5:Y:S01]  /*34b00*/  LDL.LU R10, [R1+0x3d60] ;  /* 0x003d6000010a7983 */ /* 0x0003620000300800 */
[----:B------:R-:W-:Y:S02]  /*34b10*/  LEA.HI.X.SX32 R5, R11, R252, 0x2, P1 ;  /* 0x000000fc0b057211 */ /* 0x000fe400008f16ff */
[C---:B--2---:R-:W-:Y:S01]  /*34b20*/  LEA R250, P4, R8.reuse, R0, 0x2 ;  /* 0x0000000008fa7211 */ /* 0x044fe200078810ff */
[----:B------:R-:W-:Y:S03]  /*34b30*/  STL.64 [R1+0x13e8], R6 ;  /* 0x0013e80601007387 */ /* 0x000fe60000100a00 */
[----:B------:R-:W-:Y:S01]  /*34b40*/  LEA.HI.X.SX32 R251, R8, R252, 0x2, P4 ;  /* 0x000000fc08fb7211 */ /* 0x000fe200020f16ff */
[----:B------:R1:W5:Y:S04]  /*34b50*/  LDL.LU R11, [R1+0x3d5c] ;  /* 0x003d5c00010b7983 */ /* 0x0003680000300800 */
[----:B------:R-:W-:Y:S04]  /*34b60*/  STL.64 [R1+0x13f0], R4 ;  /* 0x0013f00401007387 */ /* 0x000fe80000100a00 */
[----:B------:R1:W5:Y:S04]  /*34b70*/  LDL.LU R8, [R1+0x3d58] ;  /* 0x003d580001087983 */ /* 0x0003680000300800 */
[----:B------:R2:W-:Y:S04]  /*34b80*/  STL.64 [R1+0x13f8], R250 ;  /* 0x0013f8fa01007387 */ /* 0x0005e80000100a00 */
[----:B--2---:R-:W2:Y:S01]  /*34b90*/  LDL.LU R251, [R1+0x3d54] ;  /* 0x003d540001fb7983 */ /* 0x004ea20000300800 */
[----:B------:R-:W-:-:S02]  /*34ba0*/  LEA R6, P3, R9, R0, 0x2 ;  /* 0x0000000009067211 */ /* 0x000fc400078610ff */
[-C--:B------:R-:W-:Y:S02]  /*34bb0*/  LEA R4, P1, R2, R0.reuse, 0x2 ;  /* 0x0000000002047211 */ /* 0x080fe400078210ff */
[----:B------:R-:W-:Y:S01]  /*34bc0*/  LEA R250, P4, R3, R0, 0x2 ;  /* 0x0000000003fa7211 */ /* 0x000fe200078810ff */
[----:B------:R-:W-:Y:S01]  /*34bd0*/  IMAD.MOV.U32 R0, RZ, RZ, c[0x0][0x180] ;  /* 0x00006000ff007624 */ /* 0x000fe200078e00ff */
[----:B------:R-:W-:Y:S02]  /*34be0*/  LEA.HI.X.SX32 R7, R9, R252, 0x2, P3 ;  /* 0x000000fc09077211 */ /* 0x000fe400018f16ff */
[----:B------:R1:W5:Y:S04]  /*34bf0*/  LDL.LU R9, [R1+0x3d50] ;  /* 0x003d500001097983 */ /* 0x0003680000300800 */
[----:B------:R3:W-:Y:S04]  /*34c00*/  STL.64 [R1+0x1400], R6 ;  /* 0x0014000601007387 */ /* 0x0007e80000100a00 */
[----:B---3--:R1:W5:Y:S01]  /*34c10*/  LDL.LU.64 R6, [R1+0x3d48] ;  /* 0x003d480001067983 */ /* 0x0083620000300a00 */
[----:B--2---:R-:W-:-:S02]  /*34c20*/  IADD3 R5, R251, -0x91, RZ ;  /* 0xffffff6ffb057810 */ /* 0x004fc40007ffe0ff */
[----:B------:R-:W-:Y:S02]  /*34c30*/  IADD3 R251, R0, -0x95, RZ ;  /* 0xffffff6b00fb7810 */ /* 0x000fe40007ffe0ff */
[----:B------:R-:W-:Y:S02]  /*34c40*/  ISETP.GE.U32.AND P3, PT, R5, 0x7ffffef0, PT ;  /* 0x7ffffef00500780c */ /* 0x000fe40003f66070 */
[-C--:B------:R-:W-:Y:S02]  /*34c50*/  LEA.HI.X.SX32 R5, R2, R252.reuse, 0x2, P1 ;  /* 0x000000fc02057211 */ /* 0x080fe400008f16ff */
[----:B------:R-:W-:Y:S01]  /*34c60*/  ISETP.GE.U32.AND P1, PT, R251, 0x7ffffeec, PT ;  /* 0x7ffffeecfb00780c */ /* 0x000fe20003f26070 */
[----:B------:R1:W5:Y:S01]  /*34c70*/  LDL.LU R2, [R1+0x3d40] ;  /* 0x003d400001027983 */ /* 0x0003620000300800 */
[----:B------:R-:W-:-:S03]  /*34c80*/  LEA.HI.X.SX32 R251, R3, R252, 0x2, P4 ;  /* 0x000000fc03fb7211 */ /* 0x000fc600020f16ff */
[----:B------:R2:W-:Y:S04]  /*34c90*/  STL.64 [R1+0x1410], R4 ;  /* 0x0014100401007387 */ /* 0x0005e80000100a00 */
[----:B--2---:R1:W5:Y:S04]  /*34ca0*/  LDL.LU.64 R4, [R1+0x3d38] ;  /* 0x003d380001047983 */ /* 0x0043680000300a00 */
[----:B------:R1:W5:Y:S04]  /*34cb0*/  LDL.LU R3, [R1+0x3d30] ;  /* 0x003d300001037983 */ /* 0x0003680000300800 */
[----:B------:R2:W-:Y:S04]  /*34cc0*/  STL.64 [R1+0x1408], R250 ;  /* 0x001408fa01007387 */ /* 0x0005e80000100a00 */
[----:B--2---:R1:W5:Y:S04]  /*34cd0*/  LDL.LU.64 R250, [R1+0x3d28] ;  /* 0x003d280001fa7983 */ /* 0x0043680000300a00 */
[----:B------:R-:W2:Y:S01]  /*34ce0*/  LDL.LU R252, [R1+0x1420] ;  /* 0x0014200001fc7983 */ /* 0x000ea20000300800 */
[----:B------:R-:W-:Y:S01]  /*34cf0*/  IMAD.MOV.U32 R0, RZ, RZ, c[0x0][0x188] ;  /* 0x00006200ff007624 */ /* 0x000fe200078e00ff */
[----:B--2---:R-:W-:-:S04]  /*34d00*/  ISETP.NE.U32.AND P4, PT, R252, RZ, PT ;  /* 0x000000fffc00720c */ /* 0x004fc80003f85070 */
[----:B------:R-:W-:Y:S02]  /*34d10*/  SHF.L.U32 R252, R0, 0x7, RZ ;  /* 0x0000000700fc7819 */ /* 0x000fe400000006ff */
[----:B-1----:R-:W1:Y:S02]  /*34d20*/  S2R R0, SR_TID.X ;  /* 0x0000000000007919 */ /* 0x002e640000002100 */
[----:B-1----:R-:W-:-:S05]  /*34d30*/  LOP3.LUT R0, R0, 0x7f, RZ, 0xc0, !PT ;  /* 0x0000007f00007812 */ /* 0x002fca00078ec0ff */
[----:B------:R-:W-:-:S05]  /*34d40*/  IMAD.SHL.U32 R0, R0, 0x4, RZ ;  /* 0x0000000400007824 */ /* 0x000fca00078e00ff */
[C---:B------:R-:W-:Y:S02]  /*34d50*/  LOP3.LUT R252, R0.reuse, 0x10, RZ, 0x3c, !PT ;  /* 0x0000001000fc7812 */ /* 0x040fe400078e3cff */
[C---:B------:R-:W-:Y:S02]  /*34d60*/  LOP3.LUT R252, R0.reuse, 0x30, RZ, 0x3c, !PT ;  /* 0x0000003000fc7812 */ /* 0x040fe400078e3cff */
[C---:B------:R-:W-:Y:S02]  /*34d70*/  LOP3.LUT R252, R0.reuse, 0x50, RZ, 0x3c, !PT ;  /* 0x0000005000fc7812 */ /* 0x040fe400078e3cff */
[C---:B------:R-:W-:Y:S01]  /*34d80*/  LOP3.LUT R252, R0.reuse, 0x70, RZ, 0x3c, !PT ;  /* 0x0000007000fc7812 */ /* 0x040fe200078e3cff */
[----:B------:R-:W-:Y:S01]  /*34d90*/  IMAD.MOV.U32 R252, RZ, RZ, c[0x0][0x188] ;  /* 0x00006200fffc7624 */ /* 0x000fe200078e00ff */
[----:B------:R-:W-:-:S03]  /*34da0*/  IADD3 R0, R0, 0x100000, RZ ;  /* 0x0010000000007810 */ /* 0x000fc60007ffe0ff */
[----:B------:R-:W-:-:S03]  /*34db0*/  IMAD.SHL.U32 R252, R252, 0x80, RZ ;  /* 0x00000080fcfc7824 */ /* 0x000fc600078e00ff */
[----:B-----5:R1:W-:Y:S01]  /*34dc0*/  STL.64 [R1+0x4118], R2 ;  /* 0x0041180201007387 */ /* 0x0203e20000100a00 */
[----:B------:R-:W-:-:S03]  /*34dd0*/  IMAD.WIDE R250, R252, 0x4, R250 ;  /* 0x00000004fcfa7825 */ /* 0x000fc600078e02fa */
[----:B------:R-:W0:Y:S04]  /*34de0*/  LDGDEPBAR ;  /* 0x00000000000079af */ /* 0x000e280000000000 */
[----:B------:R2:W-:Y:S04]  /*34df0*/  STL.64 [R1+0x40e8], R4 ;  /* 0x0040e80401007387 */ /* 0x0005e80000100a00 */
[----:B-1----:R-:W1:Y:S02]  /*34e00*/  S2R R3, SR_TID.X ;  /* 0x0000000000037919 */ /* 0x002e640000002100 */
[----:B-1----:R-:W-:-:S05]  /*34e10*/  LOP3.LUT R2, R3, 0x7f, RZ, 0xc0, !PT ;  /* 0x0000007f03027812 */ /* 0x002fca00078ec0ff */
[----:B------:R-:W-:-:S05]  /*34e20*/  IMAD.SHL.U32 R3, R2, 0x4, RZ ;  /* 0x0000000402037824 */ /* 0x000fca00078e00ff */
[----:B------:R2:W-:Y:S04]  /*34e30*/  LDGSTS.E [R3], [R4.64], P4 ;  /* 0x0000000004037fae */ /* 0x0005e8000a121844 */
[----:B------:R1:W-:Y:S04]  /*34e40*/  LDGSTS.E [R3+0x1000], [R68.64], P4 ;  /* 0x0100000044037fae */ /* 0x0003e8000a121844 */
[----:B------:R3:W-:Y:S04]  /*34e50*/  LDGSTS.E [R3+0x2000], [R66.64], P4 ;  /* 0x0200000042037fae */ /* 0x0007e8000a121844 */
[----:B--2---:R-:W2:Y:S04]  /*34e60*/  LDL.64 R4, [R1+0x1208] ;  /* 0x0012080001047983 */ /* 0x004ea80000100a00 */
[----:B------:R-:W-:Y:S04]  /*34e70*/  STL.64 [R1+0x1828], R250 ;  /* 0x001828fa01007387 */ /* 0x000fe80000100a00 */
[----:B------:R4:W-:Y:S04]  /*34e80*/  STL.64 [R1+0x4120], R250 ;  /* 0x004120fa01007387 */ /* 0x0009e80000100a00 */
[----:B------:R1:W-:Y:S04]  /*34e90*/  LDGSTS.E [R3+0x3000], [R64.64], P4 ;  /* 0x0300000040037fae */ /* 0x0003e8000a121844 */
[----:B------:R1:W-:Y:S04]  /*34ea0*/  LDGSTS.E [R3+0x4000], [R62.64], P4 ;  /* 0x040000003e037fae */ /* 0x0003e8000a121844 */
[----:B----4-:R-:W4:Y:S04]  /*34eb0*/  LDL.64 R250, [R1+0x1148] ;  /* 0x0011480001fa7983 */ /* 0x010f280000100a00 */
[----:B------:R1:W-:Y:S04]  /*34ec0*/  STL.64 [R1+0x40d0], R68 ;  /* 0x0040d04401007387 */ /* 0x0003e80000100a00 */
[----:B------:R3:W-:Y:S04]  /*34ed0*/  LDGSTS.E [R3+0x5000], [R60.64], P4 ;  /* 0x050000003c037fae */ /* 0x0007e8000a121844 */
[----:B------:R3:W-:Y:S04]  /*34ee0*/  LDGSTS.E [R3+0x6000], [R58.64], P4 ;  /* 0x060000003a037fae */ /* 0x0007e8000a121844 */
[----:B-1----:R-:W2:Y:S04]  /*34ef0*/  LDL.64 R68, [R1+0x1088] ;  /* 0x0010880001447983 */ /* 0x002ea80000100a00 */
[----:B------:R3:W-:Y:S04]  /*34f00*/  STL.64 [R1+0x40b0], R66 ;  /* 0x0040b04201007387 */ /* 0x0007e80000100a00 */
[----:B------:R1:W-:Y:S04]  /*34f10*/  LDGSTS.E [R3+0x7000], [R56.64], P4 ;  /* 0x0700000038037fae */ /* 0x0003e8000a121844 */
[----:B------:R1:W-:Y:S04]  /*34f20*/  LDGSTS.E [R3+0x8000], [R54.64], P4 ;  /* 0x0800000036037fae */ /* 0x0003e8000a121844 */
[----:B---3--:R-:W3:Y:S04]  /*34f30*/  LDL.64 R66, [R1+0xfc8] ;  /* 0x000fc80001427983 */ /* 0x008ee80000100a00 */
[----:B------:R1:W-:Y:S04]  /*34f40*/  STL.64 [R1+0x4088], R64 ;  /* 0x0040884001007387 */ /* 0x0003e80000100a00 */
[----:B------:R1:W-:Y:S04]  /*34f50*/  LDGSTS.E [R3+0x9000], [R52.64], P4 ;  /* 0x0900000034037fae */ /* 0x0003e8000a121844 */
[----:B------:R1:W-:Y:S04]  /*34f60*/  LDGSTS.E [R3+0xa000], [R50.64], P4 ;  /* 0x0a00000032037fae */ /* 0x0003e8000a121844 */
[----:B-1----:R-:W2:Y:S04]  /*34f70*/  LDL.64 R64, [R1+0xf30] ;  /* 0x000f300001407983 */ /* 0x002ea80000100a00 */
        /* <DEDUP_REMOVED lines=53> */
[----:B-1----:R-:W2:Y:S04]  /*352d0*/  LDL.64 R36, [R1+0x5f0] ;  /* 0x0005f00001247983 */ /* 0x002ea80000100a00 */
[----:B------:R1:W-:Y:S04]  /*352e0*/  STL.64 [R1+0x3e68], R34 ;  /* 0x003e682201007387 */ /* 0x0003e80000100a00 */
[----:B-1----:R-:W2:Y:S04]  /*352f0*/  LDL.64 R34, [R1+0x5a8] ;  /* 0x0005a80001227983 */ /* 0x002ea80000100a00 */
[----:B------:R4:W-:Y:S04]  /*35300*/  STL.64 [R1+0x3e40], R32 ;  /* 0x003e402001007387 */ /* 0x0009e80000100a00 */
[----:B----4-:R-:W4:Y:S04]  /*35310*/  LDL.64 R32, [R1+0x568] ;  /* 0x0005680001207983 */ /* 0x010f280000100a00 */
[----:B------:R-:W-:Y:S04]  /*35320*/  STL.64 [R1+0x3e18], R30 ;  /* 0x003e181e01007387 */ /* 0x000fe80000100a00 */
        /* <DEDUP_REMOVED lines=8> */
[----:B------:R3:W-:Y:S04]  /*353b0*/  STL.64 [R1+0x3d48], R12 ;  /* 0x003d480c01007387 */ /* 0x0007e80000100a00 */
[----:B------:R-:W-:Y:S04]  /*353c0*/  STL.64 [R1+0x3d58], R10 ;  /* 0x003d580a01007387 */ /* 0x000fe80000100a00 */
[----:B------:R1:W-:Y:S04]  /*353d0*/  STL.64 [R1+0x3d60], R166 ;  /* 0x003d60a601007387 */ /* 0x0003e80000100a00 */
[----:B------:R-:W-:Y:S04]  /*353e0*/  STL.64 [R1+0x3d68], R8 ;  /* 0x003d680801007387 */ /* 0x000fe80000100a00 */
[----:B------:R-:W-:Y:S04]  /*353f0*/  STL.64 [R1+0x3d70], R6 ;  /* 0x003d700601007387 */ /* 0x000fe80000100a00 */
[----:B------:R-:W-:Y:S04]  /*35400*/  STL.64 [R1+0x3d78], R210 ;  /* 0x003d78d201007387 */ /* 0x000fe80000100a00 */
[----:B------:R-:W-:Y:S04]  /*35410*/  STL.64 [R1+0x3d80], R226 ;  /* 0x003d80e201007387 */ /* 0x000fe80000100a00 */
[----:B------:R-:W-:Y:S04]  /*35420*/  STL.64 [R1+0x3d90], R242 ;  /* 0x003d90f201007387 */ /* 0x000fe80000100a00 */
[----:B---3--:R-:W3:Y:S04]  /*35430*/  LDL.64 R12, [R1+0x1288] ;  /* 0x00128800010c7983 */ /* 0x008ee80000100a00 */
[----:B------:R-:W3:Y:S04]  /*35440*/  LDL.64 R14, [R1+0x12e0] ;  /* 0x0012e000010e7983 */ /* 0x000ee80000100a00 */
[----:B------:R-:W3:Y:S04]  /*35450*/  LDL.64 R16, [R1+0x1320] ;  /* 0x0013200001107983 */ /* 0x000ee80000100a00 */
[----:B------:R-:W3:Y:S04]  /*35460*/  LDL.64 R18, [R1+0x1360] ;  /* 0x0013600001127983 */ /* 0x000ee80000100a00 */
[----:B------:R-:W3:Y:S04]  /*35470*/  LDL.64 R22, [R1+0x13a0] ;  /* 0x0013a00001167983 */ /* 0x000ee80000100a00 */
[----:B------:R-:W3:Y:S04]  /*35480*/  LDL.64 R24, [R1+0x13e0] ;  /* 0x0013e00001187983 */ /* 0x000ee80000100a00 */
[----:B------:R-:W3:Y:S04]  /*35490*/  LDL.64 R26, [R1+0x540] ;  /* 0x00054000011a7983 */ /* 0x000ee80000100a00 */
[----:B------:R-:W3:Y:S04]  /*354a0*/  LDL.64 R28, [R1+0x508] ;  /* 0x00050800011c7983 */ /* 0x000ee80000100a00 */
[----:B------:R-:W3:Y:S04]  /*354b0*/  LDL.64 R30, [R1+0x4d0] ;  /* 0x0004d000011e7983 */ /* 0x000ee80000100a00 */
[----:B----4-:R4:W-:Y:S04]  /*354c0*/  LDGSTS.E [R3+0x25000], [R32.64], P4 ;  /* 0x2500000020037fae */ /* 0x0109e8000a121844 */
[----:B--2---:R2:W-:Y:S04]  /*354d0*/  LDGSTS.E [R3+0x26000], [R34.64], P4 ;  /* 0x2600000022037fae */ /* 0x0045e8000a121844 */
[----:B------:R1:W-:Y:S04]  /*354e0*/  LDGSTS.E [R3+0x27000], [R36.64], P4 ;  /* 0x2700000024037fae */ /* 0x0003e8000a121844 */
        /* <DEDUP_REMOVED lines=18> */
[----:B----4-:R-:W4:Y:S04]  /*35610*/  LDL.64 R32, [R1+0x498] ;  /* 0x0004980001207983 */ /* 0x010f280000100a00 */
[----:B--2---:R-:W2:Y:S04]  /*35620*/  LDL.64 R34, [R1+0x460] ;  /* 0x0004600001227983 */ /* 0x004ea80000100a00 */
[----:B-1----:R-:W1:Y:S04]  /*35630*/  S2R R5, SR_TID.X ;  /* 0x0000000000057919 */ /* 0x002e680000002100 */
[----:B------:R-:W2:Y:S04]  /*35640*/  LDL.64 R36, [R1+0x428] ;  /* 0x0004280001247983 */ /* 0x000ea80000100a00 */
        /* <DEDUP_REMOVED lines=11> */
[----:B------:R-:W2:Y:S01]  /*35700*/  LDL.64 R62, [R1+0x188] ;  /* 0x00018800013e7983 */ /* 0x000ea20000100a00 */
[----:B-1----:R-:W-:-:S03]  /*35710*/  LOP3.LUT R55, R5, 0x7f, RZ, 0xc0, !PT ;  /* 0x0000007f05377812 */ /* 0x002fc600078ec0ff */
[----:B------:R-:W2:Y:S04]  /*35720*/  LDL.64 R64, [R1+0x150] ;  /* 0x0001500001407983 */ /* 0x000ea80000100a00 */
[----:B------:R-:W2:Y:S04]  /*35730*/  LDL.64 R66, [R1+0x118] ;  /* 0x0001180001427983 */ /* 0x000ea80000100a00 */
[----:B------:R-:W2:Y:S04]  /*35740*/  LDL.64 R68, [R1+0xe0] ;  /* 0x0000e00001447983 */ /* 0x000ea80000100a00 */
[----:B------:R-:W2:Y:S04]  /*35750*/  LDL.64 R250, [R1+0xa8] ;  /* 0x0000a80001fa7983 */ /* 0x000ea80000100a00 */
[----:B------:R-:W2:Y:S04]  /*35760*/  LDL.64 R4, [R1+0x70] ;  /* 0x0000700001047983 */ /* 0x000ea80000100a00 */
[----:B------:R-:W2:Y:S04]  /*35770*/  LDL.LU.64 R166, [R1+0x38] ;  /* 0x0000380001a67983 */ /* 0x000ea80000300a00 */
[----:B------:R-:W2:Y:S01]  /*35780*/  LDL.LU.64 R20, [R1] ;  /* 0x0000000001147983 */ /* 0x000ea20000300a00 */
[----:B------:R-:W-:-:S03]  /*35790*/  IMAD.SHL.U32 R55, R55, 0x4, RZ ;  /* 0x0000000437377824 */ /* 0x000fc600078e00ff */
[----:B---3--:R1:W-:Y:S02]  /*357a0*/  LDGSTS.E [R3+0x3a000], [R12.64], P4 ;  /* 0x3a0000000c037fae */ /* 0x0083e4000a121844 */
[C---:B------:R-:W-:Y:S02]  /*357b0*/  LOP3.LUT R54, R55.reuse, 0x10, RZ, 0x3c, !PT ;  /* 0x0000001037367812 */ /* 0x040fe400078e3cff */
        /* <DEDUP_REMOVED lines=8> */
[----:B----4-:R4:W-:Y:S04]  /*35840*/  LDGSTS.E [R54+0x3200], [R32.64], P4 ;  /* 0x0320000020367fae */ /* 0x0109e8000a121844 */
[----:B--2---:R2:W-:Y:S04]  /*35850*/  LDGSTS.E [R54+0x4200], [R34.64], P4 ;  /* 0x0420000022367fae */ /* 0x0045e8000a121844 */
[----:B----4-:R-:W4:Y:S04]  /*35860*/  LDL.64 R32, [R1+0x570] ;  /* 0x0005700001207983 */ /* 0x010f280000100a00 */
[----:B------:R1:W-:Y:S04]  /*35870*/  LDGSTS.E [R54+0x5200], [R36.64], P4 ;  /* 0x0520000024367fae */ /* 0x0003e8000a121844 */
[----:B--2---:R-:W2:Y:S04]  /*35880*/  LDL.64 R34, [R1+0x5b0] ;  /* 0x0005b00001227983 */ /* 0x004ea80000100a00 */
[----:B------:R3:W-:Y:S04]  /*35890*/  LDGSTS.E [R54+0x6200], [R38.64], P4 ;  /* 0x0620000026367fae */ /* 0x0007e8000a121844 */
[----:B-1----:R-:W2:Y:S04]  /*358a0*/  LDL.64 R36, [R1+0x5f8] ;  /* 0x0005f80001247983 */ /* 0x002ea80000100a00 */
[----:B------:R1:W-:Y:S04]  /*358b0*/  LDGSTS.E [R54+0x7200], [R40.64], P4 ;  /* 0x0720000028367fae */ /* 0x0003e8000a121844 */
[----:B---3--:R-:W3:Y:S04]  /*358c0*/  LDL.64 R38, [R1+0x638] ;  /* 0x0006380001267983 */ /* 0x008ee80000100a00 */
[----:B------:R1:W-:Y:S04]  /*358d0*/  LDGSTS.E [R54+0x8200], [R42.64], P4 ;  /* 0x082000002a367fae */ /* 0x0003e8000a121844 */
[----:B-1----:R-:W3:Y:S04]  /*358e0*/  LDL.64 R40, [R1+0x678] ;  /* 0x0006780001287983 */ /* 0x002ee80000100a00 */
[----:B------:R1:W-:Y:S04]  /*358f0*/  LDGSTS.E [R54+0x9200], [R44.64], P4 ;  /* 0x092000002c367fae */ /* 0x0003e8000a121844 */
[----:B------:R-:W3:Y:S04]  /*35900*/  LDL.64 R42, [R1+0x6b8] ;  /* 0x0006b800012a7983 */ /* 0x000ee80000100a00 */
        /* <DEDUP_REMOVED lines=28> */
[----:B------:R-:W-:Y:S04]  /*35ad0*/  STL.64 [R1+0x3d98], R166 ;  /* 0x003d98a601007387 */ /* 0x000fe80000100a00 */
[----:B------:R-:W-:Y:S04]  /*35ae0*/  STL.64 [R1+0x3da0], R20 ;  /* 0x003da01401007387 */ /* 0x000fe80000100a00 */
[----:B------:R-:W-:Y:S04]  /*35af0*/  STL.64 [R1+0x3da8], R82 ;  /* 0x003da85201007387 */ /* 0x000fe80000100a00 */
[----:B------:R-:W-:Y:S04]  /*35b00*/  STL.64 [R1+0x3db0], R96 ;  /* 0x003db06001007387 */ /* 0x000fe80000100a00 */
[----:B------:R-:W-:Y:S04]  /*35b10*/  STL.64 [R1+0x3dc0], R110 ;  /* 0x003dc06e01007387 */ /* 0x000fe80000100a00 */
[----:B------:R-:W-:Y:S04]  /*35b20*/  STL.64 [R1+0x3dc8], R124 ;  /* 0x003dc87c01007387 */ /* 0x000fe80000100a00 */
[----:B------:R-:W-:Y:S04]  /*35b30*/  STL.64 [R1+0x3dd0], R138 ;  /* 0x003dd08a01007387 */ /* 0x000fe80000100a00 */
[----:B------:R1:W-:Y:S04]  /*35b40*/  LDGSTS.E [R54+0x18200], [R20.64], P4 ;  /* 0x1820000014367fae */ /* 0x0003e8000a121844 */
[----:B------:R-:W-:Y:S04]  /*35b50*/  STL.64 [R1+0x3dd8], R152 ;  /* 0x003dd89801007387 */ /* 0x000fe80000100a00 */
[----:B------:R1:W-:Y:S04]  /*35b60*/  LDGSTS.E [R54+0x19200], [R82.64], P4 ;  /* 0x1920000052367fae */ /* 0x0003e8000a121844 */
[----:B------:R-:W-:Y:S04]  /*35b70*/  STL.64 [R1+0x3de0], R168 ;  /* 0x003de0a801007387 */ /* 0x000fe80000100a00 */
[----:B------:R1:W-:Y:S04]  /*35b80*/  LDGSTS.E [R54+0x1a200], [R96.64], P4 ;  /* 0x1a20000060367fae */ /* 0x0003e8000a121844 */
[----:B------:R1:W-:Y:S04]  /*35b90*/  STL.64 [R1+0x3df0], R182 ;  /* 0x003df0b601007387 */ /* 0x0003e80000100a00 */
[----:B------:R1:W-:Y:S04]  /*35ba0*/  LDGSTS.E [R54+0x1b200], [R110.64], P4 ;  /* 0x1b2000006e367fae */ /* 0x0003e8000a121844 */
[----:B------:R-:W-:Y:S04]  /*35bb0*/  STL.64 [R1+0x3df8], R196 ;  /* 0x003df8c401007387 */ /* 0x000fe80000100a00 */
[----:B------:R1:W-:Y:S04]  /*35bc0*/  LDGSTS.E [R54+0x1c200], [R124.64], P4 ;  /* 0x1c2000007c367fae */ /* 0x0003e8000a121844 */
[----:B------:R-:W-:Y:S04]  /*35bd0*/  STL.64 [R1+0x3e00], R212 ;  /* 0x003e00d401007387 */ /* 0x000fe80000100a00 */
[----:B------:R1:W-:Y:S04]  /*35be0*/  LDGSTS.E [R54+0x1d200], [R138.64], P4 ;  /* 0x1d2000008a367fae */ /* 0x0003e8000a121844 */
[----:B------:R-:W-:Y:S04]  /*35bf0*/  STL.64 [R1+0x3e08], R228 ;  /* 0x003e08e401007387 */ /* 0x000fe80000100a00 */
[----:B------:R1:W-:Y:S04]  /*35c00*/  LDGSTS.E [R54+0x1e200], [R152.64], P4 ;  /* 0x1e20000098367fae */ /* 0x0003e8000a121844 */
[----:B------:R-:W-:Y:S04]  /*35c10*/  STL.64 [R1+0x3e10], R244 ;  /* 0x003e10f401007387 */ /* 0x000fe80000100a00 */
[----:B------:R1:W-:Y:S04]  /*35c20*/  LDGSTS.E [R54+0x1f200], [R168.64], P4 ;  /* 0x1f200000a8367fae */ /* 0x0003e8000a121844 */
[----:B------:R-:W3:Y:S04]  /*35c30*/  LDL.64 R16, [R1+0x1220] ;  /* 0x0012200001107983 */ /* 0x000ee80000100a00 */
        /* <DEDUP_REMOVED lines=10> */
[----:B------:R-:W3:Y:S04]  /*35ce0*/  LDL.64 R30, [R1+0x13e8] ;  /* 0x0013e800011e7983 */ /* 0x000ee80000100a00 */
[----:B----4-:R4:W-:Y:S04]  /*35cf0*/  LDGSTS.E [R54+0x25200], [R32.64], P4 ;  /* 0x2520000020367fae */ /* 0x0109e8000a121844 */
[----:B--2---:R2:W-:Y:S04]  /*35d00*/  LDGSTS.E [R54+0x26200], [R34.64], P4 ;  /* 0x2620000022367fae */ /* 0x0045e8000a121844 */
[----:B----4-:R-:W4:Y:S04]  /*35d10*/  LDL.64 R32, [R1+0x538] ;  /* 0x0005380001207983 */ /* 0x010f280000100a00 */
[----:B------:R1:W-:Y:S04]  /*35d20*/  LDGSTS.E [R54+0x27200], [R36.64], P4 ;  /* 0x2720000024367fae */ /* 0x0003e8000a121844 */
[----:B--2---:R-:W2:Y:S04]  /*35d30*/  LDL.64 R34, [R1+0x500] ;  /* 0x0005000001227983 */ /* 0x004ea80000100a00 */
[----:B---3--:R3:W-:Y:S04]  /*35d40*/  LDGSTS.E [R54+0x28200], [R38.64], P4 ;  /* 0x2820000026367fae */ /* 0x0087e8000a121844 */
        /* <DEDUP_REMOVED lines=33> */
[----:B------:R-:W3:Y:S04]  /*35f60*/  LDL.64 R4, [R1+0x110] ;  /* 0x0001100001047983 */ /* 0x000ee80000100a00 */
[----:B------:R-:W3:Y:S04]  /*35f70*/  LDL.LU.64 R182, [R1+0xd8] ;  /* 0x0000d80001b67983 */ /* 0x000ee80000300a00 */
[----:B------:R-:W3:Y:S04]  /*35f80*/  LDL.LU.64 R110, [R1+0xa0] ;  /* 0x0000a000016e7983 */ /* 0x000ee80000300a00 */
[----:B------:R-:W3:Y:S04]  /*35f90*/  LDL.LU.64 R242, [R1+0x68] ;  /* 0x0000680001f27983 */ /* 0x000ee80000300a00 */
[----:B------:R-:W3:Y:S01]  /*35fa0*/  LDL.LU.64 R10, [R1+0x30] ;  /* 0x00003000010a7983 */ /* 0x000ee20000300a00 */
[----:B------:R-:W-:-:S03]  /*35fb0*/  LOP3.LUT R55, R55, 0x20, RZ, 0x3c, !PT ;  /* 0x0000002037377812 */ /* 0x000fc600078e3cff */
        /* <DEDUP_REMOVED lines=9> */
[----:B------:R1:W-:Y:S04]  /*36050*/  LDGSTS.E [R55+0x2400], [R36.64], P4 ;  /* 0x0240000024377fae */ /* 0x0003e8000a121844 */
[----:B--2---:R-:W2:Y:S04]  /*36060*/  LDL.64 R34, [R1+0x578] ;  /* 0x0005780001227983 */ /* 0x004ea80000100a00 */
[----:B---3--:R3:W-:Y:S04]  /*36070*/  LDGSTS.E [R55+0x3400], [R38.64], P4 ;  /* 0x0340000026377fae */ /* 0x0087e8000a121844 */
[----:B-1----:R-:W4:Y:S04]  /*36080*/  LDL.64 R36, [R1+0x5b8] ;  /* 0x0005b80001247983 */ /* 0x002f280000100a00 */
        /* <DEDUP_REMOVED lines=31> */
[----:B------:R2:W-:Y:S04]  /*36280*/  LDGSTS.E [R55+0x14400], [R182.64], P4 ;  /* 0x14400000b6377fae */ /* 0x0005e8000a121844 */
[----:B------:R2:W-:Y:S04]  /*36290*/  LDGSTS.E [R55+0x15400], [R110.64], P4 ;  /* 0x154000006e377fae */ /* 0x0005e8000a121844 */
[----:B-1----:R-:W3:Y:S04]  /*362a0*/  LDL.64 R4, [R1+0xff8] ;  /* 0x000ff80001047983 */ /* 0x002ee80000100a00 */
        /* <DEDUP_REMOVED lines=8> */
[----:B------:R-:W3:Y:S04]  /*36330*/  LDL.64 R250, [R1+0x10b8] ;  /* 0x0010b80001fa7983 */ /* 0x000ee80000100a00 */
        /* <DEDUP_REMOVED lines=24> */
[----:B--2---:R2:W-:Y:S04]  /*364c0*/  LDGSTS.E [R55+0x25400], [R34.64], P4 ;  /* 0x2540000022377fae */ /* 0x0045e8000a121844 */
[----:B----4-:R4:W-:Y:S04]  /*364d0*/  LDGSTS.E [R55+0x26400], [R36.64], P4 ;  /* 0x2640000024377fae */ /* 0x0109e8000a121844 */
[----:B--2---:R-:W3:Y:S04]  /*364e0*/  LDL.64 R34, [R1+0x1178] ;  /* 0x0011780001227983 */ /* 0x004ee80000100a00 */
[----:B---3--:R3:W-:Y:S04]  /*364f0*/  LDGSTS.E [R55+0x27400], [R38.64], P4 ;  /* 0x2740000026377fae */ /* 0x0087e8000a121844 */
        /* <DEDUP_REMOVED lines=15> */
[----:B-1----:R-:W2:Y:S04]  /*365f0*/  LDL.64 R4, [R1+0x1238] ;  /* 0x0012380001047983 */ /* 0x002ea80000100a00 */
[----:B------:R-:W2:Y:S04]  /*36600*/  LDL.LU.64 R58, [R1+0x418] ;  /* 0x00041800013a7983 */ /* 0x000ea80000300a00 */
[----:B------:R-:W2:Y:S04]  /*36610*/  LDL.LU.64 R56, [R1+0x3e0] ;  /* 0x0003e00001387983 */ /* 0x000ea80000300a00 */
[----:B------:R-:W2:Y:S04]  /*36620*/  LDL.64 R14, [R1+0x12b0] ;  /* 0x0012b000010e7983 */ /* 0x000ea80000100a00 */
[----:B------:R-:W2:Y:S04]  /*36630*/  LDL.64 R16, [R1+0x12f0] ;  /* 0x0012f00001107983 */ /* 0x000ea80000100a00 */
[----:B------:R-:W2:Y:S04]  /*36640*/  LDL.64 R18, [R1+0x1330] ;  /* 0x0013300001127983 */ /* 0x000ea80000100a00 */
[----:B------:R1:W-:Y:S04]  /*36650*/  LDGSTS.E [R55+0x37400], [R250.64], P4 ;  /* 0x37400000fa377fae */ /* 0x0003e8000a121844 */
[----:B----4-:R-:W4:Y:S04]  /*36660*/  LDL.64 R36, [R1+0x1370] ;  /* 0x0013700001247983 */ /* 0x010f280000100a00 */
[----:B---3--:R-:W3:Y:S04]  /*36670*/  LDL.64 R38, [R1+0x13b0] ;  /* 0x0013b00001267983 */ /* 0x008ee80000100a00 */
[----:B------:R-:W3:Y:S04]  /*36680*/  LDL.64 R40, [R1+0x13f0] ;  /* 0x0013f00001287983 */ /* 0x000ee80000100a00 */
[----:B------:R-:W3:Y:S04]  /*36690*/  LDL.64 R60, [R1+0x530] ;  /* 0x00053000013c7983 */ /* 0x000ee80000100a00 */
[----:B------:R-:W3:Y:S04]  /*366a0*/  LDL.64 R62, [R1+0x4f8] ;  /* 0x0004f800013e7983 */ /* 0x000ee80000100a00 */
[----:B------:R-:W3:Y:S04]  /*366b0*/  LDL.64 R64, [R1+0x4c0] ;  /* 0x0004c00001407983 */ /* 0x000ee80000100a00 */
[----:B------:R-:W3:Y:S04]  /*366c0*/  LDL.64 R66, [R1+0x488] ;  /* 0x0004880001427983 */ /* 0x000ee80000100a00 */
[----:B------:R-:W3:Y:S04]  /*366d0*/  LDL.64 R68, [R1+0x450] ;  /* 0x0004500001447983 */ /* 0x000ee80000100a00 */
[----:B-1----:R-:W3:Y:S04]  /*366e0*/  LDL.64 R250, [R1+0x3a8] ;  /* 0x0003a80001fa7983 */ /* 0x002ee80000100a00 */
[----:B------:R-:W3:Y:S04]  /*366f0*/  LDL.LU.64 R52, [R1+0x370] ;  /* 0x0003700001347983 */ /* 0x000ee80000300a00 */
[----:B------:R-:W3:Y:S04]  /*36700*/  LDL.LU.64 R50, [R1+0x338] ;  /* 0x0003380001327983 */ /* 0x000ee80000300a00 */
[----:B------:R-:W3:Y:S04]  /*36710*/  LDL.LU.64 R48, [R1+0x300] ;  /* 0x0003000001307983 */ /* 0x000ee80000300a00 */
[----:B------:R-:W3:Y:S04]  /*36720*/  LDL.LU.64 R46, [R1+0x2c8] ;  /* 0x0002c800012e7983 */ /* 0x000ee80000300a00 */
[----:B------:R-:W3:Y:S04]  /*36730*/  LDL.LU.64 R44, [R1+0x290] ;  /* 0x00029000012c7983 */ /* 0x000ee80000300a00 */
[----:B------:R-:W3:Y:S04]  /*36740*/  LDL.LU.64 R42, [R1+0x258] ;  /* 0x00025800012a7983 */ /* 0x000ee80000300a00 */
[----:B------:R-:W3:Y:S04]  /*36750*/  LDL.LU.64 R230, [R1+0x1e8] ;  /* 0x0001e80001e67983 */ /* 0x000ee80000300a00 */
[----:B------:R-:W3:Y:S04]  /*36760*/  LDL.LU.64 R170, [R1+0x1b0] ;  /* 0x0001b00001aa7983 */ /* 0x000ee80000300a00 */
[----:B------:R1:W-:Y:S04]  /*36770*/  LDGSTS.E [R55+0x38400], [R34.64], P4 ;  /* 0x3840000022377fae */ /* 0x0003e8000a121844 */
[----:B-1----:R-:W3:Y:S04]  /*36780*/  LDL.LU.64 R34, [R1+0x178] ;  /* 0x0001780001227983 */ /* 0x002ee80000300a00 */
[----:B------:R-:W3:Y:S04]  /*36790*/  LDL.LU.64 R32, [R1+0x140] ;  /* 0x0001400001207983 */ /* 0x000ee80000300a00 */
[----:B------:R-:W3:Y:S04]  /*367a0*/  LDL.LU.64 R30, [R1+0x108] ;  /* 0x00010800011e7983 */ /* 0x000ee80000300a00 */
[----:B------:R-:W3:Y:S04]  /*367b0*/  LDL.LU.64 R28, [R1+0xd0] ;  /* 0x0000d000011c7983 */ /* 0x000ee80000300a00 */
[----:B------:R-:W3:Y:S04]  /*367c0*/  LDL.LU.64 R26, [R1+0x98] ;  /* 0x00009800011a7983 */ /* 0x000ee80000300a00 */
[----:B------:R-:W3:Y:S04]  /*367d0*/  LDL.LU.64 R24, [R1+0x60] ;  /* 0x0000600001187983 */ /* 0x000ee80000300a00 */
[----:B------:R-:W3:Y:S04]  /*367e0*/  LDL.LU.64 R22, [R1+0x28] ;  /* 0x0000280001167983 */ /* 0x000ee80000300a00 */
[----:B--2---:R1:W-:Y:S04]  /*367f0*/  LDGSTS.E [R55+0x39400], [R4.64], P4 ;  /* 0x3940000004377fae */ /* 0x0043e8000a121844 */
[----:B-1----:R-:W2:Y:S01]  /*36800*/  LDL.64 R4, [R1+0x220] ;  /* 0x0002200001047983 */ /* 0x002ea20000100a00 */
[----:B------:R-:W-:-:S03]  /*36810*/  SHF.L.U32 R2, R2, 0x2, RZ ;  /* 0x0000000202027819 */ /* 0x000fc600000006ff */
[----:B------:R-:W-:Y:S04]  /*36820*/  STL.64 [R1+0x4040], R58 ;  /* 0x0040403a01007387 */ /* 0x000fe80000100a00 */
[----:B------:R-:W-:Y:S04]  /*36830*/  STL.64 [R1+0x4010], R56 ;  /* 0x0040103801007387 */ /* 0x000fe80000100a00 */
[----:B------:R1:W-:Y:S04]  /*36840*/  LDGSTS.E [R55+0x3a400], [R14.64], P4 ;  /* 0x3a4000000e377fae */ /* 0x0003e8000a121844 */
[----:B------:R1:W-:Y:S04]  /*36850*/  LDGSTS.E [R55+0x3b400], [R16.64], P4 ;  /* 0x3b40000010377fae */ /* 0x0003e8000a121844 */
[----:B------:R1:W-:Y:S04]  /*36860*/  LDGSTS.E [R55+0x3c400], [R18.64], P4 ;  /* 0x3c40000012377fae */ /* 0x0003e8000a121844 */
[----:B----4-:R4:W-:Y:S04]  /*36870*/  LDGSTS.E [R55+0x3d400], [R36.64], P4 ;  /* 0x3d40000024377fae */ /* 0x0109e8000a121844 */
[----:B---3--:R3:W-:Y:S01]  /*36880*/  LDGSTS.E [R55+0x3e400], [R38.64], P4 ;  /* 0x3e40000026377fae */ /* 0x0087e2000a121844 */
[----:B-1----:R-:W-:-:S03]  /*36890*/  LOP3.LUT R19, R2, 0x30, RZ, 0x3c, !PT ;  /* 0x0000003002137812 */ /* 0x002fc600078e3cff */
[----:B------:R1:W-:Y:S04]  /*368a0*/  LDGSTS.E [R55+0x3f400], [R40.64], P4 ;  /* 0x3f40000028377fae */ /* 0x0003e8000a121844 */
[----:B------:R1:W-:Y:S04]  /*368b0*/  LDGSTS.E [R19+0x600], [R60.64], P4 ;  /* 0x006000003c137fae */ /* 0x0003e8000a121844 */
[----:B------:R1:W-:Y:S04]  /*368c0*/  LDGSTS.E [R19+0x1600], [R62.64], P4 ;  /* 0x016000003e137fae */ /* 0x0003e8000a121844 */
[----:B------:R1:W-:Y:S04]  /*368d0*/  LDGSTS.E [R19+0x2600], [R64.64], P4 ;  /* 0x0260000040137fae */ /* 0x0003e8000a121844 */
[----:B------:R1:W-:Y:S04]  /*368e0*/  LDGSTS.E [R19+0x3600], [R66.64], P4 ;  /* 0x0360000042137fae */ /* 0x0003e8000a121844 */
[----:B------:R-:W-:Y:S04]  /*368f0*/  STL.64 [R1+0x3fd8], R52 ;  /* 0x003fd83401007387 */ /* 0x000fe80000100a00 */
[----:B------:R-:W-:Y:S04]  /*36900*/  STL.64 [R1+0x3fb0], R50 ;  /* 0x003fb03201007387 */ /* 0x000fe80000100a00 */
[----:B------:R-:W-:Y:S04]  /*36910*/  STL.64 [R1+0x3f88], R48 ;  /* 0x003f883001007387 */ /* 0x000fe80000100a00 */
[----:B------:R-:W-:Y:S04]  /*36920*/  STL.64 [R1+0x3f58], R46 ;  /* 0x003f582e01007387 */ /* 0x000fe80000100a00 */
[----:B------:R-:W-:Y:S04]  /*36930*/  STL.64 [R1+0x3f38], R44 ;  /* 0x003f382c01007387 */ /* 0x000fe80000100a00 */
[----:B------:R-:W-:Y:S04]  /*36940*/  STL.64 [R1+0x3f10], R42 ;  /* 0x003f102a01007387 */ /* 0x000fe80000100a00 */
        /* <DEDUP_REMOVED lines=8> */
[----:B------:R1:W-:Y:S04]  /*369d0*/  LDGSTS.E [R19+0x4600], [R68.64], P4 ;  /* 0x0460000044137fae */ /* 0x0003e8000a121844 */
[----:B------:R-:W2:Y:S04]  /*369e0*/  LDL.64 R16, [R1+0x788] ;  /* 0x0007880001107983 */ /* 0x000ea80000100a00 */
[----:B------:R1:W-:Y:S04]  /*369f0*/  LDGSTS.E [R19+0x5600], [R58.64], P4 ;  /* 0x056000003a137fae */ /* 0x0003e8000a121844 */
[----:B----4-:R-:W4:Y:S04]  /*36a00*/  LDL.64 R36, [R1+0x7c8] ;  /* 0x0007c80001247983 */ /* 0x010f280000100a00 */
[----:B------:R1:W-:Y:S04]  /*36a10*/  LDGSTS.E [R19+0x6600], [R56.64], P4 ;  /* 0x0660000038137fae */ /* 0x0003e8000a121844 */
[----:B---3--:R-:W3:Y:S04]  /*36a20*/  LDL.64 R38, [R1+0xac0] ;  /* 0x000ac00001267983 */ /* 0x008ee80000100a00 */
[----:B------:R1:W-:Y:S04]  /*36a30*/  LDGSTS.E [R19+0x7600], [R250.64], P4 ;  /* 0x07600000fa137fae */ /* 0x0003e8000a121844 */
[----:B-1----:R-:W3:Y:S04]  /*36a40*/  LDL.64 R40, [R1+0xbf8] ;  /* 0x000bf80001287983 */ /* 0x002ee80000100a00 */
        /* <DEDUP_REMOVED lines=13> */
[----:B--2---:R2:W-:Y:S04]  /*36b20*/  LDGSTS.E [R19+0xe600], [R4.64], P4 ;  /* 0x0e60000004137fae */ /* 0x0045e8000a121844 */
[----:B------:R1:W-:Y:S04]  /*36b30*/  LDGSTS.E [R19+0xf600], [R230.64], P4 ;  /* 0x0f600000e6137fae */ /* 0x0003e8000a121844 */
[----:B------:R1:W-:Y:S04]  /*36b40*/  LDGSTS.E [R19+0x10600], [R170.64], P4 ;  /* 0x10600000aa137fae */ /* 0x0003e8000a121844 */
[----:B--2---:R-:W2:Y:S04]  /*36b50*/  LDL.64 R4, [R1+0x1190] ;  /* 0x0011900001047983 */ /* 0x004ea80000100a00 */
        /* <DEDUP_REMOVED lines=41> */
[----:B----4-:R2:W-:Y:S04]  /*36df0*/  LDGSTS.E [R19+0x2e600], [R36.64], P4 ;  /* 0x2e60000024137fae */ /* 0x0105e8000a121844 */
[----:B------:R-:W-:Y:S04]  /*36e00*/  STL.64 [R1+0x3f60], R114 ;  /* 0x003f607201007387 */ /* 0x000fe80000100a00 */
[----:B---3--:R3:W-:Y:S04]  /*36e10*/  LDGSTS.E [R19+0x2f600], [R38.64], P4 ;  /* 0x2f60000026137fae */ /* 0x0087e8000a121844 */
        /* <DEDUP_REMOVED lines=17> */
[----:B-1----:R-:W4:Y:S04]  /*36f30*/  LDL.64 R20, [R1+0x1240] ;  /* 0x0012400001147983 */ /* 0x002f280000100a00 */
[----:B------:R-:W4:Y:S04]  /*36f40*/  LDL.64 R166, [R1+0x12b8] ;  /* 0x0012b80001a67983 */ /* 0x000f280000100a00 */
        /* <DEDUP_REMOVED lines=10> */
[----:B---3--:R-:W3:Y:S04]  /*36ff0*/  LDL.64 R250, [R1+0x410] ;  /* 0x0004100001fa7983 */ /* 0x008ee80000100a00 */
[----:B--2---:R1:W-:Y:S04]  /*37000*/  LDGSTS.E [R19+0x38600], [R4.64], P4 ;  /* 0x3860000004137fae */ /* 0x0043e8000a121844 */
[----:B-1----:R-:W2:Y:S04]  /*37010*/  LDL.64 R4, [R1+0x3d8] ;  /* 0x0003d80001047983 */ /* 0x002ea80000100a00 */
[----:B------:R-:W2:Y:S04]  /*37020*/  LDL.LU.64 R54, [R1+0x3a0] ;  /* 0x0003a00001367983 */ /* 0x000ea80000300a00 */
        /* <DEDUP_REMOVED lines=15> */
[----:B------:R-:W2:Y:S01]  /*37120*/  LDL.LU.64 R12, [R1+0x20] ;  /* 0x00002000010c7983 */ /* 0x000ea20000300a00 */
[----:B------:R-:W-:-:S03]  /*37130*/  LOP3.LUT R2, R2, 0x40, RZ, 0x3c, !PT ;  /* 0x0000004002027812 */ /* 0x000fc600078e3cff */
[----:B----4-:R1:W-:Y:S04]  /*37140*/  LDGSTS.E [R19+0x39600], [R20.64], P4 ;  /* 0x3960000014137fae */ /* 0x0103e8000a121844 */
        /* <DEDUP_REMOVED lines=11> */
[----:B---3--:R2:W-:Y:S04]  /*37200*/  LDGSTS.E [R2+0x5800], [R250.64], P4 ;  /* 0x05800000fa027fae */ /* 0x0085e8000a121844 */
[----:B--2---:R2:W-:Y:S04]  /*37210*/  LDGSTS.E [R2+0x6800], [R4.64], P4 ;  /* 0x0680000004027fae */ /* 0x0045e8000a121844 */
        /* <DEDUP_REMOVED lines=15> */
[----:B------:R-:W-:Y:S04]  /*37310*/  STL.64 [R1+0x4098], R226 ;  /* 0x004098e201007387 */ /* 0x000fe80000100a00 */
[----:B--2---:R-:W2:Y:S04]  /*37320*/  S2R R5, SR_TID.X ;  /* 0x0000000000057919 */ /* 0x004ea80000002100 */
[----:B------:R-:W-:Y:S04]  /*37330*/  STL.64 [R1+0x40a0], R12 ;  /* 0x0040a00c01007387 */ /* 0x000fe80000100a00 */
[----:B------:R-:W-:Y:S04]  /*37340*/  STL.64 [R1+0x40a8], R74 ;  /* 0x0040a84a01007387 */ /* 0x000fe80000100a00 */
[----:B------:R-:W-:Y:S04]  /*37350*/  STL.64 [R1+0x40b8], R88 ;  /* 0x0040b85801007387 */ /* 0x000fe80000100a00 */
[----:B------:R-:W-:Y:S04]  /*37360*/  STL.64 [R1+0x40c0], R102 ;  /* 0x0040c06601007387 */ /* 0x000fe80000100a00 */
[----:B------:R-:W3:Y:S04]  /*37370*/  LDL.64 R212, [R1+0x548] ;  /* 0x0005480001d47983 */ /* 0x000ee80000100a00 */
[----:B------:R-:W3:Y:S04]  /*37380*/  LDL.64 R196, [R1+0x588] ;  /* 0x0005880001c47983 */ /* 0x000ee80000100a00 */
[----:B------:R-:W3:Y:S04]  /*37390*/  LDL.64 R152, [R1+0x5d0] ;  /* 0x0005d00001987983 */ /* 0x000ee80000100a00 */
[----:B------:R-:W3:Y:S04]  /*373a0*/  LDL.64 R138, [R1+0x610] ;  /* 0x00061000018a7983 */ /* 0x000ee80000100a00 */
[----:B------:R-:W3:Y:S04]  /*373b0*/  LDL.64 R124, [R1+0x650] ;  /* 0x00065000017c7983 */ /* 0x000ee80000100a00 */
[----:B------:R-:W3:Y:S04]  /*373c0*/  LDL.64 R82, [R1+0x690] ;  /* 0x0006900001527983 */ /* 0x000ee80000100a00 */
[----:B-1----:R-:W3:Y:S04]  /*373d0*/  LDL.64 R20, [R1+0x6d0] ;  /* 0x0006d00001147983 */ /* 0x002ee80000100a00 */
[----:B----4-:R-:W4:Y:S04]  /*373e0*/  LDL.64 R166, [R1+0x710] ;  /* 0x0007100001a67983 */ /* 0x010f280000100a00 */
[----:B------:R-:W4:Y:S04]  /*373f0*/  LDL.64 R210, [R1+0x750] ;  /* 0x0007500001d27983 */ /* 0x000f280000100a00 */
[----:B------:R-:W4:Y:S04]  /*37400*/  LDL.64 R6, [R1+0x790] ;  /* 0x0007900001067983 */ /* 0x000f280000100a00 */
[----:B------:R-:W4:Y:S04]  /*37410*/  LDL.64 R8, [R1+0x7d0] ;  /* 0x0007d00001087983 */ /* 0x000f280000100a00 */
[----:B------:R-:W4:Y:S04]  /*37420*/  LDL.64 R14, [R1+0xb20] ;  /* 0x000b2000010e7983 */ /* 0x000f280000100a00 */
[----:B------:R-:W4:Y:S04]  /*37430*/  LDL.64 R16, [R1+0xc10] ;  /* 0x000c100001107983 */ /* 0x000f280000100a00 */
[----:B------:R-:W4:Y:S04]  /*37440*/  LDL.64 R18, [R1+0xcd0] ;  /* 0x000cd00001127983 */ /* 0x000f280000100a00 */
[----:B------:R-:W4:Y:S04]  /*37450*/  LDL.64 R60, [R1+0xd88] ;  /* 0x000d8800013c7983 */ /* 0x000f280000100a00 */
[----:B------:R-:W4:Y:S01]  /*37460*/  LDL.64 R62, [R1+0xe48] ;  /* 0x000e4800013e7983 */ /* 0x000f220000100a00 */
[----:B--2---:R-:W-:-:S03]  /*37470*/  LOP3.LUT R57, R5, 0x7f, RZ, 0xc0, !PT ;  /* 0x0000007f05397812 */ /* 0x004fc600078ec0ff */
[----:B------:R-:W2:Y:S04]  /*37480*/  LDL.64 R64, [R1+0xf08] ;  /* 0x000f080001407983 */ /* 0x000ea80000100a00 */
[----:B------:R-:W2:Y:S04]  /*37490*/  LDL.64 R66, [R1+0xf68] ;  /* 0x000f680001427983 */ /* 0x000ea80000100a00 */
[----:B------:R-:W2:Y:S04]  /*374a0*/  LDL.64 R68, [R1+0x1028] ;  /* 0x0010280001447983 */ /* 0x000ea80000100a00 */
[----:B------:R-:W2:Y:S04]  /*374b0*/  LDL.64 R250, [R1+0x10e8] ;  /* 0x0010e80001fa7983 */ /* 0x000ea80000100a00 */
[----:B------:R-:W2:Y:S04]  /*374c0*/  LDL.64 R4, [R1+0x11a8] ;  /* 0x0011a80001047983 */ /* 0x000ea80000100a00 */
        /* <DEDUP_REMOVED lines=16> */
[----:B------:R2:W-:Y:S01]  /*375d0*/  LDGSTS.E [R2+0x17800], [R12.64], P4 ;  /* 0x178000000c027fae */ /* 0x0005e2000a121844 */
[----:B-1----:R-:W-:-:S03]  /*375e0*/  IMAD.SHL.U32 R169, R57, 0x4, RZ ;  /* 0x0000000439a97824 */ /* 0x002fc600078e00ff */
[----:B------:R1:W-:Y:S04]  /*375f0*/  LDGSTS.E [R2+0x18800], [R74.64], P4 ;  /* 0x188000004a027fae */ /* 0x0003e8000a121844 */
[----:B------:R1:W-:Y:S04]  /*37600*/  LDGSTS.E [R2+0x19800], [R88.64], P4 ;  /* 0x1980000058027fae */ /* 0x0003e8000a121844 */
[----:B------:R1:W-:Y:S04]  /*37610*/  LDGSTS.E [R2+0x1a800], [R102.64], P4 ;  /* 0x1a80000066027fae */ /* 0x0003e8000a121844 */
[----:B------:R1:W-:Y:S04]  /*37620*/  LDGSTS.E [R2+0x1b800], [R116.64], P4 ;  /* 0x1b80000074027fae */ /* 0x0003e8000a121844 */
[----:B------:R1:W-:Y:S02]  /*37630*/  STL.64 [R1+0x40c8], R116 ;  /* 0x0040c87401007387 */ /* 0x0003e40000100a00 */
[----:B-1----:R-:W-:-:S05]  /*37640*/  LOP3.LUT R117, R169, 0x40, RZ, 0x3c, !PT ;  /* 0x00000040a9757812 */ /* 0x002fca00078e3cff */
        /* <DEDUP_REMOVED lines=8> */
[----:B------:R1:W-:Y:S04]  /*376d0*/  STL.64 [R1+0x40d8], R130 ;  /* 0x0040d88201007387 */ /* 0x0003e80000100a00 */
[----:B------:R1:W-:Y:S04]  /*376e0*/  STL.64 [R1+0x40e0], R144 ;  /* 0x0040e09001007387 */ /* 0x0003e80000100a00 */
[----:B------:R-:W-:Y:S04]  /*376f0*/  STL.64 [R1+0x40f0], R158 ;  /* 0x0040f09e01007387 */ /* 0x000fe80000100a00 */
[----:B------:R-:W-:Y:S04]  /*37700*/  STL.64 [R1+0x40f8], R174 ;  /* 0x0040f8ae01007387 */ /* 0x000fe80000100a00 */
[----:B------:R-:W-:Y:S04]  /*37710*/  STL.64 [R1+0x4100], R188 ;  /* 0x004100bc01007387 */ /* 0x000fe80000100a00 */
[----:B------:R-:W-:Y:S04]  /*37720*/  STL.64 [R1+0x4108], R202 ;  /* 0x004108ca01007387 */ /* 0x000fe80000100a00 */
[----:B------:R-:W-:Y:S04]  /*37730*/  STL.64 [R1+0x4110], R218 ;  /* 0x004110da01007387 */ /* 0x000fe80000100a00 */
[----:B------:R-:W-:Y:S04]  /*37740*/  STL.64 [R1+0x4128], R234 ;  /* 0x004128ea01007387 */ /* 0x000fe80000100a00 */
[----:B---3--:R3:W-:Y:S04]  /*37750*/  LDGSTS.E [R117+0x24800], [R212.64], P4 ;  /* 0x24800000d4757fae */ /* 0x0087e8000a121844 */
[----:B------:R1:W-:Y:S04]  /*37760*/  LDGSTS.E [R117+0x25800], [R196.64], P4 ;  /* 0x25800000c4757fae */ /* 0x0003e8000a121844 */
[----:B------:R1:W-:Y:S04]  /*37770*/  LDGSTS.E [R117+0x26800], [R152.64], P4 ;  /* 0x2680000098757fae */ /* 0x0003e8000a121844 */
[----:B------:R1:W-:Y:S04]  /*37780*/  LDGSTS.E [R117+0x27800], [R138.64], P4 ;  /* 0x278000008a757fae */ /* 0x0003e8000a121844 */
[----:B------:R1:W-:Y:S04]  /*37790*/  LDGSTS.E [R117+0x28800], [R124.64], P4 ;  /* 0x288000007c757fae */ /* 0x0003e8000a121844 */
[----:B------:R1:W-:Y:S04]  /*377a0*/  LDGSTS.E [R117+0x29800], [R82.64], P4 ;  /* 0x2980000052757fae */ /* 0x0003e8000a121844 */
[----:B------:R1:W-:Y:S04]  /*377b0*/  LDGSTS.E [R117+0x2a800], [R20.64], P4 ;  /* 0x2a80000014757fae */ /* 0x0003e8000a121844 */
        /* <DEDUP_REMOVED lines=9> */
[----:B--2---:R2:W-:Y:S04]  /*37850*/  LDGSTS.E [R117+0x34800], [R64.64], P4 ;  /* 0x3480000040757fae */ /* 0x0045e8000a121844 */
[----:B-1----:R-:W4:Y:S04]  /*37860*/  LDL.64 R60, [R1+0x1248] ;  /* 0x00124800013c7983 */ /* 0x002f280000100a00 */
[----:B------:R-:W4:Y:S04]  /*37870*/  LDL.64 R62, [R1+0x12c0] ;  /* 0x0012c000013e7983 */ /* 0x000f280000100a00 */
        /* <DEDUP_REMOVED lines=8> */
[----:B------:R-:W3:Y:S04]  /*37900*/  LDL.64 R4, [R1+0x1400] ;  /* 0x0014000001047983 */ /* 0x000ee80000100a00 */
        /* <DEDUP_REMOVED lines=39> */
[----:B------:R4:W-:Y:S04]  /*37b80*/  LDGSTS.E [R117+0x3a800], [R62.64], P4 ;  /* 0x3a8000003e757fae */ /* 0x0009e8000a121844 */
[----:B-1----:R-:W3:Y:S04]  /*37b90*/  LDL.64 R60, [R1+0xda0] ;  /* 0x000da000013c7983 */ /* 0x002ee80000100a00 */
[----:B--2---:R1:W-:Y:S04]  /*37ba0*/  LDGSTS.E [R117+0x3b800], [R64.64], P4 ;  /* 0x3b80000040757fae */ /* 0x0043e8000a121844 */
[----:B----4-:R-:W2:Y:S04]  /*37bb0*/  LDL.64 R62, [R1+0xe60] ;  /* 0x000e6000013e7983 */ /* 0x010ea80000100a00 */
[----:B------:R4:W-:Y:S04]  /*37bc0*/  LDGSTS.E [R117+0x3c800], [R66.64], P4 ;  /* 0x3c80000042757fae */ /* 0x0009e8000a121844 */
[----:B-1----:R-:W2:Y:S04]  /*37bd0*/  LDL.64 R64, [R1+0xf18] ;  /* 0x000f180001407983 */ /* 0x002ea80000100a00 */
[----:B---3--:R1:W-:Y:S04]  /*37be0*/  LDGSTS.E [R117+0x3d800], [R68.64], P4 ;  /* 0x3d80000044757fae */ /* 0x0083e8000a121844 */
[----:B----4-:R-:W3:Y:S04]  /*37bf0*/  LDL.64 R66, [R1+0xf80] ;  /* 0x000f800001427983 */ /* 0x010ee80000100a00 */
[----:B------:R4:W-:Y:S04]  /*37c00*/  LDGSTS.E [R117+0x3e800], [R250.64], P4 ;  /* 0x3e800000fa757fae */ /* 0x0009e8000a121844 */
[----:B-1----:R-:W3:Y:S04]  /*37c10*/  LDL.64 R68, [R1+0x1040] ;  /* 0x0010400001447983 */ /* 0x002ee80000100a00 */
[----:B------:R1:W-:Y:S04]  /*37c20*/  LDGSTS.E [R117+0x3f800], [R4.64], P4 ;  /* 0x3f80000004757fae */ /* 0x0003e8000a121844 */
[----:B----4-:R-:W3:Y:S04]  /*37c30*/  LDL.64 R250, [R1+0x1100] ;  /* 0x0011000001fa7983 */ /* 0x010ee80000100a00 */
[----:B-1----:R-:W3:Y:S01]  /*37c40*/  LDL.64 R4, [R1+0x11c0] ;  /* 0x0011c00001047983 */ /* 0x002ee20000100a00 */
[----:B------:R-:W-:-:S05]  /*37c50*/  LOP3.LUT R3, R3, 0x50, RZ, 0x3c, !PT ;  /* 0x0000005003037812 */ /* 0x000fca00078e3cff */
        /* <DEDUP_REMOVED lines=38> */
[----:B------:R-:W-:Y:S04]  /*37ec0*/  STL [R1+0x4130], R117 ;  /* 0x0041307501007387 */ /* 0x000fe80000100800 */
        /* <DEDUP_REMOVED lines=25> */
[----:B--2---:R2:W-:Y:S04]  /*38060*/  LDGSTS.E [R3+0x33a00], [R62.64], P4 ;  /* 0x33a000003e037fae */ /* 0x0045e8000a121844 */
[----:B------:R3:W-:Y:S04]  /*38070*/  LDGSTS.E [R3+0x34a00], [R64.64], P4 ;  /* 0x34a0000040037fae */ /* 0x0007e8000a121844 */
[----:B-1----:R-:W4:Y:S04]  /*38080*/  LDL.64 R60, [R1+0x1250] ;  /* 0x00125000013c7983 */ /* 0x002f280000100a00 */
[----:B--2---:R-:W2:Y:S04]  /*38090*/  LDL.64 R62, [R1+0x12c8] ;  /* 0x0012c800013e7983 */ /* 0x004ea80000100a00 */
[----:B---3--:R1:W-:Y:S04]  /*380a0*/  LDGSTS.E [R3+0x35a00], [R66.64], P4 ;  /* 0x35a0000042037fae */ /* 0x0083e8000a121844 */
        /* <DEDUP_REMOVED lines=44> */
[----:B------:R-:W3:Y:S01]  /*38370*/  LDL.64 R18, [R1+0xc40] ;  /* 0x000c400001127983 */ /* 0x000ee20000100a00 */
[----:B------:R-:W-:-:S03]  /*38380*/  LOP3.LUT R38, R169, 0x60, RZ, 0x3c, !PT ;  /* 0x00000060a9267812 */ /* 0x000fc600078e3cff */
[----:B------:R-:W3:Y:S04]  /*38390*/  LDL.64 R144, [R1+0x1258] ;  /* 0x0012580001907983 */ /* 0x000ee80000100a00 */
[----:B------:R-:W3:Y:S04]  /*383a0*/  LDL.64 R74, [R1+0x12d0] ;  /* 0x0012d000014a7983 */ /* 0x000ee80000100a00 */
[----:B------:R-:W3:Y:S04]  /*383b0*/  LDL.64 R12, [R1+0x1310] ;  /* 0x00131000010c7983 */ /* 0x000ee80000100a00 */
[----:B------:R-:W3:Y:S04]  /*383c0*/  LDL.64 R36, [R1+0x1350] ;  /* 0x0013500001247983 */ /* 0x000ee80000100a00 */
[----:B----4-:R1:W-:Y:S04]  /*383d0*/  LDGSTS.E [R3+0x39a00], [R60.64], P4 ;  /* 0x39a000003c037fae */ /* 0x0103e8000a121844 */
[----:B--2---:R2:W-:Y:S04]  /*383e0*/  LDGSTS.E [R3+0x3aa00], [R62.64], P4 ;  /* 0x3aa000003e037fae */ /* 0x0045e8000a121844 */
[----:B-1----:R-:W4:Y:S04]  /*383f0*/  LDL.64 R60, [R1+0xd00] ;  /* 0x000d0000013c7983 */ /* 0x002f280000100a00 */
[----:B---3--:R1:W-:Y:S04]  /*38400*/  LDGSTS.E [R3+0x3ba00], [R64.64], P4 ;  /* 0x3ba0000040037fae */ /* 0x0083e8000a121844 */
        /* <DEDUP_REMOVED lines=11> */
[----:B------:R-:W3:Y:S04]  /*384c0*/  LDL.64 R2, [R1+0x11d8] ;  /* 0x0011d80001027983 */ /* 0x000ee80000100a00 */
        /* <DEDUP_REMOVED lines=51> */
[----:B---3--:R3:W-:Y:S04]  /*38800*/  LDGSTS.E [R38+0x34c00], [R66.64], P4 ;  /* 0x34c0000042267fae */ /* 0x0087e8000a121844 */
[----:B------:R1:W-:Y:S04]  /*38810*/  LDGSTS.E [R38+0x35c00], [R68.64], P4 ;  /* 0x35c0000044267fae */ /* 0x0003e8000a121844 */
[----:B------:R1:W-:Y:S04]  /*38820*/  LDGSTS.E [R38+0x36c00], [R250.64], P4 ;  /* 0x36c00000fa267fae */ /* 0x0003e8000a121844 */
[----:B------:R2:W-:Y:S04]  /*38830*/  LDGSTS.E [R38+0x37c00], [R4.64], P4 ;  /* 0x37c0000004267fae */ /* 0x0005e8000a121844 */
[----:B-1----:R-:W4:Y:S04]  /*38840*/  LDL.64 R250, [R1+0x1390] ;  /* 0x0013900001fa7983 */ /* 0x002f280000100a00 */
[----:B------:R1:W-:Y:S04]  /*38850*/  LDGSTS.E [R38+0x38c00], [R2.64], P4 ;  /* 0x38c0000002267fae */ /* 0x0003e8000a121844 */
[----:B--2---:R-:W2:Y:S04]  /*38860*/  LDL.64 R4, [R1+0x13d0] ;  /* 0x0013d00001047983 */ /* 0x004ea80000100a00 */
[----:B------:R3:W-:Y:S04]  /*38870*/  LDGSTS.E [R38+0x39c00], [R144.64], P4 ;  /* 0x39c0000090267fae */ /* 0x0007e8000a121844 */
[----:B-1----:R-:W2:Y:S04]  /*38880*/  LDL.64 R2, [R1+0x1408] ;  /* 0x0014080001027983 */ /* 0x002ea80000100a00 */
[----:B------:R-:W2:Y:S04]  /*38890*/  LDL.LU.64 R68, [R1+0x510] ;  /* 0x0005100001447983 */ /* 0x000ea80000300a00 */
[----:B---3--:R-:W3:Y:S04]  /*388a0*/  LDL.LU.64 R66, [R1+0x4d8] ;  /* 0x0004d80001427983 */ /* 0x008ee80000300a00 */
        /* <DEDUP_REMOVED lines=23> */
[----:B------:R1:W-:Y:S04]  /*38a20*/  LDGSTS.E [R38+0x3bc00], [R12.64], P4 ;  /* 0x3bc000000c267fae */ /* 0x0003e8000a121844 */
[----:B------:R1:W-:Y:S04]  /*38a30*/  LDGSTS.E [R38+0x3cc00], [R36.64], P4 ;  /* 0x3cc0000024267fae */ /* 0x0003e8000a121844 */
[----:B------:R-:W3:Y:S04]  /*38a40*/  LDL.64 R86, [R1+0x5a0] ;  /* 0x0005a00001567983 */ /* 0x000ee80000100a00 */
[----:B------:R-:W3:Y:S04]  /*38a50*/  LDL.64 R128, [R1+0x5e8] ;  /* 0x0005e80001807983 */ /* 0x000ee80000100a00 */
[----:B-1----:R-:W3:Y:S04]  /*38a60*/  LDL.64 R36, [R1+0x560] ;  /* 0x0005600001247983 */ /* 0x002ee80000100a00 */
        /* <DEDUP_REMOVED lines=13> */
[----:B------:R-:W-:-:S03]  /*38b40*/  IMAD.SHL.U32 R57, R57, 0x4, RZ ;  /* 0x0000000439397824 */ /* 0x000fc600078e00ff */
        /* <DEDUP_REMOVED lines=9> */
[----:B-1----:R-:W4:Y:S04]  /*38be0*/  LDL.64 R250, [R1+0xf28] ;  /* 0x000f280001fa7983 */ /* 0x002f280000100a00 */
[----:B------:R1:W-:Y:S04]  /*38bf0*/  LDGSTS.E [R38+0x3fc00], [R2.64], P4 ;  /* 0x3fc0000002267fae */ /* 0x0003e8000a121844 */
[----:B--2---:R-:W2:Y:S04]  /*38c00*/  LDL.64 R4, [R1+0xdd0] ;  /* 0x000dd00001047983 */ /* 0x004ea80000100a00 */
[----:B-1----:R-:W4:Y:S01]  /*38c10*/  LDL.64 R2, [R1+0x1070] ;  /* 0x0010700001027983 */ /* 0x002f220000100a00 */
[----:B------:R-:W-:-:S03]  /*38c20*/  LOP3.LUT R39, R57, 0x70, RZ, 0x3c, !PT ;  /* 0x0000007039277812 */ /* 0x000fc600078e3cff */
[----:B------:R-:W4:Y:S04]  /*38c30*/  LDL.64 R56, [R1+0x1398] ;  /* 0x0013980001387983 */ /* 0x000f280000100a00 */
[----:B------:R1:W-:Y:S04]  /*38c40*/  LDGSTS.E [R39+0xe00], [R68.64], P4 ;  /* 0x00e0000044277fae */ /* 0x0003e8000a121844 */
        /* <DEDUP_REMOVED lines=38> */
[----:B---3--:R-:W3:Y:S04]  /*38eb0*/  LDL.64 R36, [R1+0x1418] ;  /* 0x0014180001247983 */ /* 0x008ee80000100a00 */
[----:B-1----:R-:W3:Y:S04]  /*38ec0*/  LDL.LU.64 R86, [R1+0x4190] ;  /* 0x0041900001567983 */ /* 0x002ee80000300a00 */
[----:B------:R-:W3:Y:S04]  /*38ed0*/  LDL.LU.64 R128, [R1+0x4188] ;  /* 0x0041880001807983 */ /* 0x000ee80000300a00 */
[----:B------:R1:W-:Y:S04]  /*38ee0*/  LDGSTS.E [R39+0x27e00], [R172.64], P4 ;  /* 0x27e00000ac277fae */ /* 0x0003e8000a121844 */
[----:B------:R1:W-:Y:S04]  /*38ef0*/  LDGSTS.E [R39+0x28e00], [R216.64], P4 ;  /* 0x28e00000d8277fae */ /* 0x0003e8000a121844 */
[----:B------:R1:W-:Y:S04]  /*38f00*/  LDGSTS.E [R39+0x29e00], [R232.64], P4 ;  /* 0x29e00000e8277fae */ /* 0x0003e8000a121844 */
[----:B-1----:R-:W3:Y:S04]  /*38f10*/  LDL.LU.64 R172, [R1+0x4180] ;  /* 0x0041800001ac7983 */ /* 0x002ee80000300a00 */
[----:B------:R-:W3:Y:S04]  /*38f20*/  LDL.LU.64 R216, [R1+0x4178] ;  /* 0x0041780001d87983 */ /* 0x000ee80000300a00 */
        /* <DEDUP_REMOVED lines=15> */
[----:B-1----:R-:W3:Y:S04]  /*39020*/  LDL.LU.64 R244, [R1+0x4138] ;  /* 0x0041380001f47983 */ /* 0x002ee80000300a00 */
[----:B------:R-:W3:Y:S04]  /*39030*/  LDL.LU R117, [R1+0x4130] ;  /* 0x0041300001757983 */ /* 0x000ee80000300800 */
[----:B--2---:R1:W-:Y:S04]  /*39040*/  LDGSTS.E [R39+0x32e00], [R4.64], P4 ;  /* 0x32e0000004277fae */ /* 0x0043e8000a121844 */
[----:B------:R2:W-:Y:S04]  /*39050*/  LDGSTS.E [R39+0x33e00], [R234.64], P4 ;  /* 0x33e00000ea277fae */ /* 0x0005e8000a121844 */
[----:B----4-:R4:W-:Y:S04]  /*39060*/  LDGSTS.E [R39+0x34e00], [R250.64], P4 ;  /* 0x34e00000fa277fae */ /* 0x0109e8000a121844 */
[----:B-1----:R-:W3:Y:S04]  /*39070*/  LDL.LU.64 R4, [R1+0x12a8] ;  /* 0x0012a80001047983 */ /* 0x002ee80000300a00 */
[----:B--2---:R-:W2:Y:S04]  /*39080*/  LDL.LU.64 R234, [R1+0x4128] ;  /* 0x0041280001ea7983 */ /* 0x004ea80000300a00 */
[----:B----4-:R-:W4:Y:S04]  /*39090*/  LDL.LU.64 R250, [R1+0x4120] ;  /* 0x0041200001fa7983 */ /* 0x010f280000300a00 */
[----:B------:R1:W-:Y:S04]  /*390a0*/  LDGSTS.E [R39+0x35e00], [R188.64], P4 ;  /* 0x35e00000bc277fae */ /* 0x0003e8000a121844 */
[----:B------:R1:W-:Y:S04]  /*390b0*/  LDGSTS.E [R39+0x36e00], [R2.64], P4 ;  /* 0x36e0000002277fae */ /* 0x0003e8000a121844 */
[----:B------:R2:W-:Y:S04]  /*390c0*/  LDGSTS.E [R39+0x37e00], [R218.64], P4 ;  /* 0x37e00000da277fae */ /* 0x0005e8000a121844 */
[----:B-1----:R-:W2:Y:S04]  /*390d0*/  LDL.LU.64 R188, [R1+0x808] ;  /* 0x0008080001bc7983 */ /* 0x002ea80000300a00 */
[----:B------:R-:W2:Y:S04]  /*390e0*/  LDL.LU.64 R2, [R1+0x4118] ;  /* 0x0041180001027983 */ /* 0x000ea80000300a00 */
[----:B------:R2:W-:Y:S04]  /*390f0*/  LDGSTS.E [R39+0x38e00], [R202.64], P4 ;  /* 0x38e00000ca277fae */ /* 0x0005e8000a121844 */
[----:B------:R1:W-:Y:S04]  /*39100*/  LDGSTS.E [R39+0x39e00], [R174.64], P4 ;  /* 0x39e00000ae277fae */ /* 0x0003e8000a121844 */
[----:B------:R1:W-:Y:S04]  /*39110*/  LDGSTS.E [R39+0x3ae00], [R158.64], P4 ;  /* 0x3ae000009e277fae */ /* 0x0003e8000a121844 */
[----:B------:R1:W-:Y:S04]  /*39120*/  LDGSTS.E [R39+0x3be00], [R144.64], P4 ;  /* 0x3be0000090277fae */ /* 0x0003e8000a121844 */
[----:B------:R1:W-:Y:S04]  /*39130*/  LDGSTS.E [R39+0x3ce00], [R74.64], P4 ;  /* 0x3ce000004a277fae */ /* 0x0003e8000a121844 */
[----:B------:R1:W-:Y:S04]  /*39140*/  LDGSTS.E [R39+0x3de00], [R56.64], P4 ;  /* 0x3de0000038277fae */ /* 0x0003e8000a121844 */
[----:B------:R1:W-:Y:S04]  /*39150*/  LDGSTS.E [R39+0x3ee00], [R12.64], P4 ;  /* 0x3ee000000c277fae */ /* 0x0003e8000a121844 */
[----:B-1----:R-:W4:Y:S04]  /*39160*/  LDL.LU.64 R74, [R1+0x810] ;  /* 0x00081000014a7983 */ /* 0x002f280000300a00 */
[----:B------:R-:W1:Y:S04]  /*39170*/  S2R R56, SR_TID.X ;  /* 0x0000000000387919 */ /* 0x000e680000002100 */
[----:B------:R-:W4:Y:S01]  /*39180*/  LDL.LU.64 R12, [R1+0x818] ;  /* 0x00081800010c7983 */ /* 0x000f220000300a00 */
[----:B------:R-:W-:-:S03]  /*39190*/  IMAD.MOV.U32 R57, RZ, RZ, c[0x0][0x180] ;  /* 0x00006000ff397624 */ /* 0x000fc600078e00ff */
[----:B------:R-:W4:Y:S02]  /*391a0*/  LDL.LU.64 R174, [R1+0x820] ;  /* 0x0008200001ae7983 */ /* 0x000f240000300a00 */
[----:B------:R-:W-:Y:S02]  /*391b0*/  IADD3 R57, R57, -0x99, RZ ;  /* 0xffffff6739397810 */ /* 0x000fe40007ffe0ff */
[----:B------:R-:W4:Y:S04]  /*391c0*/  LDL.LU.64 R144, [R1+0x828] ;  /* 0x0008280001907983 */ /* 0x000f280000300a00 */
[----:B---3--:R1:W-:Y:S01]  /*391d0*/  LDGSTS.E [R39+0x3fe00], [R36.64], P4 ;  /* 0x3fe0000024277fae */ /* 0x0083e2000a121844 */
[----:B------:R-:W-:-:S03]  /*391e0*/  ISETP.GE.U32.AND P4, PT, R57, 0x7ffffee8, PT ;  /* 0x7ffffee83900780c */ /* 0x000fc60003f86070 */
[----:B------:R-:W0:Y:S04]  /*391f0*/  LDGDEPBAR ;  /* 0x00000000000079af */ /* 0x000e280000000000 */
[----:B------:R-:W-:Y:S01]  /*39200*/  BAR.SYNC.DEFER_BLOCKING 0x0 ;  /* 0x0000000000007b1d */ /* 0x000fe20000010000 */
[----:B-1----:R-:W-:Y:S01]  /*39210*/  LOP3.LUT R36, R56, 0x7f, RZ, 0xc0, !PT ;  /* 0x0000007f38247812 */ /* 0x002fe200078ec0ff */
[----:B------:R-:W-:-:S04]  /*39220*/  IMAD.WIDE R158, R252, 0x4, R4 ;  /* 0x00000004fc9e7825 */ /* 0x000fc800078e0204 */
[----:B--2---:R-:W-:Y:S01]  /*39230*/  IMAD.WIDE R202, R252, 0x4, R2 ;  /* 0x00000004fcca7825 */ /* 0x004fe200078e0202 */
[----:B------:R-:W-:Y:S01]  /*39240*/  @!PT LDS RZ, [RZ] ;  /* 0x00000000fffff984 */ /* 0x000fe20000000800 */
[----:B------:R-:W-:Y:S01]  /*39250*/  @!PT LDS RZ, [RZ] ;  /* 0x00000000fffff984 */ /* 0x000fe20000000800 */
[----:B------:R-:W-:Y:S01]  /*39260*/  @!PT LDS RZ, [RZ] ;  /* 0x00000000fffff984 */ /* 0x000fe20000000800 */
[----:B----4-:R1:W-:Y:S04]  /*39270*/  LDGSTS.E [R0+-0x20000], [R250.64], !P5 ;  /* 0xe0000000fa007fae */ /* 0x0103e8000e921844 */
[----:B------:R-:W-:Y:S04]  /*39280*/  STL.64 [R1+0x1820], R202 ;  /* 0x001820ca01007387 */ /* 0x000fe80000100a00 */
[----:B------:R-:W2:Y:S04]  /*39290*/  LDL.LU.64 R56, [R1+0x830] ;  /* 0x0008300001387983 */ /* 0x000ea80000300a00 */
[----:B------:R-:W3:Y:S01]  /*392a0*/  LDL.LU.64 R4, [R1+0x838] ;  /* 0x0008380001047983 */ /* 0x000ee20000300a00 */
[----:B------:R-:W-:-:S02]  /*392b0*/  IMAD.SHL.U32 R39, R36, 0x4, RZ ;  /* 0x0000000424277824 */ /* 0x000fc400078e00ff */
[----:B------:R-:W-:-:S03]  /*392c0*/  IMAD.WIDE R188, R252, 0x4, R188 ;  /* 0x00000004fcbc7825 */ /* 0x000fc600078e02bc */
[C---:B-1----:R-:W-:Y:S02]  /*392d0*/  IADD3 R250, R39.reuse, 0x100000, RZ ;  /* 0x0010000027fa7810 */ /* 0x042fe40007ffe0ff */
[C---:B------:R-:W-:Y:S01]  /*392e0*/  IADD3 R2, R39.reuse, 0x100000, RZ ;  /* 0x0010000027027810 */ /* 0x040fe20007ffe0ff */
[----:B------:R1:W-:Y:S01]  /*392f0*/  STL.64 [R1+0x1c48], R158 ;  /* 0x001c489e01007387 */ /* 0x0003e20000100a00 */
[----:B------:R-:W-:-:S03]  /*39300*/  IADD3 R0, R39, 0x100000, RZ ;  /* 0x0010000027007810 */ /* 0x000fc60007ffe0ff */
[----:B------:R4:W-:Y:S04]  /*39310*/  LDGSTS.E [R250+-0x1fe00], [R202.64], !P5 ;  /* 0xe0200000cafa7fae */ /* 0x0009e8000e921844 */
[----:B------:R1:W-:Y:S04]  /*39320*/  STL.64 [R1+0x1c40], R188 ;  /* 0x001c40bc01007387 */ /* 0x0003e80000100a00 */
[----:B------:R1:W-:Y:S04]  /*39330*/  LDGSTS.E [R2+-0x1f000], [R158.64], !P0 ;  /* 0xe10000009e027fae */ /* 0x0003e8000c121844 */
[----:B------:R4:W-:Y:S04]  /*39340*/  LDGSTS.E [R0+-0x1ee00], [R188.64], !P0 ;  /* 0xe1200000bc007fae */ /* 0x0009e8000c121844 */
[----:B-1----:R-:W3:Y:S01]  /*39350*/  LDL.LU.64 R158, [R1+0x840] ;  /* 0x00084000019e7983 */ /* 0x002ee20000300a00 */
[----:B----4-:R-:W-:-:S03]  /*39360*/  IMAD.WIDE R188, R252, 0x4, R74 ;  /* 0x00000004fcbc7825 */ /* 0x010fc600078e024a */
[----:B------:R-:W4:Y:S01]  /*39370*/  LDL.LU.64 R74, [R1+0x848] ;  /* 0x00084800014a7983 */ /* 0x000f220000300a00 */
[----:B------:R-:W-:Y:S02]  /*39380*/  IMAD.MOV.U32 R37, RZ, RZ, c[0x0][0x180] ;  /* 0x00006000ff257624 */ /* 0x000fe400078e00ff */
[----:B------:R-:W-:Y:S01]  /*39390*/  IMAD.WIDE R202, R252, 0x4, R12 ;  /* 0x00000004fcca7825 */ /* 0x000fe200078e020c */
[----:B------:R1:W-:Y:S02]  /*393a0*/  LDGSTS.E [R250+-0x1e000], [R188.64], !P6 ;  /* 0xe2000000bcfa7fae */ /* 0x0003e4000f121844 */
[----:B------:R-:W-:Y:S02]  /*393b0*/  IADD3 R3, R37, -0xa1, RZ ;  /* 0xffffff5f25037810 */ /* 0x000fe40007ffe0ff */
[----:B------:R-:W4:Y:S04]  /*393c0*/  LDL.LU.64 R12, [R1+0x850] ;  /* 0x00085000010c7983 */ /* 0x000f280000300a00 */
[----:B------:R1:W-:Y:S01]  /*393d0*/  STL.64 [R1+0x1c38], R188 ;  /* 0x001c38bc01007387 */ /* 0x0003e20000100a00 */
[----:B------:R-:W-:-:S03]  /*393e0*/  ISETP.GE.U32.AND P0, PT, R3, 0x7ffffee0, PT ;  /* 0x7ffffee00300780c */ /* 0x000fc60003f06070 */
[----:B------:R-:W-:Y:S01]  /*393f0*/  STL.64 [R1+0x1c30], R202 ;  /* 0x001c30ca01007387 */ /* 0x000fe20000100a00 */
[----:B------:R-:W-:Y:S01]  /*39400*/  IADD3 R3, R39, 0x100000, RZ ;  /* 0x0010000027037810 */ /* 0x000fe20007ffe0ff */
[----:B------:R-:W-:-:S04]  /*39410*/  IMAD.WIDE R174, R252, 0x4, R174 ;  /* 0x00000004fcae7825 */ /* 0x000fc800078e02ae */
[C---:B------:R-:W-:Y:S01]  /*39420*/  IMAD.WIDE R144, R252.reuse, 0x4, R144 ;  /* 0x00000004fc907825 */ /* 0x040fe200078e0290 */
[----:B------:R4:W-:Y:S04]  /*39430*/  LDGSTS.E [R3+-0x1de00], [R202.64], !P6 ;  /* 0xe2200000ca037fae */ /* 0x0009e8000f121844 */
[----:B-1----:R-:W4:Y:S04]  /*39440*/  LDL.LU.64 R188, [R1+0x858] ;  /* 0x0008580001bc7983 */ /* 0x002f280000300a00 */
[----:B------:R2:W-:Y:S04]  /*39450*/  STL.64 [R1+0x1c28], R174 ;  /* 0x001c28ae01007387 */ /* 0x0005e80000100a00 */
[----:B------:R2:W-:Y:S04]  /*39460*/  LDGSTS.E [R2+-0x1d000], [R174.64], !P2 ;  /* 0xe3000000ae027fae */ /* 0x0005e8000d121844 */
[----:B------:R3:W-:Y:S04]  /*39470*/  STL.64 [R1+0x1c20], R144 ;  /* 0x001c209001007387 */ /* 0x0007e80000100a00 */
[----:B------:R3:W-:Y:S01]  /*39480*/  LDGSTS.E [R0+-0x1ce00], [R144.64], !P2 ;  /* 0xe320000090007fae */ /* 0x0007e2000d121844 */
[----:B--2---:R-:W-:-:S03]  /*39490*/  IMAD.WIDE R174, R252, 0x4, R56 ;  /* 0x00000004fcae7825 */ /* 0x004fc600078e0238 */
[----:B------:R-:W2:Y:S01]  /*394a0*/  LDL.LU.64 R56, [R1+0x860] ;  /* 0x0008600001387983 */ /* 0x000ea20000300a00 */
[----:B---3--:R-:W-:-:S03]  /*394b0*/  IMAD.WIDE R144, R252, 0x4, R4 ;  /* 0x00000004fc907825 */ /* 0x008fc600078e0204 */
[----:B------:R-:W3:Y:S04]  /*394c0*/  LDL.LU.64 R4, [R1+0x868] ;  /* 0x0008680001047983 */ /* 0x000ee80000300a00 */
[----:B------:R1:W-:Y:S04]  /*394d0*/  STL.64 [R1+0x1c18], R174 ;  /* 0x001c18ae01007387 */ /* 0x0003e80000100a00 */
[----:B------:R1:W-:Y:S04]  /*394e0*/  STL.64 [R1+0x1c10], R144 ;  /* 0x001c109001007387 */ /* 0x0003e80000100a00 */
[----:B------:R1:W-:Y:S04]  /*394f0*/  LDGSTS.E [R3+-0x1c000], [R174.64], !P3 ;  /* 0xe4000000ae037fae */ /* 0x0003e8000d921844 */
[----:B------:R4:W-:Y:S04]  /*39500*/  LDGSTS.E [R2+-0x1be00], [R144.64], !P3 ;  /* 0xe420000090027fae */ /* 0x0009e8000d921844 */
[----:B-1----:R-:W3:Y:S01]  /*39510*/  LDL.LU.64 R174, [R1+0x870] ;  /* 0x0008700001ae7983 */ /* 0x002ee20000300a00 */
[----:B------:R-:W-:-:S05]  /*39520*/  IMAD.WIDE R158, R252, 0x4, R158 ;  /* 0x00000004fc9e7825 */ /* 0x000fca00078e029e */
[----:B------:R1:W-:Y:S01]  /*39530*/  STL.64 [R1+0x1c08], R158 ;  /* 0x001c089e01007387 */ /* 0x0003e20000100a00 */
[----:B----4-:R-:W-:-:S03]  /*39540*/  IMAD.WIDE R202, R252, 0x4, R74 ;  /* 0x00000004fcca7825 */ /* 0x010fc600078e024a */
[----:B------:R-:W4:Y:S04]  /*39550*/  LDL.LU.64 R144, [R1+0x878] ;  /* 0x0008780001907983 */ /* 0x000f280000300a00 */
[----:B------:R-:W-:Y:S04]  /*39560*/  STL.64 [R1+0x1c00], R202 ;  /* 0x001c00ca01007387 */ /* 0x000fe80000100a00 */
[----:B------:R-:W4:Y:S04]  /*39570*/  LDL.LU.64 R74, [R1+0x880] ;  /* 0x00088000014a7983 */ /* 0x000f280000300a00 */
[----:B------:R1:W-:Y:S04]  /*39580*/  LDGSTS.E [R0+-0x1b000], [R158.64], !P1 ;  /* 0xe50000009e007fae */ /* 0x0003e8000c921844 */
[----:B------:R3:W-:Y:S01]  /*39590*/  LDGSTS.E [R3+-0x1ae00], [R202.64], !P1 ;  /* 0xe5200000ca037fae */ /* 0x0007e2000c921844 */
[----:B-1----:R-:W-:-:S03]  /*395a0*/  IMAD.WIDE R158, R252, 0x4, R12 ;  /* 0x00000004fc9e7825 */ /* 0x002fc600078e020c */
[----:B------:R-:W4:Y:S01]  /*395b0*/  LDL.LU.64 R12, [R1+0x888] ;  /* 0x00088800010c7983 */ /* 0x000f220000300a00 */
[----:B------:R-:W-:-:S03]  /*395c0*/  IMAD.WIDE R188, R252, 0x4, R188 ;  /* 0x00000004fcbc7825 */ /* 0x000fc600078e02bc */
[----:B------:R1:W-:Y:S04]  /*395d0*/  STL.64 [R1+0x1bf8], R158 ;  /* 0x001bf89e01007387 */ /* 0x0003e80000100a00 */
[----:B------:R2:W-:Y:S04]  /*395e0*/  STL.64 [R1+0x1bf0], R188 ;  /* 0x001bf0bc01007387 */ /* 0x0005e80000100a00 */
[----:B------:R1:W-:Y:S04]  /*395f0*/  LDGSTS.E [R2+-0x1a000], [R158.64], !P4 ;  /* 0xe60000009e027fae */ /* 0x0003e8000e121844 */
[----:B------:R2:W-:Y:S04]  /*39600*/  LDGSTS.E [R0+-0x19e00], [R188.64], !P4 ;  /* 0xe6200000bc007fae */ /* 0x0005e8000e121844 */
[----:B-1----:R-:W4:Y:S01]  /*39610*/  LDL.LU.64 R158, [R1+0x890] ;  /* 0x00089000019e7983 */ /* 0x002f220000300a00 */
[----:B--2---:R-:W-:-:S03]  /*39620*/  IMAD.WIDE R188, R252, 0x4, R56 ;  /* 0x00000004fcbc7825 */ /* 0x004fc600078e0238 */
[----:B------:R-:W2:Y:S01]  /*39630*/  LDL.LU.64 R56, [R1+0x898] ;  /* 0x0008980001387983 */ /* 0x000ea20000300a00 */
[----:B---3--:R-:W-:-:S03]  /*39640*/  IMAD.WIDE R202, R252, 0x4, R4 ;  /* 0x00000004fcca7825 */ /* 0x008fc600078e0204 */
[----:B------:R-:W3:Y:S01]  /*39650*/  LDL.LU.64 R4, [R1+0x8a0] ;  /* 0x0008a00001047983 */ /* 0x000ee20000300a00 */
[C---:B------:R-:W-:Y:S02]  /*39660*/  IADD3 R251, R37.reuse, -0x9d, RZ ;  /* 0xffffff6325fb7810 */ /* 0x040fe40007ffe0ff */
[----:B------:R-:W-:Y:S02]  /*39670*/  IADD3 R250, R37, -0xa9, RZ ;  /* 0xffffff5725fa7810 */ /* 0x000fe40007ffe0ff */
[----:B------:R-:W-:Y:S02]  /*39680*/  ISETP.GE.U32.AND P5, PT, R251, 0x7ffffee4, PT ;  /* 0x7ffffee4fb00780c */ /* 0x000fe40003fa6070 */
[----:B------:R-:W-:Y:S02]  /*39690*/  ISETP.GE.U32.AND P2, PT, R250, 0x7ffffed8, PT ;  /* 0x7ffffed8fa00780c */ /* 0x000fe40003f46070 */
[----:B------:R-:W-:-:S04]  /*396a0*/  IADD3 R250, R37, -0xb1, RZ ;  /* 0xffffff4f25fa7810 */ /* 0x000fc80007ffe0ff */
[----:B------:R-:W-:Y:S02]  /*396b0*/  ISETP.GE.U32.AND P1, PT, R250, 0x7ffffed0, PT ;  /* 0x7ffffed0fa00780c */ /* 0x000fe40003f26070 */
[----:B------:R-:W-:Y:S01]  /*396c0*/  IADD3 R250, R39, 0x100000, RZ ;  /* 0x0010000027fa7810 */ /* 0x000fe20007ffe0ff */
[----:B------:R1:W-:Y:S01]  /*396d0*/  STL.64 [R1+0x1be8], R188 ;  /* 0x001be8bc01007387 */ /* 0x0003e20000100a00 */
[----:B------:R-:W-:-:S03]  /*396e0*/  IADD3 R3, R37, -0xb5, RZ ;  /* 0xffffff4b25037810 */ /* 0x000fc60007ffe0ff */
[----:B------:R-:W-:Y:S01]  /*396f0*/  STL.64 [R1+0x1be0], R202 ;  /* 0x001be0ca01007387 */ /* 0x000fe20000100a00 */
[----:B------:R-:W-:-:S03]  /*39700*/  ISETP.GE.U32.AND P4, PT, R3, 0x7ffffecc, PT ;  /* 0x7ffffecc0300780c */ /* 0x000fc60003f86070 */
[----:B------:R1:W-:Y:S01]  /*39710*/  LDGSTS.E [R250+-0x19000], [R188.64], !P5 ;  /* 0xe7000000bcfa7fae */ /* 0x0003e2000e921844 */
[----:B------:R-:W-:Y:S01]  /*39720*/  IADD3 R3, R39, 0x100000, RZ ;  /* 0x0010000027037810 */ /* 0x000fe20007ffe0ff */
[----:B------:R-:W-:-:S04]  /*39730*/  IMAD.WIDE R174, R252, 0x4, R174 ;  /* 0x00000004fcae7825 */ /* 0x000fc800078e02ae */
[----:B------:R2:W-:Y:S01]  /*39740*/  LDGSTS.E [R3+-0x18e00], [R202.64], !P5 ;  /* 0xe7200000ca037fae */ /* 0x0005e2000e921844 */
[----:B------:R-:W-:-:S03]  /*39750*/  IADD3 R251, R37, -0xa5, RZ ;  /* 0xffffff5b25fb7810 */ /* 0x000fc60007ffe0ff */
[----:B------:R4:W-:Y:S04]  /*39760*/  LDGSTS.E [R2+-0x18000], [R174.64], !P0 ;  /* 0xe8000000ae027fae */ /* 0x0009e8000c121844 */
[----:B-1----:R-:W3:Y:S01]  /*39770*/  LDL.LU.64 R188, [R1+0x8a8] ;  /* 0x0008a80001bc7983 */ /* 0x002ee20000300a00 */
[----:B----4-:R-:W-:-:S03]  /*39780*/  IMAD.WIDE R144, R252, 0x4, R144 ;  /* 0x00000004fc907825 */ /* 0x010fc600078e0290 */
[----:B------:R1:W-:Y:S04]  /*39790*/  STL.64 [R1+0x1bd8], R174 ;  /* 0x001bd8ae01007387 */ /* 0x0003e80000100a00 */
[----:B------:R4:W-:Y:S01]  /*397a0*/  STL.64 [R1+0x1bd0], R144 ;  /* 0x001bd09001007387 */ /* 0x0009e20000100a00 */
[----:B------:R-:W-:-:S03]  /*397b0*/  ISETP.GE.U32.AND P6, PT, R251, 0x7ffffedc, PT ;  /* 0x7ffffedcfb00780c */ /* 0x000fc60003fc6070 */
[----:B------:R4:W-:Y:S01]  /*397c0*/  LDGSTS.E [R0+-0x17e00], [R144.64], !P0 ;  /* 0xe820000090007fae */ /* 0x0009e2000c121844 */
[----:B-1----:R-:W-:-:S03]  /*397d0*/  IMAD.WIDE R174, R252, 0x4, R74 ;  /* 0x00000004fcae7825 */ /* 0x002fc600078e024a */
[----:B------:R-:W3:Y:S06]  /*397e0*/  LDL.LU.64 R74, [R1+0x8b0] ;  /* 0x0008b000014a7983 */ /* 0x000eec0000300a00 */
[----:B------:R1:W-:Y:S01]  /*397f0*/  LDGSTS.E [R3+-0x17000], [R174.64], !P6 ;  /* 0xe9000000ae037fae */ /* 0x0003e2000f121844 */
[----:B----4-:R-:W-:-:S03]  /*39800*/  IMAD.WIDE R144, R252, 0x4, R12 ;  /* 0x00000004fc907825 */ /* 0x010fc600078e020c */
[----:B------:R-:W4:Y:S04]  /*39810*/  LDL.LU.64 R12, [R1+0x8b8] ;  /* 0x0008b800010c7983 */ /* 0x000f280000300a00 */
[----:B------:R1:W-:Y:S04]  /*39820*/  STL.64 [R1+0x1bc8], R174 ;  /* 0x001bc8ae01007387 */ /* 0x0003e80000100a00 */
[----:B------:R1:W-:Y:S04]  /*39830*/  STL.64 [R1+0x1bc0], R144 ;  /* 0x001bc09001007387 */ /* 0x0003e80000100a00 */
[----:B------:R1:W-:Y:S04]  /*39840*/  LDGSTS.E [R2+-0x16e00], [R144.64], !P6 ;  /* 0xe920000090027fae */ /* 0x0003e8000f121844 */
[----:B-1----:R-:W4:Y:S01]  /*39850*/  LDL.LU.64 R174, [R1+0x8c0] ;  /* 0x0008c00001ae7983 */ /* 0x002f220000300a00 */
[----:B------:R-:W-:-:S05]  /*39860*/  IMAD.WIDE R158, R252, 0x4, R158 ;  /* 0x00000004fc9e7825 */ /* 0x000fca00078e029e */
[----:B------:R3:W-:Y:S04]  /*39870*/  STL.64 [R1+0x1bb8], R158 ;  /* 0x001bb89e01007387 */ /* 0x0007e80000100a00 */
[----:B------:R-:W4:Y:S04]  /*39880*/  LDL.LU.64 R144, [R1+0x8c8] ;  /* 0x0008c80001907983 */ /* 0x000f280000300a00 */
[----:B------:R3:W-:Y:S01]  /*39890*/  LDGSTS.E [R0+-0x16000], [R158.64], !P2 ;  /* 0xea0000009e007fae */ /* 0x0007e2000d121844 */
[----:B--2---:R-:W-:-:S05]  /*398a0*/  IMAD.WIDE R202, R252, 0x4, R56 ;  /* 0x00000004fcca7825 */ /* 0x004fca00078e0238 */
[----:B------:R-:W-:Y:S04]  /*398b0*/  STL.64 [R1+0x1bb0], R202 ;  /* 0x001bb0ca01007387 */ /* 0x000fe80000100a00 */
[----:B------:R-:W2:Y:S01]  /*398c0*/  LDL.LU.64 R56, [R1+0x8d0] ;  /* 0x0008d00001387983 */ /* 0x000ea20000300a00 */
[----:B---3--:R-:W-:-:S03]  /*398d0*/  IMAD.WIDE R158, R252, 0x4, R4 ;  /* 0x00000004fc9e7825 */ /* 0x008fc600078e0204 */
[----:B------:R-:W3:Y:S01]  /*398e0*/  LDL.LU.64 R4, [R1+0x8d8] ;  /* 0x0008d80001047983 */ /* 0x000ee20000300a00 */
[----:B------:R-:W-:-:S03]  /*398f0*/  IADD3 R251, R37, -0xad, RZ ;  /* 0xffffff5325fb7810 */ /* 0x000fc60007ffe0ff */
[----:B------:R4:W-:Y:S01]  /*39900*/  LDGSTS.E [R3+-0x15e00], [R202.64], !P2 ;  /* 0xea200000ca037fae */ /* 0x0009e2000d121844 */
[----:B------:R-:W-:-:S03]  /*39910*/  ISETP.GE.U32.AND P3, PT, R251, 0x7ffffed4, PT ;  /* 0x7ffffed4fb00780c */ /* 0x000fc60003f66070 */
[----:B------:R1:W-:Y:S01]  /*39920*/  STL.64 [R1+0x1ba8], R158 ;  /* 0x001ba89e01007387 */ /* 0x0003e20000100a00 */
[----:B------:R-:W-:-:S09]  /*39930*/  IADD3 R250, R37, -0xbd, RZ ;  /* 0xffffff4325fa7810 */ /* 0x000fd20007ffe0ff */
[----:B------:R1:W-:Y:S01]  /*39940*/  LDGSTS.E [R2+-0x15000], [R158.64], !P3 ;  /* 0xeb0000009e027fae */ /* 0x0003e2000d921844 */
[----:B------:R-:W-:-:S05]  /*39950*/  IMAD.WIDE R188, R252, 0x4, R188 ;  /* 0x00000004fcbc7825 */ /* 0x000fca00078e02bc */
[----:B------:R4:W-:Y:S04]  /*39960*/  STL.64 [R1+0x1ba0], R188 ;  /* 0x001ba0bc01007387 */ /* 0x0009e80000100a00 */
[----:B-1----:R-:W3:Y:S01]  /*39970*/  LDL.LU.64 R158, [R1+0x8e0] ;  /* 0x0008e000019e7983 */ /* 0x002ee20000300a00 */
[----:B------:R-:W-:-:S03]  /*39980*/  ISETP.GE.U32.AND P0, PT, R250, 0x7ffffec4, PT ;  /* 0x7ffffec4fa00780c */ /* 0x000fc60003f06070 */
[----:B------:R4:W-:Y:S01]  /*39990*/  LDGSTS.E [R0+-0x14e00], [R188.64], !P3 ;  /* 0xeb200000bc007fae */ /* 0x0009e2000d921844 */
[----:B------:R-:W-:-:S04]  /*399a0*/  IADD3 R250, R37, -0xc5, RZ ;  /* 0xffffff3b25fa7810 */ /* 0x000fc80007ffe0ff */
[----:B------:R-:W-:Y:S01]  /*399b0*/  ISETP.GE.U32.AND P2, PT, R250, 0x7ffffebc, PT ;  /* 0x7ffffebcfa00780c */ /* 0x000fe20003f46070 */
[C---:B----4-:R-:W-:Y:S02]  /*399c0*/  IMAD.WIDE R188, R252.reuse, 0x4, R74 ;  /* 0x00000004fcbc7825 */ /* 0x050fe400078e024a */
[----:B------:R-:W4:Y:S01]  /*399d0*/  LDL.LU.64 R74, [R1+0x8e8] ;  /* 0x0008e800014a7983 */ /* 0x000f220000300a00 */
[----:B------:R-:W-:Y:S01]  /*399e0*/  IADD3 R250, R39, 0x100000, RZ ;  /* 0x0010000027fa7810 */ /* 0x000fe20007ffe0ff */
[----:B------:R-:W-:Y:S02]  /*399f0*/  IMAD.WIDE R202, R252, 0x4, R12 ;  /* 0x00000004fcca7825 */ /* 0x000fe400078e020c */
[----:B------:R-:W4:Y:S01]  /*39a00*/  LDL.LU.64 R12, [R1+0x8f0] ;  /* 0x0008f000010c7983 */ /* 0x000f220000300a00 */
[----:B------:R-:W-:-:S03]  /*39a10*/  IADD3 R3, R37, -0xc9, RZ ;  /* 0xffffff3725037810 */ /* 0x000fc60007ffe0ff */
[----:B------:R1:W-:Y:S04]  /*39a20*/  STL.64 [R1+0x1b98], R188 ;  /* 0x001b98bc01007387 */ /* 0x0003e80000100a00 */
[----:B------:R-:W-:Y:S04]  /*39a30*/  STL.64 [R1+0x1b90], R202 ;  /* 0x001b90ca01007387 */ /* 0x000fe80000100a00 */
[----:B------:R1:W-:Y:S01]  /*39a40*/  LDGSTS.E [R250+-0x14000], [R188.64], !P1 ;  /* 0xec000000bcfa7fae */ /* 0x0003e2000c921844 */
[----:B------:R-:W-:Y:S01]  /*39a50*/  ISETP.GE.U32.AND P3, PT, R3, 0x7ffffeb8, PT ;  /* 0x7ffffeb80300780c */ /* 0x000fe20003f66070 */
[----:B------:R-:W-:Y:S01]  /*39a60*/  IMAD.WIDE R174, R252, 0x4, R174 ;  /* 0x00000004fcae7825 */ /* 0x000fe200078e02ae */
[----:B------:R-:W-:-:S05]  /*39a70*/  IADD3 R3, R39, 0x100000, RZ ;  /* 0x0010000027037810 */ /* 0x000fca0007ffe0ff */
[----:B------:R4:W-:Y:S04]  /*39a80*/  LDGSTS.E [R3+-0x13e00], [R202.64], !P1 ;  /* 0xec200000ca037fae */ /* 0x0009e8000c921844 */
[----:B-1----:R-:W4:Y:S01]  /*39a90*/  LDL.LU.64 R188, [R1+0x8f8] ;  /* 0x0008f80001bc7983 */ /* 0x002f220000300a00 */
[----:B------:R-:W-:-:S03]  /*39aa0*/  IMAD.WIDE R144, R252, 0x4, R144 ;  /* 0x00000004fc907825 */ /* 0x000fc600078e0290 */
[----:B------:R2:W-:Y:S04]  /*39ab0*/  STL.64 [R1+0x1b88], R174 ;  /* 0x001b88ae01007387 */ /* 0x0005e80000100a00 */
[----:B------:R2:W-:Y:S04]  /*39ac0*/  LDGSTS.E [R2+-0x13000], [R174.64], !P4 ;  /* 0xed000000ae027fae */ /* 0x0005e8000e121844 */
[----:B------:R3:W-:Y:S04]  /*39ad0*/  STL.64 [R1+0x1b80], R144 ;  /* 0x001b809001007387 */ /* 0x0007e80000100a00 */
[----:B------:R3:W-:Y:S01]  /*39ae0*/  LDGSTS.E [R0+-0x12e00], [R144.64], !P4 ;  /* 0xed20000090007fae */ /* 0x0007e2000e121844 */
[----:B--2---:R-:W-:-:S03]  /*39af0*/  IMAD.WIDE R174, R252, 0x4, R56 ;  /* 0x00000004fcae7825 */ /* 0x004fc600078e0238 */
[----:B------:R-:W2:Y:S01]  /*39b00*/  LDL.LU.64 R56, [R1+0x900] ;  /* 0x0009000001387983 */ /* 0x000ea20000300a00 */
[----:B---3--:R-:W-:-:S03]  /*39b10*/  IMAD.WIDE R144, R252, 0x4, R4 ;  /* 0x00000004fc907825 */ /* 0x008fc600078e0204 */
[----:B------:R-:W3:Y:S01]  /*39b20*/  LDL.LU.64 R4, [R1+0x908] ;  /* 0x0009080001047983 */ /* 0x000ee20000300a00 */
[----:B------:R-:W-:-:S04]  /*39b30*/  IADD3 R251, R37, -0xb9, RZ ;  /* 0xffffff4725fb7810 */ /* 0x000fc80007ffe0ff */
[----:B------:R-:W-:Y:S01]  /*39b40*/  ISETP.GE.U32.AND P5, PT, R251, 0x7ffffec8, PT ;  /* 0x7ffffec8fb00780c */ /* 0x000fe20003fa6070 */
[----:B------:R1:W-:Y:S01]  /*39b50*/  STL.64 [R1+0x1b78], R174 ;  /* 0x001b78ae01007387 */ /* 0x0003e20000100a00 */
[----:B------:R-:W-:-:S03]  /*39b60*/  IADD3 R251, R37, -0xc1, RZ ;  /* 0xffffff3f25fb7810 */ /* 0x000fc60007ffe0ff */
[----:B------:R1:W-:Y:S01]  /*39b70*/  STL.64 [R1+0x1b70], R144 ;  /* 0x001b709001007387 */ /* 0x0003e20000100a00 */
[----:B------:R-:W-:-:S07]  /*39b80*/  ISETP.GE.U32.AND P6, PT, R251, 0x7ffffec0, PT ;  /* 0x7ffffec0fb00780c */ /* 0x000fce0003fc6070 */
[----:B------:R1:W-:Y:S04]  /*39b90*/  LDGSTS.E [R3+-0x12000], [R174.64], !P5 ;  /* 0xee000000ae037fae */ /* 0x0003e8000e921844 */
[----:B------:R1:W-:Y:S04]  /*39ba0*/  LDGSTS.E [R2+-0x11e00], [R144.64], !P5 ;  /* 0xee20000090027fae */ /* 0x0003e8000e921844 */
[----:B-1----:R-:W3:Y:S01]  /*39bb0*/  LDL.LU.64 R174, [R1+0x910] ;  /* 0x0009100001ae7983 */ /* 0x002ee20000300a00 */
[----:B------:R-:W-:-:S05]  /*39bc0*/  IMAD.WIDE R158, R252, 0x4, R158 ;  /* 0x00000004fc9e7825 */ /* 0x000fca00078e029e */
[----:B------:R1:W-:Y:S04]  /*39bd0*/  STL.64 [R1+0x1b68], R158 ;  /* 0x001b689e01007387 */ /* 0x0003e80000100a00 */
[----:B------:R-:W3:Y:S04]  /*39be0*/  LDL.LU.64 R144, [R1+0x918] ;  /* 0x0009180001907983 */ /* 0x000ee80000300a00 */
[----:B------:R1:W-:Y:S01]  /*39bf0*/  LDGSTS.E [R0+-0x11000], [R158.64], !P0 ;  /* 0xef0000009e007fae */ /* 0x0003e2000c121844 */
[----:B----4-:R-:W-:-:S05]  /*39c00*/  IMAD.WIDE R202, R252, 0x4, R74 ;  /* 0x00000004fcca7825 */ /* 0x010fca00078e024a */
[----:B------:R-:W-:Y:S01]  /*39c10*/  STL.64 [R1+0x1b60], R202 ;  /* 0x001b60ca01007387 */ /* 0x000fe20000100a00 */
[----:B-1----:R-:W-:-:S03]  /*39c20*/  IMAD.WIDE R158, R252, 0x4, R12 ;  /* 0x00000004fc9e7825 */ /* 0x002fc600078e020c */
[----:B------:R-:W4:Y:S04]  /*39c30*/  LDL.LU.64 R74, [R1+0x920] ;  /* 0x00092000014a7983 */ /* 0x000f280000300a00 */
[----:B------:R-:W4:Y:S04]  /*39c40*/  LDL.LU.64 R12, [R1+0x928] ;  /* 0x00092800010c7983 */ /* 0x000f280000300a00 */
[----:B------:R1:W-:Y:S04]  /*39c50*/  STL.64 [R1+0x1b58], R158 ;  /* 0x001b589e01007387 */ /* 0x0003e80000100a00 */
[----:B------:R3:W-:Y:S04]  /*39c60*/  LDGSTS.E [R3+-0x10e00], [R202.64], !P0 ;  /* 0xef200000ca037fae */ /* 0x0007e8000c121844 */
[----:B------:R1:W-:Y:S01]  /*39c70*/  LDGSTS.E [R2+-0x10000], [R158.64], !P6 ;  /* 0xf00000009e027fae */ /* 0x0003e2000f121844 */
[----:B------:R-:W-:-:S05]  /*39c80*/  IMAD.WIDE R188, R252, 0x4, R188 ;  /* 0x00000004fcbc7825 */ /* 0x000fca00078e02bc */
[----:B------:R2:W-:Y:S04]  /*39c90*/  STL.64 [R1+0x1b50], R188 ;  /* 0x001b50bc01007387 */ /* 0x0005e80000100a00 */
[----:B-1----:R-:W4:Y:S04]  /*39ca0*/  LDL.LU.64 R158, [R1+0x930] ;  /* 0x00093000019e7983 */ /* 0x002f280000300a00 */
[----:B------:R2:W-:Y:S02]  /*39cb0*/  LDGSTS.E [R0+-0xfe00], [R188.64], !P6 ;  /* 0xf0200000bc007fae */ /* 0x0005e4000f121844 */
[----:B--2---:R-:W-:-:S02]  /*39cc0*/  IMAD.WIDE R188, R252, 0x4, R56 ;  /* 0x00000004fcbc7825 */ /* 0x004fc400078e0238 */
[----:B------:R-:W2:Y:S02]  /*39cd0*/  LDL.LU.64 R56, [R1+0x938] ;  /* 0x0009380001387983 */ /* 0x000ea40000300a00 */
[----:B---3--:R-:W-:Y:S02]  /*39ce0*/  IMAD.WIDE R202, R252, 0x4, R4 ;  /* 0x00000004fcca7825 */ /* 0x008fe400078e0204 */
[----:B------:R-:W3:Y:S01]  /*39cf0*/  LDL.LU.64 R4, [R1+0x940] ;  /* 0x0009400001047983 */ /* 0x000ee20000300a00 */
[----:B------:R-:W-:-:S04]  /*39d00*/  IADD3 R250, R37, -0xd1, RZ ;  /* 0xffffff2f25fa7810 */ /* 0x000fc80007ffe0ff */
[----:B------:R-:W-:Y:S02]  /*39d10*/  ISETP.GE.U32.AND P4, PT, R250, 0x7ffffeb0, PT ;  /* 0x7ffffeb0fa00780c */ /* 0x000fe40003f86070 */
[C---:B------:R-:W-:Y:S02]  /*39d20*/  IADD3 R250, R37.reuse, -0xd9, RZ ;  /* 0xffffff2725fa7810 */ /* 0x040fe40007ffe0ff */
[----:B------:R-:W-:Y:S02]  /*39d30*/  IADD3 R3, R37, -0xdd, RZ ;  /* 0xffffff2325037810 */ /* 0x000fe40007ffe0ff */
[----:B------:R-:W-:Y:S02]  /*39d40*/  ISETP.GE.U32.AND P0, PT, R250, 0x7ffffea8, PT ;  /* 0x7ffffea8fa00780c */ /* 0x000fe40003f06070 */
[----:B------:R-:W-:Y:S01]  /*39d50*/  IADD3 R250, R39, 0x100000, RZ ;  /* 0x0010000027fa7810 */ /* 0x000fe20007ffe0ff */
[----:B------:R1:W-:Y:S01]  /*39d60*/  STL.64 [R1+0x1b48], R188 ;  /* 0x001b48bc01007387 */ /* 0x0003e20000100a00 */
[----:B------:R-:W-:-:S02]  /*39d70*/  ISETP.GE.U32.AND P6, PT, R3, 0x7ffffea4, PT ;  /* 0x7ffffea40300780c */ /* 0x000fc40003fc6070 */
[----:B------:R-:W-:Y:S01]  /*39d80*/  IADD3 R3, R39, 0x100000, RZ ;  /* 0x0010000027037810 */ /* 0x000fe20007ffe0ff */
[----:B------:R-:W-:Y:S04]  /*39d90*/  STL.64 [R1+0x1b40], R202 ;  /* 0x001b40ca01007387 */ /* 0x000fe80000100a00 */
[----:B------:R1:W-:Y:S01]  /*39da0*/  LDGSTS.E [R250+-0xf000], [R188.64], !P2 ;  /* 0xf1000000bcfa7fae */ /* 0x0003e2000d121844 */
[----:B------:R-:W-:-:S03]  /*39db0*/  IADD3 R251, R37, -0xcd, RZ ;  /* 0xffffff3325fb7810 */ /* 0x000fc60007ffe0ff */
[----:B------:R2:W-:Y:S01]  /*39dc0*/  LDGSTS.E [R3+-0xee00], [R202.64], !P2 ;  /* 0xf1200000ca037fae */ /* 0x0005e2000d121844 */
[----:B------:R-:W-:-:S03]  /*39dd0*/  IMAD.WIDE R174, R252, 0x4, R174 ;  /* 0x00000004fcae7825 */ /* 0x000fc600078e02ae */
[----:B-1----:R-:W3:Y:S01]  /*39de0*/  LDL.LU.64 R188, [R1+0x948] ;  /* 0x0009480001bc7983 */ /* 0x002ee20000300a00 */
[----:B------:R-:W-:-:S03]  /*39df0*/  ISETP.GE.U32.AND P1, PT, R251, 0x7ffffeb4, PT ;  /* 0x7ffffeb4fb00780c */ /* 0x000fc60003f26070 */
[----:B------:R-:W-:Y:S04]  /*39e00*/  STL.64 [R1+0x1b38], R174 ;  /* 0x001b38ae01007387 */ /* 0x000fe80000100a00 */
[----:B------:R1:W-:Y:S01]  /*39e10*/  LDGSTS.E [R2+-0xe000], [R174.64], !P3 ;  /* 0xf2000000ae027fae */ /* 0x0003e2000d921844 */
[----:B------:R-:W-:-:S05]  /*39e20*/  IMAD.WIDE R144, R252, 0x4, R144 ;  /* 0x00000004fc907825 */ /* 0x000fca00078e0290 */
[----:B------:R4:W-:Y:S04]  /*39e30*/  STL.64 [R1+0x1b30], R144 ;  /* 0x001b309001007387 */ /* 0x0009e80000100a00 */
[----:B------:R4:W-:Y:S02]  /*39e40*/  LDGSTS.E [R0+-0xde00], [R144.64], !P3 ;  /* 0xf220000090007fae */ /* 0x0009e4000d921844 */
[C---:B----4-:R-:W-:Y:S02]  /*39e50*/  IMAD.WIDE R144, R252.reuse, 0x4, R12 ;  /* 0x00000004fc907825 */ /* 0x050fe400078e020c */
[----:B------:R-:W4:Y:S02]  /*39e60*/  LDL.LU.64 R12, [R1+0x950] ;  /* 0x00095000010c7983 */ /* 0x000f240000300a00 */
[----:B-1----:R-:W-:-:S02]  /*39e70*/  IMAD.WIDE R174, R252, 0x4, R74 ;  /* 0x00000004fcae7825 */ /* 0x002fc400078e024a */
[----:B------:R-:W4:Y:S04]  /*39e80*/  LDL.LU.64 R74, [R1+0x958] ;  /* 0x00095800014a7983 */ /* 0x000f280000300a00 */
[----:B------:R1:W-:Y:S04]  /*39e90*/  STL.64 [R1+0x1b28], R174 ;  /* 0x001b28ae01007387 */ /* 0x0003e80000100a00 */
[----:B------:R1:W-:Y:S04]  /*39ea0*/  STL.64 [R1+0x1b20], R144 ;  /* 0x001b209001007387 */ /* 0x0003e80000100a00 */
[----:B------:R1:W-:Y:S04]  /*39eb0*/  LDGSTS.E [R3+-0xd000], [R174.64], !P1 ;  /* 0xf3000000ae037fae */ /* 0x0003e8000c921844 */
[----:B------:R1:W-:Y:S01]  /*39ec0*/  LDGSTS.E [R2+-0xce00], [R144.64], !P1 ;  /* 0xf320000090027fae */ /* 0x0003e2000c921844 */
[----:B------:R-:W-:-:S05]  /*39ed0*/  IMAD.WIDE R158, R252, 0x4, R158 ;  /* 0x00000004fc9e7825 */ /* 0x000fca00078e029e */
[----:B------:R3:W-:Y:S04]  /*39ee0*/  LDGSTS.E [R0+-0xc000], [R158.64], !P4 ;  /* 0xf40000009e007fae */ /* 0x0007e8000e121844 */
[----:B-1----:R-:W4:Y:S04]  /*39ef0*/  LDL.LU.64 R174, [R1+0x960] ;  /* 0x0009600001ae7983 */ /* 0x002f280000300a00 */
[----:B------:R3:W-:Y:S04]  /*39f00*/  STL.64 [R1+0x1b18], R158 ;  /* 0x001b189e01007387 */ /* 0x0007e80000100a00 */
[----:B------:R-:W4:Y:S01]  /*39f10*/  LDL.LU.64 R144, [R1+0x968] ;  /* 0x0009680001907983 */ /* 0x000f220000300a00 */
[----:B--2---:R-:W-:-:S04]  /*39f20*/  IMAD.WIDE R202, R252, 0x4, R56 ;  /* 0x00000004fcca7825 */ /* 0x004fc800078e0238 */
[----:B---3--:R-:W-:Y:S01]  /*39f30*/  IMAD.WIDE R158, R252, 0x4, R4 ;  /* 0x00000004fc9e7825 */ /* 0x008fe200078e0204 */
[----:B------:R-:W-:Y:S04]  /*39f40*/  STL.64 [R1+0x1b10], R202 ;  /* 0x001b10ca01007387 */ /* 0x000fe80000100a00 */
[----:B------:R-:W2:Y:S04]  /*39f50*/  LDL.LU.64 R4, [R1+0x970] ;  /* 0x0009700001047983 */ /* 0x000ea80000300a00 */
        /* <DEDUP_REMOVED lines=9> */
[----:B-1----:R-:W2:Y:S04]  /*39ff0*/  LDL.LU.64 R158, [R1+0x980] ;  /* 0x00098000019e7983 */ /* 0x002ea80000300a00 */
[----:B------:R4:W-:Y:S01]  /*3a000*/  LDGSTS.E [R0+-0xae00], [R188.64], !P5 ;  /* 0xf5200000bc007fae */ /* 0x0009e2000e921844 */
[----:B------:R-:W-:Y:S02]  /*3a010*/  ISETP.GE.U32.AND P3, PT, R250, 0x7ffffe9c, PT ;  /* 0x7ffffe9cfa00780c */ /* 0x000fe40003f66070 */
[----:B------:R-:W-:-:S02]  /*3a020*/  IADD3 R250, R37, -0xed, RZ ;  /* 0xffffff1325fa7810 */ /* 0x000fc40007ffe0ff */
[----:B------:R-:W-:Y:S02]  /*3a030*/  IADD3 R3, R37, -0xf1, RZ ;  /* 0xffffff0f25037810 */ /* 0x000fe40007ffe0ff */
[----:B------:R-:W-:Y:S02]  /*3a040*/  ISETP.GE.U32.AND P4, PT, R250, 0x7ffffe94, PT ;  /* 0x7ffffe94fa00780c */ /* 0x000fe40003f86070 */
[----:B------:R-:W-:Y:S01]  /*3a050*/  IADD3 R250, R39, 0x100000, RZ ;  /* 0x0010000027fa7810 */ /* 0x000fe20007ffe0ff */
[C---:B----4-:R-:W-:Y:S02]  /*3a060*/  IMAD.WIDE R188, R252.reuse, 0x4, R12 ;  /* 0x00000004fcbc7825 */ /* 0x050fe400078e020c */
[----:B------:R-:W4:Y:S02]  /*3a070*/  LDL.LU.64 R12, [R1+0x988] ;  /* 0x00098800010c7983 */ /* 0x000f240000300a00 */
[----:B------:R-:W-:Y:S02]  /*3a080*/  IMAD.WIDE R202, R252, 0x4, R74 ;  /* 0x00000004fcca7825 */ /* 0x000fe400078e024a */
[----:B------:R-:W4:Y:S01]  /*3a090*/  LDL.LU.64 R74, [R1+0x990] ;  /* 0x00099000014a7983 */ /* 0x000f220000300a00 */
[----:B------:R-:W-:-:S02]  /*3a0a0*/  ISETP.GE.U32.AND P5, PT, R3, 0x7ffffe90, PT ;  /* 0x7ffffe900300780c */ /* 0x000fc40003fa6070 */
[----:B------:R-:W-:Y:S01]  /*3a0b0*/  IADD3 R3, R39, 0x100000, RZ ;  /* 0x0010000027037810 */ /* 0x000fe20007ffe0ff */
[----:B------:R1:W-:Y:S04]  /*3a0c0*/  STL.64 [R1+0x908], R188 ;  /* 0x000908bc01007387 */ /* 0x0003e80000100a00 */
[----:B------:R-:W-:Y:S04]  /*3a0d0*/  STL.64 [R1+0x900], R202 ;  /* 0x000900ca01007387 */ /* 0x000fe80000100a00 */
[----:B------:R1:W-:Y:S04]  /*3a0e0*/  LDGSTS.E [R250+-0xa000], [R188.64], !P0 ;  /* 0xf6000000bcfa7fae */ /* 0x0003e8000c121844 */
[----:B------:R2:W-:Y:S04]  /*3a0f0*/  LDGSTS.E [R3+-0x9e00], [R202.64], !P0 ;  /* 0xf6200000ca037fae */ /* 0x0005e8000c121844 */
[----:B-1----:R-:W4:Y:S01]  /*3a100*/  LDL.LU.64 R188, [R1+0x998] ;  /* 0x0009980001bc7983 */ /* 0x002f220000300a00 */
[----:B------:R-:W-:-:S04]  /*3a110*/  IMAD.WIDE R174, R252, 0x4, R174 ;  /* 0x00000004fcae7825 */ /* 0x000fc800078e02ae */
[----:B------:R-:W-:Y:S01]  /*3a120*/  IMAD.WIDE R144, R252, 0x4, R144 ;  /* 0x00000004fc907825 */ /* 0x000fe200078e0290 */
[----:B------:R-:W-:Y:S04]  /*3a130*/  STL.64 [R1+0x1af8], R174 ;  /* 0x001af8ae01007387 */ /* 0x000fe80000100a00 */
[----:B------:R3:W-:Y:S04]  /*3a140*/  LDGSTS.E [R2+-0x9000], [R174.64], !P6 ;  /* 0xf7000000ae027fae */ /* 0x0007e8000f121844 */
[----:B------:R1:W-:Y:S04]  /*3a150*/  STL.64 [R1+0x1af0], R144 ;  /* 0x001af09001007387 */ /* 0x0003e80000100a00 */
[----:B------:R1:W-:Y:S04]  /*3a160*/  LDGSTS.E [R0+-0x8e00], [R144.64], !P6 ;  /* 0xf720000090007fae */ /* 0x0003e8000f121844 */
[----:B-1----:R-:W4:Y:S01]  /*3a170*/  LDL.LU.64 R144, [R1+0x9a0] ;  /* 0x0009a00001907983 */ /* 0x002f220000300a00 */
[----:B------:R-:W-:-:S04]  /*3a180*/  IADD3 R251, R37, -0xe1, RZ ;  /* 0xffffff1f25fb7810 */ /* 0x000fc80007ffe0ff */
[----:B------:R-:W-:Y:S01]  /*3a190*/  ISETP.GE.U32.AND P2, PT, R251, 0x7ffffea0, PT ;  /* 0x7ffffea0fb00780c */ /* 0x000fe20003f46070 */
[C---:B---3--:R-:W-:Y:S02]  /*3a1a0*/  IMAD.WIDE R174, R252.reuse, 0x4, R56 ;  /* 0x00000004fcae7825 */ /* 0x048fe400078e0238 */
[----:B------:R-:W3:Y:S02]  /*3a1b0*/  LDL.LU.64 R56, [R1+0x9a8] ;  /* 0x0009a80001387983 */ /* 0x000ee40000300a00 */
[----:B--2---:R-:W-:-:S05]  /*3a1c0*/  IMAD.WIDE R4, R252, 0x4, R4 ;  /* 0x00000004fc047825 */ /* 0x004fca00078e0204 */
[----:B------:R1:W-:Y:S04]  /*3a1d0*/  STL.64 [R1+0x1ae8], R4 ;  /* 0x001ae80401007387 */ /* 0x0003e80000100a00 */
[----:B------:R2:W-:Y:S04]  /*3a1e0*/  STL.64 [R1+0x1ae0], R174 ;  /* 0x001ae0ae01007387 */ /* 0x0005e80000100a00 */
[----:B------:R1:W-:Y:S04]  /*3a1f0*/  LDGSTS.E [R3+-0x8000], [R4.64], !P2 ;  /* 0xf800000004037fae */ /* 0x0003e8000d121844 */
[----:B------:R2:W-:Y:S04]  /*3a200*/  LDGSTS.E [R2+-0x7e00], [R174.64], !P2 ;  /* 0xf8200000ae027fae */ /* 0x0005e8000d121844 */
[----:B-1----:R-:W3:Y:S01]  /*3a210*/  LDL.LU.64 R4, [R1+0x9b0] ;  /* 0x0009b00001047983 */ /* 0x002ee20000300a00 */
[----:B------:R-:W-:-:S05]  /*3a220*/  IMAD.WIDE R158, R252, 0x4, R158 ;  /* 0x00000004fc9e7825 */ /* 0x000fca00078e029e */
[----:B------:R1:W-:Y:S04]  /*3a230*/  STL.64 [R1+0x1ad8], R158 ;  /* 0x001ad89e01007387 */ /* 0x0003e80000100a00 */
[----:B--2---:R-:W2:Y:S01]  /*3a240*/  LDL.LU.64 R174, [R1+0x9b8] ;  /* 0x0009b80001ae7983 */ /* 0x004ea20000300a00 */
[----:B------:R-:W-:-:S03]  /*3a250*/  IADD3 R251, R37, -0xe9, RZ ;  /* 0xffffff1725fb7810 */ /* 0x000fc60007ffe0ff */
[----:B------:R1:W-:Y:S01]  /*3a260*/  LDGSTS.E [R0+-0x7000], [R158.64], !P3 ;  /* 0xf90000009e007fae */ /* 0x0003e2000d921844 */
[----:B------:R-:W-:Y:S01]  /*3a270*/  ISETP.GE.U32.AND P1, PT, R251, 0x7ffffe98, PT ;  /* 0x7ffffe98fb00780c */ /* 0x000fe20003f26070 */
[----:B----4-:R-:W-:-:S04]  /*3a280*/  IMAD.WIDE R12, R252, 0x4, R12 ;  /* 0x00000004fc0c7825 */ /* 0x010fc800078e020c */
[C---:B------:R-:W-:Y:S01]  /*3a290*/  IMAD.WIDE R202, R252.reuse, 0x4, R74 ;  /* 0x00000004fcca7825 */ /* 0x040fe200078e024a */
[----:B------:R4:W-:Y:S04]  /*3a2a0*/  STL.64 [R1+0x1ad0], R12 ;  /* 0x001ad00c01007387 */ /* 0x0009e80000100a00 */
[----:B-1----:R-:W2:Y:S04]  /*3a2b0*/  LDL.LU.64 R158, [R1+0x9c0] ;  /* 0x0009c000019e7983 */ /* 0x002ea80000300a00 */
[----:B------:R-:W2:Y:S04]  /*3a2c0*/  LDL.LU.64 R74, [R1+0x9c8] ;  /* 0x0009c800014a7983 */ /* 0x000ea80000300a00 */
[----:B------:R3:W-:Y:S04]  /*3a2d0*/  STL.64 [R1+0x1ac8], R202 ;  /* 0x001ac8ca01007387 */ /* 0x0007e80000100a00 */
[----:B------:R4:W-:Y:S04]  /*3a2e0*/  LDGSTS.E [R3+-0x6e00], [R12.64], !P3 ;  /* 0xf92000000c037fae */ /* 0x0009e8000d921844 */
[----:B------:R3:W-:Y:S01]  /*3a2f0*/  LDGSTS.E [R2+-0x6000], [R202.64], !P1 ;  /* 0xfa000000ca027fae */ /* 0x0007e2000c921844 */
[----:B------:R-:W-:-:S03]  /*3a300*/  IMAD.WIDE R188, R252, 0x4, R188 ;  /* 0x00000004fcbc7825 */ /* 0x000fc600078e02bc */
[----:B----4-:R-:W4:Y:S04]  /*3a310*/  LDL.LU.64 R12, [R1+0x9d0] ;  /* 0x0009d000010c7983 */ /* 0x010f280000300a00 */
[----:B------:R1:W-:Y:S04]  /*3a320*/  STL.64 [R1+0x1ac0], R188 ;  /* 0x001ac0bc01007387 */ /* 0x0003e80000100a00 */
[----:B------:R1:W-:Y:S01]  /*3a330*/  LDGSTS.E [R0+-0x5e00], [R188.64], !P1 ;  /* 0xfa200000bc007fae */ /* 0x0003e2000c921844 */
[----:B------:R-:W-:-:S03]  /*3a340*/  IMAD.WIDE R218, R252, 0x4, R144 ;  /* 0x00000004fcda7825 */ /* 0x000fc600078e0290 */
[----:B------:R-:W4:Y:S01]  /*3a350*/  LDL.LU.64 R144, [R1+0x9d8] ;  /* 0x0009d80001907983 */ /* 0x000f220000300a00 */
[----:B---3--:R-:W-:-:S03]  /*3a360*/  IMAD.WIDE R202, R252, 0x4, R56 ;  /* 0x00000004fcca7825 */ /* 0x008fc600078e0238 */
[----:B------:R-:W3:Y:S04]  /*3a370*/  LDL.LU.64 R56, [R1+0x9e0] ;  /* 0x0009e00001387983 */ /* 0x000ee80000300a00 */
[----:B------:R1:W-:Y:S04]  /*3a380*/  STL.64 [R1+0x1ab8], R218 ;  /* 0x001ab8da01007387 */ /* 0x0003e80000100a00 */
[----:B------:R-:W-:Y:S01]  /*3a390*/  STL.64 [R1+0x1ab0], R202 ;  /* 0x001ab0ca01007387 */ /* 0x000fe20000100a00 */
[----:B-1----:R-:W-:-:S03]  /*3a3a0*/  IMAD.WIDE R188, R252, 0x4, R4 ;  /* 0x00000004fcbc7825 */ /* 0x002fc600078e0204 */
[----:B------:R-:W3:Y:S01]  /*3a3b0*/  LDL.LU.64 R4, [R1+0x9e8] ;  /* 0x0009e80001047983 */ /* 0x000ee20000300a00 */
[C---:B------:R-:W-:Y:S02]  /*3a3c0*/  IADD3 R250, R37.reuse, -0xf9, RZ ;  /* 0xffffff0725fa7810 */ /* 0x040fe40007ffe0ff */
[C---:B------:R-:W-:Y:S02]  /*3a3d0*/  IADD3 R3, R37.reuse, -0x86, RZ ;  /* 0xffffff7a25037810 */ /* 0x040fe40007ffe0ff */
[----:B------:R-:W-:Y:S02]  /*3a3e0*/  ISETP.GE.U32.AND P6, PT, R250, 0x7ffffe88, PT ;  /* 0x7ffffe88fa00780c */ /* 0x000fe40003fc6070 */
[----:B------:R-:W-:Y:S02]  /*3a3f0*/  IADD3 R250, R37, -0x82, RZ ;  /* 0xffffff7e25fa7810 */ /* 0x000fe40007ffe0ff */
[----:B------:R-:W-:Y:S02]  /*3a400*/  ISETP.GE.U32.AND P1, PT, R3, 0x7ffffefb, PT ;  /* 0x7ffffefb0300780c */ /* 0x000fe40003f26070 */
[----:B------:R-:W-:-:S02]  /*3a410*/  ISETP.GE.U32.AND P3, PT, R250, 0x7ffffeff, PT ;  /* 0x7ffffefffa00780c */ /* 0x000fc40003f66070 */
[C---:B------:R-:W-:Y:S02]  /*3a420*/  IADD3 R250, R39.reuse, 0x100000, RZ ;  /* 0x0010000027fa7810 */ /* 0x040fe40007ffe0ff */
[----:B------:R-:W-:Y:S01]  /*3a430*/  IADD3 R3, R39, 0x100000, RZ ;  /* 0x0010000027037810 */ /* 0x000fe20007ffe0ff */
[----:B--2---:R-:W-:Y:S01]  /*3a440*/  IMAD.WIDE R174, R252, 0x4, R174 ;  /* 0x00000004fcae7825 */ /* 0x004fe200078e02ae */
[----:B------:R-:W-:Y:S01]  /*3a450*/  IADD3 R251, R37, -0xf5, RZ ;  /* 0xffffff0b25fb7810 */ /* 0x000fe20007ffe0ff */
[----:B------:R1:W-:Y:S04]  /*3a460*/  LDGSTS.E [R250+-0x5000], [R218.64], !P4 ;  /* 0xfb000000dafa7fae */ /* 0x0003e8000e121844 */
[----:B------:R2:W-:Y:S01]  /*3a470*/  LDGSTS.E [R3+-0x4e00], [R202.64], !P4 ;  /* 0xfb200000ca037fae */ /* 0x0005e2000e121844 */
[----:B------:R-:W-:-:S03]  /*3a480*/  ISETP.GE.U32.AND P0, PT, R251, 0x7ffffe8c, PT ;  /* 0x7ffffe8cfb00780c */ /* 0x000fc60003f06070 */
[----:B------:R2:W-:Y:S04]  /*3a490*/  LDGSTS.E [R2+-0x4000], [R188.64], !P5 ;  /* 0xfc000000bc027fae */ /* 0x0005e8000e921844 */
[----:B-1----:R-:W3:Y:S04]  /*3a4a0*/  LDL.LU.64 R218, [R1+0x4110] ;  /* 0x0041100001da7983 */ /* 0x002ee80000300a00 */
[----:B------:R2:W-:Y:S04]  /*3a4b0*/  STL.64 [R1+0x1aa8], R188 ;  /* 0x001aa8bc01007387 */ /* 0x0005e80000100a00 */
[----:B------:R4:W-:Y:S04]  /*3a4c0*/  STL.64 [R1+0x1aa0], R174 ;  /* 0x001aa0ae01007387 */ /* 0x0009e80000100a00 */
[----:B------:R4:W-:Y:S01]  /*3a4d0*/  LDGSTS.E [R0+-0x3e00], [R174.64], !P5 ;  /* 0xfc200000ae007fae */ /* 0x0009e2000e921844 */
[----:B--2---:R-:W-:-:S04]  /*3a4e0*/  IMAD.WIDE R188, R252, 0x4, R158 ;  /* 0x00000004fcbc7825 */ /* 0x004fc800078e029e */
[C---:B------:R-:W-:Y:S01]  /*3a4f0*/  IMAD.WIDE R158, R252.reuse, 0x4, R74 ;  /* 0x00000004fc9e7825 */ /* 0x040fe200078e024a */
[----:B------:R1:W-:Y:S04]  /*3a500*/  LDGSTS.E [R3+-0x3000], [R188.64], !P0 ;  /* 0xfd000000bc037fae */ /* 0x0003e8000c121844 */
[----:B------:R-:W2:Y:S04]  /*3a510*/  LDL.LU.64 R74, [R1+0x9f0] ;  /* 0x0009f000014a7983 */ /* 0x000ea80000300a00 */
[----:B------:R1:W-:Y:S01]  /*3a520*/  STL.64 [R1+0x1a98], R188 ;  /* 0x001a98bc01007387 */ /* 0x0003e20000100a00 */
[----:B----4-:R-:W-:-:S03]  /*3a530*/  IMAD.WIDE R174, R252, 0x4, R12 ;  /* 0x00000004fcae7825 */ /* 0x010fc600078e020c */
[----:B------:R4:W-:Y:S04]  /*3a540*/  STL.64 [R1+0x1a90], R158 ;  /* 0x001a909e01007387 */ /* 0x0009e80000100a00 */
[----:B------:R-:W2:Y:S04]  /*3a550*/  LDL.LU.64 R12, [R1+0x9f8] ;  /* 0x0009f800010c7983 */ /* 0x000ea80000300a00 */
[----:B------:R3:W-:Y:S04]  /*3a560*/  STL.64 [R1+0x1a88], R174 ;  /* 0x001a88ae01007387 */ /* 0x0007e80000100a00 */
[----:B------:R4:W-:Y:S04]  /*3a570*/  LDGSTS.E [R2+-0x2e00], [R158.64], !P0 ;  /* 0xfd2000009e027fae */ /* 0x0009e8000c121844 */
[----:B-1----:R-:W2:Y:S04]  /*3a580*/  LDL.LU.64 R188, [R1+0xa00] ;  /* 0x000a000001bc7983 */ /* 0x002ea80000300a00 */
[----:B------:R3:W-:Y:S04]  /*3a590*/  LDGSTS.E [R0+-0x2000], [R174.64], !P6 ;  /* 0xfe000000ae007fae */ /* 0x0007e8000f121844 */
[----:B----4-:R-:W4:Y:S01]  /*3a5a0*/  LDL.LU.64 R158, [R1+0xa08] ;  /* 0x000a0800019e7983 */ /* 0x010f220000300a00 */
[----:B------:R-:W-:-:S05]  /*3a5b0*/  IMAD.WIDE R202, R252, 0x4, R144 ;  /* 0x00000004fcca7825 */ /* 0x000fca00078e0290 */
[----:B------:R-:W-:Y:S01]  /*3a5c0*/  STL.64 [R1+0x1a80], R202 ;  /* 0x001a80ca01007387 */ /* 0x000fe20000100a00 */
[C---:B------:R-:W-:Y:S02]  /*3a5d0*/  IADD3 R251, R37.reuse, -0xfd, RZ ;  /* 0xffffff0325fb7810 */ /* 0x040fe40007ffe0ff */
[----:B------:R-:W-:Y:S01]  /*3a5e0*/  IADD3 R250, R37, -0x8e, RZ ;  /* 0xffffff7225fa7810 */ /* 0x000fe20007ffe0ff */
[----:B------:R1:W-:Y:S01]  /*3a5f0*/  LDGSTS.E [R3+-0x1e00], [R202.64], !P6 ;  /* 0xfe200000ca037fae */ /* 0x0003e2000f121844 */
[----:B---3--:R-:W-:-:S03]  /*3a600*/  IMAD.WIDE R174, R252, 0x4, R56 ;  /* 0x00000004fcae7825 */ /* 0x008fc600078e0238 */
[----:B------:R-:W3:Y:S01]  /*3a610*/  LDL.LU.64 R56, [R1+0xa10] ;  /* 0x000a100001387983 */ /* 0x000ee20000300a00 */
[----:B------:R-:W-:-:S03]  /*3a620*/  IMAD.WIDE R144, R252, 0x4, R4 ;  /* 0x00000004fc907825 */ /* 0x000fc600078e0204 */
[----:B------:R-:W3:Y:S01]  /*3a630*/  LDL.LU.64 R4, [R1+0xa18] ;  /* 0x000a180001047983 */ /* 0x000ee20000300a00 */
[----:B------:R-:W-:Y:S02]  /*3a640*/  ISETP.GE.U32.AND P2, PT, R251, 0x7ffffe84, PT ;  /* 0x7ffffe84fb00780c */ /* 0x000fe40003f46070 */
[----:B------:R-:W-:Y:S01]  /*3a650*/  ISETP.GE.U32.AND P5, PT, R250, 0x7ffffef3, PT ;  /* 0x7ffffef3fa00780c */ /* 0x000fe20003fa6070 */
[----:B------:R1:W-:Y:S01]  /*3a660*/  STL.64 [R1+0x1a78], R174 ;  /* 0x001a78ae01007387 */ /* 0x0003e20000100a00 */
[----:B------:R-:W-:-:S03]  /*3a670*/  IADD3 R250, R37, -0x96, RZ ;  /* 0xffffff6a25fa7810 */ /* 0x000fc60007ffe0ff */
[----:B------:R2:W-:Y:S01]  /*3a680*/  STL.64 [R1+0x1a70], R144 ;  /* 0x001a709001007387 */ /* 0x0005e20000100a00 */
[----:B------:R-:W-:-:S05]  /*3a690*/  LOP3.LUT R169, R169, 0x20, RZ, 0x3c, !PT ;  /* 0x00000020a9a97812 */ /* 0x000fca00078e3cff */
[----:B------:R1:W-:Y:S01]  /*3a6a0*/  LDGSTS.E [R2+-0x1000], [R174.64], !P2 ;  /* 0xff000000ae027fae */ /* 0x0003e2000d121844 */
[----:B------:R-:W-:-:S03]  /*3a6b0*/  ISETP.GE.U32.AND P6, PT, R250, 0x7ffffeeb, PT ;  /* 0x7ffffeebfa00780c */ /* 0x000fc60003fc6070 */
[----:B------:R2:W-:Y:S01]  /*3a6c0*/  LDGSTS.E [R0+-0xe00], [R144.64], !P2 ;  /* 0xff20000090007fae */ /* 0x0005e2000d121844 */
[----:B------:R-:W-:-:S03]  /*3a6d0*/  IADD3 R250, R169, 0x100000, RZ ;  /* 0x00100000a9fa7810 */ /* 0x000fc60007ffe0ff */
[----:B-1----:R-:W3:Y:S01]  /*3a6e0*/  LDL.LU.64 R174, [R1+0xa20] ;  /* 0x000a200001ae7983 */ /* 0x002ee20000300a00 */
[----:B------:R-:W-:Y:S02]  /*3a6f0*/  IADD3 R3, R37, -0x9a, RZ ;  /* 0xffffff6625037810 */ /* 0x000fe40007ffe0ff */
[----:B------:R-:W-:Y:S02]  /*3a700*/  IADD3 R2, R169, 0x100000, RZ ;  /* 0x00100000a9027810 */ /* 0x000fe40007ffe0ff */
[----:B------:R-:W-:Y:S02]  /*3a710*/  ISETP.GE.U32.AND P2, PT, R3, 0x7ffffee7, PT ;  /* 0x7ffffee70300780c */ /* 0x000fe40003f46070 */
[----:B------:R-:W-:Y:S01]  /*3a720*/  IADD3 R3, R169, 0x100000, RZ ;  /* 0x00100000a9037810 */ /* 0x000fe20007ffe0ff */
[C---:B--2---:R-:W-:Y:S02]  /*3a730*/  IMAD.WIDE R144, R252.reuse, 0x4, R74 ;  /* 0x00000004fc907825 */ /* 0x044fe400078e024a */
[----:B------:R-:W2:Y:S04]  /*3a740*/  LDL.LU.64 R74, [R1+0xa28] ;  /* 0x000a2800014a7983 */ /* 0x000ea80000300a00 */
[----:B------:R1:W-:Y:S01]  /*3a750*/  LDGSTS.E [R250+-0x1fc00], [R144.64], !P3 ;  /* 0xe040000090fa7fae */ /* 0x0003e2000d921844 */
[----:B------:R-:W-:-:S03]  /*3a760*/  IMAD.WIDE R202, R252, 0x4, R12 ;  /* 0x00000004fcca7825 */ /* 0x000fc600078e020c */
[----:B------:R-:W2:Y:S04]  /*3a770*/  LDL.LU.64 R12, [R1+0xa30] ;  /* 0x000a3000010c7983 */ /* 0x000ea80000300a00 */
[----:B------:R1:W-:Y:S04]  /*3a780*/  STL.64 [R1+0x1818], R144 ;  /* 0x0018189001007387 */ /* 0x0003e80000100a00 */
[----:B------:R-:W-:Y:S01]  /*3a790*/  STL.64 [R1+0x1810], R202 ;  /* 0x001810ca01007387 */ /* 0x000fe20000100a00 */
[----:B------:R-:W-:-:S03]  /*3a7a0*/  IMAD.WIDE R188, R252, 0x4, R188 ;  /* 0x00000004fcbc7825 */ /* 0x000fc600078e02bc */
[----:B------:R2:W-:Y:S04]  /*3a7b0*/  LDGSTS.E [R3+-0x1fa00], [R202.64], !P3 ;  /* 0xe0600000ca037fae */ /* 0x0005e8000d921844 */
[----:B-1----:R-:W2:Y:S01]  /*3a7c0*/  LDL.LU.64 R144, [R1+0xa38] ;  /* 0x000a380001907983 */ /* 0x002ea20000300a00 */
[----:B----4-:R-:W-:-:S03]  /*3a7d0*/  IMAD.WIDE R158, R252, 0x4, R158 ;  /* 0x00000004fc9e7825 */ /* 0x010fc600078e029e */
[----:B------:R3:W-:Y:S04]  /*3a7e0*/  STL.64 [R1+0x1a68], R188 ;  /* 0x001a68bc01007387 */ /* 0x0007e80000100a00 */
[----:B------:R3:W-:Y:S04]  /*3a7f0*/  LDGSTS.E [R2+-0x1ec00], [R188.64], !P1 ;  /* 0xe1400000bc027fae */ /* 0x0007e8000c921844 */
[----:B------:R1:W-:Y:S01]  /*3a800*/  STL.64 [R1+0x1a60], R158 ;  /* 0x001a609e01007387 */ /* 0x0003e20000100a00 */
[----:B------:R-:W-:-:S05]  /*3a810*/  IADD3 R0, R169, 0x100000, RZ ;  /* 0x00100000a9007810 */ /* 0x000fca0007ffe0ff */
[----:B------:R1:W-:Y:S01]  /*3a820*/  LDGSTS.E [R0+-0x1ea00], [R158.64], !P1 ;  /* 0xe16000009e007fae */ /* 0x0003e2000c921844 */
[----:B---3--:R-:W-:-:S03]  /*3a830*/  IMAD.WIDE R188, R252, 0x4, R56 ;  /* 0x00000004fcbc7825 */ /* 0x008fc600078e0238 */
[----:B------:R-:W3:Y:S01]  /*3a840*/  LDL.LU.64 R56, [R1+0xa40] ;  /* 0x000a400001387983 */ /* 0x000ee20000300a00 */
[----:B-1----:R-:W-:-:S03]  /*3a850*/  IMAD.WIDE R158, R252, 0x4, R4 ;  /* 0x00000004fc9e7825 */ /* 0x002fc600078e0204 */
[----:B------:R-:W4:Y:S01]  /*3a860*/  LDL.LU.64 R4, [R1+0xa48] ;  /* 0x000a480001047983 */ /* 0x000f220000300a00 */
[----:B------:R-:W-:-:S04]  /*3a870*/  IADD3 R251, R37, -0x8a, RZ ;  /* 0xffffff7625fb7810 */ /* 0x000fc80007ffe0ff */
[----:B------:R-:W-:Y:S02]  /*3a880*/  ISETP.GE.U32.AND P4, PT, R251, 0x7ffffef7, PT ;  /* 0x7ffffef7fb00780c */ /* 0x000fe40003f86070 */
[----:B------:R-:W-:Y:S01]  /*3a890*/  IADD3 R251, R37, -0x92, RZ ;  /* 0xffffff6e25fb7810 */ /* 0x000fe20007ffe0ff */
[----:B------:R1:W-:Y:S03]  /*3a8a0*/  STL.64 [R1+0x1a58], R188 ;  /* 0x001a58bc01007387 */ /* 0x0003e60000100a00 */
[----:B------:R-:W-:Y:S01]  /*3a8b0*/  ISETP.GE.U32.AND P0, PT, R251, 0x7ffffeef, PT ;  /* 0x7ffffeeffb00780c */ /* 0x000fe20003f06070 */
[----:B------:R1:W-:Y:S06]  /*3a8c0*/  STL.64 [R1+0x1a50], R158 ;  /* 0x001a509e01007387 */ /* 0x0003ec0000100a00 */
[----:B------:R1:W-:Y:S04]  /*3a8d0*/  LDGSTS.E [R3+-0x1dc00], [R188.64], !P4 ;  /* 0xe2400000bc037fae */ /* 0x0003e8000e121844 */
[----:B------:R1:W-:Y:S01]  /*3a8e0*/  LDGSTS.E [R2+-0x1da00], [R158.64], !P4 ;  /* 0xe26000009e027fae */ /* 0x0003e2000e121844 */
[----:B------:R-:W-:-:S05]  /*3a8f0*/  IMAD.WIDE R174, R252, 0x4, R174 ;  /* 0x00000004fcae7825 */ /* 0x000fca00078e02ae */
[----:B------:R2:W-:Y:S04]  /*3a900*/  LDGSTS.E [R0+-0x1cc00], [R174.64], !P5 ;  /* 0xe3400000ae007fae */ /* 0x0005e8000e921844 */
[----:B-1----:R-:W4:Y:S04]  /*3a910*/  LDL.LU.64 R188, [R1+0xa50] ;  /* 0x000a500001bc7983 */ /* 0x002f280000300a00 */
[----:B------:R1:W-:Y:S04]  /*3a920*/  STL.64 [R1+0x1a48], R174 ;  /* 0x001a48ae01007387 */ /* 0x0003e80000100a00 */
[----:B------:R-:W4:Y:S01]  /*3a930*/  LDL.LU.64 R158, [R1+0xa58] ;  /* 0x000a5800019e7983 */ /* 0x000f220000300a00 */
[----:B--2---:R-:W-:-:S05]  /*3a940*/  IMAD.WIDE R202, R252, 0x4, R74 ;  /* 0x00000004fcca7825 */ /* 0x004fca00078e024a */
[----:B------:R-:W-:Y:S04]  /*3a950*/  STL.64 [R1+0x1a40], R202 ;  /* 0x001a40ca01007387 */ /* 0x000fe80000100a00 */
[----:B------:R-:W2:Y:S01]  /*3a960*/  LDL.LU.64 R74, [R1+0xa60] ;  /* 0x000a6000014a7983 */ /* 0x000ea20000300a00 */
[----:B-1----:R-:W-:-:S03]  /*3a970*/  IMAD.WIDE R174, R252, 0x4, R12 ;  /* 0x00000004fcae7825 */ /* 0x002fc600078e020c */
[----:B------:R4:W-:Y:S04]  /*3a980*/  LDGSTS.E [R3+-0x1ca00], [R202.64], !P5 ;  /* 0xe3600000ca037fae */ /* 0x0009e8000e921844 */
[----:B------:R-:W2:Y:S04]  /*3a990*/  LDL.LU.64 R12, [R1+0xa68] ;  /* 0x000a6800010c7983 */ /* 0x000ea80000300a00 */
[----:B------:R1:W-:Y:S04]  /*3a9a0*/  STL.64 [R1+0x1a38], R174 ;  /* 0x001a38ae01007387 */ /* 0x0003e80000100a00 */
[----:B------:R1:W-:Y:S01]  /*3a9b0*/  LDGSTS.E [R2+-0x1bc00], [R174.64], !P0 ;  /* 0xe4400000ae027fae */ /* 0x0003e2000c121844 */
[----:B------:R-:W-:-:S05]  /*3a9c0*/  IMAD.WIDE R144, R252, 0x4, R144 ;  /* 0x00000004fc907825 */ /* 0x000fca00078e0290 */
[----:B------:R3:W-:Y:S04]  /*3a9d0*/  STL.64 [R1+0x1a30], R144 ;  /* 0x001a309001007387 */ /* 0x0007e80000100a00 */
[----:B-1----:R-:W2:Y:S04]  /*3a9e0*/  LDL.LU.64 R174, [R1+0xa70] ;  /* 0x000a700001ae7983 */ /* 0x002ea80000300a00 */
[----:B------:R3:W-:Y:S02]  /*3a9f0*/  LDGSTS.E [R0+-0x1ba00], [R144.64], !P0 ;  /* 0xe460000090007fae */ /* 0x0007e4000c121844 */
[----:B---3--:R-:W-:-:S02]  /*3aa00*/  IMAD.WIDE R144, R252, 0x4, R56 ;  /* 0x00000004fc907825 */ /* 0x008fc400078e0238 */
[----:B------:R-:W3:Y:S02]  /*3aa10*/  LDL.LU.64 R56, [R1+0xa78] ;  /* 0x000a780001387983 */ /* 0x000ee40000300a00 */
[----:B----4-:R-:W-:Y:S02]  /*3aa20*/  IMAD.WIDE R202, R252, 0x4, R4 ;  /* 0x00000004fcca7825 */ /* 0x010fe400078e0204 */
[----:B------:R-:W4:Y:S01]  /*3aa30*/  LDL.LU.64 R4, [R1+0xa80] ;  /* 0x000a800001047983 */ /* 0x000f220000300a00 */
[----:B------:R-:W-:-:S04]  /*3aa40*/  IADD3 R250, R37, -0xa2, RZ ;  /* 0xffffff5e25fa7810 */ /* 0x000fc80007ffe0ff */
[----:B------:R-:W-:Y:S02]  /*3aa50*/  ISETP.GE.U32.AND P1, PT, R250, 0x7ffffedf, PT ;  /* 0x7ffffedffa00780c */ /* 0x000fe40003f26070 */
[----:B------:R-:W-:-:S04]  /*3aa60*/  IADD3 R250, R37, -0xaa, RZ ;  /* 0xffffff5625fa7810 */ /* 0x000fc80007ffe0ff */
[----:B------:R-:W-:Y:S02]  /*3aa70*/  ISETP.GE.U32.AND P5, PT, R250, 0x7ffffed7, PT ;  /* 0x7ffffed7fa00780c */ /* 0x000fe40003fa6070 */
[----:B------:R-:W-:Y:S01]  /*3aa80*/  IADD3 R250, R169, 0x100000, RZ ;  /* 0x00100000a9fa7810 */ /* 0x000fe20007ffe0ff */
[----:B------:R1:W-:Y:S01]  /*3aa90*/  STL.64 [R1+0x1a28], R144 ;  /* 0x001a289001007387 */ /* 0x0003e20000100a00 */
[----:B------:R-:W-:-:S03]  /*3aaa0*/  IADD3 R3, R37, -0xae, RZ ;  /* 0xffffff5225037810 */ /* 0x000fc60007ffe0ff */
[----:B------:R-:W-:Y:S01]  /*3aab0*/  STL.64 [R1+0x1a20], R202 ;  /* 0x001a20ca01007387 */ /* 0x000fe20000100a00 */
[----:B------:R-:W-:-:S03]  /*3aac0*/  IADD3 R251, R37, -0x9e, RZ ;  /* 0xffffff6225fb7810 */ /* 0x000fc60007ffe0ff */
[----:B------:R1:W-:Y:S01]  /*3aad0*/  LDGSTS.E [R250+-0x1ac00], [R144.64], !P6 ;  /* 0xe540000090fa7fae */ /* 0x0003e2000f121844 */
[----:B------:R-:W-:Y:S02]  /*3aae0*/  ISETP.GE.U32.AND P0, PT, R3, 0x7ffffed3, PT ;  /* 0x7ffffed30300780c */ /* 0x000fe40003f06070 */
[----:B------:R-:W-:Y:S02]  /*3aaf0*/  IADD3 R3, R169, 0x100000, RZ ;  /* 0x00100000a9037810 */ /* 0x000fe40007ffe0ff */
[----:B------:R-:W-:-:S03]  /*3ab00*/  ISETP.GE.U32.AND P3, PT, R251, 0x7ffffee3, PT ;  /* 0x7ffffee3fb00780c */ /* 0x000fc60003f66070 */
[----:B------:R3:W-:Y:S01]  /*3ab10*/  LDGSTS.E [R3+-0x1aa00], [R202.64], !P6 ;  /* 0xe5600000ca037fae */ /* 0x0007e2000f121844 */
[----:B------:R-:W-:-:S03]  /*3ab20*/  IMAD.WIDE R188, R252, 0x4, R188 ;  /* 0x00000004fcbc7825 */ /* 0x000fc600078e02bc */
[----:B-1----:R-:W4:Y:S01]  /*3ab30*/  LDL.LU.64 R144, [R1+0xa88] ;  /* 0x000a880001907983 */ /* 0x002f220000300a00 */
[----:B------:R-:W-:-:S03]  /*3ab40*/  IMAD.WIDE R158, R252, 0x4, R158 ;  /* 0x00000004fc9e7825 */ /* 0x000fc600078e029e */
[----:B------:R2:W-:Y:S04]  /*3ab50*/  STL.64 [R1+0x1a18], R188 ;  /* 0x001a18bc01007387 */ /* 0x0005e80000100a00 */
[----:B------:R2:W-:Y:S04]  /*3ab60*/  LDGSTS.E [R2+-0x19c00], [R188.64], !P2 ;  /* 0xe6400000bc027fae */ /* 0x0005e8000d121844 */
[----:B------:R1:W-:Y:S04]  /*3ab70*/  STL.64 [R1+0x1a10], R158 ;  /* 0x001a109e01007387 */ /* 0x0003e80000100a00 */
[----:B------:R1:W-:Y:S01]  /*3ab80*/  LDGSTS.E [R0+-0x19a00], [R158.64], !P2 ;  /* 0xe66000009e007fae */ /* 0x0003e2000d121844 */
[----:B--2---:R-:W-:-:S03]  /*3ab90*/  IMAD.WIDE R188, R252, 0x4, R74 ;  /* 0x00000004fcbc7825 */ /* 0x004fc600078e024a */
[----:B------:R-:W2:Y:S04]  /*3aba0*/  LDL.LU.64 R74, [R1+0xa90] ;  /* 0x000a9000014a7983 */ /* 0x000ea80000300a00 */
[----:B------:R1:W-:Y:S02]  /*3abb0*/  LDGSTS.E [R3+-0x18c00], [R188.64], !P3 ;  /* 0xe7400000bc037fae */ /* 0x0003e4000d921844 */
[C---:B-1----:R-:W-:Y:S02]  /*3abc0*/  IMAD.WIDE R158, R252.reuse, 0x4, R12 ;  /* 0x00000004fc9e7825 */ /* 0x042fe400078e020c */
[----:B------:R-:W2:Y:S04]  /*3abd0*/  LDL.LU.64 R12, [R1+0xa98] ;  /* 0x000a9800010c7983 */ /* 0x000ea80000300a00 */
[----:B------:R1:W-:Y:S04]  /*3abe0*/  STL.64 [R1+0x1a08], R188 ;  /* 0x001a08bc01007387 */ /* 0x0003e80000100a00 */
[----:B------:R1:W-:Y:S04]  /*3abf0*/  STL.64 [R1+0x1a00], R158 ;  /* 0x001a009e01007387 */ /* 0x0003e80000100a00 */
[----:B------:R1:W-:Y:S04]  /*3ac00*/  LDGSTS.E [R2+-0x18a00], [R158.64], !P3 ;  /* 0xe76000009e027fae */ /* 0x0003e8000d921844 */
[----:B-1----:R-:W2:Y:S01]  /*3ac10*/  LDL.LU.64 R188, [R1+0xaa0] ;  /* 0x000aa00001bc7983 */ /* 0x002ea20000300a00 */
[----:B------:R-:W-:-:S05]  /*3ac20*/  IMAD.WIDE R174, R252, 0x4, R174 ;  /* 0x00000004fcae7825 */ /* 0x000fca00078e02ae */
[----:B------:R4:W-:Y:S04]  /*3ac30*/  STL.64 [R1+0x19f8], R174 ;  /* 0x0019f8ae01007387 */ /* 0x0009e80000100a00 */
[----:B------:R-:W2:Y:S04]  /*3ac40*/  LDL.LU.64 R158, [R1+0xaa8] ;  /* 0x000aa800019e7983 */ /* 0x000ea80000300a00 */
[----:B------:R4:W-:Y:S01]  /*3ac50*/  LDGSTS.E [R0+-0x17c00], [R174.64], !P1 ;  /* 0xe8400000ae007fae */ /* 0x0009e2000c921844 */
[----:B---3--:R-:W-:-:S05]  /*3ac60*/  IMAD.WIDE R202, R252, 0x4, R56 ;  /* 0x00000004fcca7825 */ /* 0x008fca00078e0238 */
[----:B------:R-:W-:Y:S04]  /*3ac70*/  STL.64 [R1+0x19f0], R202 ;  /* 0x0019f0ca01007387 */ /* 0x000fe80000100a00 */
[----:B------:R-:W3:Y:S01]  /*3ac80*/  LDL.LU.64 R56, [R1+0xab0] ;  /* 0x000ab00001387983 */ /* 0x000ee20000300a00 */
[C---:B------:R-:W-:Y:S02]  /*3ac90*/  IADD3 R251, R37.reuse, -0xa6, RZ ;  /* 0xffffff5a25fb7810 */ /* 0x040fe40007ffe0ff */
[----:B------:R-:W-:Y:S01]  /*3aca0*/  IADD3 R250, R37, -0xb6, RZ ;  /* 0xffffff4a25fa7810 */ /* 0x000fe20007ffe0ff */
[----:B------:R1:W-:Y:S01]  /*3acb0*/  LDGSTS.E [R3+-0x17a00], [R202.64], !P1 ;  /* 0xe8600000ca037fae */ /* 0x0003e2000c921844 */
[----:B----4-:R-:W-:-:S03]  /*3acc0*/  IMAD.WIDE R174, R252, 0x4, R4 ;  /* 0x00000004fcae7825 */ /* 0x010fc600078e0204 */
[----:B------:R-:W4:Y:S01]  /*3acd0*/  LDL.LU.64 R4, [R1+0xab8] ;  /* 0x000ab80001047983 */ /* 0x000f220000300a00 */
[----:B------:R-:W-:Y:S02]  /*3ace0*/  ISETP.GE.U32.AND P4, PT, R251, 0x7ffffedb, PT ;  /* 0x7ffffedbfb00780c */ /* 0x000fe40003f86070 */
[----:B------:R-:W-:Y:S01]  /*3acf0*/  ISETP.GE.U32.AND P2, PT, R250, 0x7ffffecb, PT ;  /* 0x7ffffecbfa00780c */ /* 0x000fe20003f46070 */
[----:B------:R1:W-:Y:S01]  /*3ad00*/  STL.64 [R1+0x19e8], R174 ;  /* 0x0019e8ae01007387 */ /* 0x0003e20000100a00 */
[----:B------:R-:W-:-:S04]  /*3ad10*/  IADD3 R250, R37, -0xbe, RZ ;  /* 0xffffff4225fa7810 */ /* 0x000fc80007ffe0ff */
[----:B------:R-:W-:-:S05]  /*3ad20*/  ISETP.GE.U32.AND P1, PT, R250, 0x7ffffec3, PT ;  /* 0x7ffffec3fa00780c */ /* 0x000fca0003f26070 */
[----:B------:R1:W-:Y:S01]  /*3ad30*/  LDGSTS.E [R2+-0x16c00], [R174.64], !P4 ;  /* 0xe9400000ae027fae */ /* 0x0003e2000e121844 */
[----:B------:R-:W-:Y:S02]  /*3ad40*/  IADD3 R250, R169, 0x100000, RZ ;  /* 0x00100000a9fa7810 */ /* 0x000fe40007ffe0ff */
[----:B-1----:R-:W-:Y:S01]  /*3ad50*/  IADD3 R3, R37, -0xc2, RZ ;  /* 0xffffff3e25037810 */ /* 0x002fe20007ffe0ff */
[----:B------:R-:W-:-:S05]  /*3ad60*/  IMAD.WIDE R144, R252, 0x4, R144 ;  /* 0x00000004fc907825 */ /* 0x000fca00078e0290 */
[----:B------:R2:W-:Y:S04]  /*3ad70*/  STL.64 [R1+0x19e0], R144 ;  /* 0x0019e09001007387 */ /* 0x0005e80000100a00 */
[----:B------:R-:W4:Y:S04]  /*3ad80*/  LDL.LU.64 R174, [R1+0xac8] ;  /* 0x000ac80001ae7983 */ /* 0x000f280000300a00 */
[----:B------:R2:W-:Y:S01]  /*3ad90*/  LDGSTS.E [R0+-0x16a00], [R144.64], !P4 ;  /* 0xe960000090007fae */ /* 0x0005e2000e121844 */
[----:B------:R-:W-:Y:S02]  /*3ada0*/  ISETP.GE.U32.AND P4, PT, R3, 0x7ffffebf, PT ;  /* 0x7ffffebf0300780c */ /* 0x000fe40003f86070 */
[----:B------:R-:W-:Y:S01]  /*3adb0*/  IADD3 R3, R169, 0x100000, RZ ;  /* 0x00100000a9037810 */ /* 0x000fe20007ffe0ff */
[----:B--2---:R-:W-:-:S02]  /*3adc0*/  IMAD.WIDE R144, R252, 0x4, R74 ;  /* 0x00000004fc907825 */ /* 0x004fc400078e024a */
[----:B------:R-:W2:Y:S04]  /*3add0*/  LDL.LU.64 R74, [R1+0xad0] ;  /* 0x000ad000014a7983 */ /* 0x000ea80000300a00 */
[----:B------:R1:W-:Y:S01]  /*3ade0*/  LDGSTS.E [R250+-0x15c00], [R144.64], !P5 ;  /* 0xea40000090fa7fae */ /* 0x0003e2000e921844 */
[----:B------:R-:W-:-:S03]  /*3adf0*/  IMAD.WIDE R202, R252, 0x4, R12 ;  /* 0x00000004fcca7825 */ /* 0x000fc600078e020c */
[----:B------:R-:W2:Y:S04]  /*3ae00*/  LDL.LU.64 R12, [R1+0xad8] ;  /* 0x000ad800010c7983 */ /* 0x000ea80000300a00 */
[----:B------:R1:W-:Y:S04]  /*3ae10*/  STL.64 [R1+0x19d8], R144 ;  /* 0x0019d89001007387 */ /* 0x0003e80000100a00 */
[----:B------:R-:W-:Y:S04]  /*3ae20*/  STL.64 [R1+0x19d0], R202 ;  /* 0x0019d0ca01007387 */ /* 0x000fe80000100a00 */
[----:B------:R2:W-:Y:S04]  /*3ae30*/  LDGSTS.E [R3+-0x15a00], [R202.64], !P5 ;  /* 0xea600000ca037fae */ /* 0x0005e8000e921844 */
[----:B-1----:R-:W2:Y:S01]  /*3ae40*/  LDL.LU.64 R144, [R1+0xae0] ;  /* 0x000ae00001907983 */ /* 0x002ea20000300a00 */
[----:B------:R-:W-:-:S04]  /*3ae50*/  IMAD.WIDE R188, R252, 0x4, R188 ;  /* 0x00000004fcbc7825 */ /* 0x000fc800078e02bc */
[C---:B------:R-:W-:Y:S01]  /*3ae60*/  IMAD.WIDE R158, R252.reuse, 0x4, R158 ;  /* 0x00000004fc9e7825 */ /* 0x040fe200078e029e */
[----:B------:R3:W-:Y:S04]  /*3ae70*/  STL.64 [R1+0x19c8], R188 ;  /* 0x0019c8bc01007387 */ /* 0x0007e80000100a00 */
[----:B------:R3:W-:Y:S04]  /*3ae80*/  LDGSTS.E [R2+-0x14c00], [R188.64], !P0 ;  /* 0xeb400000bc027fae */ /* 0x0007e8000c121844 */
[----:B------:R4:W-:Y:S04]  /*3ae90*/  STL.64 [R1+0x19c0], R158 ;  /* 0x0019c09e01007387 */ /* 0x0009e80000100a00 */
[----:B------:R4:W-:Y:S01]  /*3aea0*/  LDGSTS.E [R0+-0x14a00], [R158.64], !P0 ;  /* 0xeb6000009e007fae */ /* 0x0009e2000c121844 */
[----:B---3--:R-:W-:-:S03]  /*3aeb0*/  IMAD.WIDE R188, R252, 0x4, R56 ;  /* 0x00000004fcbc7825 */ /* 0x008fc600078e0238 */
[----:B------:R-:W3:Y:S01]  /*3aec0*/  LDL.LU.64 R56, [R1+0xae8] ;  /* 0x000ae80001387983 */ /* 0x000ee20000300a00 */
[----:B----4-:R-:W-:-:S03]  /*3aed0*/  IMAD.WIDE R158, R252, 0x4, R4 ;  /* 0x00000004fc9e7825 */ /* 0x010fc600078e0204 */
        /* <DEDUP_REMOVED lines=8> */
[----:B------:R1:W-:Y:S04]  /*3af60*/  LDGSTS.E [R2+-0x13a00], [R158.64], !P6 ;  /* 0xec6000009e027fae */ /* 0x0003e8000f121844 */
[----:B-1----:R-:W4:Y:S01]  /*3af70*/  LDL.LU.64 R188, [R1+0xaf8] ;  /* 0x000af80001bc7983 */ /* 0x002f220000300a00 */
[----:B------:R-:W-:-:S05]  /*3af80*/  IMAD.WIDE R174, R252, 0x4, R174 ;  /* 0x00000004fcae7825 */ /* 0x000fca00078e02ae */
[----:B------:R1:W-:Y:S04]  /*3af90*/  STL.64 [R1+0x19a8], R174 ;  /* 0x0019a8ae01007387 */ /* 0x0003e80000100a00 */
[----:B------:R-:W4:Y:S04]  /*3afa0*/  LDL.LU.64 R158, [R1+0xb00] ;  /* 0x000b0000019e7983 */ /* 0x000f280000300a00 */
[----:B------:R1:W-:Y:S01]  /*3afb0*/  LDGSTS.E [R0+-0x12c00], [R174.64], !P2 ;  /* 0xed400000ae007fae */ /* 0x0003e2000d121844 */
[----:B--2---:R-:W-:-:S05]  /*3afc0*/  IMAD.WIDE R202, R252, 0x4, R74 ;  /* 0x00000004fcca7825 */ /* 0x004fca00078e024a */
[----:B------:R-:W-:Y:S01]  /*3afd0*/  STL.64 [R1+0x19a0], R202 ;  /* 0x0019a0ca01007387 */ /* 0x000fe20000100a00 */
[----:B-1----:R-:W-:-:S03]  /*3afe0*/  IMAD.WIDE R174, R252, 0x4, R12 ;  /* 0x00000004fcae7825 */ /* 0x002fc600078e020c */
[----:B------:R-:W2:Y:S04]  /*3aff0*/  LDL.LU.64 R74, [R1+0xb08] ;  /* 0x000b0800014a7983 */ /* 0x000ea80000300a00 */
[----:B------:R-:W2:Y:S04]  /*3b000*/  LDL.LU.64 R12, [R1+0xb10] ;  /* 0x000b1000010c7983 */ /* 0x000ea80000300a00 */
[----:B------:R1:W-:Y:S04]  /*3b010*/  STL.64 [R1+0x1998], R174 ;  /* 0x001998ae01007387 */ /* 0x0003e80000100a00 */
[----:B------:R4:W-:Y:S01]  /*3b020*/  LDGSTS.E [R3+-0x12a00], [R202.64], !P2 ;  /* 0xed600000ca037fae */ /* 0x0009e2000d121844 */
[----:B------:R-:W-:-:S03]  /*3b030*/  IMAD.WIDE R144, R252, 0x4, R144 ;  /* 0x00000004fc907825 */ /* 0x000fc600078e0290 */
[----:B------:R1:W-:Y:S04]  /*3b040*/  LDGSTS.E [R2+-0x11c00], [R174.64], !P3 ;  /* 0xee400000ae027fae */ /* 0x0003e8000d921844 */
[----:B------:R3:W-:Y:S04]  /*3b050*/  STL.64 [R1+0x1990], R144 ;  /* 0x0019909001007387 */ /* 0x0007e80000100a00 */
[----:B------:R3:W-:Y:S04]  /*3b060*/  LDGSTS.E [R0+-0x11a00], [R144.64], !P3 ;  /* 0xee60000090007fae */ /* 0x0007e8000d921844 */
[----:B-1----:R-:W2:Y:S01]  /*3b070*/  LDL.LU.64 R174, [R1+0xb18] ;  /* 0x000b180001ae7983 */ /* 0x002ea20000300a00 */
[----:B---3--:R-:W-:-:S03]  /*3b080*/  IMAD.WIDE R144, R252, 0x4, R56 ;  /* 0x00000004fc907825 */ /* 0x008fc600078e0238 */
[----:B------:R-:W3:Y:S01]  /*3b090*/  LDL.LU.64 R56, [R1+0xb28] ;  /* 0x000b280001387983 */ /* 0x000ee20000300a00 */
[----:B----4-:R-:W-:-:S03]  /*3b0a0*/  IMAD.WIDE R202, R252, 0x4, R4 ;  /* 0x00000004fcca7825 */ /* 0x010fc600078e0204 */
        /* <DEDUP_REMOVED lines=8> */
[----:B------:R-:W-:Y:S04]  /*3b130*/  STL.64 [R1+0x1980], R202 ;  /* 0x001980ca01007387 */ /* 0x000fe80000100a00 */
[----:B------:R1:W-:Y:S01]  /*3b140*/  LDGSTS.E [R250+-0x10c00], [R144.64], !P1 ;  /* 0xef40000090fa7fae */ /* 0x0003e2000c921844 */
[----:B------:R-:W-:Y:S02]  /*3b150*/  IADD3 R251, R37, -0xc6, RZ ;  /* 0xffffff3a25fb7810 */ /* 0x000fe40007ffe0ff */
[----:B------:R-:W-:Y:S02]  /*3b160*/  ISETP.GE.U32.AND P3, PT, R3, 0x7ffffeab, PT ;  /* 0x7ffffeab0300780c */ /* 0x000fe40003f66070 */
[----:B------:R-:W-:Y:S01]  /*3b170*/  IADD3 R3, R169, 0x100000, RZ ;  /* 0x00100000a9037810 */ /* 0x000fe20007ffe0ff */
[----:B------:R-:W-:Y:S01]  /*3b180*/  IMAD.WIDE R188, R252, 0x4, R188 ;  /* 0x00000004fcbc7825 */ /* 0x000fe200078e02bc */
[----:B-1----:R-:W4:Y:S01]  /*3b190*/  LDL.LU.64 R144, [R1+0xb40] ;  /* 0x000b400001907983 */ /* 0x002f220000300a00 */
[----:B------:R-:W-:-:S03]  /*3b1a0*/  ISETP.GE.U32.AND P5, PT, R251, 0x7ffffebb, PT ;  /* 0x7ffffebbfb00780c */ /* 0x000fc60003fa6070 */
[----:B------:R3:W-:Y:S04]  /*3b1b0*/  LDGSTS.E [R3+-0x10a00], [R202.64], !P1 ;  /* 0xef600000ca037fae */ /* 0x0007e8000c921844 */
[----:B------:R2:W-:Y:S01]  /*3b1c0*/  STL.64 [R1+0x1978], R188 ;  /* 0x001978bc01007387 */ /* 0x0005e20000100a00 */
[----:B------:R-:W-:-:S03]  /*3b1d0*/  IMAD.WIDE R158, R252, 0x4, R158 ;  /* 0x00000004fc9e7825 */ /* 0x000fc600078e029e */
[----:B------:R2:W-:Y:S04]  /*3b1e0*/  LDGSTS.E [R2+-0xfc00], [R188.64], !P4 ;  /* 0xf0400000bc027fae */ /* 0x0005e8000e121844 */
[----:B------:R1:W-:Y:S04]  /*3b1f0*/  STL.64 [R1+0x1970], R158 ;  /* 0x0019709e01007387 */ /* 0x0003e80000100a00 */
[----:B------:R1:W-:Y:S01]  /*3b200*/  LDGSTS.E [R0+-0xfa00], [R158.64], !P4 ;  /* 0xf06000009e007fae */ /* 0x0003e2000e121844 */
[----:B--2---:R-:W-:-:S03]  /*3b210*/  IMAD.WIDE R188, R252, 0x4, R74 ;  /* 0x00000004fcbc7825 */ /* 0x004fc600078e024a */
[----:B------:R-:W2:Y:S01]  /*3b220*/  LDL.LU.64 R74, [R1+0xb48] ;  /* 0x000b4800014a7983 */ /* 0x000ea20000300a00 */
[----:B-1----:R-:W-:-:S03]  /*3b230*/  IMAD.WIDE R158, R252, 0x4, R12 ;  /* 0x00000004fc9e7825 */ /* 0x002fc600078e020c */
[----:B------:R-:W2:Y:S04]  /*3b240*/  LDL.LU.64 R12, [R1+0xb50] ;  /* 0x000b5000010c7983 */ /* 0x000ea80000300a00 */
[----:B------:R1:W-:Y:S04]  /*3b250*/  STL.64 [R1+0x1968], R188 ;  /* 0x001968bc01007387 */ /* 0x0003e80000100a00 */
[----:B------:R1:W-:Y:S04]  /*3b260*/  STL.64 [R1+0x1960], R158 ;  /* 0x0019609e01007387 */ /* 0x0003e80000100a00 */
[----:B------:R1:W-:Y:S04]  /*3b270*/  LDGSTS.E [R3+-0xec00], [R188.64], !P5 ;  /* 0xf1400000bc037fae */ /* 0x0003e8000e921844 */
[----:B------:R1:W-:Y:S01]  /*3b280*/  LDGSTS.E [R2+-0xea00], [R158.64], !P5 ;  /* 0xf16000009e027fae */ /* 0x0003e2000e921844 */
[----:B------:R-:W-:-:S03]  /*3b290*/  IMAD.WIDE R174, R252, 0x4, R174 ;  /* 0x00000004fcae7825 */ /* 0x000fc600078e02ae */
[----:B-1----:R-:W2:Y:S04]  /*3b2a0*/  LDL.LU.64 R188, [R1+0xb58] ;  /* 0x000b580001bc7983 */ /* 0x002ea80000300a00 */
        /* <DEDUP_REMOVED lines=11> */
[----:B------:R-:W-:-:S03]  /*3b360*/  ISETP.GE.U32.AND P6, PT, R251, 0x7ffffeb3, PT ;  /* 0x7ffffeb3fb00780c */ /* 0x000fc60003fc6070 */
[----:B------:R1:W-:Y:S01]  /*3b370*/  STL.64 [R1+0x1948], R174 ;  /* 0x001948ae01007387 */ /* 0x0003e20000100a00 */
[----:B------:R-:W-:Y:S02]  /*3b380*/  ISETP.GE.U32.AND P4, PT, R250, 0x7ffffea3, PT ;  /* 0x7ffffea3fa00780c */ /* 0x000fe40003f86070 */
[----:B------:R-:W-:-:S07]  /*3b390*/  IADD3 R250, R37, -0xe6, RZ ;  /* 0xffffff1a25fa7810 */ /* 0x000fce0007ffe0ff */
[----:B------:R1:W-:Y:S01]  /*3b3a0*/  LDGSTS.E [R2+-0xcc00], [R174.64], !P6 ;  /* 0xf3400000ae027fae */ /* 0x0003e2000f121844 */
[----:B------:R-:W-:Y:S02]  /*3b3b0*/  ISETP.GE.U32.AND P0, PT, R250, 0x7ffffe9b, PT ;  /* 0x7ffffe9bfa00780c */ /* 0x000fe40003f06070 */
[----:B------:R-:W-:Y:S01]  /*3b3c0*/  IADD3 R250, R169, 0x100000, RZ ;  /* 0x00100000a9fa7810 */ /* 0x000fe20007ffe0ff */
[----:B------:R-:W-:-:S05]  /*3b3d0*/  IMAD.WIDE R144, R252, 0x4, R144 ;  /* 0x00000004fc907825 */ /* 0x000fca00078e0290 */
[----:B------:R1:W-:Y:S04]  /*3b3e0*/  STL.64 [R1+0x1940], R144 ;  /* 0x0019409001007387 */ /* 0x0003e80000100a00 */
[----:B-1----:R-:W4:Y:S04]  /*3b3f0*/  LDL.LU.64 R174, [R1+0xb78] ;  /* 0x000b780001ae7983 */ /* 0x002f280000300a00 */
[----:B------:R1:W-:Y:S01]  /*3b400*/  LDGSTS.E [R0+-0xca00], [R144.64], !P6 ;  /* 0xf360000090007fae */ /* 0x0003e2000f121844 */
[----:B------:R-:W-:-:S03]  /*3b410*/  IADD3 R3, R37, -0xea, RZ ;  /* 0xffffff1625037810 */ /* 0x000fc60007ffe0ff */
[----:B-1----:R-:W4:Y:S01]  /*3b420*/  LDL.LU.64 R144, [R1+0xb88] ;  /* 0x000b880001907983 */ /* 0x002f220000300a00 */
[----:B------:R-:W-:Y:S01]  /*3b430*/  ISETP.GE.U32.AND P6, PT, R3, 0x7ffffe97, PT ;  /* 0x7ffffe970300780c */ /* 0x000fe20003fc6070 */
[----:B--2---:R-:W-:-:S04]  /*3b440*/  IMAD.WIDE R74, R252, 0x4, R74 ;  /* 0x00000004fc4a7825 */ /* 0x004fc800078e024a */
[----:B------:R-:W-:Y:S01]  /*3b450*/  IMAD.WIDE R202, R252, 0x4, R12 ;  /* 0x00000004fcca7825 */ /* 0x000fe200078e020c */
[----:B------:R1:W-:Y:S04]  /*3b460*/  LDGSTS.E [R250+-0xbc00], [R74.64], !P2 ;  /* 0xf44000004afa7fae */ /* 0x0003e8000d121844 */
[----:B------:R-:W2:Y:S04]  /*3b470*/  LDL.LU.64 R12, [R1+0xb90] ;  /* 0x000b9000010c7983 */ /* 0x000ea80000300a00 */
[----:B------:R1:W-:Y:S01]  /*3b480*/  STL.64 [R1+0x1938], R74 ;  /* 0x0019384a01007387 */ /* 0x0003e20000100a00 */
[----:B------:R-:W-:-:S03]  /*3b490*/  IADD3 R3, R169, 0x100000, RZ ;  /* 0x00100000a9037810 */ /* 0x000fc60007ffe0ff */
        /* <DEDUP_REMOVED lines=21> */
[----:B-1----:R-:W4:Y:S01]  /*3b5f0*/  LDL.LU.64 R188, [R1+0xbc0] ;  /* 0x000bc00001bc7983 */ /* 0x002f220000300a00 */
[----:B------:R-:W-:-:S05]  /*3b600*/  IMAD.WIDE R174, R252, 0x4, R174 ;  /* 0x00000004fcae7825 */ /* 0x000fca00078e02ae */
[----:B------:R2:W-:Y:S04]  /*3b610*/  STL.64 [R1+0x1910], R174 ;  /* 0x001910ae01007387 */ /* 0x0005e80000100a00 */
[----:B------:R-:W4:Y:S04]  /*3b620*/  LDL.LU.64 R158, [R1+0xbd0] ;  /* 0x000bd000019e7983 */ /* 0x000f280000300a00 */
[----:B------:R2:W-:Y:S01]  /*3b630*/  LDGSTS.E [R0+-0x8c00], [R174.64], !P4 ;  /* 0xf7400000ae007fae */ /* 0x0005e2000e121844 */
[----:B------:R-:W-:-:S05]  /*3b640*/  IMAD.WIDE R202, R252, 0x4, R144 ;  /* 0x00000004fcca7825 */ /* 0x000fca00078e0290 */
[----:B------:R-:W-:Y:S04]  /*3b650*/  STL.64 [R1+0x1908], R202 ;  /* 0x001908ca01007387 */ /* 0x000fe80000100a00 */
[----:B------:R-:W4:Y:S04]  /*3b660*/  LDL.LU.64 R144, [R1+0xbd8] ;  /* 0x000bd80001907983 */ /* 0x000f280000300a00 */
[----:B------:R4:W-:Y:S01]  /*3b670*/  LDGSTS.E [R3+-0x8a00], [R202.64], !P4 ;  /* 0xf7600000ca037fae */ /* 0x0009e2000e121844 */
[----:B--2---:R-:W-:-:S03]  /*3b680*/  IMAD.WIDE R174, R252, 0x4, R12 ;  /* 0x00000004fcae7825 */ /* 0x004fc600078e020c */
        /* <DEDUP_REMOVED lines=20> */
[----:B------:R-:W-:Y:S01]  /*3b7d0*/  STL.64 [R1+0x18e8], R202 ;  /* 0x0018e8ca01007387 */ /* 0x000fe20000100a00 */
[----:B------:R-:W-:-:S03]  /*3b7e0*/  IADD3 R251, R37, -0xee, RZ ;  /* 0xffffff1225fb7810 */ /* 0x000fc60007ffe0ff */
[----:B------:R1:W-:Y:S01]  /*3b7f0*/  LDGSTS.E [R250+-0x6c00], [R74.64], !P0 ;  /* 0xf94000004afa7fae */ /* 0x0003e2000c121844 */
[----:B------:R-:W-:-:S03]  /*3b800*/  ISETP.GE.U32.AND P2, PT, R251, 0x7ffffe93, PT ;  /* 0x7ffffe93fb00780c */ /* 0x000fc60003f46070 */
[----:B------:R3:W-:Y:S01]  /*3b810*/  LDGSTS.E [R3+-0x6a00], [R202.64], !P0 ;  /* 0xf9600000ca037fae */ /* 0x0007e2000c121844 */
[----:B------:R-:W-:-:S05]  /*3b820*/  IMAD.WIDE R188, R252, 0x4, R188 ;  /* 0x00000004fcbc7825 */ /* 0x000fca00078e02bc */
[----:B------:R2:W-:Y:S04]  /*3b830*/  LDGSTS.E [R2+-0x5c00], [R188.64], !P6 ;  /* 0xfa400000bc027fae */ /* 0x0005e8000f121844 */
[----:B-1----:R-:W4:Y:S04]  /*3b840*/  LDL.LU.64 R74, [R1+0x1260] ;  /* 0x00126000014a7983 */ /* 0x002f280000300a00 */
[----:B------:R-:W-:Y:S01]  /*3b850*/  STL.64 [R1+0x18e0], R188 ;  /* 0x0018e0bc01007387 */ /* 0x000fe20000100a00 */
[----:B------:R-:W-:-:S05]  /*3b860*/  IMAD.WIDE R158, R252, 0x4, R158 ;  /* 0x00000004fc9e7825 */ /* 0x000fca00078e029e */
[----:B------:R1:W-:Y:S04]  /*3b870*/  STL.64 [R1+0x18d8], R158 ;  /* 0x0018d89e01007387 */ /* 0x0003e80000100a00 */
[----:B------:R1:W-:Y:S02]  /*3b880*/  LDGSTS.E [R0+-0x5a00], [R158.64], !P6 ;  /* 0xfa6000009e007fae */ /* 0x0003e4000f121844 */
[----:B-1----:R-:W-:-:S05]  /*3b890*/  IMAD.WIDE R158, R252, 0x4, R144 ;  /* 0x00000004fc9e7825 */ /* 0x002fca00078e0290 */
[----:B------:R1:W-:Y:S01]  /*3b8a0*/  LDGSTS.E [R3+-0x4c00], [R158.64], !P2 ;  /* 0xfb4000009e037fae */ /* 0x0003e2000d121844 */
[----:B--2---:R-:W-:-:S03]  /*3b8b0*/  IMAD.WIDE R144, R252, 0x4, R12 ;  /* 0x00000004fc907825 */ /* 0x004fc600078e020c */
[----:B------:R-:W2:Y:S04]  /*3b8c0*/  LDL.LU.64 R12, [R1+0x1268] ;  /* 0x00126800010c7983 */ /* 0x000ea80000300a00 */
        /* <DEDUP_REMOVED lines=10> */
[----:B------:R1:W-:Y:S04]  /*3b970*/  STL.64 [R1+0x18b8], R202 ;  /* 0x0018b8ca01007387 */ /* 0x0003e80000100a00 */
[----:B------:R-:W3:Y:S01]  /*3b980*/  LDL.LU.64 R56, [R1+0x1298] ;  /* 0x0012980001387983 */ /* 0x000ee20000300a00 */
[----:B----4-:R-:W-:Y:S01]  /*3b990*/  IMAD.WIDE R174, R252, 0x4, R4 ;  /* 0x00000004fcae7825 */ /* 0x010fe200078e0204 */
[----:B------:R-:W-:Y:S02]  /*3b9a0*/  IADD3 R251, R37, -0xf6, RZ ;  /* 0xffffff0a25fb7810 */ /* 0x000fe40007ffe0ff */
[----:B------:R-:W4:Y:S02]  /*3b9b0*/  LDL.LU.64 R4, [R1+0xf48] ;  /* 0x000f480001047983 */ /* 0x000f240000300a00 */
[----:B------:R-:W-:-:S02]  /*3b9c0*/  ISETP.GE.U32.AND P1, PT, R251, 0x7ffffe8b, PT ;  /* 0x7ffffe8bfb00780c */ /* 0x000fc40003f26070 */
[C---:B------:R-:W-:Y:S01]  /*3b9d0*/  IADD3 R250, R37.reuse, -0x87, RZ ;  /* 0xffffff7925fa7810 */ /* 0x040fe20007ffe0ff */
[----:B------:R1:W-:Y:S04]  /*3b9e0*/  STL.64 [R1+0x18b0], R174 ;  /* 0x0018b0ae01007387 */ /* 0x0003e80000100a00 */
[----:B------:R1:W-:Y:S01]  /*3b9f0*/  LDGSTS.E [R3+-0x3a00], [R202.64], !P3 ;  /* 0xfc600000ca037fae */ /* 0x0003e2000d921844 */
[----:B------:R-:W-:Y:S02]  /*3ba00*/  ISETP.GE.U32.AND P6, PT, R250, 0x7ffffefa, PT ;  /* 0x7ffffefafa00780c */ /* 0x000fe40003fc6070 */
[----:B------:R-:W-:-:S03]  /*3ba10*/  IADD3 R250, R37, -0x8f, RZ ;  /* 0xffffff7125fa7810 */ /* 0x000fc60007ffe0ff */
[----:B------:R1:W-:Y:S04]  /*3ba20*/  LDGSTS.E [R2+-0x2c00], [R174.64], !P1 ;  /* 0xfd400000ae027fae */ /* 0x0003e8000c921844 */
[----:B-1----:R-:W4:Y:S01]  /*3ba30*/  LDL.LU.64 R202, [R1+0x4108] ;  /* 0x0041080001ca7983 */ /* 0x002f220000300a00 */
[----:B------:R-:W-:Y:S02]  /*3ba40*/  IADD3 R3, R37, -0x93, RZ ;  /* 0xffffff6d25037810 */ /* 0x000fe40007ffe0ff */
[----:B------:R-:W-:Y:S01]  /*3ba50*/  ISETP.GE.U32.AND P3, PT, R250, 0x7ffffef2, PT ;  /* 0x7ffffef2fa00780c */ /* 0x000fe20003f66070 */
[----:B------:R-:W-:-:S05]  /*3ba60*/  IMAD.WIDE R74, R252, 0x4, R74 ;  /* 0x00000004fc4a7825 */ /* 0x000fca00078e024a */
[----:B------:R2:W-:Y:S04]  /*3ba70*/  STL.64 [R1+0x18a8], R74 ;  /* 0x0018a84a01007387 */ /* 0x0005e80000100a00 */
[----:B------:R-:W4:Y:S01]  /*3ba80*/  LDL.LU.64 R174, [R1+0xf58] ;  /* 0x000f580001ae7983 */ /* 0x000f220000300a00 */
[----:B------:R-:W-:-:S03]  /*3ba90*/  IADD3 R250, R169, 0x100000, RZ ;  /* 0x00100000a9fa7810 */ /* 0x000fc60007ffe0ff */
[----:B------:R2:W-:Y:S01]  /*3baa0*/  LDGSTS.E [R0+-0x2a00], [R74.64], !P1 ;  /* 0xfd6000004a007fae */ /* 0x0005e2000c921844 */
[----:B------:R-:W-:Y:S02]  /*3bab0*/  ISETP.GE.U32.AND P1, PT, R3, 0x7ffffeee, PT ;  /* 0x7ffffeee0300780c */ /* 0x000fe40003f26070 */
[----:B------:R-:W-:Y:S01]  /*3bac0*/  IADD3 R3, R169, 0x100000, RZ ;  /* 0x00100000a9037810 */ /* 0x000fe20007ffe0ff */
[C---:B--2---:R-:W-:Y:S02]  /*3bad0*/  IMAD.WIDE R74, R252.reuse, 0x4, R12 ;  /* 0x00000004fc4a7825 */ /* 0x044fe400078e020c */
[----:B------:R-:W2:Y:S02]  /*3bae0*/  LDL.LU.64 R12, [R1+0xf60] ;  /* 0x000f6000010c7983 */ /* 0x000ea40000300a00 */
[C---:B------:R-:W-:Y:S02]  /*3baf0*/  IMAD.WIDE R188, R252.reuse, 0x4, R188 ;  /* 0x00000004fcbc7825 */ /* 0x040fe400078e02bc */
[----:B------:R1:W-:Y:S04]  /*3bb00*/  STL.64 [R1+0x18a0], R74 ;  /* 0x0018a04a01007387 */ /* 0x0003e80000100a00 */
[----:B------:R-:W2:Y:S04]  /*3bb10*/  LDL.LU.64 R168, [R1+0xf70] ;  /* 0x000f700001a87983 */ /* 0x000ea80000300a00 */
[----:B------:R-:W-:Y:S04]  /*3bb20*/  STL.64 [R1+0x1898], R188 ;  /* 0x001898bc01007387 */ /* 0x000fe80000100a00 */
[----:B------:R1:W-:Y:S01]  /*3bb30*/  LDGSTS.E [R250+-0x1c00], [R74.64], !P4 ;  /* 0xfe4000004afa7fae */ /* 0x0003e2000e121844 */
[----:B------:R-:W-:-:S03]  /*3bb40*/  IMAD.WIDE R158, R252, 0x4, R158 ;  /* 0x00000004fc9e7825 */ /* 0x000fc600078e029e */
[----:B------:R3:W-:Y:S04]  /*3bb50*/  LDGSTS.E [R3+-0x1a00], [R188.64], !P4 ;  /* 0xfe600000bc037fae */ /* 0x0007e8000e121844 */
[----:B------:R3:W-:Y:S04]  /*3bb60*/  LDGSTS.E [R2+-0xc00], [R158.64], !P5 ;  /* 0xff4000009e027fae */ /* 0x0007e8000e921844 */
[----:B-1----:R-:W2:Y:S01]  /*3bb70*/  LDL.LU.64 R74, [R1+0xf78] ;  /* 0x000f7800014a7983 */ /* 0x002ea20000300a00 */
[----:B------:R-:W-:-:S03]  /*3bb80*/  IMAD.WIDE R144, R252, 0x4, R144 ;  /* 0x00000004fc907825 */ /* 0x000fc600078e0290 */
[----:B------:R3:W-:Y:S04]  /*3bb90*/  STL.64 [R1+0x1890], R158 ;  /* 0x0018909e01007387 */ /* 0x0007e80000100a00 */
        /* <DEDUP_REMOVED lines=8> */
[----:B------:R-:W-:Y:S02]  /*3bc20*/  IADD3 R3, R117, 0x100000, RZ ;  /* 0x0010000075037810 */ /* 0x000fe40007ffe0ff */
[----:B------:R-:W-:Y:S02]  /*3bc30*/  IADD3 R251, R37, -0x8b, RZ ;  /* 0xffffff7525fb7810 */ /* 0x000fe40007ffe0ff */
[----:B------:R-:W-:Y:S01]  /*3bc40*/  IADD3 R2, R117, 0x100000, RZ ;  /* 0x0010000075027810 */ /* 0x000fe20007ffe0ff */
[----:B------:R1:W-:Y:S01]  /*3bc50*/  STL.64 [R1+0x1808], R158 ;  /* 0x0018089e01007387 */ /* 0x0003e20000100a00 */
[----:B------:R-:W-:Y:S02]  /*3bc60*/  ISETP.GE.U32.AND P2, PT, R251, 0x7ffffef6, PT ;  /* 0x7ffffef6fb00780c */ /* 0x000fe40003f46070 */
[----:B------:R-:W-:Y:S01]  /*3bc70*/  IADD3 R0, R117, 0x100000, RZ ;  /* 0x0010000075007810 */ /* 0x000fe20007ffe0ff */
[----:B------:R1:W-:Y:S04]  /*3bc80*/  STL.64 [R1+0x1680], R144 ;  /* 0x0016809001007387 */ /* 0x0003e80000100a00 */
        /* <DEDUP_REMOVED lines=13> */
[----:B------:R4:W-:Y:S04]  /*3bd60*/  LDGSTS.E [R3+-0x1e600], [R188.64], !P6 ;  /* 0xe1a00000bc037fae */ /* 0x0009e8000f121844 */
        /* <DEDUP_REMOVED lines=21> */
[----:B------:R-:W-:Y:S01]  /*3bec0*/  ISETP.GE.U32.AND P4, PT, R251, 0x7ffffeea, PT ;  /* 0x7ffffeeafb00780c */ /* 0x000fe20003f86070 */
[C---:B------:R-:W-:Y:S02]  /*3bed0*/  IMAD.WIDE R158, R252.reuse, 0x4, R158 ;  /* 0x00000004fc9e7825 */ /* 0x040fe400078e029e */
[----:B------:R3:W-:Y:S04]  /*3bee0*/  LDGSTS.E [R3+-0x1c600], [R188.64], !P3 ;  /* 0xe3a00000bc037fae */ /* 0x0007e8000d921844 */
[----:B-1----:R-:W4:Y:S04]  /*3bef0*/  LDL.LU.64 R74, [R1+0xff0] ;  /* 0x000ff000014a7983 */ /* 0x002f280000300a00 */
[----:B------:R2:W-:Y:S04]  /*3bf00*/  STL.64 [R1+0x1850], R158 ;  /* 0x0018509e01007387 */ /* 0x0005e80000100a00 */
[----:B------:R2:W-:Y:S01]  /*3bf10*/  LDGSTS.E [R2+-0x1b800], [R158.64], !P1 ;  /* 0xe48000009e027fae */ /* 0x0005e2000c921844 */
[----:B------:R-:W-:-:S05]  /*3bf20*/  IMAD.WIDE R144, R252, 0x4, R144 ;  /* 0x00000004fc907825 */ /* 0x000fca00078e0290 */
        /* <DEDUP_REMOVED lines=18> */
[----:B----4-:R-:W-:-:S03]  /*3c050*/  IMAD.WIDE R174, R252, 0x4, R4 ;  /* 0x00000004fcae7825 */ /* 0x010fc600078e0204 */
[----:B------:R-:W4:Y:S01]  /*3c060*/  LDL.LU.64 R4, [R1+0x1038] ;  /* 0x0010380001047983 */ /* 0x000f220000300a00 */
[C---:B------:R-:W-:Y:S02]  /*3c070*/  IADD3 R251, R37.reuse, -0x9f, RZ ;  /* 0xffffff6125fb7810 */ /* 0x040fe40007ffe0ff */
[----:B------:R-:W-:Y:S01]  /*3c080*/  IADD3 R250, R37, -0xaf, RZ ;  /* 0xffffff5125fa7810 */ /* 0x000fe20007ffe0ff */
[----:B------:R1:W-:Y:S01]  /*3c090*/  LDGSTS.E [R3+-0x19600], [R188.64], !P5 ;  /* 0xe6a00000bc037fae */ /* 0x0003e2000e921844 */
[----:B------:R-:W-:Y:S02]  /*3c0a0*/  ISETP.GE.U32.AND P0, PT, R251, 0x7ffffee2, PT ;  /* 0x7ffffee2fb00780c */ /* 0x000fe40003f06070 */
[----:B------:R-:W-:Y:S01]  /*3c0b0*/  ISETP.GE.U32.AND P1, PT, R250, 0x7ffffed2, PT ;  /* 0x7ffffed2fa00780c */ /* 0x000fe20003f26070 */
[----:B------:R1:W-:Y:S01]  /*3c0c0*/  STL.64 [R1+0x17e0], R174 ;  /* 0x0017e0ae01007387 */ /* 0x0003e20000100a00 */
[----:B------:R-:W-:-:S04]  /*3c0d0*/  IADD3 R250, R37, -0xb7, RZ ;  /* 0xffffff4925fa7810 */ /* 0x000fc80007ffe0ff */
[----:B------:R-:W-:-:S05]  /*3c0e0*/  ISETP.GE.U32.AND P5, PT, R250, 0x7ffffeca, PT ;  /* 0x7ffffecafa00780c */ /* 0x000fca0003fa6070 */
[----:B------:R1:W-:Y:S01]  /*3c0f0*/  LDGSTS.E [R2+-0x18800], [R174.64], !P0 ;  /* 0xe7800000ae027fae */ /* 0x0003e2000c121844 */
[----:B------:R-:W-:-:S05]  /*3c100*/  IMAD.WIDE R74, R252, 0x4, R74 ;  /* 0x00000004fc4a7825 */ /* 0x000fca00078e024a */
[----:B------:R2:W-:Y:S04]  /*3c110*/  STL.64 [R1+0x17d8], R74 ;  /* 0x0017d84a01007387 */ /* 0x0005e80000100a00 */
[----:B-1----:R-:W4:Y:S01]  /*3c120*/  LDL.LU.64 R174, [R1+0x1048] ;  /* 0x0010480001ae7983 */ /* 0x002f220000300a00 */
[----:B------:R-:W-:-:S03]  /*3c130*/  IADD3 R250, R117, 0x100000, RZ ;  /* 0x0010000075fa7810 */ /* 0x000fc60007ffe0ff */
[----:B------:R2:W-:Y:S01]  /*3c140*/  LDGSTS.E [R0+-0x18600], [R74.64], !P0 ;  /* 0xe7a000004a007fae */ /* 0x0005e2000c121844 */
[----:B------:R-:W-:-:S04]  /*3c150*/  IADD3 R3, R37, -0xbb, RZ ;  /* 0xffffff4525037810 */ /* 0x000fc80007ffe0ff */
[----:B------:R-:W-:Y:S02]  /*3c160*/  ISETP.GE.U32.AND P0, PT, R3, 0x7ffffec6, PT ;  /* 0x7ffffec60300780c */ /* 0x000fe40003f06070 */
[----:B------:R-:W-:Y:S01]  /*3c170*/  IADD3 R3, R117, 0x100000, RZ ;  /* 0x0010000075037810 */ /* 0x000fe20007ffe0ff */
[C---:B--2---:R-:W-:Y:S02]  /*3c180*/  IMAD.WIDE R74, R252.reuse, 0x4, R12 ;  /* 0x00000004fc4a7825 */ /* 0x044fe400078e020c */
[----:B------:R-:W2:Y:S02]  /*3c190*/  LDL.LU.64 R12, [R1+0x1050] ;  /* 0x00105000010c7983 */ /* 0x000ea40000300a00 */
[C---:B------:R-:W-:Y:S02]  /*3c1a0*/  IMAD.WIDE R188, R252.reuse, 0x4, R168 ;  /* 0x00000004fcbc7825 */ /* 0x040fe400078e02a8 */
[----:B------:R-:W2:Y:S04]  /*3c1b0*/  LDL.LU.64 R168, [R1+0x1060] ;  /* 0x0010600001a87983 */ /* 0x000ea80000300a00 */
[----:B------:R1:W-:Y:S04]  /*3c1c0*/  STL.64 [R1+0x17d0], R74 ;  /* 0x0017d04a01007387 */ /* 0x0003e80000100a00 */
[----:B------:R-:W-:Y:S04]  /*3c1d0*/  STL.64 [R1+0x17c8], R188 ;  /* 0x0017c8bc01007387 */ /* 0x000fe80000100a00 */
[----:B------:R1:W-:Y:S04]  /*3c1e0*/  LDGSTS.E [R250+-0x17800], [R74.64], !P6 ;  /* 0xe88000004afa7fae */ /* 0x0003e8000f121844 */
        /* <DEDUP_REMOVED lines=25> */
[----:B--2---:R-:W-:-:S04]  /*3c380*/  IMAD.WIDE R188, R252, 0x4, R12 ;  /* 0x00000004fcbc7825 */ /* 0x004fc800078e020c */
[C---:B-1----:R-:W-:Y:S01]  /*3c390*/  IMAD.WIDE R174, R252.reuse, 0x4, R168 ;  /* 0x00000004fcae7825 */ /* 0x042fe200078e02a8 */
[----:B------:R-:W-:Y:S04]  /*3c3a0*/  STL.64 [R1+0x17b8], R188 ;  /* 0x0017b8bc01007387 */ /* 0x000fe80000100a00 */
        /* <DEDUP_REMOVED lines=24> */
[----:B------:R-:W-:Y:S01]  /*3c530*/  IADD3 R3, R117, 0x100000, RZ ;  /* 0x0010000075037810 */ /* 0x000fe20007ffe0ff */
[----:B------:R-:W-:Y:S01]  /*3c540*/  IMAD.WIDE R158, R252, 0x4, R158 ;  /* 0x00000004fc9e7825 */ /* 0x000fe200078e029e */
[----:B------:R-:W-:-:S03]  /*3c550*/  ISETP.GE.U32.AND P6, PT, R251, 0x7ffffec2, PT ;  /* 0x7ffffec2fb00780c */ /* 0x000fc60003fc6070 */
[----:B------:R3:W-:Y:S04]  /*3c560*/  LDGSTS.E [R3+-0x12600], [R188.64], !P5 ;  /* 0xeda00000bc037fae */ /* 0x0007e8000e921844 */
[----:B-1----:R-:W4:Y:S04]  /*3c570*/  LDL.LU.64 R74, [R1+0x10e0] ;  /* 0x0010e000014a7983 */ /* 0x002f280000300a00 */
        /* <DEDUP_REMOVED lines=92> */
[----:B------:R-:W-:Y:S02]  /*3cb40*/  IADD3 R250, R117, 0x100000, RZ ;  /* 0x0010000075fa7810 */ /* 0x000fe40007ffe0ff */
[----:B------:R-:W-:Y:S02]  /*3cb50*/  ISETP.GE.U32.AND P6, PT, R251, 0x7ffffe85, PT ;  /* 0x7ffffe85fb00780c */ /* 0x000fe40003fc6070 */
[----:B------:R-:W-:Y:S01]  /*3cb60*/  ISETP.GE.U32.AND P4, PT, R3, 0x7ffffe9e, PT ;  /* 0x7ffffe9e0300780c */ /* 0x000fe20003f86070 */
[----:B------:R1:W-:Y:S01]  /*3cb70*/  STL.64 [R1+0x1718], R74 ;  /* 0x0017184a01007387 */ /* 0x0003e20000100a00 */
[----:B------:R-:W-:-:S03]  /*3cb80*/  IADD3 R251, R37, -0xf0, RZ ;  /* 0xffffff1025fb7810 */ /* 0x000fc60007ffe0ff */
[----:B------:R-:W-:Y:S01]  /*3cb90*/  STL.64 [R1+0x1710], R188 ;  /* 0x001710bc01007387 */ /* 0x000fe20000100a00 */
[----:B------:R-:W-:-:S03]  /*3cba0*/  ISETP.GE.U32.AND P1, PT, R251, 0x7ffffe91, PT ;  /* 0x7ffffe91fb00780c */ /* 0x000fc60003f26070 */
[----:B------:R1:W-:Y:S01]  /*3cbb0*/  LDGSTS.E [R250+-0x8800], [R74.64], !P0 ;  /* 0xf78000004afa7fae */ /* 0x0003e2000c121844 */
[----:B------:R-:W-:Y:S02]  /*3cbc0*/  IADD3 R251, R37, -0xe7, RZ ;  /* 0xffffff1925fb7810 */ /* 0x000fe40007ffe0ff */
[----:B------:R-:W-:Y:S01]  /*3cbd0*/  IADD3 R3, R117, 0x100000, RZ ;  /* 0x0010000075037810 */ /* 0x000fe20007ffe0ff */
[----:B------:R-:W-:Y:S01]  /*3cbe0*/  IMAD.WIDE R158, R252, 0x4, R158 ;  /* 0x00000004fc9e7825 */ /* 0x000fe200078e029e */
[----:B------:R-:W-:-:S03]  /*3cbf0*/  ISETP.GE.U32.AND P5, PT, R251, 0x7ffffe9a, PT ;  /* 0x7ffffe9afb00780c */ /* 0x000fc60003fa6070 */
[----:B------:R3:W-:Y:S04]  /*3cc00*/  LDGSTS.E [R3+-0x8600], [R188.64], !P0 ;  /* 0xf7a00000bc037fae */ /* 0x0007e8000c121844 */
[----:B-1----:R-:W4:Y:S01]  /*3cc10*/  LDL.LU.64 R74, [R1+0x11d0] ;  /* 0x0011d000014a7983 */ /* 0x002f220000300a00 */
[----:B------:R-:W-:-:S03]  /*3cc20*/  IMAD.WIDE R144, R252, 0x4, R144 ;  /* 0x00000004fc907825 */ /* 0x000fc600078e0290 */
[----:B------:R2:W-:Y:S04]  /*3cc30*/  STL.64 [R1+0x1708], R158 ;  /* 0x0017089e01007387 */ /* 0x0005e80000100a00 */
[----:B------:R2:W-:Y:S04]  /*3cc40*/  LDGSTS.E [R2+-0x7800], [R158.64], !P4 ;  /* 0xf88000009e027fae */ /* 0x0005e8000e121844 */
[----:B------:R1:W-:Y:S04]  /*3cc50*/  STL.64 [R1+0x1700], R144 ;  /* 0x0017009001007387 */ /* 0x0003e80000100a00 */
[----:B------:R1:W-:Y:S01]  /*3cc60*/  LDGSTS.E [R0+-0x7600], [R144.64], !P4 ;  /* 0xf8a0000090007fae */ /* 0x0003e2000e121844 */
[----:B------:R-:W-:-:S04]  /*3cc70*/  IADD3 R251, R37, -0xeb, RZ ;  /* 0xffffff1525fb7810 */ /* 0x000fc80007ffe0ff */
[----:B------:R-:W-:Y:S01]  /*3cc80*/  ISETP.GE.U32.AND P0, PT, R251, 0x7ffffe96, PT ;  /* 0x7ffffe96fb00780c */ /* 0x000fe20003f06070 */
[C---:B--2---:R-:W-:Y:S02]  /*3cc90*/  IMAD.WIDE R158, R252.reuse, 0x4, R12 ;  /* 0x00000004fc9e7825 */ /* 0x044fe400078e020c */
[----:B------:R-:W2:Y:S02]  /*3cca0*/  LDL.LU.64 R12, [R1+0x11e0] ;  /* 0x0011e000010c7983 */ /* 0x000ea40000300a00 */
[C---:B-1----:R-:W-:Y:S02]  /*3ccb0*/  IMAD.WIDE R144, R252.reuse, 0x4, R168 ;  /* 0x00000004fc907825 */ /* 0x042fe400078e02a8 */
        /* <DEDUP_REMOVED lines=15> */
[----:B------:R-:W-:-:S03]  /*3cdb0*/  IADD3 R250, R37, -0xef, RZ ;  /* 0xffffff1125fa7810 */ /* 0x000fc60007ffe0ff */
[----:B------:R1:W-:Y:S01]  /*3cdc0*/  LDGSTS.E [R3+-0x5600], [R188.64], !P0 ;  /* 0xfaa00000bc037fae */ /* 0x0003e2000c121844 */
[----:B------:R-:W-:Y:S02]  /*3cdd0*/  ISETP.GE.U32.AND P4, PT, R250, 0x7ffffe92, PT ;  /* 0x7ffffe92fa00780c */ /* 0x000fe40003f86070 */
[----:B------:R-:W-:Y:S01]  /*3cde0*/  IADD3 R250, R37, -0xf3, RZ ;  /* 0xffffff0d25fa7810 */ /* 0x000fe20007ffe0ff */
[----:B------:R1:W-:Y:S03]  /*3cdf0*/  STL.64 [R1+0x16d8], R174 ;  /* 0x0016d8ae01007387 */ /* 0x0003e60000100a00 */
[----:B------:R-:W-:-:S07]  /*3ce00*/  ISETP.GE.U32.AND P0, PT, R250, 0x7ffffe8e, PT ;  /* 0x7ffffe8efa00780c */ /* 0x000fce0003f06070 */
[----:B------:R1:W-:Y:S01]  /*3ce10*/  LDGSTS.E [R2+-0x4800], [R174.64], !P4 ;  /* 0xfb800000ae027fae */ /* 0x0003e2000e121844 */
[----:B------:R-:W-:Y:S01]  /*3ce20*/  IMAD.WIDE R74, R252, 0x4, R74 ;  /* 0x00000004fc4a7825 */ /* 0x000fe200078e024a */
[----:B-1----:R-:W-:-:S04]  /*3ce30*/  IADD3 R3, R37, -0xf7, RZ ;  /* 0xffffff0925037810 */ /* 0x002fc80007ffe0ff */
        /* <DEDUP_REMOVED lines=29> */
[----:B------:R-:W-:Y:S01]  /*3d010*/  IADD3 R250, R37, -0x84, RZ ;  /* 0xffffff7c25fa7810 */ /* 0x000fe20007ffe0ff */
[----:B------:R1:W-:Y:S03]  /*3d020*/  STL.64 [R1+0x16a8], R158 ;  /* 0x0016a89e01007387 */ /* 0x0003e60000100a00 */
[----:B------:R-:W-:Y:S01]  /*3d030*/  ISETP.GE.U32.AND P4, PT, R250, 0x7ffffefd, PT ;  /* 0x7ffffefdfa00780c */ /* 0x000fe20003f86070 */
[----:B------:R1:W-:Y:S04]  /*3d040*/  STL.64 [R1+0x16a0], R144 ;  /* 0x0016a09001007387 */ /* 0x0003e80000100a00 */
[----:B------:R1:W-:Y:S04]  /*3d050*/  LDGSTS.E [R3+-0x1800], [R158.64], !P5 ;  /* 0xfe8000009e037fae */ /* 0x0003e8000e921844 */
[----:B------:R1:W-:Y:S01]  /*3d060*/  LDGSTS.E [R2+-0x1600], [R144.64], !P5 ;  /* 0xfea0000090027fae */ /* 0x0003e2000e921844 */
[----:B------:R-:W-:-:S03]  /*3d070*/  IMAD.WIDE R174, R252, 0x4, R174 ;  /* 0x00000004fcae7825 */ /* 0x000fc600078e02ae */
[----:B-1----:R-:W4:Y:S04]  /*3d080*/  LDL.LU.64 R158, [R1+0xc48] ;  /* 0x000c4800019e7983 */ /* 0x002f280000300a00 */
[----:B------:R2:W-:Y:S04]  /*3d090*/  STL.64 [R1+0x1698], R174 ;  /* 0x001698ae01007387 */ /* 0x0005e80000100a00 */
[----:B------:R1:W-:Y:S04]  /*3d0a0*/  LDGSTS.E [R0+-0x800], [R174.64], !P0 ;  /* 0xff800000ae007fae */ /* 0x0003e8000c121844 */
[----:B------:R-:W4:Y:S01]  /*3d0b0*/  LDL.LU.64 R144, [R1+0xc50] ;  /* 0x000c500001907983 */ /* 0x000f220000300a00 */
[----:B------:R-:W-:-:S02]  /*3d0c0*/  IADD3 R2, R38, 0x100000, RZ ;  /* 0x0010000026027810 */ /* 0x000fc40007ffe0ff */
[----:B-1----:R-:W-:Y:S01]  /*3d0d0*/  IADD3 R0, R38, 0x100000, RZ ;  /* 0x0010000026007810 */ /* 0x002fe20007ffe0ff */
[----:B--2---:R-:W-:-:S04]  /*3d0e0*/  IMAD.WIDE R174, R252, 0x4, R12 ;  /* 0x00000004fcae7825 */ /* 0x004fc800078e020c */
[C---:B------:R-:W-:Y:S01]  /*3d0f0*/  IMAD.WIDE R116, R252.reuse, 0x4, R168 ;  /* 0x00000004fc747825 */ /* 0x040fe200078e02a8 */
        /* <DEDUP_REMOVED lines=16> */
[----:B------:R-:W-:Y:S02]  /*3d200*/  IADD3 R3, R37, -0x8c, RZ ;  /* 0xffffff7425037810 */ /* 0x000fe40007ffe0ff */
[----:B------:R-:W-:Y:S02]  /*3d210*/  IADD3 R250, R38, 0x100000, RZ ;  /* 0x0010000026fa7810 */ /* 0x000fe40007ffe0ff */
[----:B------:R-:W-:Y:S01]  /*3d220*/  ISETP.GE.U32.AND P4, PT, R3, 0x7ffffef5, PT ;  /* 0x7ffffef50300780c */ /* 0x000fe20003f86070 */
[----:B------:R1:W-:Y:S01]  /*3d230*/  STL.64 [R1+0x11f8], R74 ;  /* 0x0011f84a01007387 */ /* 0x0003e20000100a00 */
[----:B------:R-:W-:-:S03]  /*3d240*/  IADD3 R251, R37, -0x90, RZ ;  /* 0xffffff7025fb7810 */ /* 0x000fc60007ffe0ff */
[----:B------:R-:W-:Y:S01]  /*3d250*/  STL.64 [R1+0x1670], R174 ;  /* 0x001670ae01007387 */ /* 0x000fe20000100a00 */
[----:B------:R-:W-:-:S03]  /*3d260*/  IADD3 R3, R38, 0x100000, RZ ;  /* 0x0010000026037810 */ /* 0x000fc60007ffe0ff */
[----:B------:R1:W-:Y:S01]  /*3d270*/  LDGSTS.E [R250+-0x1e400], [R74.64], !P0 ;  /* 0xe1c000004afa7fae */ /* 0x0003e2000c121844 */
[----:B------:R-:W-:-:S03]  /*3d280*/  ISETP.GE.U32.AND P5, PT, R251, 0x7ffffef1, PT ;  /* 0x7ffffef1fb00780c */ /* 0x000fc60003fa6070 */
[----:B------:R3:W-:Y:S04]  /*3d290*/  LDGSTS.E [R3+-0x1e200], [R174.64], !P0 ;  /* 0xe1e00000ae037fae */ /* 0x0007e8000c121844 */
[----:B-1----:R-:W4:Y:S01]  /*3d2a0*/  LDL.LU.64 R74, [R1+0xc98] ;  /* 0x000c9800014a7983 */ /* 0x002f220000300a00 */
[----:B------:R-:W-:-:S05]  /*3d2b0*/  IMAD.WIDE R158, R252, 0x4, R158 ;  /* 0x00000004fc9e7825 */ /* 0x000fca00078e029e */
[----:B------:R2:W-:Y:S04]  /*3d2c0*/  STL.64 [R1+0x11b8], R158 ;  /* 0x0011b89e01007387 */ /* 0x0005e80000100a00 */
[----:B------:R2:W-:Y:S01]  /*3d2d0*/  LDGSTS.E [R2+-0x1d400], [R158.64], !P4 ;  /* 0xe2c000009e027fae */ /* 0x0005e2000e121844 */
[----:B------:R-:W-:Y:S01]  /*3d2e0*/  IMAD.WIDE R144, R252, 0x4, R144 ;  /* 0x00000004fc907825 */ /* 0x000fe200078e0290 */
[----:B------:R-:W-:-:S04]  /*3d2f0*/  IADD3 R251, R37, -0x94, RZ ;  /* 0xffffff6c25fb7810 */ /* 0x000fc80007ffe0ff */
[----:B------:R1:W-:Y:S04]  /*3d300*/  STL.64 [R1+0x11b0], R144 ;  /* 0x0011b09001007387 */ /* 0x0003e80000100a00 */
[----:B------:R1:W-:Y:S01]  /*3d310*/  LDGSTS.E [R0+-0x1d200], [R144.64], !P4 ;  /* 0xe2e0000090007fae */ /* 0x0003e2000e121844 */
[----:B------:R-:W-:Y:S01]  /*3d320*/  ISETP.GE.U32.AND P0, PT, R251, 0x7ffffeed, PT ;  /* 0x7ffffeedfb00780c */ /* 0x000fe20003f06070 */
[C---:B--2---:R-:W-:Y:S02]  /*3d330*/  IMAD.WIDE R158, R252.reuse, 0x4, R12 ;  /* 0x00000004fc9e7825 */ /* 0x044fe400078e020c */
[----:B------:R-:W2:Y:S02]  /*3d340*/  LDL.LU.64 R12, [R1+0xca8] ;  /* 0x000ca800010c7983 */ /* 0x000ea40000300a00 */
[----:B-1----:R-:W-:-:S02]  /*3d350*/  IMAD.WIDE R144, R252, 0x4, R168 ;  /* 0x00000004fc907825 */ /* 0x002fc400078e02a8 */
        /* <DEDUP_REMOVED lines=82> */
[----:B------:R-:W-:Y:S02]  /*3d880*/  IADD3 R250, R38, 0x100000, RZ ;  /* 0x0010000026fa7810 */ /* 0x000fe40007ffe0ff */
[----:B------:R-:W-:Y:S01]  /*3d890*/  IADD3 R3, R37, -0xb4, RZ ;  /* 0xffffff4c25037810 */ /* 0x000fe20007ffe0ff */
[----:B------:R1:W-:Y:S03]  /*3d8a0*/  STL.64 [R1+0xf78], R74 ;  /* 0x000f784a01007387 */ /* 0x0003e60000100a00 */
[----:B------:R-:W-:Y:S01]  /*3d8b0*/  ISETP.GE.U32.AND P4, PT, R3, 0x7ffffecd, PT ;  /* 0x7ffffecd0300780c */ /* 0x000fe20003f86070 */
[----:B------:R-:W-:Y:S04]  /*3d8c0*/  STL.64 [R1+0xf70], R174 ;  /* 0x000f70ae01007387 */ /* 0x000fe80000100a00 */
[----:B------:R1:W-:Y:S01]  /*3d8d0*/  LDGSTS.E [R250+-0x14400], [R74.64], !P0 ;  /* 0xebc000004afa7fae */ /* 0x0003e2000c121844 */
[----:B------:R-:W-:-:S02]  /*3d8e0*/  IADD3 R251, R37, -0xb8, RZ ;  /* 0xffffff4825fb7810 */ /* 0x000fc40007ffe0ff */
[----:B------:R-:W-:Y:S01]  /*3d8f0*/  IADD3 R3, R38, 0x100000, RZ ;  /* 0x0010000026037810 */ /* 0x000fe20007ffe0ff */
[----:B-1----:R-:W4:Y:S01]  /*3d900*/  LDL.LU.64 R74, [R1+0xd90] ;  /* 0x000d9000014a7983 */ /* 0x002f220000300a00 */
[C---:B------:R-:W-:Y:S01]  /*3d910*/  IMAD.WIDE R158, R252.reuse, 0x4, R158 ;  /* 0x00000004fc9e7825 */ /* 0x040fe200078e029e */
[----:B------:R-:W-:Y:S02]  /*3d920*/  ISETP.GE.U32.AND P5, PT, R251, 0x7ffffec9, PT ;  /* 0x7ffffec9fb00780c */ /* 0x000fe40003fa6070 */
[----:B------:R3:W-:Y:S01]  /*3d930*/  LDGSTS.E [R3+-0x14200], [R174.64], !P0 ;  /* 0xebe00000ae037fae */ /* 0x0007e2000c121844 */
[----:B------:R-:W-:Y:S01]  /*3d940*/  IADD3 R251, R37, -0xbc, RZ ;  /* 0xffffff4425fb7810 */ /* 0x000fe20007ffe0ff */
[----:B------:R-:W-:Y:S02]  /*3d950*/  IMAD.WIDE R144, R252, 0x4, R144 ;  /* 0x00000004fc907825 */ /* 0x000fe400078e0290 */
[----:B------:R2:W-:Y:S04]  /*3d960*/  STL.64 [R1+0x1638], R158 ;  /* 0x0016389e01007387 */ /* 0x0005e80000100a00 */
[----:B------:R2:W-:Y:S01]  /*3d970*/  LDGSTS.E [R2+-0x13400], [R158.64], !P4 ;  /* 0xecc000009e027fae */ /* 0x0005e2000e121844 */
[----:B------:R-:W-:-:S03]  /*3d980*/  ISETP.GE.U32.AND P0, PT, R251, 0x7ffffec5, PT ;  /* 0x7ffffec5fb00780c */ /* 0x000fc60003f06070 */
        /* <DEDUP_REMOVED lines=15> */
[----:B---3--:R-:W-:-:S04]  /*3da80*/  IMAD.WIDE R174, R252, 0x4, R56 ;  /* 0x00000004fcae7825 */ /* 0x008fc800078e0238 */
[----:B----4-:R-:W-:Y:S01]  /*3da90*/  IMAD.WIDE R116, R252, 0x4, R4 ;  /* 0x00000004fc747825 */ /* 0x010fe200078e0204 */
[----:B------:R-:W-:Y:S04]  /*3daa0*/  STL.64 [R1+0x1610], R174 ;  /* 0x001610ae01007387 */ /* 0x000fe80000100a00 */
[----:B------:R-:W3:Y:S04]  /*3dab0*/  LDL.LU.64 R56, [R1+0xdc8] ;  /* 0x000dc80001387983 */ /* 0x000ee80000300a00 */
        /* <DEDUP_REMOVED lines=8> */
[----:B------:R-:W-:-:S05]  /*3db40*/  IMAD.WIDE R74, R252, 0x4, R74 ;  /* 0x00000004fc4a7825 */ /* 0x000fca00078e024a */
[----:B------:R1:W-:Y:S04]  /*3db50*/  STL.64 [R1+0x1600], R74 ;  /* 0x0016004a01007387 */ /* 0x0003e80000100a00 */
[----:B-1----:R-:W4:Y:S01]  /*3db60*/  LDL.LU.64 R116, [R1+0xde0] ;  /* 0x000de00001747983 */ /* 0x002f220000300a00 */
[----:B------:R-:W-:-:S03]  /*3db70*/  IADD3 R3, R37, -0xc8, RZ ;  /* 0xffffff3825037810 */ /* 0x000fc60007ffe0ff */
[----:B------:R1:W-:Y:S01]  /*3db80*/  LDGSTS.E [R0+-0x10200], [R74.64], !P4 ;  /* 0xefe000004a007fae */ /* 0x0003e2000e121844 */
[----:B------:R-:W-:Y:S02]  /*3db90*/  ISETP.GE.U32.AND P4, PT, R3, 0x7ffffeb9, PT ;  /* 0x7ffffeb90300780c */ /* 0x000fe40003f86070 */
[C---:B------:R-:W-:Y:S01]  /*3dba0*/  IADD3 R250, R38.reuse, 0x100000, RZ ;  /* 0x0010000026fa7810 */ /* 0x040fe20007ffe0ff */
[----:B-1----:R-:W4:Y:S01]  /*3dbb0*/  LDL.LU.64 R74, [R1+0xdf0] ;  /* 0x000df000014a7983 */ /* 0x002f220000300a00 */
[----:B------:R-:W-:Y:S01]  /*3dbc0*/  IADD3 R3, R38, 0x100000, RZ ;  /* 0x0010000026037810 */ /* 0x000fe20007ffe0ff */
[----:B--2---:R-:W-:-:S04]  /*3dbd0*/  IMAD.WIDE R12, R252, 0x4, R12 ;  /* 0x00000004fc0c7825 */ /* 0x004fc800078e020c */
[C---:B------:R-:W-:Y:S01]  /*3dbe0*/  IMAD.WIDE R174, R252.reuse, 0x4, R168 ;  /* 0x00000004fcae7825 */ /* 0x040fe200078e02a8 */
[----:B------:R1:W-:Y:S04]  /*3dbf0*/  LDGSTS.E [R250+-0xf400], [R12.64], !P0 ;  /* 0xf0c000000cfa7fae */ /* 0x0003e8000c121844 */
        /* <DEDUP_REMOVED lines=18> */
[----:B------:R-:W-:Y:S01]  /*3dd20*/  ISETP.GE.U32.AND P0, PT, R251, 0x7ffffeb1, PT ;  /* 0x7ffffeb1fb00780c */ /* 0x000fe20003f06070 */
[----:B------:R1:W-:Y:S01]  /*3dd30*/  STL.64 [R1+0x15d8], R158 ;  /* 0x0015d89e01007387 */ /* 0x0003e20000100a00 */
[----:B------:R-:W-:-:S03]  /*3dd40*/  IADD3 R250, R37, -0xd4, RZ ;  /* 0xffffff2c25fa7810 */ /* 0x000fc60007ffe0ff */
[----:B------:R1:W-:Y:S04]  /*3dd50*/  STL.64 [R1+0xdb0], R144 ;  /* 0x000db09001007387 */ /* 0x0003e80000100a00 */
[----:B------:R1:W-:Y:S01]  /*3dd60*/  LDGSTS.E [R3+-0xd400], [R158.64], !P5 ;  /* 0xf2c000009e037fae */ /* 0x0003e2000e921844 */
[----:B------:R-:W-:-:S03]  /*3dd70*/  ISETP.GE.U32.AND P4, PT, R250, 0x7ffffead, PT ;  /* 0x7ffffeadfa00780c */ /* 0x000fc60003f86070 */
[----:B------:R1:W-:Y:S01]  /*3dd80*/  LDGSTS.E [R2+-0xd200], [R144.64], !P5 ;  /* 0xf2e0000090027fae */ /* 0x0003e2000e921844 */
[----:B------:R-:W-:-:S03]  /*3dd90*/  IMAD.WIDE R116, R252, 0x4, R116 ;  /* 0x00000004fc747825 */ /* 0x000fc600078e0274 */
[----:B-1----:R-:W3:Y:S04]  /*3dda0*/  LDL.LU.64 R158, [R1+0xe28] ;  /* 0x000e2800019e7983 */ /* 0x002ee80000300a00 */
[----:B------:R1:W-:Y:S04]  /*3ddb0*/  STL.64 [R1+0xd78], R116 ;  /* 0x000d787401007387 */ /* 0x0003e80000100a00 */
[----:B------:R-:W3:Y:S01]  /*3ddc0*/  LDL.LU.64 R144, [R1+0xe38] ;  /* 0x000e380001907983 */ /* 0x000ee20000300a00 */
[----:B------:R-:W-:-:S03]  /*3ddd0*/  IMAD.WIDE R74, R252, 0x4, R74 ;  /* 0x00000004fc4a7825 */ /* 0x000fc600078e024a */
[----:B------:R1:W-:Y:S04]  /*3dde0*/  LDGSTS.E [R0+-0xc400], [R116.64], !P0 ;  /* 0xf3c0000074007fae */ /* 0x0003e8000c121844 */
[----:B------:R2:W-:Y:S04]  /*3ddf0*/  STL.64 [R1+0x15d0], R74 ;  /* 0x0015d04a01007387 */ /* 0x0005e80000100a00 */
[----:B------:R2:W-:Y:S04]  /*3de00*/  LDGSTS.E [R3+-0xc200], [R74.64], !P0 ;  /* 0xf3e000004a037fae */ /* 0x0005e8000c121844 */
[----:B-1----:R-:W3:Y:S01]  /*3de10*/  LDL.LU.64 R116, [R1+0xe40] ;  /* 0x000e400001747983 */ /* 0x002ee20000300a00 */
[----:B--2---:R-:W-:-:S03]  /*3de20*/  IMAD.WIDE R174, R252, 0x4, R168 ;  /* 0x00000004fcae7825 */ /* 0x004fc600078e02a8 */
[----:B------:R-:W2:Y:S04]  /*3de30*/  LDL.LU.64 R168, [R1+0xe50] ;  /* 0x000e500001a87983 */ /* 0x000ea80000300a00 */
[----:B------:R-:W-:Y:S04]  /*3de40*/  STL.64 [R1+0x15c8], R174 ;  /* 0x0015c8ae01007387 */ /* 0x000fe80000100a00 */
[----:B------:R-:W2:Y:S04]  /*3de50*/  LDL.LU.64 R74, [R1+0xe58] ;  /* 0x000e5800014a7983 */ /* 0x000ea80000300a00 */
[----:B------:R4:W-:Y:S01]  /*3de60*/  LDGSTS.E [R2+-0xb400], [R174.64], !P4 ;  /* 0xf4c00000ae027fae */ /* 0x0009e2000e121844 */
[----:B------:R-:W-:-:S05]  /*3de70*/  IMAD.WIDE R12, R252, 0x4, R12 ;  /* 0x00000004fc0c7825 */ /* 0x000fca00078e020c */
[----:B------:R1:W-:Y:S04]  /*3de80*/  STL.64 [R1+0xc20], R12 ;  /* 0x000c200c01007387 */ /* 0x0003e80000100a00 */
[----:B------:R1:W-:Y:S04]  /*3de90*/  LDGSTS.E [R0+-0xb200], [R12.64], !P4 ;  /* 0xf4e000000c007fae */ /* 0x0003e8000e121844 */
[----:B-1----:R-:W2:Y:S01]  /*3dea0*/  LDL.LU.64 R12, [R1+0xe68] ;  /* 0x000e6800010c7983 */ /* 0x002ea20000300a00 */
[----:B----4-:R-:W-:-:S03]  /*3deb0*/  IMAD.WIDE R174, R252, 0x4, R4 ;  /* 0x00000004fcae7825 */ /* 0x010fc600078e0204 */
[----:B------:R-:W4:Y:S01]  /*3dec0*/  LDL.LU.64 R4, [R1+0xe70] ;  /* 0x000e700001047983 */ /* 0x000f220000300a00 */
[C---:B------:R-:W-:Y:S02]  /*3ded0*/  IADD3 R250, R37.reuse, -0xd8, RZ ;  /* 0xffffff2825fa7810 */ /* 0x040fe40007ffe0ff */
[----:B------:R-:W-:Y:S02]  /*3dee0*/  IADD3 R3, R37, -0xdc, RZ ;  /* 0xffffff2425037810 */ /* 0x000fe40007ffe0ff */
[----:B------:R-:W-:Y:S02]  /*3def0*/  ISETP.GE.U32.AND P0, PT, R250, 0x7ffffea9, PT ;  /* 0x7ffffea9fa00780c */ /* 0x000fe40003f06070 */
[----:B------:R-:W-:Y:S01]  /*3df00*/  ISETP.GE.U32.AND P4, PT, R3, 0x7ffffea5, PT ;  /* 0x7ffffea50300780c */ /* 0x000fe20003f86070 */
[----:B---3--:R-:W-:Y:S01]  /*3df10*/  IMAD.WIDE R56, R252, 0x4, R56 ;  /* 0x00000004fc387825 */ /* 0x008fe200078e0238 */
[----:B------:R-:W-:Y:S02]  /*3df20*/  IADD3 R251, R37, -0xe0, RZ ;  /* 0xffffff2025fb7810 */ /* 0x000fe40007ffe0ff */
[----:B------:R-:W-:-:S02]  /*3df30*/  IADD3 R250, R38, 0x100000, RZ ;  /* 0x0010000026fa7810 */ /* 0x000fc40007ffe0ff */
[----:B------:R-:W-:Y:S01]  /*3df40*/  IADD3 R3, R38, 0x100000, RZ ;  /* 0x0010000026037810 */ /* 0x000fe20007ffe0ff */
[----:B------:R1:W-:Y:S01]  /*3df50*/  STL.64 [R1+0x9b8], R56 ;  /* 0x0009b83801007387 */ /* 0x0003e20000100a00 */
[----:B------:R-:W-:-:S03]  /*3df60*/  ISETP.GE.U32.AND P5, PT, R251, 0x7ffffea1, PT ;  /* 0x7ffffea1fb00780c */ /* 0x000fc60003fa6070 */
[----:B------:R-:W-:Y:S01]  /*3df70*/  STL.64 [R1+0x9b0], R174 ;  /* 0x0009b0ae01007387 */ /* 0x000fe20000100a00 */
[----:B------:R-:W-:-:S03]  /*3df80*/  IADD3 R251, R37, -0xe4, RZ ;  /* 0xffffff1c25fb7810 */ /* 0x000fc60007ffe0ff */
[----:B------:R1:W-:Y:S04]  /*3df90*/  LDGSTS.E [R250+-0xa400], [R56.64], !P0 ;  /* 0xf5c0000038fa7fae */ /* 0x0003e8000c121844 */
[----:B------:R3:W-:Y:S01]  /*3dfa0*/  LDGSTS.E [R3+-0xa200], [R174.64], !P0 ;  /* 0xf5e00000ae037fae */ /* 0x0007e2000c121844 */
[----:B------:R-:W-:-:S03]  /*3dfb0*/  IMAD.WIDE R158, R252, 0x4, R158 ;  /* 0x00000004fc9e7825 */ /* 0x000fc600078e029e */
[----:B-1----:R-:W4:Y:S01]  /*3dfc0*/  LDL.LU.64 R56, [R1+0xe80] ;  /* 0x000e800001387983 */ /* 0x002f220000300a00 */
[----:B------:R-:W-:-:S03]  /*3dfd0*/  IMAD.WIDE R144, R252, 0x4, R144 ;  /* 0x00000004fc907825 */ /* 0x000fc600078e0290 */
[----:B------:R-:W-:Y:S04]  /*3dfe0*/  STL.64 [R1+0x15c0], R158 ;  /* 0x0015c09e01007387 */ /* 0x000fe80000100a00 */
[----:B------:R1:W-:Y:S01]  /*3dff0*/  LDGSTS.E [R2+-0x9400], [R158.64], !P4 ;  /* 0xf6c000009e027fae */ /* 0x0003e2000e121844 */
[----:B------:R-:W-:-:S03]  /*3e000*/  ISETP.GE.U32.AND P0, PT, R251, 0x7ffffe9d, PT ;  /* 0x7ffffe9dfb00780c */ /* 0x000fc60003f06070 */
[----:B------:R1:W-:Y:S04]  /*3e010*/  STL.64 [R1+0x15b8], R144 ;  /* 0x0015b89001007387 */ /* 0x0003e80000100a00 */
[----:B------:R1:W-:Y:S01]  /*3e020*/  LDGSTS.E [R0+-0x9200], [R144.64], !P4 ;  /* 0xf6e0000090007fae */ /* 0x0003e2000e121844 */
[C---:B------:R-:W-:Y:S02]  /*3e030*/  IADD3 R251, R37.reuse, -0xec, RZ ;  /* 0xffffff1425fb7810 */ /* 0x040fe40007ffe0ff */
[----:B------:R-:W-:Y:S01]  /*3e040*/  IADD3 R250, R37, -0xe8, RZ ;  /* 0xffffff1825fa7810 */ /* 0x000fe20007ffe0ff */
[----:B-1----:R-:W-:-:S03]  /*3e050*/  IMAD.WIDE R144, R252, 0x4, R116 ;  /* 0x00000004fc907825 */ /* 0x002fc600078e0274 */
[----:B------:R-:W-:Y:S02]  /*3e060*/  ISETP.GE.U32.AND P4, PT, R250, 0x7ffffe99, PT ;  /* 0x7ffffe99fa00780c */ /* 0x000fe40003f86070 */
[----:B------:R1:W-:Y:S01]  /*3e070*/  LDGSTS.E [R3+-0x8400], [R144.64], !P5 ;  /* 0xf7c0000090037fae */ /* 0x0003e2000e921844 */
[----:B--2---:R-:W-:-:S03]  /*3e080*/  IMAD.WIDE R116, R252, 0x4, R168 ;  /* 0x00000004fc747825 */ /* 0x004fc600078e02a8 */
[----:B------:R-:W2:Y:S04]  /*3e090*/  LDL.LU.64 R168, [R1+0xe88] ;  /* 0x000e880001a87983 */ /* 0x000ea80000300a00 */
[----:B------:R1:W-:Y:S01]  /*3e0a0*/  STL.64 [R1+0x15b0], R144 ;  /* 0x0015b09001007387 */ /* 0x0003e20000100a00 */
[----:B------:R-:W-:-:S03]  /*3e0b0*/  IMAD.WIDE R74, R252, 0x4, R74 ;  /* 0x00000004fc4a7825 */ /* 0x000fc600078e024a */
[----:B------:R-:W-:Y:S04]  /*3e0c0*/  STL.64 [R1+0x15a8], R116 ;  /* 0x0015a87401007387 */ /* 0x000fe80000100a00 */
[----:B---3--:R-:W3:Y:S04]  /*3e0d0*/  LDL.LU.64 R174, [R1+0xe98] ;  /* 0x000e980001ae7983 */ /* 0x008ee80000300a00 */
[----:B------:R4:W-:Y:S01]  /*3e0e0*/  LDGSTS.E [R2+-0x8200], [R116.64], !P5 ;  /* 0xf7e0000074027fae */ /* 0x0009e2000e921844 */
[----:B------:R-:W-:-:S03]  /*3e0f0*/  ISETP.GE.U32.AND P5, PT, R251, 0x7ffffe95, PT ;  /* 0x7ffffe95fb00780c */ /* 0x000fc60003fa6070 */
[----:B------:R1:W-:Y:S04]  /*3e100*/  STL.64 [R1+0x15a0], R74 ;  /* 0x0015a04a01007387 */ /* 0x0003e80000100a00 */
[----:B------:R-:W3:Y:S04]  /*3e110*/  LDL.LU.64 R158, [R1+0xea0] ;  /* 0x000ea000019e7983 */ /* 0x000ee80000300a00 */
[----:B-1----:R-:W3:Y:S04]  /*3e120*/  LDL.LU.64 R144, [R1+0xeb0] ;  /* 0x000eb00001907983 */ /* 0x002ee80000300a00 */
[----:B------:R1:W-:Y:S01]  /*3e130*/  LDGSTS.E [R0+-0x7400], [R74.64], !P0 ;  /* 0xf8c000004a007fae */ /* 0x0003e2000c121844 */
[----:B------:R-:W-:-:S05]  /*3e140*/  IMAD.WIDE R250, R252, 0x4, R12 ;  /* 0x00000004fcfa7825 */ /* 0x000fca00078e020c */
[----:B------:R4:W-:Y:S01]  /*3e150*/  STL.64 [R1+0x1598], R250 ;  /* 0x001598fa01007387 */ /* 0x0009e20000100a00 */
[----:B------:R-:W-:-:S03]  /*3e160*/  MOV R189, c[0x0][0x180] ;  /* 0x0000600000bd7a02 */ /* 0x000fc60000000f00 */
[----:B------:R4:W-:Y:S04]  /*3e170*/  LDGSTS.E [R3+-0x7200], [R250.64], !P0 ;  /* 0xf8e00000fa037fae */ /* 0x0009e8000c121844 */
[----:B-1----:R-:W3:Y:S01]  /*3e180*/  LDL.LU.64 R74, [R1+0xeb8] ;  /* 0x000eb800014a7983 */ /* 0x002ee20000300a00 */
[----:B----4-:R-:W-:-:S03]  /*3e190*/  IMAD.WIDE R116, R252, 0x4, R4 ;  /* 0x00000004fc747825 */ /* 0x010fc600078e0204 */
[----:B------:R-:W4:Y:S04]  /*3e1a0*/  LDL.LU.64 R4, [R1+0xec8] ;  /* 0x000ec80001047983 */ /* 0x000f280000300a00 */
[----:B------:R-:W-:Y:S04]  /*3e1b0*/  STL.64 [R1+0x1590], R116 ;  /* 0x0015907401007387 */ /* 0x000fe80000100a00 */
[----:B------:R-:W4:Y:S01]  /*3e1c0*/  LDL.LU.64 R12, [R1+0xed0] ;  /* 0x000ed000010c7983 */ /* 0x000f220000300a00 */
[----:B------:R-:W-:Y:S02]  /*3e1d0*/  IADD3 R189, R189, -0x80, RZ ;  /* 0xffffff80bdbd7810 */ /* 0x000fe40007ffe0ff */
[----:B------:R-:W-:Y:S01]  /*3e1e0*/  IADD3 R3, R37, -0x101, RZ ;  /* 0xfffffeff25037810 */ /* 0x000fe20007ffe0ff */
[----:B------:R1:W-:Y:S01]  /*3e1f0*/  LDGSTS.E [R2+-0x6400], [R116.64], !P4 ;  /* 0xf9c0000074027fae */ /* 0x0003e2000e121844 */
[----:B------:R-:W-:-:S02]  /*3e200*/  ISETP.GE.AND P0, PT, R36, R189, PT ;  /* 0x000000bd2400720c */ /* 0x000fc40003f06270 */
[----:B------:R-:W-:Y:S01]  /*3e210*/  IADD3 R250, R38, 0x100000, RZ ;  /* 0x0010000026fa7810 */ /* 0x000fe20007ffe0ff */
[----:B------:R-:W-:-:S05]  /*3e220*/  IMAD.WIDE R56, R252, 0x4, R56 ;  /* 0x00000004fc387825 */ /* 0x000fca00078e0238 */
[----:B------:R1:W-:Y:S01]  /*3e230*/  LDGSTS.E [R0+-0x6200], [R56.64], !P4 ;  /* 0xf9e0000038007fae */ /* 0x0003e2000e121844 */
[----:B------:R-:W-:Y:S02]  /*3e240*/  ISETP.GE.U32.AND P4, PT, R3, 0x7ffffe80, PT ;  /* 0x7ffffe800300780c */ /* 0x000fe40003f86070 */
[----:B------:R-:W-:Y:S01]  /*3e250*/  IADD3 R3, R38, 0x100000, RZ ;  /* 0x0010000026037810 */ /* 0x000fe20007ffe0ff */
[----:B------:R1:W-:Y:S04]  /*3e260*/  STL.64 [R1+0x1588], R56 ;  /* 0x0015883801007387 */ /* 0x0003e80000100a00 */
[----:B-1----:R-:W4:Y:S04]  /*3e270*/  LDL.LU.64 R56, [R1+0xee0] ;  /* 0x000ee00001387983 */ /* 0x002f280000300a00 */
[----:B------:R-:W4:Y:S01]  /*3e280*/  LDL.LU.64 R116, [R1+0xee8] ;  /* 0x000ee80001747983 */ /* 0x000f220000300a00 */
[----:B--2---:R-:W-:-:S03]  /*3e290*/  IMAD.WIDE R188, R252, 0x4, R168 ;  /* 0x00000004fcbc7825 */ /* 0x004fc600078e02a8 */
[----:B------:R-:W2:Y:S04]  /*3e2a0*/  LDL.LU.64 R168, [R1+0xef8] ;  /* 0x000ef80001a87983 */ /* 0x000ea80000300a00 */
[----:B------:R1:W-:Y:S04]  /*3e2b0*/  STL.64 [R1+0x1580], R188 ;  /* 0x001580bc01007387 */ /* 0x0003e80000100a00 */
[----:B------:R1:W-:Y:S01]  /*3e2c0*/  LDGSTS.E [R250+-0x5400], [R188.64], !P5 ;  /* 0xfac00000bcfa7fae */ /* 0x0003e2000e921844 */
[----:B---3--:R-:W-:-:S05]  /*3e2d0*/  IMAD.WIDE R174, R252, 0x4, R174 ;  /* 0x00000004fcae7825 */ /* 0x008fca00078e02ae */
[----:B------:R3:W-:Y:S04]  /*3e2e0*/  STL.64 [R1+0x1578], R174 ;  /* 0x001578ae01007387 */ /* 0x0007e80000100a00 */
[----:B------:R3:W-:Y:S01]  /*3e2f0*/  LDGSTS.E [R3+-0x5200], [R174.64], !P5 ;  /* 0xfae00000ae037fae */ /* 0x0007e2000e921844 */
[----:B------:R-:W-:-:S03]  /*3e300*/  IMAD.WIDE R158, R252, 0x4, R158 ;  /* 0x00000004fc9e7825 */ /* 0x000fc600078e029e */
[----:B-1----:R-:W2:Y:S01]  /*3e310*/  LDL.LU.64 R188, [R1+0x4100] ;  /* 0x0041000001bc7983 */ /* 0x002ea20000300a00 */
[----:B------:R-:W-:-:S03]  /*3e320*/  IMAD.WIDE R144, R252, 0x4, R144 ;  /* 0x00000004fc907825 */ /* 0x000fc600078e0290 */
[----:B------:R1:W-:Y:S04]  /*3e330*/  LDGSTS.E [R2+-0x4400], [R158.64], !P1 ;  /* 0xfbc000009e027fae */ /* 0x0003e8000c921844 */
[----:B---3--:R-:W2:Y:S04]  /*3e340*/  LDL.LU.64 R174, [R1+0x40f8] ;  /* 0x0040f80001ae7983 */ /* 0x008ea80000300a00 */
[----:B------:R1:W-:Y:S04]  /*3e350*/  STL.64 [R1+0x1570], R158 ;  /* 0x0015709e01007387 */ /* 0x0003e80000100a00 */
[----:B------:R4:W-:Y:S04]  /*3e360*/  STL.64 [R1+0x1568], R144 ;  /* 0x0015689001007387 */ /* 0x0009e80000100a00 */
[----:B------:R4:W-:Y:S01]  /*3e370*/  LDGSTS.E [R0+-0x4200], [R144.64], !P1 ;  /* 0xfbe0000090007fae */ /* 0x0009e2000c921844 */
[----:B-1----:R-:W-:-:S05]  /*3e380*/  IMAD.WIDE R158, R252, 0x4, R74 ;  /* 0x00000004fc9e7825 */ /* 0x002fca00078e024a */
[----:B------:R1:W-:Y:S04]  /*3e390*/  STL.64 [R1+0x1560], R158 ;  /* 0x0015609e01007387 */ /* 0x0003e80000100a00 */
[----:B------:R-:W2:Y:S04]  /*3e3a0*/  LDL.LU.64 R74, [R1+0xf00] ;  /* 0x000f0000014a7983 */ /* 0x000ea80000300a00 */
[----:B------:R1:W-:Y:S01]  /*3e3b0*/  LDGSTS.E [R3+-0x3400], [R158.64], !P3 ;  /* 0xfcc000009e037fae */ /* 0x0003e2000d921844 */
[----:B----4-:R-:W-:-:S05]  /*3e3c0*/  IMAD.WIDE R4, R252, 0x4, R4 ;  /* 0x00000004fc047825 */ /* 0x010fca00078e0204 */
[----:B------:R4:W-:Y:S01]  /*3e3d0*/  STL.64 [R1+0x1558], R4 ;  /* 0x0015580401007387 */ /* 0x0009e20000100a00 */
[----:B------:R-:W-:-:S03]  /*3e3e0*/  IMAD.WIDE R144, R252, 0x4, R12 ;  /* 0x00000004fc907825 */ /* 0x000fc600078e020c */
[----:B------:R4:W-:Y:S04]  /*3e3f0*/  LDGSTS.E [R2+-0x3200], [R4.64], !P3 ;  /* 0xfce0000004027fae */ /* 0x0009e8000d921844 */
[----:B------:R-:W3:Y:S04]  /*3e400*/  LDL.LU.64 R12, [R1+0xf10] ;  /* 0x000f1000010c7983 */ /* 0x000ee80000300a00 */
[----:B------:R4:W-:Y:S04]  /*3e410*/  STL.64 [R1+0x1550], R144 ;  /* 0x0015509001007387 */ /* 0x0009e80000100a00 */
[----:B-1----:R-:W3:Y:S04]  /*3e420*/  LDL.LU.64 R158, [R1+0x40f0] ;  /* 0x0040f000019e7983 */ /* 0x002ee80000300a00 */
[----:B----4-:R-:W4:Y:S01]  /*3e430*/  LDL.LU.64 R4, [R1+0x40e8] ;  /* 0x0040e80001047983 */ /* 0x010f220000300a00 */
[----:B------:R-:W-:-:S02]  /*3e440*/  IADD3 R251, R37, -0x105, RZ ;  /* 0xfffffefb25fb7810 */ /* 0x000fc40007ffe0ff */
[----:B------:R-:W-:Y:S01]  /*3e450*/  IADD3 R250, R37, -0x10d, RZ ;  /* 0xfffffef325fa7810 */ /* 0x000fe20007ffe0ff */
[----:B------:R1:W-:Y:S01]  /*3e460*/  LDGSTS.E [R0+-0x2400], [R144.64], !P2 ;  /* 0xfdc0000090007fae */ /* 0x0003e2000d121844 */
[----:B------:R-:W-:Y:S02]  /*3e470*/  ISETP.GE.U32.AND P5, PT, R251, 0x7ffffe7c, PT ;  /* 0x7ffffe7cfb00780c */ /* 0x000fe40003fa6070 */
[----:B------:R-:W-:Y:S02]  /*3e480*/  IADD3 R251, R37, -0x109, RZ ;  /* 0xfffffef725fb7810 */ /* 0x000fe40007ffe0ff */
[----:B------:R-:W-:Y:S02]  /*3e490*/  ISETP.GE.U32.AND P3, PT, R250, 0x7ffffe74, PT ;  /* 0x7ffffe74fa00780c */ /* 0x000fe40003f66070 */
[----:B------:R-:W-:Y:S02]  /*3e4a0*/  ISETP.GE.U32.AND P1, PT, R251, 0x7ffffe78, PT ;  /* 0x7ffffe78fb00780c */ /* 0x000fe40003f26070 */
[----:B------:R-:W-:-:S02]  /*3e4b0*/  IADD3 R36, R37, -0x100, RZ ;  /* 0xffffff0025247810 */ /* 0x000fc40007ffe0ff */
[----:B------:R-:W-:Y:S01]  /*3e4c0*/  IADD3 R38, R37, 0x7f, RZ ;  /* 0x0000007f25267810 */ /* 0x000fe20007ffe0ff */
[----:B------:R-:W-:-:S04]  /*3e4d0*/  IMAD.WIDE R56, R252, 0x4, R56 ;  /* 0x00000004fc387825 */ /* 0x000fc800078e0238 */
[----:B------:R-:W-:Y:S01]  /*3e4e0*/  IMAD.WIDE R250, R252, 0x4, R116 ;  /* 0x00000004fcfa7825 */ /* 0x000fe200078e0274 */
[----:B------:R1:W-:Y:S04]  /*3e4f0*/  LDGSTS.E [R3+-0x2200], [R56.64], !P2 ;  /* 0xfde0000038037fae */ /* 0x0003e8000d121844 */
[----:B------:R2:W-:Y:S04]  /*3e500*/  LDGSTS.E [R2+-0x1400], [R250.64], !P6 ;  /* 0xfec00000fa027fae */ /* 0x0005e8000f121844 */
[----:B------:R-:W-:Y:S01]  /*3e510*/  STL.64 [R1+0x1548], R56 ;  /* 0x0015483801007387 */ /* 0x000fe20000100a00 */
[----:B-1----:R-:W-:-:S03]  /*3e520*/  IADD3 R3, R37, -0x111, RZ ;  /* 0xfffffeef25037810 */ /* 0x002fc60007ffe0ff */
[----:B------:R-:W4:Y:S01]  /*3e530*/  LDL.LU.64 R144, [R1+0x540] ;  /* 0x0005400001907983 */ /* 0x000f220000300a00 */
[----:B------:R-:W-:-:S03]  /*3e540*/  ISETP.GE.U32.AND P2, PT, R3, 0x7ffffe70, PT ;  /* 0x7ffffe700300780c */ /* 0x000fc60003f46070 */
[----:B------:R1:W-:Y:S01]  /*3e550*/  STL.64 [R1+0x1540], R250 ;  /* 0x001540fa01007387 */ /* 0x0003e20000100a00 */
[----:B------:R-:W-:Y:S01]  /*3e560*/  IADD3 R3, R37, -0x115, RZ ;  /* 0xfffffeeb25037810 */ /* 0x000fe20007ffe0ff */
[----:B--2---:R-:W-:Y:S01]  /*3e570*/  IMAD.WIDE R116, R252, 0x4, R168 ;  /* 0x00000004fc747825 */ /* 0x004fe200078e02a8 */
[----:B------:R-:W-:Y:S01]  /*3e580*/  LOP3.LUT R2, R39, 0x60, RZ, 0x3c, !PT ;  /* 0x0000006027027812 */ /* 0x000fe200078e3cff */
[----:B------:R-:W4:Y:S04]  /*3e590*/  LDL.LU.64 R168, [R1+0x538] ;  /* 0x0005380001a87983 */ /* 0x000f280000300a00 */
[----:B------:R1:W-:Y:S01]  /*3e5a0*/  LDGSTS.E [R0+-0x1200], [R116.64], !P6 ;  /* 0xfee0000074007fae */ /* 0x0003e2000f121844 */
[----:B------:R-:W-:Y:S01]  /*3e5b0*/  ISETP.GE.U32.AND P6, PT, R36, 0x7ffffe81, PT ;  /* 0x7ffffe812400780c */ /* 0x000fe20003fc6070 */
[----:B-1----:R-:W-:Y:S01]  /*3e5c0*/  IMAD.MOV.U32 R251, RZ, RZ, c[0x0][0x18c] ;  /* 0x00006300fffb7624 */ /* 0x002fe200078e00ff */
[----:B------:R-:W-:Y:S01]  /*3e5d0*/  IADD3 R250, R2, 0x100000, RZ ;  /* 0x0010000002fa7810 */ /* 0x000fe20007ffe0ff */
[----:B------:R1:W-:Y:S01]  /*3e5e0*/  STL.64 [R1+0x1538], R116 ;  /* 0x0015387401007387 */ /* 0x0003e20000100a00 */
[----:B------:R-:W-:-:S03]  /*3e5f0*/  SEL R0, RZ, 0x4, P0 ;  /* 0x00000004ff007807 */ /* 0x000fc60000000000 */
[----:B------:R-:W4:Y:S01]  /*3e600*/  LDL.LU.64 R56, [R1+0x530] ;  /* 0x0005300001387983 */ /* 0x000f220000300a00 */
[----:B------:R-:W-:Y:S02]  /*3e610*/  ISETP.GT.AND P0, PT, R38, 0xff, PT ;  /* 0x000000ff2600780c */ /* 0x000fe40003f04270 */
[----:B------:R-:W-:Y:S01]  /*3e620*/  IADD3 R2, R2, 0x100000, RZ ;  /* 0x0010000002027810 */ /* 0x000fe20007ffe0ff */
[----:B-1----:R-:W4:Y:S01]  /*3e630*/  LDL.LU.64 R116, [R1+0x508] ;  /* 0x0005080001747983 */ /* 0x002f220000300a00 */
[----:B------:R-:W-:Y:S02]  /*3e640*/  SEL R0, R0, RZ, P0 ;  /* 0x000000ff00007207 */ /* 0x000fe40000000000 */
[----:B------:R-:W-:Y:S01]  /*3e650*/  ISETP.GE.U32.AND P0, PT, R3, 0x7ffffe6c, PT ;  /* 0x7ffffe6c0300780c */ /* 0x000fe20003f06070 */
[----:B------:R-:W-:Y:S01]  /*3e660*/  IMAD.SHL.U32 R3, R251, 0x80, RZ ;  /* 0x00000080fb037824 */ /* 0x000fe200078e00ff */
[----:B------:R-:W4:Y:S04]  /*3e670*/  LDL.LU.64 R36, [R1+0x4f8] ;  /* 0x0004f80001247983 */ /* 0x000f280000300a00 */
[----:B------:R-:W4:Y:S01]  /*3e680*/  LDL.LU.64 R38, [R1+0x4f0] ;  /* 0x0004f00001267983 */ /* 0x000f220000300a00 */
[----:B------:R-:W-:-:S05]  /*3e690*/  IMAD.WIDE R74, R252, 0x4, R74 ;  /* 0x00000004fc4a7825 */ /* 0x000fca00078e024a */
[----:B------:R1:W-:Y:S04]  /*3e6a0*/  STL.64 [R1+0x1530], R74 ;  /* 0x0015304a01007387 */ /* 0x0003e80000100a00 */
[----:B------:R1:W-:Y:S01]  /*3e6b0*/  LDGSTS.E [R250+-0x400], [R74.64], !P6 ;  /* 0xffc000004afa7fae */ /* 0x0003e2000f121844 */
[----:B---3--:R-:W-:-:S05]  /*3e6c0*/  IMAD.WIDE R12, R252, 0x4, R12 ;  /* 0x00000004fc0c7825 */ /* 0x008fca00078e020c */
[----:B------:R3:W-:Y:S04]  /*3e6d0*/  STL.64 [R1+0x1528], R12 ;  /* 0x0015280c01007387 */ /* 0x0007e80000100a00 */
[----:B-1----:R-:W2:Y:S01]  /*3e6e0*/  LDL.LU.64 R250, [R1+0x500] ;  /* 0x0005000001fa7983 */ /* 0x002ea20000300a00 */
[----:B----4-:R-:W-:-:S03]  /*3e6f0*/  IMAD.WIDE R4, R3, 0x4, R4 ;  /* 0x0000000403047825 */ /* 0x010fc600078e0204 */
[----:B------:R3:W-:Y:S04]  /*3e700*/  LDGSTS.E [R2+-0x200], [R12.64], !P6 ;  /* 0xffe000000c027fae */ /* 0x0007e8000f121844 */
[----:B------:R-:W4:Y:S04]  /*3e710*/  LDL.LU.64 R74, [R1+0x4c8] ;  /* 0x0004c800014a7983 */ /* 0x000f280000300a00 */
[----:B---3--:R-:W3:Y:S04]  /*3e720*/  LDL.LU.64 R12, [R1+0x4b8] ;  /* 0x0004b800010c7983 */ /* 0x008ee80000300a00 */
[----:B------:R1:W-:Y:S04]  /*3e730*/  STL.64 [R1+0x1518], R4 ;  /* 0x0015180401007387 */ /* 0x0003e80000100a00 */
[----:B-1----:R-:W2:Y:S01]  /*3e740*/  LDL.LU.64 R4, [R1+0x528] ;  /* 0x0005280001047983 */ /* 0x002ea20000300a00 */
[----:B------:R-:W-:-:S04]  /*3e750*/  IMAD.WIDE R244, R3, 0x4, R244 ;  /* 0x0000000403f47825 */ /* 0x000fc800078e02f4 */
[----:B------:R-:W-:-:S04]  /*3e760*/  IMAD.WIDE R130, R3, 0x4, R130 ;  /* 0x0000000403827825 */ /* 0x000fc800078e0282 */
[----:B------:R-:W-:-:S05]  /*3e770*/  IMAD.WIDE R144, R3, 0x4, R144 ;  /* 0x0000000403907825 */ /* 0x000fca00078e0290 */
[----:B------:R1:W-:Y:S01]  /*3e780*/  STL.64 [R1+0x1510], R144 ;  /* 0x0015109001007387 */ /* 0x0003e20000100a00 */
[----:B------:R-:W-:-:S04]  /*3e790*/  IMAD.WIDE R68, R3, 0x4, R68 ;  /* 0x0000000403447825 */ /* 0x000fc800078e0244 */
[C---:B------:R-:W-:Y:S01]  /*3e7a0*/  IMAD.WIDE R168, R3.reuse, 0x4, R168 ;  /* 0x0000000403a87825 */ /* 0x040fe200078e02a8 */
[----:B-1----:R-:W3:Y:S04]  /*3e7b0*/  LDL.LU.64 R144, [R1+0x40e0] ;  /* 0x0040e00001907983 */ /* 0x002ee80000300a00 */
[----:B------:R1:W-:Y:S01]  /*3e7c0*/  STL.64 [R1+0x1520], R168 ;  /* 0x001520a801007387 */ /* 0x0003e20000100a00 */
[----:B------:R-:W-:-:S03]  /*3e7d0*/  IMAD.WIDE R56, R3, 0x4, R56 ;  /* 0x0000000403387825 */ /* 0x000fc600078e0238 */
[----:B-1----:R-:W3:Y:S04]  /*3e7e0*/  LDL.LU.64 R168, [R1+0x498] ;  /* 0x0004980001a87983 */ /* 0x002ee80000300a00 */
[----:B------:R1:W-:Y:S04]  /*3e7f0*/  STL.64 [R1+0x1c80], R56 ;  /* 0x001c803801007387 */ /* 0x0003e80000100a00 */
[----:B-1----:R-:W3:Y:S01]  /*3e800*/  LDL.LU.64 R56, [R1+0x490] ;  /* 0x0004900001387983 */ /* 0x002ee20000300a00 */
[----:B--2---:R-:W-:-:S05]  /*3e810*/  IMAD.WIDE R4, R3, 0x4, R4 ;  /* 0x0000000403047825 */ /* 0x004fca00078e0204 */
[----:B------:R1:W-:Y:S04]  /*3e820*/  STL.64 [R1+0x1cd8], R4 ;  /* 0x001cd80401007387 */ /* 0x0003e80000100a00 */
[----:B-1----:R-:W2:Y:S04]  /*3e830*/  LDL.LU.64 R4, [R1+0x488] ;  /* 0x0004880001047983 */ /* 0x002ea80000300a00 */
[----:B------:R1:W-:Y:S04]  /*3e840*/  STL.64 [R1+0x1d30], R244 ;  /* 0x001d30f401007387 */ /* 0x0003e80000100a00 */
[----:B-1----:R-:W2:Y:S04]  /*3e850*/  LDL.LU.64 R244, [R1+0x480] ;  /* 0x0004800001f47983 */ /* 0x002ea80000300a00 */
[----:B------:R1:W-:Y:S04]  /*3e860*/  STL.64 [R1+0x1d78], R130 ;  /* 0x001d788201007387 */ /* 0x0003e80000100a00 */
[----:B-1----:R-:W2:Y:S04]  /*3e870*/  LDL.LU.64 R130, [R1+0x40d8] ;  /* 0x0040d80001827983 */ /* 0x002ea80000300a00 */
[----:B------:R1:W-:Y:S04]  /*3e880*/  STL.64 [R1+0x1df0], R68 ;  /* 0x001df04401007387 */ /* 0x0003e80000100a00 */
[----:B-1----:R-:W2:Y:S01]  /*3e890*/  LDL.LU.64 R68, [R1+0x40d0] ;  /* 0x0040d00001447983 */ /* 0x002ea20000300a00 */
[----:B------:R-:W-:-:S04]  /*3e8a0*/  IMAD.WIDE R116, R3, 0x4, R116 ;  /* 0x0000000403747825 */ /* 0x000fc800078e0274 */
[----:B------:R-:W-:-:S04]  /*3e8b0*/  IMAD.WIDE R250, R3, 0x4, R250 ;  /* 0x0000000403fa7825 */ /* 0x000fc800078e02fa */
[----:B------:R-:W-:-:S04]  /*3e8c0*/  IMAD.WIDE R36, R3, 0x4, R36 ;  /* 0x0000000403247825 */ /* 0x000fc800078e0224 */
[----:B------:R-:W-:-:S04]  /*3e8d0*/  IMAD.WIDE R38, R3, 0x4, R38 ;  /* 0x0000000403267825 */ /* 0x000fc800078e0226 */
[----:B------:R-:W-:-:S04]  /*3e8e0*/  IMAD.WIDE R102, R3, 0x4, R102 ;  /* 0x0000000403667825 */ /* 0x000fc800078e0266 */
[----:B------:R-:W-:-:S04]  /*3e8f0*/  IMAD.WIDE R88, R3, 0x4, R88 ;  /* 0x0000000403587825 */ /* 0x000fc800078e0258 */
[----:B------:R-:W-:-:S04]  /*3e900*/  IMAD.WIDE R66, R3, 0x4, R66 ;  /* 0x0000000403427825 */ /* 0x000fc800078e0242 */
        /* <DEDUP_REMOVED lines=16> */
[----:B-1----:R-:W2:Y:S02]  /*3ea10*/  LDL.LU.64 R66, [R1+0x40b0] ;  /* 0x0040b00001427983 */ /* 0x002ea40000300a00 */
[----:B--2---:R-:W-:-:S05]  /*3ea20*/  IMAD.WIDE R66, R3, 0x4, R66 ;  /* 0x0000000403427825 */ /* 0x004fca00078e0242 */
[----:B------:R1:W-:Y:S04]  /*3ea30*/  STL.64 [R1+0x14d0], R66 ;  /* 0x0014d04201007387 */ /* 0x0003e80000100a00 */
[----:B-1----:R-:W2:Y:S01]  /*3ea40*/  LDL.LU.64 R66, [R1+0x4d0] ;  /* 0x0004d00001427983 */ /* 0x002ea20000300a00 */
[----:B----4-:R-:W-:-:S04]  /*3ea50*/  IMAD.WIDE R74, R3, 0x4, R74 ;  /* 0x00000004034a7825 */ /* 0x010fc800078e024a */
[----:B------:R-:W-:-:S04]  /*3ea60*/  IMAD.WIDE R68, R3, 0x4, R68 ;  /* 0x0000000403447825 */ /* 0x000fc800078e0244 */
[----:B---3--:R-:W-:-:S04]  /*3ea70*/  IMAD.WIDE R12, R3, 0x4, R12 ;  /* 0x00000004030c7825 */ /* 0x008fc800078e020c */
[----:B------:R-:W-:-:S04]  /*3ea80*/  IMAD.WIDE R226, R3, 0x4, R226 ;  /* 0x0000000403e27825 */ /* 0x000fc800078e02e2 */
[----:B------:R-:W-:-:S04]  /*3ea90*/  IMAD.WIDE R96, R3, 0x4, R96 ;  /* 0x0000000403607825 */ /* 0x000fc800078e0260 */
[----:B------:R-:W-:-:S04]  /*3eaa0*/  IMAD.WIDE R64, R3, 0x4, R64 ;  /* 0x0000000403407825 */ /* 0x000fc800078e0240 */
[----:B--2---:R-:W-:-:S05]  /*3eab0*/  IMAD.WIDE R66, R3, 0x4, R66 ;  /* 0x0000000403427825 */ /* 0x004fca00078e0242 */
[----:B------:R1:W-:Y:S04]  /*3eac0*/  STL.64 [R1+0x14d8], R66 ;  /* 0x0014d84201007387 */ /* 0x0003e80000100a00 */
[----:B-1----:R-:W2:Y:S04]  /*3ead0*/  LDL.LU.64 R66, [R1+0x428] ;  /* 0x0004280001427983 */ /* 0x002ea80000300a00 */
[----:B------:R1:W-:Y:S04]  /*3eae0*/  STL.64 [R1+0x14e8], R74 ;  /* 0x0014e84a01007387 */ /* 0x0003e80000100a00 */
[----:B-1----:R-:W3:Y:S04]  /*3eaf0*/  LDL.LU.64 R74, [R1+0x40a8] ;  /* 0x0040a800014a7983 */ /* 0x002ee80000300a00 */
[----:B------:R1:W-:Y:S04]  /*3eb00*/  STL.64 [R1+0x1500], R68 ;  /* 0x0015004401007387 */ /* 0x0003e80000100a00 */
[----:B-1----:R-:W4:Y:S04]  /*3eb10*/  LDL.LU.64 R68, [R1+0x410] ;  /* 0x0004100001447983 */ /* 0x002f280000300a00 */
        /* <DEDUP_REMOVED lines=31> */
[----:B-1----:R-:W3:Y:S01]  /*3ed10*/  LDL.LU.64 R62, [R1+0x4060] ;  /* 0x00406000013e7983 */ /* 0x002ee20000300a00 */
[----:B------:R-:W-:-:S04]  /*3ed20*/  IMAD.WIDE R250, R3, 0x4, R250 ;  /* 0x0000000403fa7825 */ /* 0x000fc800078e02fa */
[----:B------:R-:W-:-:S04]  /*3ed30*/  IMAD.WIDE R36, R3, 0x4, R36 ;  /* 0x0000000403247825 */ /* 0x000fc800078e0224 */
[----:B------:R-:W-:-:S04]  /*3ed40*/  IMAD.WIDE R38, R3, 0x4, R38 ;  /* 0x0000000403267825 */ /* 0x000fc800078e0226 */
[----:B------:R-:W-:-:S04]  /*3ed50*/  IMAD.WIDE R40, R3, 0x4, R40 ;  /* 0x0000000403287825 */ /* 0x000fc800078e0228 */
[----:B------:R-:W-:-:S04]  /*3ed60*/  IMAD.WIDE R58, R3, 0x4, R58 ;  /* 0x00000004033a7825 */ /* 0x000fc800078e023a */
[----:B------:R-:W-:-:S04]  /*3ed70*/  IMAD.WIDE R60, R3, 0x4, R60 ;  /* 0x00000004033c7825 */ /* 0x000fc800078e023c */
[----:B--2---:R-:W-:-:S04]  /*3ed80*/  IMAD.WIDE R64, R3, 0x4, R64 ;  /* 0x0000000403407825 */ /* 0x004fc800078e0240 */
[----:B---3--:R-:W-:-:S05]  /*3ed90*/  IMAD.WIDE R62, R3, 0x4, R62 ;  /* 0x00000004033e7825 */ /* 0x008fca00078e023e */
[----:B------:R1:W-:Y:S04]  /*3eda0*/  STL.64 [R1+0x1478], R62 ;  /* 0x0014783e01007387 */ /* 0x0003e80000100a00 */
[----:B-1----:R-:W2:Y:S04]  /*3edb0*/  LDL.LU.64 R62, [R1+0x3e8] ;  /* 0x0003e800013e7983 */ /* 0x002ea80000300a00 */
[----:B------:R1:W-:Y:S04]  /*3edc0*/  STL.64 [R1+0x1480], R64 ;  /* 0x0014804001007387 */ /* 0x0003e80000100a00 */
[----:B-1----:R-:W3:Y:S04]  /*3edd0*/  LDL.LU.64 R64, [R1+0x3b0] ;  /* 0x0003b00001407983 */ /* 0x002ee80000300a00 */
        /* <DEDUP_REMOVED lines=15> */
[----:B------:R-:W-:-:S05]  /*3eed0*/  IMAD.WIDE R66, R3, 0x4, R66 ;  /* 0x0000000403427825 */ /* 0x000fca00078e0242 */
[----:B------:R1:W-:Y:S04]  /*3eee0*/  STL.64 [R1+0x1448], R66 ;  /* 0x0014484201007387 */ /* 0x0003e80000100a00 */
[----:B-1----:R-:W3:Y:S01]  /*3eef0*/  LDL.LU.64 R66, [R1+0x378] ;  /* 0x0003780001427983 */ /* 0x002ee20000300a00 */
[----:B--2---:R-:W-:-:S05]  /*3ef00*/  IMAD.WIDE R60, R3, 0x4, R60 ;  /* 0x00000004033c7825 */ /* 0x004fca00078e023c */
[----:B------:R1:W-:Y:S02]  /*3ef10*/  STL.64 [R1+0x1460], R60 ;  /* 0x0014603c01007387 */ /* 0x0003e40000100a00 */
[C---:B-1----:R-:W-:Y:S02]  /*3ef20*/  IMAD.WIDE R60, R3.reuse, 0x4, R58 ;  /* 0x00000004033c7825 */ /* 0x042fe400078e023a */
[----:B------:R-:W2:Y:S02]  /*3ef30*/  LDL.LU.64 R58, [R1+0x4030] ;  /* 0x00403000013a7983 */ /* 0x000ea40000300a00 */
[C---:B----4-:R-:W-:Y:S02]  /*3ef40*/  IMAD.WIDE R68, R3.reuse, 0x4, R68 ;  /* 0x0000000403447825 */ /* 0x050fe400078e0244 */
[----:B------:R1:W-:Y:S02]  /*3ef50*/  STL.64 [R1+0x1488], R60 ;  /* 0x0014883c01007387 */ /* 0x0003e40000100a00 */
[----:B-1----:R-:W-:-:S02]  /*3ef60*/  IMAD.WIDE R60, R3, 0x4, R28 ;  /* 0x00000004033c7825 */ /* 0x002fc400078e021c */
[----:B------:R-:W4:Y:S04]  /*3ef70*/  LDL.LU.64 R28, [R1+0x4028] ;  /* 0x00402800011c7983 */ /* 0x000f280000300a00 */
[----:B------:R1:W-:Y:S01]  /*3ef80*/  STL.64 [R1+0x14c8], R68 ;  /* 0x0014c84401007387 */ /* 0x0003e20000100a00 */
[----:B------:R-:W-:-:S04]  /*3ef90*/  IMAD.WIDE R56, R3, 0x4, R56 ;  /* 0x0000000403387825 */ /* 0x000fc800078e0238 */
[C---:B-1----:R-:W-:Y:S02]  /*3efa0*/  IMAD.WIDE R68, R3.reuse, 0x4, R22 ;  /* 0x0000000403447825 */ /* 0x042fe400078e0216 */
[----:B------:R-:W3:Y:S04]  /*3efb0*/  LDL.LU.64 R22, [R1+0x4020] ;  /* 0x0040200001167983 */ /* 0x000ee80000300a00 */
[----:B------:R1:W-:Y:S02]  /*3efc0*/  STL.64 [R1+0x1cb0], R60 ;  /* 0x001cb03c01007387 */ /* 0x0003e40000100a00 */
[C---:B-1----:R-:W-:Y:S02]  /*3efd0*/  IMAD.WIDE R60, R3.reuse, 0x4, R100 ;  /* 0x00000004033c7825 */ /* 0x042fe400078e0264 */
[----:B------:R-:W3:Y:S04]  /*3efe0*/  LDL.LU.64 R100, [R1+0x4018] ;  /* 0x0040180001647983 */ /* 0x000ee80000300a00 */
[----:B------:R2:W-:Y:S02]  /*3eff0*/  STL.64 [R1+0x1d20], R68 ;  /* 0x001d204401007387 */ /* 0x0005e40000100a00 */
[----:B--2---:R-:W-:-:S02]  /*3f000*/  IMAD.WIDE R68, R3, 0x4, R58 ;  /* 0x0000000403447825 */ /* 0x004fc400078e023a */
[----:B------:R-:W2:Y:S04]  /*3f010*/  LDL.LU.64 R58, [R1+0x380] ;  /* 0x00038000013a7983 */ /* 0x000ea80000300a00 */
[----:B------:R1:W-:Y:S04]  /*3f020*/  STL.64 [R1+0x1d70], R60 ;  /* 0x001d703c01007387 */ /* 0x0003e80000100a00 */
[----:B-1----:R-:W2:Y:S04]  /*3f030*/  LDL.LU.64 R60, [R1+0x348] ;  /* 0x00034800013c7983 */ /* 0x002ea80000300a00 */
[----:B------:R1:W-:Y:S04]  /*3f040*/  STL.64 [R1+0x1268], R68 ;  /* 0x0012684401007387 */ /* 0x0003e80000100a00 */
[----:B-1----:R-:W2:Y:S04]  /*3f050*/  LDL.LU.64 R68, [R1+0x340] ;  /* 0x0003400001447983 */ /* 0x002ea80000300a00 */
[----:B------:R1:W-:Y:S04]  /*3f060*/  STL.64 [R1+0x1290], R56 ;  /* 0x0012903801007387 */ /* 0x0003e80000100a00 */
[----:B-1----:R-:W2:Y:S01]  /*3f070*/  LDL.LU.64 R56, [R1+0x4010] ;  /* 0x0040100001387983 */ /* 0x002ea20000300a00 */
[----:B------:R-:W-:-:S05]  /*3f080*/  IMAD.WIDE R62, R3, 0x4, R62 ;  /* 0x00000004033e7825 */ /* 0x000fca00078e023e */
[----:B------:R2:W-:Y:S01]  /*3f090*/  STL.64 [R1+0x1428], R62 ;  /* 0x0014283e01007387 */ /* 0x0005e20000100a00 */
[----:B------:R-:W-:-:S04]  /*3f0a0*/  IMAD.WIDE R4, R3, 0x4, R4 ;  /* 0x0000000403047825 */ /* 0x000fc800078e0204 */
[C---:B--2---:R-:W-:Y:S02]  /*3f0b0*/  IMAD.WIDE R62, R3.reuse, 0x4, R56 ;  /* 0x00000004033e7825 */ /* 0x044fe400078e0238 */
[----:B------:R-:W2:Y:S04]  /*3f0c0*/  LDL.LU.64 R56, [R1+0x4008] ;  /* 0x0040080001387983 */ /* 0x000ea80000300a00 */
[----:B------:R1:W-:Y:S02]  /*3f0d0*/  STL.64 [R1+0x1458], R62 ;  /* 0x0014583e01007387 */ /* 0x0003e40000100a00 */
[C---:B-1----:R-:W-:Y:S02]  /*3f0e0*/  IMAD.WIDE R62, R3.reuse, 0x4, R142 ;  /* 0x00000004033e7825 */ /* 0x042fe400078e028e */
[----:B------:R-:W4:Y:S04]  /*3f0f0*/  LDL.LU.64 R142, [R1+0x4000] ;  /* 0x00400000018e7983 */ /* 0x000f280000300a00 */
[----:B------:R1:W-:Y:S02]  /*3f100*/  STL.64 [R1+0x14a0], R4 ;  /* 0x0014a00401007387 */ /* 0x0003e40000100a00 */
[----:B-1----:R-:W-:-:S02]  /*3f110*/  IMAD.WIDE R4, R3, 0x4, R186 ;  /* 0x0000000403047825 */ /* 0x002fc400078e02ba */
[----:B------:R-:W4:Y:S04]  /*3f120*/  LDL.LU.64 R186, [R1+0x3ff8] ;  /* 0x003ff80001ba7983 */ /* 0x000f280000300a00 */
[----:B------:R1:W-:Y:S02]  /*3f130*/  STL.64 [R1+0x1c90], R62 ;  /* 0x001c903e01007387 */ /* 0x0003e40000100a00 */
[C---:B-1----:R-:W-:Y:S02]  /*3f140*/  IMAD.WIDE R62, R3.reuse, 0x4, R54 ;  /* 0x00000004033e7825 */ /* 0x042fe400078e0236 */
[----:B------:R-:W4:Y:S04]  /*3f150*/  LDL.LU.64 R54, [R1+0x3ff0] ;  /* 0x003ff00001367983 */ /* 0x000f280000300a00 */
[----:B------:R2:W-:Y:S02]  /*3f160*/  STL.64 [R1+0x1d08], R4 ;  /* 0x001d080401007387 */ /* 0x0005e40000100a00 */
[----:B--2---:R-:W-:-:S02]  /*3f170*/  IMAD.WIDE R4, R3, 0x4, R56 ;  /* 0x0000000403047825 */ /* 0x004fc400078e0238 */
[----:B------:R-:W2:Y:S02]  /*3f180*/  LDL.LU.64 R56, [R1+0x3b8] ;  /* 0x0003b80001387983 */ /* 0x000ea40000300a00 */
[C---:B---3--:R-:W-:Y:S02]  /*3f190*/  IMAD.WIDE R64, R3.reuse, 0x4, R64 ;  /* 0x0000000403407825 */ /* 0x048fe400078e0240 */
[----:B------:R1:W-:Y:S04]  /*3f1a0*/  STL.64 [R1+0x1d60], R62 ;  /* 0x001d603e01007387 */ /* 0x0003e80000100a00 */
[----:B-1----:R-:W3:Y:S04]  /*3f1b0*/  LDL.LU.64 R62, [R1+0x310] ;  /* 0x00031000013e7983 */ /* 0x002ee80000300a00 */
[----:B------:R1:W-:Y:S04]  /*3f1c0*/  STL.64 [R1+0xcf0], R4 ;  /* 0x000cf00401007387 */ /* 0x0003e80000100a00 */
[----:B-1----:R-:W3:Y:S01]  /*3f1d0*/  LDL.LU.64 R4, [R1+0x308] ;  /* 0x0003080001047983 */ /* 0x002ee20000300a00 */
[----:B--2---:R-:W-:-:S05]  /*3f1e0*/  IMAD.WIDE R56, R3, 0x4, R56 ;  /* 0x0000000403387825 */ /* 0x004fca00078e0238 */
[----:B------:R1:W-:Y:S04]  /*3f1f0*/  STL.64 [R1+0xd08], R56 ;  /* 0x000d083801007387 */ /* 0x0003e80000100a00 */
[----:B------:R4:W-:Y:S01]  /*3f200*/  STL.64 [R1+0x1260], R64 ;  /* 0x0012604001007387 */ /* 0x0009e20000100a00 */
[----:B-1----:R-:W-:-:S04]  /*3f210*/  IMAD.WIDE R56, R3, 0x4, R250 ;  /* 0x0000000403387825 */ /* 0x002fc800078e02fa */
[C---:B----4-:R-:W-:Y:S02]  /*3f220*/  IMAD.WIDE R64, R3.reuse, 0x4, R54 ;  /* 0x0000000403407825 */ /* 0x050fe400078e0236 */
[----:B------:R-:W2:Y:S04]  /*3f230*/  LDL.LU.64 R54, [R1+0x3fe8] ;  /* 0x003fe80001367983 */ /* 0x000ea80000300a00 */
[----:B------:R1:W-:Y:S02]  /*3f240*/  STL.64 [R1+0x1420], R56 ;  /* 0x0014203801007387 */ /* 0x0003e40000100a00 */
[C---:B-1----:R-:W-:Y:S02]  /*3f250*/  IMAD.WIDE R56, R3.reuse, 0x4, R232 ;  /* 0x0000000403387825 */ /* 0x042fe400078e02e8 */
[----:B------:R-:W4:Y:S04]  /*3f260*/  LDL.LU.64 R232, [R1+0x3fe0] ;  /* 0x003fe00001e87983 */ /* 0x000f280000300a00 */
[----:B------:R1:W-:Y:S02]  /*3f270*/  STL.64 [R1+0x1470], R64 ;  /* 0x0014704001007387 */ /* 0x0003e40000100a00 */
[----:B-1----:R-:W-:-:S02]  /*3f280*/  IMAD.WIDE R64, R3, 0x4, R52 ;  /* 0x0000000403407825 */ /* 0x002fc400078e0234 */
[----:B------:R-:W3:Y:S04]  /*3f290*/  LDL.LU.64 R52, [R1+0x3fd8] ;  /* 0x003fd80001347983 */ /* 0x000ee80000300a00 */
[----:B------:R1:W-:Y:S01]  /*3f2a0*/  STL.64 [R1+0x1c68], R56 ;  /* 0x001c683801007387 */ /* 0x0003e20000100a00 */
[----:B------:R-:W-:-:S04]  /*3f2b0*/  IMAD.WIDE R58, R3, 0x4, R58 ;  /* 0x00000004033a7825 */ /* 0x000fc800078e023a */
[C---:B-1----:R-:W-:Y:S02]  /*3f2c0*/  IMAD.WIDE R56, R3.reuse, 0x4, R248 ;  /* 0x0000000403387825 */ /* 0x042fe400078e02f8 */
[----:B------:R-:W4:Y:S04]  /*3f2d0*/  LDL.LU.64 R248, [R1+0x3fd0] ;  /* 0x003fd00001f87983 */ /* 0x000f280000300a00 */
[----:B------:R1:W-:Y:S04]  /*3f2e0*/  STL.64 [R1+0x1cf0], R64 ;  /* 0x001cf04001007387 */ /* 0x0003e80000100a00 */
[----:B-1----:R-:W4:Y:S04]  /*3f2f0*/  LDL.LU.64 R64, [R1+0x2d8] ;  /* 0x0002d80001407983 */ /* 0x002f280000300a00 */
[----:B------:R-:W4:Y:S04]  /*3f300*/  LDL.LU.64 R250, [R1+0x2d0] ;  /* 0x0002d00001fa7983 */ /* 0x000f280000300a00 */
[----:B------:R2:W-:Y:S02]  /*3f310*/  STL.64 [R1+0x1d50], R56 ;  /* 0x001d503801007387 */ /* 0x0005e40000100a00 */
[----:B--2---:R-:W-:-:S04]  /*3f320*/  IMAD.WIDE R56, R3, 0x4, R54 ;  /* 0x0000000403387825 */ /* 0x004fc800078e0236 */
[C---:B------:R-:W-:Y:S01]  /*3f330*/  IMAD.WIDE R54, R3.reuse, 0x4, R66 ;  /* 0x0000000403367825 */ /* 0x040fe200078e0242 */
[----:B------:R3:W-:Y:S04]  /*3f340*/  STL.64 [R1+0xc80], R56 ;  /* 0x000c803801007387 */ /* 0x0007e80000100a00 */
[----:B------:R-:W-:Y:S01]  /*3f350*/  STL.64 [R1+0xc98], R58 ;  /* 0x000c983a01007387 */ /* 0x000fe20000100a00 */
[----:B---3--:R-:W-:-:S03]  /*3f360*/  IMAD.WIDE R56, R3, 0x4, R52 ;  /* 0x0000000403387825 */ /* 0x008fc600078e0234 */
[----:B------:R-:W2:Y:S04]  /*3f370*/  LDL.LU.64 R52, [R1+0x3fc8] ;  /* 0x003fc80001347983 */ /* 0x000ea80000300a00 */
[----:B------:R4:W-:Y:S02]  /*3f380*/  STL.64 [R1+0xce0], R54 ;  /* 0x000ce03601007387 */ /* 0x0009e40000100a00 */
[C---:B----4-:R-:W-:Y:S02]  /*3f390*/  IMAD.WIDE R54, R3.reuse, 0x4, R232 ;  /* 0x0000000403367825 */ /* 0x050fe400078e02e8 */
[----:B------:R-:W3:Y:S04]  /*3f3a0*/  LDL.LU.64 R232, [R1+0x3fc0] ;  /* 0x003fc00001e87983 */ /* 0x000ee80000300a00 */
[----:B------:R1:W-:Y:S02]  /*3f3b0*/  STL.64 [R1+0xd40], R56 ;  /* 0x000d403801007387 */ /* 0x0003e40000100a00 */
[----:B-1----:R-:W-:-:S02]  /*3f3c0*/  IMAD.WIDE R56, R3, 0x4, R216 ;  /* 0x0000000403387825 */ /* 0x002fc400078e02d8 */
[----:B------:R-:W4:Y:S04]  /*3f3d0*/  LDL.LU.64 R216, [R1+0x3fb8] ;  /* 0x003fb80001d87983 */ /* 0x000f280000300a00 */
[----:B------:R1:W-:Y:S02]  /*3f3e0*/  STL.64 [R1+0x1440], R54 ;  /* 0x0014403601007387 */ /* 0x0003e40000100a00 */
[C---:B-1----:R-:W-:Y:S02]  /*3f3f0*/  IMAD.WIDE R54, R3.reuse, 0x4, R50 ;  /* 0x0000000403367825 */ /* 0x042fe400078e0232 */
[----:B------:R-:W3:Y:S04]  /*3f400*/  LDL.LU.64 R50, [R1+0x3fb0] ;  /* 0x003fb00001327983 */ /* 0x000ee80000300a00 */
[----:B------:R1:W-:Y:S02]  /*3f410*/  STL.64 [R1+0x1498], R56 ;  /* 0x0014983801007387 */ /* 0x0003e40000100a00 */
[----:B-1----:R-:W-:-:S02]  /*3f420*/  IMAD.WIDE R56, R3, 0x4, R200 ;  /* 0x0000000403387825 */ /* 0x002fc400078e02c8 */
[----:B------:R-:W4:Y:S04]  /*3f430*/  LDL.LU.64 R200, [R1+0x3fa8] ;  /* 0x003fa80001c87983 */ /* 0x000f280000300a00 */
[----:B------:R2:W-:Y:S04]  /*3f440*/  STL.64 [R1+0x1cd0], R54 ;  /* 0x001cd03601007387 */ /* 0x0005e80000100a00 */
[----:B------:R-:W4:Y:S04]  /*3f450*/  LDL.LU.64 R66, [R1+0x2a0] ;  /* 0x0002a00001427983 */ /* 0x000f280000300a00 */
[----:B------:R-:W-:Y:S01]  /*3f460*/  STL.64 [R1+0x1d40], R56 ;  /* 0x001d403801007387 */ /* 0x000fe20000100a00 */
[----:B--2---:R-:W-:-:S04]  /*3f470*/  IMAD.WIDE R54, R3, 0x4, R52 ;  /* 0x0000000403367825 */ /* 0x004fc800078e0234 */
[C---:B------:R-:W-:Y:S01]  /*3f480*/  IMAD.WIDE R52, R3.reuse, 0x4, R60 ;  /* 0x0000000403347825 */ /* 0x040fe200078e023c */
[----:B------:R1:W-:Y:S04]  /*3f490*/  STL.64 [R1+0xc18], R54 ;  /* 0x000c183601007387 */ /* 0x0003e80000100a00 */
[----:B------:R-:W2:Y:S04]  /*3f4a0*/  LDL.LU.64 R60, [R1+0x298] ;  /* 0x00029800013c7983 */ /* 0x000ea80000300a00 */
[----:B------:R-:W-:Y:S01]  /*3f4b0*/  STL.64 [R1+0xc38], R52 ;  /* 0x000c383401007387 */ /* 0x000fe20000100a00 */
[----:B-1----:R-:W-:-:S05]  /*3f4c0*/  IMAD.WIDE R54, R3, 0x4, R68 ;  /* 0x0000000403367825 */ /* 0x002fca00078e0244 */
[----:B------:R1:W-:Y:S02]  /*3f4d0*/  STL.64 [R1+0xc78], R54 ;  /* 0x000c783601007387 */ /* 0x0003e40000100a00 */
[----:B-1----:R-:W-:-:S04]  /*3f4e0*/  IMAD.WIDE R54, R3, 0x4, R186 ;  /* 0x0000000403367825 */ /* 0x002fc800078e02ba */
[C---:B---3--:R-:W-:Y:S02]  /*3f4f0*/  IMAD.WIDE R52, R3.reuse, 0x4, R50 ;  /* 0x0000000403347825 */ /* 0x048fe400078e0232 */
[----:B------:R-:W3:Y:S04]  /*3f500*/  LDL.LU.64 R50, [R1+0x3fa0] ;  /* 0x003fa00001327983 */ /* 0x000ee80000300a00 */
[----:B------:R-:W2:Y:S04]  /*3f510*/  LDL.LU.64 R186, [R1+0x3f98] ;  /* 0x003f980001ba7983 */ /* 0x000ea80000300a00 */
[----:B------:R1:W-:Y:S02]  /*3f520*/  STL.64 [R1+0xcd8], R52 ;  /* 0x000cd83401007387 */ /* 0x0003e40000100a00 */
[----:B-1----:R-:W-:-:S02]  /*3f530*/  IMAD.WIDE R52, R3, 0x4, R172 ;  /* 0x0000000403347825 */ /* 0x002fc400078e02ac */
[----:B------:R-:W2:Y:S04]  /*3f540*/  LDL.LU.64 R172, [R1+0x3f90] ;  /* 0x003f900001ac7983 */ /* 0x000ea80000300a00 */
[----:B------:R1:W-:Y:S02]  /*3f550*/  STL.64 [R1+0x1280], R54 ;  /* 0x0012803601007387 */ /* 0x0003e40000100a00 */
[C---:B-1----:R-:W-:Y:S02]  /*3f560*/  IMAD.WIDE R54, R3.reuse, 0x4, R48 ;  /* 0x0000000403367825 */ /* 0x042fe400078e0230 */
[----:B------:R-:W2:Y:S04]  /*3f570*/  LDL.LU.64 R48, [R1+0x3f88] ;  /* 0x003f880001307983 */ /* 0x000ea80000300a00 */
[----:B------:R1:W-:Y:S02]  /*3f580*/  STL.64 [R1+0x1468], R52 ;  /* 0x0014683401007387 */ /* 0x0003e40000100a00 */
[----:B-1----:R-:W-:-:S02]  /*3f590*/  IMAD.WIDE R52, R3, 0x4, R156 ;  /* 0x0000000403347825 */ /* 0x002fc400078e029c */
[----:B------:R-:W4:Y:S04]  /*3f5a0*/  LDL.LU.64 R156, [R1+0x3f80] ;  /* 0x003f8000019c7983 */ /* 0x000f280000300a00 */
[----:B------:R-:W-:Y:S04]  /*3f5b0*/  STL.64 [R1+0x1ca8], R54 ;  /* 0x001ca83601007387 */ /* 0x000fe80000100a00 */
[----:B------:R-:W4:Y:S04]  /*3f5c0*/  LDL.LU.64 R68, [R1+0x268] ;  /* 0x0002680001447983 */ /* 0x000f280000300a00 */
[----:B------:R1:W-:Y:S02]  /*3f5d0*/  STL.64 [R1+0x1d28], R52 ;  /* 0x001d283401007387 */ /* 0x0003e40000100a00 */
[----:B-1----:R-:W-:-:S04]  /*3f5e0*/  IMAD.WIDE R52, R3, 0x4, R62 ;  /* 0x0000000403347825 */ /* 0x002fc800078e023e */
[----:B------:R-:W-:-:S04]  /*3f5f0*/  IMAD.WIDE R54, R3, 0x4, R46 ;  /* 0x0000000403367825 */ /* 0x000fc800078e022e */
[----:B---3--:R-:W-:-:S05]  /*3f600*/  IMAD.WIDE R50, R3, 0x4, R50 ;  /* 0x0000000403327825 */ /* 0x008fca00078e0232 */
[----:B------:R1:W-:Y:S02]  /*3f610*/  STL.64 [R1+0xba8], R50 ;  /* 0x000ba83201007387 */ /* 0x0003e40000100a00 */
[C---:B-1----:R-:W-:Y:S02]  /*3f620*/  IMAD.WIDE R50, R3.reuse, 0x4, R4 ;  /* 0x0000000403327825 */ /* 0x042fe400078e0204 */
[----:B------:R-:W3:Y:S04]  /*3f630*/  LDL.LU.64 R4, [R1+0x260] ;  /* 0x0002600001047983 */ /* 0x000ee80000300a00 */
[----:B------:R2:W-:Y:S04]  /*3f640*/  STL.64 [R1+0xbd0], R52 ;  /* 0x000bd03401007387 */ /* 0x0005e80000100a00 */
[----:B------:R1:W-:Y:S01]  /*3f650*/  STL.64 [R1+0xc08], R50 ;  /* 0x000c083201007387 */ /* 0x0003e20000100a00 */
[----:B--2---:R-:W-:-:S03]  /*3f660*/  IMAD.WIDE R52, R3, 0x4, R48 ;  /* 0x0000000403347825 */ /* 0x004fc600078e0230 */
[----:B------:R-:W2:Y:S01]  /*3f670*/  LDL.LU.64 R48, [R1+0x3f78] ;  /* 0x003f780001307983 */ /* 0x000ea20000300a00 */
[----:B-1----:R-:W-:-:S03]  /*3f680*/  IMAD.WIDE R50, R3, 0x4, R142 ;  /* 0x0000000403327825 */ /* 0x002fc600078e028e */
[----:B------:R-:W3:Y:S04]  /*3f690*/  LDL.LU.64 R142, [R1+0x3f70] ;  /* 0x003f7000018e7983 */ /* 0x000ee80000300a00 */
[----:B------:R1:W-:Y:S02]  /*3f6a0*/  STL.64 [R1+0xc90], R52 ;  /* 0x000c903401007387 */ /* 0x0003e40000100a00 */
[C---:B-1----:R-:W-:Y:S02]  /*3f6b0*/  IMAD.WIDE R52, R3.reuse, 0x4, R128 ;  /* 0x0000000403347825 */ /* 0x042fe400078e0280 */
[----:B------:R-:W3:Y:S04]  /*3f6c0*/  LDL.LU.64 R128, [R1+0x3f68] ;  /* 0x003f680001807983 */ /* 0x000ee80000300a00 */
[----:B------:R1:W-:Y:S02]  /*3f6d0*/  STL.64 [R1+0xd20], R50 ;  /* 0x000d203201007387 */ /* 0x0003e40000100a00 */
[----:B-1----:R-:W-:-:S02]  /*3f6e0*/  IMAD.WIDE R50, R3, 0x4, R114 ;  /* 0x0000000403327825 */ /* 0x002fc400078e0272 */
[----:B------:R-:W3:Y:S04]  /*3f6f0*/  LDL.LU.64 R114, [R1+0x3f60] ;  /* 0x003f600001727983 */ /* 0x000ee80000300a00 */
[----:B------:R-:W-:Y:S04]  /*3f700*/  STL.64 [R1+0x1430], R52 ;  /* 0x0014303401007387 */ /* 0x000fe80000100a00 */
[----:B------:R-:W3:Y:S04]  /*3f710*/  LDL.LU.64 R46, [R1+0x3f58] ;  /* 0x003f5800012e7983 */ /* 0x000ee80000300a00 */
[----:B------:R1:W-:Y:S04]  /*3f720*/  STL.64 [R1+0x1c88], R50 ;  /* 0x001c883201007387 */ /* 0x0003e80000100a00 */
[----:B------:R-:W-:Y:S01]  /*3f730*/  STL.64 [R1+0x1d10], R54 ;  /* 0x001d103601007387 */ /* 0x000fe20000100a00 */
[----:B-1----:R-:W-:-:S04]  /*3f740*/  IMAD.WIDE R50, R3, 0x4, R64 ;  /* 0x0000000403327825 */ /* 0x002fc800078e0240 */
[----:B--2---:R-:W-:-:S04]  /*3f750*/  IMAD.WIDE R52, R3, 0x4, R48 ;  /* 0x0000000403347825 */ /* 0x004fc800078e0230 */
[C---:B------:R-:W-:Y:S01]  /*3f760*/  IMAD.WIDE R48, R3.reuse, 0x4, R250 ;  /* 0x0000000403307825 */ /* 0x040fe200078e02fa */
[----:B------:R-:W-:Y:S04]  /*3f770*/  STL.64 [R1+0xb50], R52 ;  /* 0x000b503401007387 */ /* 0x000fe80000100a00 */
[----:B------:R-:W2:Y:S04]  /*3f780*/  LDL.LU.64 R56, [R1+0x230] ;  /* 0x0002300001387983 */ /* 0x000ea80000300a00 */
[----:B------:R-:W-:Y:S04]  /*3f790*/  STL.64 [R1+0xb70], R50 ;  /* 0x000b703201007387 */ /* 0x000fe80000100a00 */
[----:B------:R-:W2:Y:S04]  /*3f7a0*/  LDL.LU.64 R62, [R1+0x228] ;  /* 0x00022800013e7983 */ /* 0x000ea80000300a00 */
[----:B------:R1:W-:Y:S04]  /*3f7b0*/  STL.64 [R1+0xba0], R48 ;  /* 0x000ba03001007387 */ /* 0x0003e80000100a00 */
[----:B------:R-:W2:Y:S01]  /*3f7c0*/  LDL.LU.64 R250, [R1+0x220] ;  /* 0x0002200001fa7983 */ /* 0x000ea20000300a00 */
        /* <DEDUP_REMOVED lines=12> */
[----:B------:R-:W2:Y:S04]  /*3f890*/  LDL.LU.64 R72, [R1+0x3f30] ;  /* 0x003f300001487983 */ /* 0x000ea80000300a00 */
[----:B------:R3:W-:Y:S04]  /*3f8a0*/  STL.64 [R1+0x1c50], R48 ;  /* 0x001c503001007387 */ /* 0x0007e80000100a00 */
[----:B------:R-:W-:Y:S04]  /*3f8b0*/  STL.64 [R1+0x1cf8], R50 ;  /* 0x001cf83201007387 */ /* 0x000fe80000100a00 */
[----:B------:R-:W2:Y:S01]  /*3f8c0*/  LDL.LU.64 R64, [R1+0x1f8] ;  /* 0x0001f80001407983 */ /* 0x000ea20000300a00 */
[----:B---3--:R-:W-:-:S04]  /*3f8d0*/  IMAD.WIDE R48, R3, 0x4, R46 ;  /* 0x0000000403307825 */ /* 0x008fc800078e022e */
[C---:B----4-:R-:W-:Y:S01]  /*3f8e0*/  IMAD.WIDE R46, R3.reuse, 0x4, R66 ;  /* 0x00000004032e7825 */ /* 0x050fe200078e0242 */
[----:B------:R-:W-:Y:S04]  /*3f8f0*/  STL.64 [R1+0xae0], R48 ;  /* 0x000ae03001007387 */ /* 0x000fe80000100a00 */
[----:B------:R-:W3:Y:S04]  /*3f900*/  LDL.LU.64 R66, [R1+0x1f0] ;  /* 0x0001f00001427983 */ /* 0x000ee80000300a00 */
[----:B------:R1:W-:Y:S02]  /*3f910*/  STL.64 [R1+0xaf8], R46 ;  /* 0x000af82e01007387 */ /* 0x0003e40000100a00 */
[----:B-1----:R-:W-:-:S04]  /*3f920*/  IMAD.WIDE R46, R3, 0x4, R60 ;  /* 0x00000004032e7825 */ /* 0x002fc800078e023c */
[C---:B--2---:R-:W-:Y:S02]  /*3f930*/  IMAD.WIDE R48, R3.reuse, 0x4, R44 ;  /* 0x0000000403307825 */ /* 0x044fe400078e022c */
[----:B------:R-:W2:Y:S04]  /*3f940*/  LDL.LU.64 R44, [R1+0x3f28] ;  /* 0x003f2800012c7983 */ /* 0x000ea80000300a00 */
[----:B------:R1:W-:Y:S02]  /*3f950*/  STL.64 [R1+0xb48], R46 ;  /* 0x000b482e01007387 */ /* 0x0003e40000100a00 */
[C---:B-1----:R-:W-:Y:S02]  /*3f960*/  IMAD.WIDE R46, R3.reuse, 0x4, R22 ;  /* 0x00000004032e7825 */ /* 0x042fe400078e0216 */
[----:B------:R-:W4:Y:S04]  /*3f970*/  LDL.LU.64 R22, [R1+0x3f20] ;  /* 0x003f200001167983 */ /* 0x000f280000300a00 */
[----:B------:R1:W-:Y:S02]  /*3f980*/  STL.64 [R1+0xbc0], R48 ;  /* 0x000bc03001007387 */ /* 0x0003e40000100a00 */
[----:B-1----:R-:W-:-:S02]  /*3f990*/  IMAD.WIDE R48, R3, 0x4, R24 ;  /* 0x0000000403307825 */ /* 0x002fc400078e0218 */
[----:B------:R-:W3:Y:S04]  /*3f9a0*/  LDL.LU.64 R24, [R1+0x3f18] ;  /* 0x003f180001187983 */ /* 0x000ee80000300a00 */
[----:B------:R1:W-:Y:S02]  /*3f9b0*/  STL.64 [R1+0xc50], R46 ;  /* 0x000c502e01007387 */ /* 0x0003e40000100a00 */
[C---:B-1----:R-:W-:Y:S02]  /*3f9c0*/  IMAD.WIDE R46, R3.reuse, 0x4, R42 ;  /* 0x00000004032e7825 */ /* 0x042fe400078e022a */
[----:B------:R-:W3:Y:S04]  /*3f9d0*/  LDL.LU.64 R42, [R1+0x3f10] ;  /* 0x003f1000012a7983 */ /* 0x000ee80000300a00 */
[----:B------:R1:W-:Y:S02]  /*3f9e0*/  STL.64 [R1+0xcf8], R48 ;  /* 0x000cf83001007387 */ /* 0x0003e40000100a00 */
[----:B-1----:R-:W-:-:S02]  /*3f9f0*/  IMAD.WIDE R48, R3, 0x4, R26 ;  /* 0x0000000403307825 */ /* 0x002fc400078e021a */
[----:B------:R-:W4:Y:S04]  /*3fa00*/  LDL.LU.64 R26, [R1+0x3f08] ;  /* 0x003f0800011a7983 */ /* 0x000f280000300a00 */
[----:B------:R2:W-:Y:S04]  /*3fa10*/  STL.64 [R1+0x1450], R46 ;  /* 0x0014502e01007387 */ /* 0x0005e80000100a00 */
[----:B------:R-:W-:Y:S04]  /*3fa20*/  STL.64 [R1+0x1ce0], R48 ;  /* 0x001ce03001007387 */ /* 0x000fe80000100a00 */
[----:B------:R-:W4:Y:S01]  /*3fa30*/  LDL.LU.64 R58, [R1+0x1c0] ;  /* 0x0001c000013a7983 */ /* 0x000f220000300a00 */
[----:B--2---:R-:W-:-:S04]  /*3fa40*/  IMAD.WIDE R46, R3, 0x4, R44 ;  /* 0x00000004032e7825 */ /* 0x004fc800078e022c */
[C---:B------:R-:W-:Y:S01]  /*3fa50*/  IMAD.WIDE R44, R3.reuse, 0x4, R68 ;  /* 0x00000004032c7825 */ /* 0x040fe200078e0244 */
[----:B------:R-:W-:Y:S04]  /*3fa60*/  STL.64 [R1+0xa98], R46 ;  /* 0x000a982e01007387 */ /* 0x000fe80000100a00 */
[----:B------:R-:W2:Y:S04]  /*3fa70*/  LDL.LU.64 R68, [R1+0x1b8] ;  /* 0x0001b80001447983 */ /* 0x000ea80000300a00 */
[----:B------:R1:W-:Y:S02]  /*3fa80*/  STL.64 [R1+0xaa8], R44 ;  /* 0x000aa82c01007387 */ /* 0x0003e40000100a00 */
[----:B-1----:R-:W-:-:S04]  /*3fa90*/  IMAD.WIDE R44, R3, 0x4, R4 ;  /* 0x00000004032c7825 */ /* 0x002fc800078e0204 */
[C---:B---3--:R-:W-:Y:S02]  /*3faa0*/  IMAD.WIDE R4, R3.reuse, 0x4, R42 ;  /* 0x0000000403047825 */ /* 0x048fe400078e022a */
[----:B------:R-:W3:Y:S04]  /*3fab0*/  LDL.LU.64 R42, [R1+0x3f00] ;  /* 0x003f0000012a7983 */ /* 0x000ee80000300a00 */
[----:B------:R1:W-:Y:S02]  /*3fac0*/  STL.64 [R1+0xad8], R44 ;  /* 0x000ad82c01007387 */ /* 0x0003e40000100a00 */
[C---:B-1----:R-:W-:Y:S02]  /*3fad0*/  IMAD.WIDE R44, R3.reuse, 0x4, R28 ;  /* 0x00000004032c7825 */ /* 0x042fe400078e021c */
[----:B------:R-:W2:Y:S04]  /*3fae0*/  LDL.LU.64 R28, [R1+0x3ef8] ;  /* 0x003ef800011c7983 */ /* 0x000ea80000300a00 */
[----:B------:R1:W-:Y:S02]  /*3faf0*/  STL.64 [R1+0xb68], R4 ;  /* 0x000b680401007387 */ /* 0x0003e40000100a00 */
[----:B-1----:R-:W-:-:S02]  /*3fb00*/  IMAD.WIDE R4, R3, 0x4, R30 ;  /* 0x0000000403047825 */ /* 0x002fc400078e021e */
[----:B------:R-:W2:Y:S04]  /*3fb10*/  LDL.LU.64 R30, [R1+0x3ef0] ;  /* 0x003ef000011e7983 */ /* 0x000ea80000300a00 */
[----:B------:R1:W-:Y:S01]  /*3fb20*/  STL.64 [R1+0xbe8], R44 ;  /* 0x000be82c01007387 */ /* 0x0003e20000100a00 */
[----:B------:R-:W-:-:S04]  /*3fb30*/  IMAD.WIDE R46, R3, 0x4, R62 ;  /* 0x00000004032e7825 */ /* 0x000fc800078e023e */
[C---:B-1----:R-:W-:Y:S02]  /*3fb40*/  IMAD.WIDE R44, R3.reuse, 0x4, R32 ;  /* 0x00000004032c7825 */ /* 0x042fe400078e0220 */
[----:B------:R-:W2:Y:S04]  /*3fb50*/  LDL.LU.64 R32, [R1+0x3ee8] ;  /* 0x003ee80001207983 */ /* 0x000ea80000300a00 */
[----:B------:R1:W-:Y:S02]  /*3fb60*/  STL.64 [R1+0xca8], R4 ;  /* 0x000ca80401007387 */ /* 0x0003e40000100a00 */
[C---:B-1----:R-:W-:Y:S02]  /*3fb70*/  IMAD.WIDE R4, R3.reuse, 0x4, R34 ;  /* 0x0000000403047825 */ /* 0x042fe400078e0222 */
[----:B------:R-:W2:Y:S04]  /*3fb80*/  LDL.LU.64 R34, [R1+0x3ee0] ;  /* 0x003ee00001227983 */ /* 0x000ea80000300a00 */
[----:B------:R1:W-:Y:S04]  /*3fb90*/  STL.64 [R1+0x12a8], R44 ;  /* 0x0012a82c01007387 */ /* 0x0003e80000100a00 */
[----:B------:R-:W2:Y:S04]  /*3fba0*/  LDL.LU.64 R60, [R1+0x188] ;  /* 0x00018800013c7983 */ /* 0x000ea80000300a00 */
[----:B------:R4:W-:Y:S01]  /*3fbb0*/  STL.64 [R1+0x1cb8], R4 ;  /* 0x001cb80401007387 */ /* 0x0009e20000100a00 */
[----:B-1----:R-:W-:-:S03]  /*3fbc0*/  IMAD.WIDE R44, R3, 0x4, R56 ;  /* 0x00000004032c7825 */ /* 0x002fc600078e0238 */
[----:B----4-:R-:W4:Y:S01]  /*3fbd0*/  LDL.LU.64 R4, [R1+0x180] ;  /* 0x0001800001047983 */ /* 0x010f220000300a00 */
[----:B---3--:R-:W-:-:S05]  /*3fbe0*/  IMAD.WIDE R42, R3, 0x4, R42 ;  /* 0x00000004032a7825 */ /* 0x008fca00078e022a */
[----:B------:R1:W-:Y:S04]  /*3fbf0*/  STL.64 [R1+0xa58], R42 ;  /* 0x000a582a01007387 */ /* 0x0003e80000100a00 */
[----:B------:R3:W-:Y:S04]  /*3fc00*/  STL.64 [R1+0xa68], R44 ;  /* 0x000a682c01007387 */ /* 0x0007e80000100a00 */
[----:B------:R-:W-:Y:S01]  /*3fc10*/  STL.64 [R1+0xa90], R46 ;  /* 0x000a902e01007387 */ /* 0x000fe20000100a00 */
        /* <DEDUP_REMOVED lines=9> */
[----:B------:R1:W-:Y:S02]  /*3fcb0*/  STL.64 [R1+0xc48], R42 ;  /* 0x000c482a01007387 */ /* 0x0003e40000100a00 */
[C---:B-1----:R-:W-:Y:S02]  /*3fcc0*/  IMAD.WIDE R42, R3.reuse, 0x4, R246 ;  /* 0x00000004032a7825 */ /* 0x042fe400078e02f6 */
[----:B------:R-:W4:Y:S04]  /*3fcd0*/  LDL.LU.64 R246, [R1+0x3ec0] ;  /* 0x003ec00001f67983 */ /* 0x000f280000300a00 */
[----:B------:R1:W-:Y:S04]  /*3fce0*/  STL.64 [R1+0xd38], R44 ;  /* 0x000d382c01007387 */ /* 0x0003e80000100a00 */
[----:B------:R-:W4:Y:S04]  /*3fcf0*/  LDL.LU.64 R62, [R1+0x150] ;  /* 0x00015000013e7983 */ /* 0x000f280000300a00 */
[----:B------:R-:W4:Y:S04]  /*3fd00*/  LDL.LU.64 R250, [R1+0x148] ;  /* 0x0001480001fa7983 */ /* 0x000f280000300a00 */
[----:B------:R3:W-:Y:S01]  /*3fd10*/  STL.64 [R1+0x1c98], R42 ;  /* 0x001c982a01007387 */ /* 0x0007e20000100a00 */
[----:B-1----:R-:W-:-:S04]  /*3fd20*/  IMAD.WIDE R44, R3, 0x4, R64 ;  /* 0x00000004032c7825 */ /* 0x002fc800078e0240 */
[----:B---3--:R-:W-:-:S04]  /*3fd30*/  IMAD.WIDE R42, R3, 0x4, R40 ;  /* 0x00000004032a7825 */ /* 0x008fc800078e0228 */
[C---:B------:R-:W-:Y:S01]  /*3fd40*/  IMAD.WIDE R40, R3.reuse, 0x4, R66 ;  /* 0x0000000403287825 */ /* 0x040fe200078e0242 */
[----:B------:R2:W-:Y:S04]  /*3fd50*/  STL.64 [R1+0xa18], R42 ;  /* 0x000a182a01007387 */ /* 0x0005e80000100a00 */
[----:B------:R-:W-:Y:S01]  /*3fd60*/  STL.64 [R1+0xa28], R44 ;  /* 0x000a282c01007387 */ /* 0x000fe20000100a00 */
[----:B--2---:R-:W-:-:S03]  /*3fd70*/  IMAD.WIDE R42, R3, 0x4, R230 ;  /* 0x00000004032a7825 */ /* 0x004fc600078e02e6 */
[----:B------:R-:W2:Y:S04]  /*3fd80*/  LDL.LU.64 R230, [R1+0x3eb8] ;  /* 0x003eb80001e67983 */ /* 0x000ea80000300a00 */
[----:B------:R1:W-:Y:S02]  /*3fd90*/  STL.64 [R1+0xa50], R40 ;  /* 0x000a502801007387 */ /* 0x0003e40000100a00 */
[C---:B-1----:R-:W-:Y:S02]  /*3fda0*/  IMAD.WIDE R40, R3.reuse, 0x4, R38 ;  /* 0x0000000403287825 */ /* 0x042fe400078e0226 */
[----:B------:R-:W3:Y:S04]  /*3fdb0*/  LDL.LU.64 R38, [R1+0x3eb0] ;  /* 0x003eb00001267983 */ /* 0x000ee80000300a00 */
        /* <DEDUP_REMOVED lines=9> */
[----:B------:R-:W2:Y:S04]  /*3fe50*/  LDL.LU.64 R66, [R1+0x110] ;  /* 0x0001100001427983 */ /* 0x000ea80000300a00 */
[----:B------:R3:W-:Y:S01]  /*3fe60*/  STL.64 [R1+0xcc8], R40 ;  /* 0x000cc82801007387 */ /* 0x0007e20000100a00 */
[----:B-1----:R-:W-:-:S03]  /*3fe70*/  IMAD.WIDE R42, R3, 0x4, R58 ;  /* 0x00000004032a7825 */ /* 0x002fc600078e023a */
[----:B------:R-:W2:Y:S04]  /*3fe80*/  LDL.LU.64 R184, [R1+0x3e98] ;  /* 0x003e980001b87983 */ /* 0x000ea80000300a00 */
[----:B------:R-:W-:Y:S01]  /*3fe90*/  STL.64 [R1+0x1c60], R44 ;  /* 0x001c602c01007387 */ /* 0x000fe20000100a00 */
[----:B---3--:R-:W-:-:S04]  /*3fea0*/  IMAD.WIDE R40, R3, 0x4, R38 ;  /* 0x0000000403287825 */ /* 0x008fc800078e0226 */
[C---:B------:R-:W-:Y:S01]  /*3feb0*/  IMAD.WIDE R38, R3.reuse, 0x4, R68 ;  /* 0x0000000403267825 */ /* 0x040fe200078e0244 */
[----:B------:R1:W-:Y:S04]  /*3fec0*/  STL.64 [R1+0x9d8], R40 ;  /* 0x0009d82801007387 */ /* 0x0003e80000100a00 */
[----:B------:R-:W-:Y:S01]  /*3fed0*/  STL.64 [R1+0x9e8], R42 ;  /* 0x0009e82a01007387 */ /* 0x000fe20000100a00 */
[----:B-1----:R-:W-:-:S03]  /*3fee0*/  IMAD.WIDE R40, R3, 0x4, R170 ;  /* 0x0000000403287825 */ /* 0x002fc600078e02aa */
[----:B------:R-:W3:Y:S04]  /*3fef0*/  LDL.LU.64 R170, [R1+0x3e90] ;  /* 0x003e900001aa7983 */ /* 0x000ee80000300a00 */
[----:B------:R1:W-:Y:S02]  /*3ff00*/  STL.64 [R1+0xa10], R38 ;  /* 0x000a102601007387 */ /* 0x0003e40000100a00 */
[C---:B-1----:R-:W-:Y:S02]  /*3ff10*/  IMAD.WIDE R38, R3.reuse, 0x4, R36 ;  /* 0x0000000403267825 */ /* 0x042fe400078e0224 */
[----:B------:R-:W2:Y:S04]  /*3ff20*/  LDL.LU.64 R36, [R1+0x3e88] ;  /* 0x003e880001247983 */ /* 0x000ea80000300a00 */
[----:B------:R1:W-:Y:S04]  /*3ff30*/  STL.64 [R1+0xa60], R40 ;  /* 0x000a602801007387 */ /* 0x0003e80000100a00 */
[----:B------:R-:W3:Y:S04]  /*3ff40*/  LDL.LU.64 R68, [R1+0xe0] ;  /* 0x0000e00001447983 */ /* 0x000ee80000300a00 */
[----:B------:R4:W-:Y:S01]  /*3ff50*/  STL.64 [R1+0xac8], R38 ;  /* 0x000ac82601007387 */ /* 0x0009e20000100a00 */
[----:B-1----:R-:W-:-:S03]  /*3ff60*/  IMAD.WIDE R40, R3, 0x4, R154 ;  /* 0x0000000403287825 */ /* 0x002fc600078e029a */
[----:B------:R-:W3:Y:S01]  /*3ff70*/  LDL.LU.64 R154, [R1+0x3e80] ;  /* 0x003e8000019a7983 */ /* 0x000ee20000300a00 */
[----:B----4-:R-:W-:-:S03]  /*3ff80*/  IMAD.WIDE R38, R3, 0x4, R140 ;  /* 0x0000000403267825 */ /* 0x010fc600078e028c */
[----:B------:R-:W4:Y:S04]  /*3ff90*/  LDL.LU.64 R140, [R1+0x3e78] ;  /* 0x003e7800018c7983 */ /* 0x000f280000300a00 */
[----:B------:R1:W-:Y:S02]  /*3ffa0*/  STL.64 [R1+0xb78], R40 ;  /* 0x000b782801007387 */ /* 0x0003e40000100a00 */
[C---:B-1----:R-:W-:Y:S02]  /*3ffb0*/  IMAD.WIDE R40, R3.reuse, 0x4, R126 ;  /* 0x0000000403287825 */ /* 0x042fe400078e027e */
[----:B------:R-:W3:Y:S04]  /*3ffc0*/  LDL.LU.64 R126, [R1+0x3e70] ;  /* 0x003e7000017e7983 */ /* 0x000ee80000300a00 */
[----:B------:R2:W-:Y:S04]  /*3ffd0*/  STL.64 [R1+0xc68], R38 ;  /* 0x000c682601007387 */ /* 0x0005e80000100a00 */
[----:B------:R-:W-:Y:S01]  /*3ffe0*/  STL.64 [R1+0x1298], R40 ;  /* 0x0012982801007387 */ /* 0x000fe20000100a00 */
[----:B--2---:R-:W-:-:S04]  /*3fff0*/  IMAD.WIDE R38, R3, 0x4, R36 ;  /* 0x0000000403267825 */ /* 0x004fc800078e0224 */
[C---:B------:R-:W-:Y:S01]  /*40000*/  IMAD.WIDE R36, R3.reuse, 0x4, R60 ;  /* 0x0000000403247825 */ /* 0x040fe200078e023c */
[----:B------:R1:W-:Y:S04]  /*40010*/  STL.64 [R1+0x988], R38 ;  /* 0x0009882601007387 */ /* 0x0003e80000100a00 */
[----:B------:R2:W-:Y:S01]  /*40020*/  STL.64 [R1+0x998], R36 ;  /* 0x0009982401007387 */ /* 0x0005e20000100a00 */
[----:B-1----:R-:W-:-:S03]  /*40030*/  IMAD.WIDE R38, R3, 0x4, R34 ;  /* 0x0000000403267825 */ /* 0x002fc600078e0222 */
[----:B------:R-:W3:Y:S01]  /*40040*/  LDL.LU.64 R34, [R1+0x3e68] ;  /* 0x003e680001227983 */ /* 0x000ee20000300a00 */
[----:B------:R-:W-:-:S04]  /*40050*/  IMAD.WIDE R4, R3, 0x4, R4 ;  /* 0x0000000403047825 */ /* 0x000fc800078e0204 */
[C---:B--2---:R-:W-:Y:S01]  /*40060*/  IMAD.WIDE R36, R3.reuse, 0x4, R112 ;  /* 0x0000000403247825 */ /* 0x044fe200078e0270 */
[----:B------:R1:W-:Y:S03]  /*40070*/  STL.64 [R1+0x9d0], R4 ;  /* 0x0009d00401007387 */ /* 0x0003e60000100a00 */
[C---:B------:R-:W-:Y:S01]  /*40080*/  IMAD.WIDE R40, R3.reuse, 0x4, R70 ;  /* 0x0000000403287825 */ /* 0x040fe200078e0246 */
[----:B-1----:R-:W2:Y:S04]  /*40090*/  LDL.LU.64 R4, [R1+0xa8] ;  /* 0x0000a80001047983 */ /* 0x002ea80000300a00 */
[----:B------:R1:W-:Y:S04]  /*400a0*/  STL.64 [R1+0xa20], R38 ;  /* 0x000a202601007387 */ /* 0x0003e80000100a00 */
[----:B------:R-:W2:Y:S01]  /*400b0*/  LDL.LU.64 R112, [R1+0x3e60] ;  /* 0x003e600001707983 */ /* 0x000ea20000300a00 */
[----:B-1----:R-:W-:-:S03]  /*400c0*/  IMAD.WIDE R38, R3, 0x4, R98 ;  /* 0x0000000403267825 */ /* 0x002fc600078e0262 */
[----:B------:R-:W2:Y:S04]  /*400d0*/  LDL.LU.64 R98, [R1+0x3e58] ;  /* 0x003e580001627983 */ /* 0x000ea80000300a00 */
[----:B------:R1:W-:Y:S02]  /*400e0*/  STL.64 [R1+0xa80], R36 ;  /* 0x000a802401007387 */ /* 0x0003e40000100a00 */
[C---:B-1----:R-:W-:Y:S02]  /*400f0*/  IMAD.WIDE R36, R3.reuse, 0x4, R84 ;  /* 0x0000000403247825 */ /* 0x042fe400078e0254 */
[----:B------:R-:W2:Y:S04]  /*40100*/  LDL.LU.64 R84, [R1+0x3e50] ;  /* 0x003e500001547983 */ /* 0x000ea80000300a00 */
[----:B------:R-:W-:Y:S04]  /*40110*/  STL.64 [R1+0xb18], R38 ;  /* 0x000b182601007387 */ /* 0x000fe80000100a00 */
[----:B------:R-:W2:Y:S04]  /*40120*/  LDL.LU.64 R70, [R1+0x3e48] ;  /* 0x003e480001467983 */ /* 0x000ea80000300a00 */
[----:B------:R1:W-:Y:S04]  /*40130*/  STL.64 [R1+0xc00], R36 ;  /* 0x000c002401007387 */ /* 0x0003e80000100a00 */
[----:B------:R-:W-:Y:S01]  /*40140*/  STL.64 [R1+0xd28], R40 ;  /* 0x000d282801007387 */ /* 0x000fe20000100a00 */
[----:B-1----:R-:W-:-:S04]  /*40150*/  IMAD.WIDE R36, R3, 0x4, R62 ;  /* 0x0000000403247825 */ /* 0x002fc800078e023e */
[----:B---3--:R-:W-:-:S04]  /*40160*/  IMAD.WIDE R38, R3, 0x4, R34 ;  /* 0x0000000403267825 */ /* 0x008fc800078e0222 */
[C---:B------:R-:W-:Y:S01]  /*40170*/  IMAD.WIDE R34, R3.reuse, 0x4, R250 ;  /* 0x0000000403227825 */ /* 0x040fe200078e02fa */
[----:B------:R-:W-:Y:S04]  /*40180*/  STL.64 [R1+0x948], R38 ;  /* 0x0009482601007387 */ /* 0x000fe80000100a00 */
[----:B------:R-:W3:Y:S04]  /*40190*/  LDL.LU.64 R250, [R1+0x70] ;  /* 0x0000700001fa7983 */ /* 0x000ee80000300a00 */
[----:B------:R1:W-:Y:S04]  /*401a0*/  STL.64 [R1+0x958], R36 ;  /* 0x0009582401007387 */ /* 0x0003e80000100a00 */
[----:B------:R4:W-:Y:S01]  /*401b0*/  STL.64 [R1+0x980], R34 ;  /* 0x0009802201007387 */ /* 0x0009e20000100a00 */
[----:B-1----:R-:W-:-:S03]  /*401c0*/  IMAD.WIDE R36, R3, 0x4, R32 ;  /* 0x0000000403247825 */ /* 0x002fc600078e0220 */
[----:B------:R-:W2:Y:S01]  /*401d0*/  LDL.LU.64 R32, [R1+0x3e40] ;  /* 0x003e400001207983 */ /* 0x000ea20000300a00 */
[----:B----4-:R-:W-:-:S03]  /*401e0*/  IMAD.WIDE R34, R3, 0x4, R10 ;  /* 0x0000000403227825 */ /* 0x010fc600078e020a */
        /* <DEDUP_REMOVED lines=8> */
[----:B------:R1:W-:Y:S04]  /*40270*/  STL.64 [R1+0xad0], R36 ;  /* 0x000ad02401007387 */ /* 0x0003e80000100a00 */
[----:B------:R-:W3:Y:S04]  /*40280*/  LDL.LU.64 R182, [R1+0x3e20] ;  /* 0x003e200001b67983 */ /* 0x000ee80000300a00 */
[----:B------:R2:W-:Y:S01]  /*40290*/  STL.64 [R1+0xbb8], R34 ;  /* 0x000bb82201007387 */ /* 0x0005e20000100a00 */
[----:B-1----:R-:W-:-:S03]  /*402a0*/  IMAD.WIDE R36, R3, 0x4, R64 ;  /* 0x0000000403247825 */ /* 0x002fc600078e0240 */
[----:B------:R-:W-:Y:S01]  /*402b0*/  STL.64 [R1+0xcc0], R38 ;  /* 0x000cc02601007387 */ /* 0x000fe20000100a00 */
[----:B--2---:R-:W-:-:S05]  /*402c0*/  IMAD.WIDE R34, R3, 0x4, R32 ;  /* 0x0000000403227825 */ /* 0x004fca00078e0220 */
[----:B------:R1:W-:Y:S04]  /*402d0*/  STL.64 [R1+0x8f8], R34 ;  /* 0x0008f82201007387 */ /* 0x0003e80000100a00 */
[----:B------:R2:W-:Y:S01]  /*402e0*/  STL.64 [R1+0x918], R36 ;  /* 0x0009182401007387 */ /* 0x0005e20000100a00 */
[----:B-1----:R-:W-:-:S03]  /*402f0*/  IMAD.WIDE R34, R3, 0x4, R30 ;  /* 0x0000000403227825 */ /* 0x002fc600078e021e */
[----:B------:R-:W3:Y:S01]  /*40300*/  LDL.LU.64 R30, [R1+0x3e18] ;  /* 0x003e1800011e7983 */ /* 0x000ee20000300a00 */
[----:B------:R-:W-:-:S05]  /*40310*/  IMAD.WIDE R32, R3, 0x4, R66 ;  /* 0x0000000403207825 */ /* 0x000fca00078e0242 */
[----:B------:R1:W-:Y:S01]  /*40320*/  STL.64 [R1+0x940], R32 ;  /* 0x0009402001007387 */ /* 0x0003e20000100a00 */
[----:B--2---:R-:W-:-:S04]  /*40330*/  IMAD.WIDE R36, R3, 0x4, R196 ;  /* 0x0000000403247825 */ /* 0x004fc800078e02c4 */
[C---:B-1----:R-:W-:Y:S02]  /*40340*/  IMAD.WIDE R32, R3.reuse, 0x4, R244 ;  /* 0x0000000403207825 */ /* 0x042fe400078e02f4 */
[----:B------:R-:W2:Y:S04]  /*40350*/  LDL.LU.64 R244, [R1+0x3e10] ;  /* 0x003e100001f47983 */ /* 0x000ea80000300a00 */
[----:B------:R1:W-:Y:S02]  /*40360*/  STL.64 [R1+0x990], R34 ;  /* 0x0009902201007387 */ /* 0x0003e40000100a00 */
[C---:B-1----:R-:W-:Y:S02]  /*40370*/  IMAD.WIDE R34, R3.reuse, 0x4, R228 ;  /* 0x0000000403227825 */ /* 0x042fe400078e02e4 */
[----:B------:R-:W2:Y:S04]  /*40380*/  LDL.LU.64 R228, [R1+0x3e08] ;  /* 0x003e080001e47983 */ /* 0x000ea80000300a00 */
[----:B------:R1:W-:Y:S02]  /*40390*/  STL.64 [R1+0xa00], R32 ;  /* 0x000a002001007387 */ /* 0x0003e40000100a00 */
[----:B-1----:R-:W-:-:S02]  /*403a0*/  IMAD.WIDE R32, R3, 0x4, R212 ;  /* 0x0000000403207825 */ /* 0x002fc400078e02d4 */
        /* <DEDUP_REMOVED lines=10> */
[----:B------:R1:W-:Y:S02]  /*40450*/  STL.64 [R1+0x8c8], R32 ;  /* 0x0008c82001007387 */ /* 0x0003e40000100a00 */
[----:B-1----:R-:W-:-:S02]  /*40460*/  IMAD.WIDE R32, R3, 0x4, R28 ;  /* 0x0000000403207825 */ /* 0x002fc400078e021c */
[----:B------:R-:W2:Y:S04]  /*40470*/  LDL.LU.64 R28, [R1+0x3de8] ;  /* 0x003de800011c7983 */ /* 0x000ea80000300a00 */
[----:B------:R1:W-:Y:S02]  /*40480*/  STL.64 [R1+0x8f0], R30 ;  /* 0x0008f01e01007387 */ /* 0x0003e40000100a00 */
[C---:B-1----:R-:W-:Y:S02]  /*40490*/  IMAD.WIDE R30, R3.reuse, 0x4, R168 ;  /* 0x00000004031e7825 */ /* 0x042fe400078e02a8 */
[----:B------:R-:W3:Y:S04]  /*404a0*/  LDL.LU.64 R168, [R1+0x3de0] ;  /* 0x003de00001a87983 */ /* 0x000ee80000300a00 */
        /* <DEDUP_REMOVED lines=8> */
[----:B-1----:R-:W-:-:S02]  /*40530*/  IMAD.WIDE R32, R3, 0x4, R124 ;  /* 0x0000000403207825 */ /* 0x002fc400078e027c */
[----:B------:R-:W3:Y:S04]  /*40540*/  LDL.LU.64 R124, [R1+0x3dc8] ;  /* 0x003dc800017c7983 */ /* 0x000ee80000300a00 */
[----:B------:R2:W-:Y:S04]  /*40550*/  STL.64 [R1+0xb10], R30 ;  /* 0x000b101e01007387 */ /* 0x0005e80000100a00 */
[----:B------:R-:W-:Y:S01]  /*40560*/  STL.64 [R1+0xbf0], R32 ;  /* 0x000bf02001007387 */ /* 0x000fe20000100a00 */
[----:B--2---:R-:W-:-:S04]  /*40570*/  IMAD.WIDE R30, R3, 0x4, R28 ;  /* 0x00000004031e7825 */ /* 0x004fc800078e021c */
[C---:B------:R-:W-:Y:S01]  /*40580*/  IMAD.WIDE R28, R3.reuse, 0x4, R110 ;  /* 0x00000004031c7825 */ /* 0x040fe200078e026e */
[----:B------:R-:W-:Y:S04]  /*40590*/  STL.64 [R1+0x878], R30 ;  /* 0x0008781e01007387 */ /* 0x000fe80000100a00 */
[----:B------:R-:W2:Y:S04]  /*405a0*/  LDL.LU.64 R110, [R1+0x3dc0] ;  /* 0x003dc000016e7983 */ /* 0x000ea80000300a00 */
[----:B------:R1:W-:Y:S02]  /*405b0*/  STL.64 [R1+0x888], R4 ;  /* 0x0008880401007387 */ /* 0x0003e40000100a00 */
[----:B-1----:R-:W-:-:S02]  /*405c0*/  IMAD.WIDE R4, R3, 0x4, R26 ;  /* 0x0000000403047825 */ /* 0x002fc400078e021a */
[----:B------:R-:W2:Y:S04]  /*405d0*/  LDL.LU.64 R26, [R1+0x3db8] ;  /* 0x003db800011a7983 */ /* 0x000ea80000300a00 */
[----:B------:R1:W-:Y:S02]  /*405e0*/  STL.64 [R1+0x8b0], R28 ;  /* 0x0008b01c01007387 */ /* 0x0003e40000100a00 */
[C---:B-1----:R-:W-:Y:S02]  /*405f0*/  IMAD.WIDE R28, R3.reuse, 0x4, R96 ;  /* 0x00000004031c7825 */ /* 0x042fe400078e0260 */
[----:B------:R-:W3:Y:S04]  /*40600*/  LDL.LU.64 R96, [R1+0x3db0] ;  /* 0x003db00001607983 */ /* 0x000ee80000300a00 */
        /* <DEDUP_REMOVED lines=10> */
[----:B------:R1:W-:Y:S02]  /*406b0*/  STL.64 [R1+0xb90], R4 ;  /* 0x000b900401007387 */ /* 0x0003e40000100a00 */
[----:B-1----:R-:W-:-:S04]  /*406c0*/  IMAD.WIDE R4, R3, 0x4, R242 ;  /* 0x0000000403047825 */ /* 0x002fc800078e02f2 */
        /* <DEDUP_REMOVED lines=17> */
[----:B-1----:R-:W-:-:S02]  /*407e0*/  IMAD.WIDE R26, R3, 0x4, R8 ;  /* 0x00000004031a7825 */ /* 0x002fc400078e0208 */
[----:B------:R-:W4:Y:S04]  /*407f0*/  LDL.LU.64 R8, [R1+0x3d68] ;  /* 0x003d680001087983 */ /* 0x000f280000300a00 */
[----:B------:R2:W-:Y:S04]  /*40800*/  STL.64 [R1+0xa78], R4 ;  /* 0x000a780401007387 */ /* 0x0005e80000100a00 */
[----:B------:R-:W-:Y:S01]  /*40810*/  STL.64 [R1+0xb58], R26 ;  /* 0x000b581a01007387 */ /* 0x000fe20000100a00 */
[----:B--2---:R-:W-:-:S04]  /*40820*/  IMAD.WIDE R4, R3, 0x4, R24 ;  /* 0x0000000403047825 */ /* 0x004fc800078e0218 */
[C---:B---3--:R-:W-:Y:S02]  /*40830*/  IMAD.WIDE R24, R3.reuse, 0x4, R166 ;  /* 0x0000000403187825 */ /* 0x048fe400078e02a6 */
        /* <DEDUP_REMOVED lines=20> */
[----:B------:R1:W-:Y:S02]  /*40980*/  STL.64 [R1+0xae8], R24 ;  /* 0x000ae81801007387 */ /* 0x0003e40000100a00 */
[----:B-1----:R-:W-:-:S02]  /*40990*/  IMAD.WIDE R4, R3, 0x4, R20 ;  /* 0x0000000403047825 */ /* 0x002fc400078e0214 */
[----:B------:R-:W2:Y:S02]  /*409a0*/  LDL.LU.64 R20, [R1+0x3d28] ;  /* 0x003d280001147983 */ /* 0x000ea40000300a00 */
[----:B------:R-:W-:-:S04]  /*409b0*/  IMAD.WIDE R24, R3, 0x4, R70 ;  /* 0x0000000403187825 */ /* 0x000fc800078e0246 */
[----:B----4-:R-:W-:-:S05]  /*409c0*/  IMAD.WIDE R22, R3, 0x4, R22 ;  /* 0x0000000403167825 */ /* 0x010fca00078e0216 */
[----:B------:R1:W-:Y:S04]  /*409d0*/  STL.64 [R1+0x808], R22 ;  /* 0x0008081601007387 */ /* 0x0003e80000100a00 */
[----:B------:R4:W-:Y:S04]  /*409e0*/  STL.64 [R1+0x540], R4 ;  /* 0x0005400401007387 */ /* 0x0009e80000100a00 */
[----:B------:R3:W-:Y:S01]  /*409f0*/  STL.64 [R1+0x538], R24 ;  /* 0x0005381801007387 */ /* 0x0007e20000100a00 */
[----:B-1----:R-:W-:-:S04]  /*40a00*/  IMAD.WIDE R22, R3, 0x4, R72 ;  /* 0x0000000403167825 */ /* 0x002fc800078e0248 */
[C---:B----4-:R-:W-:Y:S01]  /*40a10*/  IMAD.WIDE R4, R3.reuse, 0x4, R74 ;  /* 0x0000000403047825 */ /* 0x050fe200078e024a */
[----:B------:R1:W-:Y:S03]  /*40a20*/  STL.64 [R1+0x840], R22 ;  /* 0x0008401601007387 */ /* 0x0003e60000100a00 */
[C---:B---3--:R-:W-:Y:S01]  /*40a30*/  IMAD.WIDE R24, R3.reuse, 0x4, R76 ;  /* 0x0000000403187825 */ /* 0x048fe200078e024c */
[----:B------:R3:W-:Y:S04]  /*40a40*/  STL.64 [R1+0x8a0], R4 ;  /* 0x0008a00401007387 */ /* 0x0007e80000100a00 */
[----:B------:R-:W-:Y:S01]  /*40a50*/  STL.64 [R1+0x938], R24 ;  /* 0x0009381801007387 */ /* 0x000fe20000100a00 */
[----:B-1----:R-:W-:-:S04]  /*40a60*/  IMAD.WIDE R22, R3, 0x4, R78 ;  /* 0x0000000403167825 */ /* 0x002fc800078e024e */
[C---:B---3--:R-:W-:Y:S01]  /*40a70*/  IMAD.WIDE R4, R3.reuse, 0x4, R80 ;  /* 0x0000000403047825 */ /* 0x048fe200078e0250 */
[----:B------:R1:W-:Y:S04]  /*40a80*/  STL.64 [R1+0x9f8], R22 ;  /* 0x0009f81601007387 */ /* 0x0003e80000100a00 */
[----:B------:R3:W-:Y:S01]  /*40a90*/  STL.64 [R1+0xab0], R4 ;  /* 0x000ab00401007387 */ /* 0x0007e20000100a00 */
[----:B-1----:R-:W-:-:S04]  /*40aa0*/  IMAD.WIDE R22, R3, 0x4, R82 ;  /* 0x0000000403167825 */ /* 0x002fc800078e0252 */
[----:B---3--:R-:W-:-:S04]  /*40ab0*/  IMAD.WIDE R4, R3, 0x4, R84 ;  /* 0x0000000403047825 */ /* 0x008fc800078e0254 */
[----:B--2---:R-:W-:-:S05]  /*40ac0*/  IMAD.WIDE R20, R3, 0x4, R20 ;  /* 0x0000000403147825 */ /* 0x004fca00078e0214 */
[----:B------:R1:W-:Y:S04]  /*40ad0*/  STL.64 [R1+0x530], R20 ;  /* 0x0005301401007387 */ /* 0x0003e80000100a00 */
[----:B------:R2:W-:Y:S04]  /*40ae0*/  STL.64 [R1+0x528], R22 ;  /* 0x0005281601007387 */ /* 0x0005e80000100a00 */
[----:B------:R3:W-:Y:S01]  /*40af0*/  STL.64 [R1+0x520], R4 ;  /* 0x0005200401007387 */ /* 0x0007e20000100a00 */
[----:B-1----:R-:W-:-:S04]  /*40b00*/  IMAD.WIDE R20, R3, 0x4, R86 ;  /* 0x0000000403147825 */ /* 0x002fc800078e0256 */
[C---:B--2---:R-:W-:Y:S01]  /*40b10*/  IMAD.WIDE R22, R3.reuse, 0x4, R88 ;  /* 0x0000000403167825 */ /* 0x044fe200078e0258 */
[----:B------:R1:W-:Y:S03]  /*40b20*/  STL.64 [R1+0x518], R20 ;  /* 0x0005181401007387 */ /* 0x0003e60000100a00 */
[C---:B---3--:R-:W-:Y:S01]  /*40b30*/  IMAD.WIDE R4, R3.reuse, 0x4, R90 ;  /* 0x0000000403047825 */ /* 0x048fe200078e025a */
[----:B------:R2:W-:Y:S04]  /*40b40*/  STL.64 [R1+0x860], R22 ;  /* 0x0008601601007387 */ /* 0x0005e80000100a00 */
[----:B------:R3:W-:Y:S01]  /*40b50*/  STL.64 [R1+0x8e8], R4 ;  /* 0x0008e80401007387 */ /* 0x0007e20000100a00 */
[----:B-1----:R-:W-:-:S04]  /*40b60*/  IMAD.WIDE R20, R3, 0x4, R92 ;  /* 0x0000000403147825 */ /* 0x002fc800078e025c */
[C---:B--2---:R-:W-:Y:S01]  /*40b70*/  IMAD.WIDE R22, R3.reuse, 0x4, R94 ;  /* 0x0000000403167825 */ /* 0x044fe200078e025e */
[----:B------:R1:W-:Y:S03]  /*40b80*/  STL.64 [R1+0x9a8], R20 ;  /* 0x0009a81401007387 */ /* 0x0003e60000100a00 */
[C---:B---3--:R-:W-:Y:S01]  /*40b90*/  IMAD.WIDE R4, R3.reuse, 0x4, R18 ;  /* 0x0000000403047825 */ /* 0x048fe200078e0212 */
[----:B------:R-:W-:Y:S03]  /*40ba0*/  STL.64 [R1+0xa70], R22 ;  /* 0x000a701601007387 */ /* 0x000fe60000100a00 */
[C---:B------:R-:W-:Y:S01]  /*40bb0*/  IMAD.WIDE R18, R3.reuse, 0x4, R98 ;  /* 0x0000000403127825 */ /* 0x040fe200078e0262 */
[----:B------:R2:W-:Y:S03]  /*40bc0*/  STL.64 [R1+0x510], R4 ;  /* 0x0005100401007387 */ /* 0x0005e60000100a00 */
[----:B-1----:R-:W-:-:S05]  /*40bd0*/  IMAD.WIDE R20, R3, 0x4, R96 ;  /* 0x0000000403147825 */ /* 0x002fca00078e0260 */
[----:B------:R1:W-:Y:S01]  /*40be0*/  STL.64 [R1+0x508], R20 ;  /* 0x0005081401007387 */ /* 0x0003e20000100a00 */
[----:B--2---:R-:W-:-:S03]  /*40bf0*/  IMAD.WIDE R4, R3, 0x4, R100 ;  /* 0x0000000403047825 */ /* 0x004fc600078e0264 */
        /* <DEDUP_REMOVED lines=10> */
[----:B------:R-:W-:Y:S03]  /*40ca0*/  STL.64 [R1+0xa30], R20 ;  /* 0x000a301401007387 */ /* 0x000fe60000100a00 */
[C---:B---3--:R-:W-:Y:S01]  /*40cb0*/  IMAD.WIDE R4, R3.reuse, 0x4, R110 ;  /* 0x0000000403047825 */ /* 0x048fe200078e026e */
[----:B------:R1:W-:Y:S03]  /*40cc0*/  STL.64 [R1+0x4f0], R18 ;  /* 0x0004f01201007387 */ /* 0x0003e60000100a00 */
[C---:B------:R-:W-:Y:S01]  /*40cd0*/  IMAD.WIDE R16, R3.reuse, 0x4, R112 ;  /* 0x0000000403107825 */ /* 0x040fe200078e0270 */
        /* <DEDUP_REMOVED lines=26> */
[----:B------:R-:W-:Y:S04]  /*40e80*/  STL.64 [R1+0x8d8], R16 ;  /* 0x0008d81001007387 */ /* 0x000fe80000100a00 */
[----:B------:R2:W-:Y:S01]  /*40e90*/  STL.64 [R1+0x9a0], R14 ;  /* 0x0009a00e01007387 */ /* 0x0005e20000100a00 */
[----:B-1----:R-:W-:-:S04]  /*40ea0*/  IMAD.WIDE R4, R3, 0x4, R12 ;  /* 0x0000000403047825 */ /* 0x002fc800078e020c */
[C---:B------:R-:W-:Y:S01]  /*40eb0*/  IMAD.WIDE R12, R3.reuse, 0x4, R138 ;  /* 0x00000004030c7825 */ /* 0x040fe200078e028a */
[----:B------:R1:W-:Y:S03]  /*40ec0*/  STL.64 [R1+0x4a0], R4 ;  /* 0x0004a00401007387 */ /* 0x0003e60000100a00 */
[C---:B--2---:R-:W-:Y:S01]  /*40ed0*/  IMAD.WIDE R14, R3.reuse, 0x4, R140 ;  /* 0x00000004030e7825 */ /* 0x044fe200078e028c */
[----:B------:R2:W-:Y:S04]  /*40ee0*/  STL.64 [R1+0x498], R12 ;  /* 0x0004980c01007387 */ /* 0x0005e80000100a00 */
[----:B------:R3:W-:Y:S01]  /*40ef0*/  STL.64 [R1+0x490], R14 ;  /* 0x0004900e01007387 */ /* 0x0007e20000100a00 */
[----:B-1----:R-:W-:-:S04]  /*40f00*/  IMAD.WIDE R4, R3, 0x4, R142 ;  /* 0x0000000403047825 */ /* 0x002fc800078e028e */
[C---:B--2---:R-:W-:Y:S01]  /*40f10*/  IMAD.WIDE R12, R3.reuse, 0x4, R144 ;  /* 0x00000004030c7825 */ /* 0x044fe200078e0290 */
[----:B------:R1:W-:Y:S03]  /*40f20*/  STL.64 [R1+0x488], R4 ;  /* 0x0004880401007387 */ /* 0x0003e60000100a00 */
[C---:B---3--:R-:W-:Y:S01]  /*40f30*/  IMAD.WIDE R14, R3.reuse, 0x4, R146 ;  /* 0x00000004030e7825 */ /* 0x048fe200078e0292 */
[----:B------:R2:W-:Y:S03]  /*40f40*/  STL.64 [R1+0x480], R12 ;  /* 0x0004800c01007387 */ /* 0x0005e60000100a00 */
[C---:B------:R-:W-:Y:S01]  /*40f50*/  IMAD.WIDE R10, R3.reuse, 0x4, R10 ;  /* 0x00000004030a7825 */ /* 0x040fe200078e020a */
[----:B------:R-:W-:Y:S03]  /*40f60*/  STL.64 [R1+0x478], R14 ;  /* 0x0004780e01007387 */ /* 0x000fe60000100a00 */
[----:B-1----:R-:W-:-:S04]  /*40f70*/  IMAD.WIDE R4, R3, 0x4, R148 ;  /* 0x0000000403047825 */ /* 0x002fc800078e0294 */
[C---:B--2---:R-:W-:Y:S01]  /*40f80*/  IMAD.WIDE R12, R3.reuse, 0x4, R150 ;  /* 0x00000004030c7825 */ /* 0x044fe200078e0296 */
        /* <DEDUP_REMOVED lines=43> */
[----:B------:R2:W-:Y:S04]  /*41240*/  STL.64 [R1+0x3e8], R8 ;  /* 0x0003e80801007387 */ /* 0x0005e80000100a00 */
[----:B------:R-:W-:Y:S01]  /*41250*/  STL.64 [R1+0x3e0], R10 ;  /* 0x0003e00a01007387 */ /* 0x000fe20000100a00 */
[----:B-1----:R-:W-:-:S03]  /*41260*/  IMAD.WIDE R4, R3, 0x4, R192 ;  /* 0x0000000403047825 */ /* 0x002fc600078e02c0 */
[----:B------:R-:W3:Y:S01]  /*41270*/  LDL.LU.64 R68, [R1+0x548] ;  /* 0x0005480001447983 */ /* 0x000ee20000300a00 */
[----:B--2---:R-:W-:-:S03]  /*41280*/  IMAD.WIDE R8, R3, 0x4, R194 ;  /* 0x0000000403087825 */ /* 0x004fc600078e02c2 */
[----:B------:R1:W-:Y:S04]  /*41290*/  STL.64 [R1+0x3d8], R4 ;  /* 0x0003d80401007387 */ /* 0x0003e80000100a00 */
[----:B-1----:R-:W2:Y:S04]  /*412a0*/  LDL.LU.64 R4, [R1+0x550] ;  /* 0x0005500001047983 */ /* 0x002ea80000300a00 */
[----:B------:R1:W-:Y:S04]  /*412b0*/  STL.64 [R1+0x890], R8 ;  /* 0x0008900801007387 */ /* 0x0003e80000100a00 */
[----:B------:R-:W4:Y:S01]  /*412c0*/  LDL.LU.64 R250, [R1+0x558] ;  /* 0x0005580001fa7983 */ /* 0x000f220000300a00 */
[----:B------:R-:W-:-:S04]  /*412d0*/  IMAD.WIDE R10, R3, 0x4, R6 ;  /* 0x00000004030a7825 */ /* 0x000fc800078e0206 */
[----:B------:R-:W-:-:S04]  /*412e0*/  IMAD.WIDE R6, R3, 0x4, R198 ;  /* 0x0000000403067825 */ /* 0x000fc800078e02c6 */
[C---:B-1----:R-:W-:Y:S01]  /*412f0*/  IMAD.WIDE R8, R3.reuse, 0x4, R196 ;  /* 0x0000000403087825 */ /* 0x042fe200078e02c4 */
[----:B------:R1:W-:Y:S04]  /*41300*/  STL.64 [R1+0x3d0], R10 ;  /* 0x0003d00a01007387 */ /* 0x0003e80000100a00 */
[----:B------:R1:W-:Y:S04]  /*41310*/  STL.64 [R1+0x3c8], R8 ;  /* 0x0003c80801007387 */ /* 0x0003e80000100a00 */
[----:B------:R1:W-:Y:S02]  /*41320*/  STL.64 [R1+0x3c0], R6 ;  /* 0x0003c00601007387 */ /* 0x0003e40000100a00 */
[----:B-1----:R-:W-:-:S04]  /*41330*/  IMAD.WIDE R10, R3, 0x4, R200 ;  /* 0x00000004030a7825 */ /* 0x002fc800078e02c8 */
[C---:B------:R-:W-:Y:S01]  /*41340*/  IMAD.WIDE R8, R3.reuse, 0x4, R202 ;  /* 0x0000000403087825 */ /* 0x040fe200078e02ca */
[----:B------:R1:W-:Y:S03]  /*41350*/  STL.64 [R1+0x3b8], R10 ;  /* 0x0003b80a01007387 */ /* 0x0003e60000100a00 */
[C---:B------:R-:W-:Y:S01]  /*41360*/  IMAD.WIDE R6, R3.reuse, 0x4, R204 ;  /* 0x0000000403067825 */ /* 0x040fe200078e02cc */
        /* <DEDUP_REMOVED lines=43> */
[----:B------:R2:W-:Y:S01]  /*41620*/  STL.64 [R1+0x308], R6 ;  /* 0x0003080601007387 */ /* 0x0005e20000100a00 */
[----:B-1----:R-:W-:-:S05]  /*41630*/  IMAD.WIDE R10, R3, 0x4, R248 ;  /* 0x00000004030a7825 */ /* 0x002fca00078e02f8 */
[----:B------:R-:W-:Y:S01]  /*41640*/  STL.64 [R1+0x300], R10 ;  /* 0x0003000a01007387 */ /* 0x000fe20000100a00 */
[----:B---3--:R-:W-:-:S05]  /*41650*/  IMAD.WIDE R8, R3, 0x4, R68 ;  /* 0x0000000403087825 */ /* 0x008fca00078e0244 */
[----:B------:R-:W-:Y:S04]  /*41660*/  STL.64 [R1+0x2f8], R8 ;  /* 0x0002f80801007387 */ /* 0x000fe80000100a00 */
[----:B------:R-:W3:Y:S01]  /*41670*/  LDL.LU.64 R78, [R1+0x560] ;  /* 0x00056000014e7983 */ /* 0x000ee20000300a00 */
[----:B--2---:R-:W-:-:S05]  /*41680*/  IMAD.WIDE R6, R3, 0x4, R4 ;  /* 0x0000000403067825 */ /* 0x004fca00078e0204 */
[----:B------:R-:W-:Y:S01]  /*41690*/  STL.64 [R1+0x2f0], R6 ;  /* 0x0002f00601007387 */ /* 0x000fe20000100a00 */
[----:B----4-:R-:W-:-:S03]  /*416a0*/  IMAD.WIDE R4, R3, 0x4, R250 ;  /* 0x0000000403047825 */ /* 0x010fc600078e02fa */
[----:B------:R-:W2:Y:S04]  /*416b0*/  LDL.LU.64 R76, [R1+0x568] ;  /* 0x00056800014c7983 */ /* 0x000ea80000300a00 */
[----:B------:R1:W-:Y:S04]  /*416c0*/  STL.64 [R1+0x2e8], R4 ;  /* 0x0002e80401007387 */ /* 0x0003e80000100a00 */
[----:B------:R-:W4:Y:S04]  /*416d0*/  LDL.LU.64 R74, [R1+0x570] ;  /* 0x00057000014a7983 */ /* 0x000f280000300a00 */
        /* <DEDUP_REMOVED lines=26> */
[----:B-1----:R-:W4:Y:S04]  /*41880*/  LDL.LU.64 R4, [R1+0x650] ;  /* 0x0006500001047983 */ /* 0x002f280000300a00 */
[----:B------:R-:W4:Y:S01]  /*41890*/  LDL.LU.64 R250, [R1+0x658] ;  /* 0x0006580001fa7983 */ /* 0x000f220000300a00 */
[----:B---3--:R-:W-:-:S05]  /*418a0*/  IMAD.WIDE R10, R3, 0x4, R78 ;  /* 0x00000004030a7825 */ /* 0x008fca00078e024e */
[----:B------:R1:W-:Y:S01]  /*418b0*/  STL.64 [R1+0x2e0], R10 ;  /* 0x0002e00a01007387 */ /* 0x0003e20000100a00 */
[----:B--2---:R-:W-:-:S05]  /*418c0*/  IMAD.WIDE R8, R3, 0x4, R76 ;  /* 0x0000000403087825 */ /* 0x004fca00078e024c */
[----:B------:R2:W-:Y:S01]  /*418d0*/  STL.64 [R1+0x2d8], R8 ;  /* 0x0002d80801007387 */ /* 0x0005e20000100a00 */
[----:B----4-:R-:W-:-:S04]  /*418e0*/  IMAD.WIDE R6, R3, 0x4, R74 ;  /* 0x0000000403067825 */ /* 0x010fc800078e024a */
[C---:B-1----:R-:W-:Y:S01]  /*418f0*/  IMAD.WIDE R10, R3.reuse, 0x4, R72 ;  /* 0x00000004030a7825 */ /* 0x042fe200078e0248 */
        /* <DEDUP_REMOVED lines=51> */
[----:B------:R-:W-:Y:S01]  /*41c30*/  STL.64 [R1+0x200], R8 ;  /* 0x0002000801007387 */ /* 0x000fe20000100a00 */
[----:B-1----:R-:W-:-:S03]  /*41c40*/  IMAD.WIDE R6, R3, 0x4, R4 ;  /* 0x0000000403067825 */ /* 0x002fc600078e0204 */
[----:B------:R-:W2:Y:S01]  /*41c50*/  LDL.LU.64 R78, [R1+0x660] ;  /* 0x00066000014e7983 */ /* 0x000ea20000300a00 */
[----:B------:R-:W-:-:S03]  /*41c60*/  IMAD.WIDE R4, R3, 0x4, R250 ;  /* 0x0000000403047825 */ /* 0x000fc600078e02fa */
[----:B------:R-:W-:Y:S04]  /*41c70*/  STL.64 [R1+0x1f8], R6 ;  /* 0x0001f80601007387 */ /* 0x000fe80000100a00 */
[----:B------:R-:W3:Y:S04]  /*41c80*/  LDL.LU.64 R76, [R1+0x668] ;  /* 0x00066800014c7983 */ /* 0x000ee80000300a00 */
        /* <DEDUP_REMOVED lines=30> */
[----:B--2---:R-:W-:-:S04]  /*41e70*/  IMAD.WIDE R10, R3, 0x4, R78 ;  /* 0x00000004030a7825 */ /* 0x004fc800078e024e */
[C---:B---3--:R-:W-:Y:S01]  /*41e80*/  IMAD.WIDE R8, R3.reuse, 0x4, R76 ;  /* 0x0000000403087825 */ /* 0x048fe200078e024c */
[----:B------:R1:W-:Y:S04]  /*41e90*/  STL.64 [R1+0x1e8], R10 ;  /* 0x0001e80a01007387 */ /* 0x0003e80000100a00 */
        /* <DEDUP_REMOVED lines=148> */
[----:B-1----:R-:W-:-:S04]  /*427e0*/  IMAD.WIDE R6, R3, 0x4, R4 ;  /* 0x0000000403067825 */ /* 0x002fc800078e0204 */
[C---:B------:R-:W-:Y:S02]  /*427f0*/  IMAD.WIDE R4, R3.reuse, 0x4, R250 ;  /* 0x0000000403047825 */ /* 0x040fe400078e02fa */
[----:B------:R-:W2:Y:S04]  /*42800*/  LDL.LU.64 R250, [R1+0xc10] ;  /* 0x000c100001fa7983 */ /* 0x000ea80000300a00 */
[----:B------:R-:W-:Y:S04]  /*42810*/  STL.64 [R1+0x8], R6 ;  /* 0x0000080601007387 */ /* 0x000fe80000100a00 */
[----:B------:R-:W3:Y:S04]  /*42820*/  LDL.LU.64 R78, [R1+0xc28] ;  /* 0x000c2800014e7983 */ /* 0x000ee80000300a00 */
[----:B------:R1:W-:Y:S04]  /*42830*/  STL.64 [R1], R4 ;  /* 0x0000000401007387 */ /* 0x0003e80000100a00 */
[----:B------:R-:W4:Y:S04]  /*42840*/  LDL.LU.64 R76, [R1+0xc40] ;  /* 0x000c4000014c7983 */ /* 0x000f280000300a00 */
[----:B-1----:R-:W2:Y:S04]  /*42850*/  LDL.LU.64 R4, [R1+0xc58] ;  /* 0x000c580001047983 */ /* 0x002ea80000300a00 */
        /* <DEDUP_REMOVED lines=27> */
[----:B---3--:R-:W-:-:S04]  /*42a10*/  IMAD.WIDE R248, R3, 0x4, R78 ;  /* 0x0000000403f87825 */ /* 0x008fc800078e024e */
[----:B----4-:R-:W-:-:S04]  /*42a20*/  IMAD.WIDE R246, R3, 0x4, R76 ;  /* 0x0000000403f67825 */ /* 0x010fc800078e024c */
[----:B--2---:R-:W-:-:S04]  /*42a30*/  IMAD.WIDE R6, R3, 0x4, R74 ;  /* 0x0000000403067825 */ /* 0x004fc800078e024a */
[----:B------:R-:W-:-:S04]  /*42a40*/  IMAD.WIDE R12, R3, 0x4, R22 ;  /* 0x00000004030c7825 */ /* 0x000fc800078e0216 */
        /* <DEDUP_REMOVED lines=18> */
[C---:B------:R-:W-:Y:S02]  /*42b70*/  IMAD.WIDE R50, R3.reuse, 0x4, R60 ;  /* 0x0000000403327825 */ /* 0x040fe400078e023c */
[----:B------:R-:W2:Y:S02]  /*42b80*/  LDL.LU.64 R60, [R1+0xef0] ;  /* 0x000ef000013c7983 */ /* 0x000ea40000300a00 */
[C---:B------:R-:W-:Y:S02]  /*42b90*/  IMAD.WIDE R52, R3.reuse, 0x4, R62 ;  /* 0x0000000403347825 */ /* 0x040fe400078e023e */
[----:B------:R-:W3:Y:S02]  /*42ba0*/  LDL.LU.64 R62, [R1+0xf08] ;  /* 0x000f0800013e7983 */ /* 0x000ee40000300a00 */
[C---:B------:R-:W-:Y:S02]  /*42bb0*/  IMAD.WIDE R54, R3.reuse, 0x4, R64 ;  /* 0x0000000403367825 */ /* 0x040fe400078e0240 */
[----:B------:R-:W4:Y:S02]  /*42bc0*/  LDL.LU.64 R64, [R1+0xf18] ;  /* 0x000f180001407983 */ /* 0x000f240000300a00 */
[----:B------:R-:W-:-:S02]  /*42bd0*/  IMAD.WIDE R56, R3, 0x4, R66 ;  /* 0x0000000403387825 */ /* 0x000fc400078e0242 */
[----:B------:R-:W2:Y:S02]  /*42be0*/  LDL.LU.64 R66, [R1+0xf20] ;  /* 0x000f200001427983 */ /* 0x000ea40000300a00 */
[C---:B------:R-:W-:Y:S02]  /*42bf0*/  IMAD.WIDE R58, R3.reuse, 0x4, R68 ;  /* 0x00000004033a7825 */ /* 0x040fe400078e0244 */
[----:B------:R-:W2:Y:S02]  /*42c00*/  LDL.LU.64 R68, [R1+0xf28] ;  /* 0x000f280001447983 */ /* 0x000ea40000300a00 */
[C---:B------:R-:W-:Y:S02]  /*42c10*/  IMAD.WIDE R10, R3.reuse, 0x4, R70 ;  /* 0x00000004030a7825 */ /* 0x040fe400078e0246 */
[----:B------:R-:W2:Y:S02]  /*42c20*/  LDL.LU.64 R70, [R1+0xf30] ;  /* 0x000f300001467983 */ /* 0x000ea40000300a00 */
[----:B------:R-:W-:-:S02]  /*42c30*/  IMAD.WIDE R8, R3, 0x4, R72 ;  /* 0x0000000403087825 */ /* 0x000fc400078e0248 */
        /* <DEDUP_REMOVED lines=14> */
[----:B------:R-:W3:Y:S04]  /*42d20*/  LDL.LU.64 R100, [R1+0x1070] ;  /* 0x0010700001647983 */ /* 0x000ee80000300a00 */
        /* <DEDUP_REMOVED lines=71> */
[----:B------:R-:W4:Y:S01]  /*431a0*/  LDL.LU.64 R244, [R1+0x1418] ;  /* 0x0014180001f47983 */ /* 0x000f220000300a00 */
[----:B------:R-:W-:Y:S01]  /*431b0*/  IMAD.MOV.U32 R2, RZ, RZ, c[0x0][0x180] ;  /* 0x00006000ff027624 */ /* 0x000fe200078e00ff */
[----:B------:R-:W-:Y:S01]  /*431c0*/  ISETP.NE.U32.AND P6, PT, R0, RZ, PT ;  /* 0x000000ff0000720c */ /* 0x000fe20003fc5070 */
[----:B------:R-:W-:-:S03]  /*431d0*/  IMAD.WIDE R250, R3, 0x4, R250 ;  /* 0x0000000403fa7825 */ /* 0x000fc600078e02fa */
[----:B------:R-:W-:Y:S01]  /*431e0*/  IADD3 R0, R2, -0x119, RZ ;  /* 0xfffffee702007810 */ /* 0x000fe20007ffe0ff */
[----:B------:R-:W-:-:S04]  /*431f0*/  IMAD.WIDE R4, R3, 0x4, R4 ;  /* 0x0000000403047825 */ /* 0x000fc800078e0204 */
[----:B--2---:R-:W-:-:S04]  /*43200*/  IMAD.WIDE R60, R3, 0x4, R60 ;  /* 0x00000004033c7825 */ /* 0x004fc800078e023c */
[----:B---3--:R-:W-:-:S04]  /*43210*/  IMAD.WIDE R62, R3, 0x4, R62 ;  /* 0x00000004033e7825 */ /* 0x008fc800078e023e */
[----:B----4-:R-:W-:-:S04]  /*43220*/  IMAD.WIDE R64, R3, 0x4, R64 ;  /* 0x0000000403407825 */ /* 0x010fc800078e0240 */
        /* <DEDUP_REMOVED lines=90> */
[----:B------:R1:W-:Y:S04]  /*437d0*/  STL.64 [R1+0x3eb8], R18 ;  /* 0x003eb81201007387 */ /* 0x0003e80000100a00 */
[----:B------:R-:W2:Y:S04]  /*437e0*/  S2R R2, SR_TID.X ;  /* 0x0000000000027919 */ /* 0x000ea80000002100 */
[----:B------:R-:W0:Y:S04]  /*437f0*/  LDGDEPBAR ;  /* 0x00000000000079af */ /* 0x000e280000000000 */
[----:B-1----:R-:W3:Y:S04]  /*43800*/  LDL.64 R18, [R1+0x988] ;  /* 0x0009880001127983 */ /* 0x002ee80000100a00 */
[----:B------:R1:W-:Y:S04]  /*43810*/  STL.64 [R1+0x3eb0], R34 ;  /* 0x003eb02201007387 */ /* 0x0003e80000100a00 */
[----:B-1----:R-:W4:Y:S04]  /*43820*/  LDL.64 R34, [R1+0x9d8] ;  /* 0x0009d80001227983 */ /* 0x002f280000100a00 */
[----:B------:R1:W-:Y:S04]  /*43830*/  STL.64 [R1+0x3ea8], R50 ;  /* 0x003ea83201007387 */ /* 0x0003e80000100a00 */
[----:B-1----:R-:W5:Y:S04]  /*43840*/  LDL.64 R50, [R1+0xa18] ;  /* 0x000a180001327983 */ /* 0x002f680000100a00 */
[----:B------:R1:W-:Y:S04]  /*43850*/  STL.64 [R1+0x3ea0], R66 ;  /* 0x003ea04201007387 */ /* 0x0003e80000100a00 */
[----:B-1----:R-:W3:Y:S04]  /*43860*/  LDL.64 R66, [R1+0xa58] ;  /* 0x000a580001427983 */ /* 0x002ee80000100a00 */
        /* <DEDUP_REMOVED lines=27> */
[----:B-1----:R-:W3:Y:S01]  /*43a20*/  LDL.64 R36, [R1+0x1518] ;  /* 0x0015180001247983 */ /* 0x002ee20000100a00 */
[----:B--2---:R-:W-:-:S03]  /*43a30*/  LOP3.LUT R2, R2, 0x7f, RZ, 0xc0, !PT ;  /* 0x0000007f02027812 */ /* 0x004fc600078ec0ff */
[----:B------:R-:W-:Y:S02]  /*43a40*/  STL.64 [R1+0x3e08], R52 ;  /* 0x003e083401007387 */ /* 0x000fe40000100a00 */
[----:B------:R-:W-:Y:S02]  /*43a50*/  IMAD.SHL.U32 R2, R2, 0x4, RZ ;  /* 0x0000000402027824 */ /* 0x000fe400078e00ff */
        /* <DEDUP_REMOVED lines=10> */
[----:B------:R2:W-:Y:S04]  /*43b00*/  STL.64 [R1+0x3db0], R228 ;  /* 0x003db0e401007387 */ /* 0x0005e80000100a00 */
[----:B------:R4:W-:Y:S04]  /*43b10*/  STL.64 [R1+0x3da8], R244 ;  /* 0x003da8f401007387 */ /* 0x0009e80000100a00 */
[----:B-1----:R-:W5:Y:S04]  /*43b20*/  LDL.64 R212, [R1+0x398] ;  /* 0x0003980001d47983 */ /* 0x002f680000100a00 */
[----:B--2---:R-:W2:Y:S04]  /*43b30*/  LDL.64 R228, [R1+0x3d0] ;  /* 0x0003d00001e47983 */ /* 0x004ea80000100a00 */
[----:B----4-:R-:W4:Y:S04]  /*43b40*/  LDL.64 R244, [R1+0x408] ;  /* 0x0004080001f47983 */ /* 0x010f280000100a00 */
        /* <DEDUP_REMOVED lines=25> */
[----:B-----5:R5:W-:Y:S04]  /*43ce0*/  LDGSTS.E [R2+0x4f000], [R50.64], P6 ;  /* 0x4f00000032027fae */ /* 0x020be8000b121844 */
[----:B------:R1:W-:Y:S04]  /*43cf0*/  LDGSTS.E [R2+0x50000], [R34.64], P6 ;  /* 0x5000000022027fae */ /* 0x0003e8000b121844 */
[----:B------:R3:W-:Y:S04]  /*43d00*/  LDGSTS.E [R2+0x51000], [R18.64], P6 ;  /* 0x5100000012027fae */ /* 0x0007e8000b121844 */
[----:B-----5:R-:W5:Y:S04]  /*43d10*/  LDL.64 R50, [R1+0x8b8] ;  /* 0x0008b80001327983 */ /* 0x020f680000100a00 */
[----:B-1----:R-:W2:Y:S04]  /*43d20*/  LDL.64 R34, [R1+0x8f8] ;  /* 0x0008f80001227983 */ /* 0x002ea80000100a00 */
[----:B---3--:R-:W3:Y:S04]  /*43d30*/  LDL.64 R18, [R1+0x948] ;  /* 0x0009480001127983 */ /* 0x008ee80000100a00 */
[----:B------:R-:W2:Y:S04]  /*43d40*/  LDL.64 R66, [R1+0x878] ;  /* 0x0008780001427983 */ /* 0x000ea80000100a00 */
        /* <DEDUP_REMOVED lines=14> */
[----:B---3--:R1:W-:Y:S04]  /*43e30*/  LDGSTS.E [R2+0x52000], [R18.64], P6 ;  /* 0x5200000012027fae */ /* 0x0083e8000b121844 */
[----:B--2---:R2:W-:Y:S04]  /*43e40*/  LDGSTS.E [R2+0x53000], [R34.64], P6 ;  /* 0x5300000022027fae */ /* 0x0045e8000b121844 */
[----:B-----5:R3:W-:Y:S04]  /*43e50*/  LDGSTS.E [R2+0x54000], [R50.64], P6 ;  /* 0x5400000032027fae */ /* 0x0207e8000b121844 */
        /* <DEDUP_REMOVED lines=15> */
[----:B------:R1:W-:Y:S04]  /*43f50*/  LDGSTS.E [R2+0x63000], [R196.64], P6 ;  /* 0x63000000c4027fae */ /* 0x0003e8000b121844 */
[----:B--2---:R-:W2:Y:S04]  /*43f60*/  LDL.LU.64 R34, [R1+0x3eb0] ;  /* 0x003eb00001227983 */ /* 0x004ea80000300a00 */
[----:B------:R1:W-:Y:S04]  /*43f70*/  LDGSTS.E [R2+0x64000], [R180.64], P6 ;  /* 0x64000000b4027fae */ /* 0x0003e8000b121844 */
[----:B---3--:R-:W3:Y:S04]  /*43f80*/  LDL.LU.64 R50, [R1+0x3ea8] ;  /* 0x003ea80001327983 */ /* 0x008ee80000300a00 */
[----:B------:R1:W-:Y:S04]  /*43f90*/  LDGSTS.E [R2+0x65000], [R164.64], P6 ;  /* 0x65000000a4027fae */ /* 0x0003e8000b121844 */
[----:B-----5:R-:W5:Y:S04]  /*43fa0*/  LDL.LU.64 R66, [R1+0x3ea0] ;  /* 0x003ea00001427983 */ /* 0x020f680000300a00 */
[----:B------:R1:W-:Y:S04]  /*43fb0*/  LDGSTS.E [R2+0x66000], [R148.64], P6 ;  /* 0x6600000094027fae */ /* 0x0003e8000b121844 */
[----:B------:R-:W2:Y:S04]  /*43fc0*/  LDL.LU.64 R82, [R1+0x3e98] ;  /* 0x003e980001527983 */ /* 0x000ea80000300a00 */
        /* <DEDUP_REMOVED lines=19> */
[----:B------:R-:W2:Y:S04]  /*44100*/  LDL.64 R244, [R1+0x14f0] ;  /* 0x0014f00001f47983 */ /* 0x000ea80000100a00 */
[----:B------:R-:W2:Y:S04]  /*44110*/  LDL.64 R228, [R1+0x14d8] ;  /* 0x0014d80001e47983 */ /* 0x000ea80000100a00 */
[----:B------:R-:W2:Y:S04]  /*44120*/  LDL.64 R212, [R1+0x14b0] ;  /* 0x0014b00001d47983 */ /* 0x000ea80000100a00 */
[----:B-1----:R-:W2:Y:S04]  /*44130*/  LDL.64 R196, [R1+0x1480] ;  /* 0x0014800001c47983 */ /* 0x002ea80000100a00 */
        /* <DEDUP_REMOVED lines=14> */
[----:B------:R1:W-:Y:S04]  /*44220*/  STL.64 [R1+0x3d48], R6 ;  /* 0x003d480601007387 */ /* 0x0003e80000100a00 */
[----:B------:R1:W-:Y:S04]  /*44230*/  LDGSTS.E [R2+0x72000], [R22.64], P6 ;  /* 0x7200000016027fae */ /* 0x0003e8000b121844 */
[----:B------:R3:W-:Y:S04]  /*44240*/  LDGSTS.E [R2+0x73000], [R38.64], P6 ;  /* 0x7300000026027fae */ /* 0x0007e8000b121844 */
[----:B-1----:R-:W2:Y:S04]  /*44250*/  LDL.64 R6, [R1+0x1510] ;  /* 0x0015100001067983 */ /* 0x002ea80000100a00 */
[----:B------:R1:W-:Y:S04]  /*44260*/  STL.64 [R1+0x3d50], R22 ;  /* 0x003d501601007387 */ /* 0x0003e80000100a00 */
[----:B------:R3:W-:Y:S04]  /*44270*/  LDGSTS.E [R2+0x74000], [R54.64], P6 ;  /* 0x7400000036027fae */ /* 0x0007e8000b121844 */
[----:B------:R3:W-:Y:S04]  /*44280*/  LDGSTS.E [R2+0x75000], [R70.64], P6 ;  /* 0x7500000046027fae */ /* 0x0007e8000b121844 */
[----:B-1----:R-:W1:Y:S04]  /*44290*/  S2R R23, SR_TID.X ;  /* 0x0000000000177919 */ /* 0x002e680000002100 */
[----:B------:R1:W-:Y:S04]  /*442a0*/  LDGSTS.E [R2+0x76000], [R86.64], P6 ;  /* 0x7600000056027fae */ /* 0x0003e8000b121844 */
[----:B------:R1:W-:Y:S04]  /*442b0*/  LDGSTS.E [R2+0x77000], [R102.64], P6 ;  /* 0x7700000066027fae */ /* 0x0003e8000b121844 */
[----:B------:R1:W-:Y:S04]  /*442c0*/  LDGSTS.E [R2+0x78000], [R118.64], P6 ;  /* 0x7800000076027fae */ /* 0x0003e8000b121844 */
[----:B------:R3:W-:Y:S04]  /*442d0*/  LDGSTS.E [R2+0x79000], [R134.64], P6 ;  /* 0x7900000086027fae */ /* 0x0007e8000b121844 */
[----:B------:R3:W-:Y:S01]  /*442e0*/  LDGSTS.E [R2+0x7a000], [R150.64], P6 ;  /* 0x7a00000096027fae */ /* 0x0007e2000b121844 */
[----:B-1----:R-:W-:-:S03]  /*442f0*/  LOP3.LUT R23, R23, 0x7f, RZ, 0xc0, !PT ;  /* 0x0000007f17177812 */ /* 0x002fc600078ec0ff */
[----:B------:R1:W-:Y:S02]  /*44300*/  LDGSTS.E [R2+0x7b000], [R166.64], P6 ;  /* 0x7b000000a6027fae */ /* 0x0003e4000b121844 */
[----:B------:R-:W-:Y:S02]  /*44310*/  IMAD.SHL.U32 R23, R23, 0x4, RZ ;  /* 0x0000000417177824 */ /* 0x000fe400078e00ff */
[----:B------:R1:W-:Y:S03]  /*44320*/  LDGSTS.E [R2+0x7c000], [R182.64], P6 ;  /* 0x7c000000b6027fae */ /* 0x0003e6000b121844 */
[----:B------:R-:W-:Y:S01]  /*44330*/  LOP3.LUT R23, R23, 0x10, RZ, 0x3c, !PT ;  /* 0x0000001017177812 */ /* 0x000fe200078e3cff */
        /* <DEDUP_REMOVED lines=47> */
[----:B-1----:R-:W3:Y:S04]  /*44630*/  LDL.64 R6, [R1+0x400] ;  /* 0x0004000001067983 */ /* 0x002ee80000100a00 */
[----:B--2---:R-:W2:Y:S04]  /*44640*/  LDL.64 R244, [R1+0x3c8] ;  /* 0x0003c80001f47983 */ /* 0x004ea80000100a00 */
[----:B------:R-:W2:Y:S04]  /*44650*/  LDL.64 R242, [R1+0x958] ;  /* 0x0009580001f27983 */ /* 0x000ea80000100a00 */
[----:B------:R-:W3:Y:S04]  /*44660*/  LDL.64 R228, [R1+0x390] ;  /* 0x0003900001e47983 */ /* 0x000ee80000100a00 */
[----:B------:R-:W4:Y:S04]  /*44670*/  LDL.64 R212, [R1+0x350] ;  /* 0x0003500001d47983 */ /* 0x000f280000100a00 */
[----:B------:R-:W5:Y:S04]  /*44680*/  LDL.64 R196, [R1+0x310] ;  /* 0x0003100001c47983 */ /* 0x000f680000100a00 */
        /* <DEDUP_REMOVED lines=12> */
[----:B--2---:R1:W-:Y:S04]  /*44750*/  LDGSTS.E [R23+0x52200], [R242.64], P6 ;  /* 0x52200000f2177fae */ /* 0x0043e8000b121844 */
[----:B---3--:R2:W-:Y:S04]  /*44760*/  LDGSTS.E [R23+0x53200], [R230.64], P6 ;  /* 0x53200000e6177fae */ /* 0x0085e8000b121844 */
[----:B----4-:R3:W-:Y:S04]  /*44770*/  LDGSTS.E [R23+0x54200], [R214.64], P6 ;  /* 0x54200000d6177fae */ /* 0x0107e8000b121844 */
[----:B-----5:R4:W-:Y:S04]  /*44780*/  LDGSTS.E [R23+0x55200], [R198.64], P6 ;  /* 0x55200000c6177fae */ /* 0x0209e8000b121844 */
        /* <DEDUP_REMOVED lines=9> */
[----:B-1----:R-:W5:Y:S04]  /*44820*/  LDL.LU.64 R242, [R1+0x3e48] ;  /* 0x003e480001f27983 */ /* 0x002f680000300a00 */
[----:B------:R1:W-:Y:S04]  /*44830*/  LDGSTS.E [R23+0x5f200], [R38.64], P6 ;  /* 0x5f20000026177fae */ /* 0x0003e8000b121844 */
[----:B------:R2:W-:Y:S04]  /*44840*/  LDGSTS.E [R23+0x60200], [R6.64], P6 ;  /* 0x6020000006177fae */ /* 0x0005e8000b121844 */
[----:B------:R3:W-:Y:S04]  /*44850*/  LDGSTS.E [R23+0x61200], [R244.64], P6 ;  /* 0x61200000f4177fae */ /* 0x0007e8000b121844 */
[----:B-1----:R-:W5:Y:S04]  /*44860*/  LDL.64 R38, [R1+0x1520] ;  /* 0x0015200001267983 */ /* 0x002f680000100a00 */
[----:B--2---:R-:W2:Y:S04]  /*44870*/  LDL.64 R6, [R1+0x1508] ;  /* 0x0015080001067983 */ /* 0x004ea80000100a00 */
[----:B------:R1:W-:Y:S04]  /*44880*/  LDGSTS.E [R23+0x62200], [R228.64], P6 ;  /* 0x62200000e4177fae */ /* 0x0003e8000b121844 */
[----:B---3--:R-:W3:Y:S04]  /*44890*/  LDL.64 R244, [R1+0x14e8] ;  /* 0x0014e80001f47983 */ /* 0x008ee80000100a00 */
[----:B------:R4:W-:Y:S04]  /*448a0*/  LDGSTS.E [R23+0x63200], [R212.64], P6 ;  /* 0x63200000d4177fae */ /* 0x0009e8000b121844 */
[----:B-1----:R-:W3:Y:S04]  /*448b0*/  LDL.64 R228, [R1+0x14c0] ;  /* 0x0014c00001e47983 */ /* 0x002ee80000100a00 */
[----:B------:R1:W-:Y:S04]  /*448c0*/  LDGSTS.E [R23+0x64200], [R196.64], P6 ;  /* 0x64200000c4177fae */ /* 0x0003e8000b121844 */
[----:B----4-:R-:W4:Y:S04]  /*448d0*/  LDL.64 R212, [R1+0x1490] ;  /* 0x0014900001d47983 */ /* 0x010f280000100a00 */
[----:B------:R1:W-:Y:S04]  /*448e0*/  LDGSTS.E [R23+0x65200], [R180.64], P6 ;  /* 0x65200000b4177fae */ /* 0x0003e8000b121844 */
[----:B-1----:R-:W4:Y:S04]  /*448f0*/  LDL.64 R196, [R1+0x1460] ;  /* 0x0014600001c47983 */ /* 0x002f280000100a00 */
[----:B------:R1:W-:Y:S04]  /*44900*/  LDGSTS.E [R23+0x66200], [R164.64], P6 ;  /* 0x66200000a4177fae */ /* 0x0003e8000b121844 */
[----:B------:R-:W4:Y:S04]  /*44910*/  LDL.64 R180, [R1+0x1428] ;  /* 0x0014280001b47983 */ /* 0x000f280000100a00 */
        /* <DEDUP_REMOVED lines=22> */
[----:B------:R1:W-:Y:S04]  /*44a80*/  STL.64 [R1+0x3e38], R8 ;  /* 0x003e380801007387 */ /* 0x0003e80000100a00 */
[----:B------:R1:W-:Y:S04]  /*44a90*/  LDGSTS.E [R23+0x72200], [R24.64], P6 ;  /* 0x7220000018177fae */ /* 0x0003e8000b121844 */
[----:B------:R1:W-:Y:S04]  /*44aa0*/  STL.64 [R1+0x3e40], R24 ;  /* 0x003e401801007387 */ /* 0x0003e80000100a00 */
[----:B------:R2:W-:Y:S04]  /*44ab0*/  LDGSTS.E [R23+0x73200], [R40.64], P6 ;  /* 0x7320000028177fae */ /* 0x0005e8000b121844 */
[----:B------:R2:W-:Y:S04]  /*44ac0*/  LDGSTS.E [R23+0x74200], [R56.64], P6 ;  /* 0x7420000038177fae */ /* 0x0005e8000b121844 */
[----:B-1----:R-:W4:Y:S04]  /*44ad0*/  LDL.64 R8, [R1+0x980] ;  /* 0x0009800001087983 */ /* 0x002f280000100a00 */
[----:B------:R1:W-:Y:S04]  /*44ae0*/  LDGSTS.E [R23+0x75200], [R72.64], P6 ;  /* 0x7520000048177fae */ /* 0x0003e8000b121844 */
[----:B------:R-:W4:Y:S04]  /*44af0*/  LDL.64 R230, [R1+0x940] ;  /* 0x0009400001e67983 */ /* 0x000f280000100a00 */
[----:B------:R1:W-:Y:S04]  /*44b00*/  LDGSTS.E [R23+0x76200], [R88.64], P6 ;  /* 0x7620000058177fae */ /* 0x0003e8000b121844 */
[----:B------:R-:W4:Y:S04]  /*44b10*/  LDL.64 R214, [R1+0x8f0] ;  /* 0x0008f00001d67983 */ /* 0x000f280000100a00 */
[----:B------:R1:W-:Y:S04]  /*44b20*/  LDGSTS.E [R23+0x77200], [R104.64], P6 ;  /* 0x7720000068177fae */ /* 0x0003e8000b121844 */
[----:B------:R-:W4:Y:S01]  /*44b30*/  LDL.64 R198, [R1+0x8b0] ;  /* 0x0008b00001c67983 */ /* 0x000f220000100a00 */
[----:B------:R-:W-:-:S03]  /*44b40*/  LOP3.LUT R22, R2, 0x20, RZ, 0x3c, !PT ;  /* 0x0000002002167812 */ /* 0x000fc600078e3cff */
[----:B------:R1:W-:Y:S04]  /*44b50*/  LDGSTS.E [R23+0x78200], [R120.64], P6 ;  /* 0x7820000078177fae */ /* 0x0003e8000b121844 */
[----:B-----5:R-:W5:Y:S04]  /*44b60*/  LDL.64 R182, [R1+0x870] ;  /* 0x0008700001b67983 */ /* 0x020f680000100a00 */
[----:B------:R1:W-:Y:S04]  /*44b70*/  LDGSTS.E [R23+0x79200], [R136.64], P6 ;  /* 0x7920000088177fae */ /* 0x0003e8000b121844 */
[----:B------:R-:W5:Y:S04]  /*44b80*/  LDL.64 R166, [R1+0x830] ;  /* 0x0008300001a67983 */ /* 0x000f680000100a00 */
        /* <DEDUP_REMOVED lines=12> */
[----:B------:R-:W5:Y:S04]  /*44c50*/  LDL.64 R54, [R1+0x460] ;  /* 0x0004600001367983 */ /* 0x000f680000100a00 */
[----:B------:R-:W5:Y:S04]  /*44c60*/  LDL.64 R24, [R1+0x9e0] ;  /* 0x0009e00001187983 */ /* 0x000f680000100a00 */
[----:B------:R1:W-:Y:S04]  /*44c70*/  LDGSTS.E [R22+0x40400], [R38.64], P6 ;  /* 0x4040000026167fae */ /* 0x0003e8000b121844 */
[----:B--2---:R2:W-:Y:S04]  /*44c80*/  LDGSTS.E [R22+0x41400], [R6.64], P6 ;  /* 0x4140000006167fae */ /* 0x0045e8000b121844 */
[----:B-1----:R-:W5:Y:S04]  /*44c90*/  LDL.64 R38, [R1+0x430] ;  /* 0x0004300001267983 */ /* 0x002f680000100a00 */
[----:B---3--:R1:W-:Y:S04]  /*44ca0*/  LDGSTS.E [R22+0x42400], [R244.64], P6 ;  /* 0x42400000f4167fae */ /* 0x0083e8000b121844 */
[----:B--2---:R-:W2:Y:S04]  /*44cb0*/  LDL.64 R6, [R1+0x3f8] ;  /* 0x0003f80001067983 */ /* 0x004ea80000100a00 */
[----:B------:R3:W-:Y:S04]  /*44cc0*/  LDGSTS.E [R22+0x43400], [R228.64], P6 ;  /* 0x43400000e4167fae */ /* 0x0007e8000b121844 */
[----:B-1----:R-:W2:Y:S04]  /*44cd0*/  LDL.64 R244, [R1+0x3c0] ;  /* 0x0003c00001f47983 */ /* 0x002ea80000100a00 */
[----:B----4-:R1:W-:Y:S04]  /*44ce0*/  LDGSTS.E [R22+0x44400], [R212.64], P6 ;  /* 0x44400000d4167fae */ /* 0x0103e8000b121844 */
        /* <DEDUP_REMOVED lines=27> */
[----:B------:R-:W4:Y:S04]  /*44ea0*/  LDL.64 R4, [R1+0x8] ;  /* 0x0000080001047983 */ /* 0x000f280000100a00 */
[----:B------:R1:W-:Y:S04]  /*44eb0*/  LDGSTS.E [R22+0x52400], [R8.64], P6 ;  /* 0x5240000008167fae */ /* 0x0003e8000b121844 */
[----:B------:R1:W-:Y:S04]  /*44ec0*/  LDGSTS.E [R22+0x53400], [R230.64], P6 ;  /* 0x53400000e6167fae */ /* 0x0003e8000b121844 */
[----:B------:R-:W5:Y:S04]  /*44ed0*/  S2R R23, SR_TID.X ;  /* 0x0000000000177919 */ /* 0x000f680000002100 */
[----:B------:R5:W-:Y:S04]  /*44ee0*/  LDGSTS.E [R22+0x54400], [R214.64], P6 ;  /* 0x54400000d6167fae */ /* 0x000be8000b121844 */
[----:B-1----:R-:W4:Y:S04]  /*44ef0*/  LDL.64 R8, [R1+0x990] ;  /* 0x0009900001087983 */ /* 0x002f280000100a00 */
[----:B------:R1:W-:Y:S04]  /*44f00*/  LDGSTS.E [R22+0x55400], [R198.64], P6 ;  /* 0x55400000c6167fae */ /* 0x0003e8000b121844 */
[----:B------:R-:W4:Y:S04]  /*44f10*/  LDL.64 R230, [R1+0x950] ;  /* 0x0009500001e67983 */ /* 0x000f280000100a00 */
[----:B-----5:R5:W-:Y:S01]  /*44f20*/  LDGSTS.E [R22+0x56400], [R182.64], P6 ;  /* 0x56400000b6167fae */ /* 0x020be2000b121844 */
[----:B------:R-:W-:-:S03]  /*44f30*/  LOP3.LUT R23, R23, 0x7f, RZ, 0xc0, !PT ;  /* 0x0000007f17177812 */ /* 0x000fc600078ec0ff */
[----:B------:R-:W4:Y:S04]  /*44f40*/  LDL.64 R214, [R1+0x910] ;  /* 0x0009100001d67983 */ /* 0x000f280000100a00 */
[----:B------:R5:W-:Y:S04]  /*44f50*/  LDGSTS.E [R22+0x57400], [R166.64], P6 ;  /* 0x57400000a6167fae */ /* 0x000be8000b121844 */
[----:B-1----:R-:W4:Y:S04]  /*44f60*/  LDL.64 R198, [R1+0x8c0] ;  /* 0x0008c00001c67983 */ /* 0x002f280000100a00 */
[----:B------:R1:W-:Y:S01]  /*44f70*/  LDGSTS.E [R22+0x58400], [R150.64], P6 ;  /* 0x5840000096167fae */ /* 0x0003e2000b121844 */
[----:B------:R-:W-:-:S03]  /*44f80*/  SHF.L.U32 R23, R23, 0x2, RZ ;  /* 0x0000000217177819 */ /* 0x000fc600000006ff */
[----:B-----5:R-:W5:Y:S04]  /*44f90*/  LDL.64 R182, [R1+0x880] ;  /* 0x0008800001b67983 */ /* 0x020f680000100a00 */
[----:B------:R1:W-:Y:S04]  /*44fa0*/  LDGSTS.E [R22+0x59400], [R134.64], P6 ;  /* 0x5940000086167fae */ /* 0x0003e8000b121844 */
[----:B------:R-:W5:Y:S04]  /*44fb0*/  LDL.64 R166, [R1+0x840] ;  /* 0x0008400001a67983 */ /* 0x000f680000100a00 */
[----:B------:R1:W-:Y:S04]  /*44fc0*/  LDGSTS.E [R22+0x5a400], [R118.64], P6 ;  /* 0x5a40000076167fae */ /* 0x0003e8000b121844 */
[----:B-1----:R-:W5:Y:S04]  /*44fd0*/  LDL.64 R150, [R1+0x518] ;  /* 0x0005180001967983 */ /* 0x002f680000100a00 */
[----:B------:R1:W-:Y:S04]  /*44fe0*/  LDGSTS.E [R22+0x5b400], [R102.64], P6 ;  /* 0x5b40000066167fae */ /* 0x0003e8000b121844 */
[----:B------:R-:W5:Y:S04]  /*44ff0*/  LDL.64 R134, [R1+0x4f8] ;  /* 0x0004f80001867983 */ /* 0x000f680000100a00 */
[----:B------:R1:W-:Y:S04]  /*45000*/  LDGSTS.E [R22+0x5c400], [R86.64], P6 ;  /* 0x5c40000056167fae */ /* 0x0003e8000b121844 */
[----:B------:R-:W5:Y:S04]  /*45010*/  LDL.64 R118, [R1+0x4d8] ;  /* 0x0004d80001767983 */ /* 0x000f680000100a00 */
[----:B------:R1:W-:Y:S04]  /*45020*/  LDGSTS.E [R22+0x5d400], [R70.64], P6 ;  /* 0x5d40000046167fae */ /* 0x0003e8000b121844 */
[----:B------:R1:W-:Y:S04]  /*45030*/  LDGSTS.E [R22+0x5e400], [R54.64], P6 ;  /* 0x5e40000036167fae */ /* 0x0003e8000b121844 */
[----:B-1----:R-:W5:Y:S04]  /*45040*/  LDL.64 R102, [R1+0x4b0] ;  /* 0x0004b00001667983 */ /* 0x002f680000100a00 */
[----:B------:R-:W5:Y:S04]  /*45050*/  LDL.64 R86, [R1+0x488] ;  /* 0x0004880001567983 */ /* 0x000f680000100a00 */
[----:B------:R-:W5:Y:S04]  /*45060*/  LDL.64 R54, [R1+0x1c80] ;  /* 0x001c800001367983 */ /* 0x000f680000100a00 */
[----:B------:R-:W5:Y:S04]  /*45070*/  LDL.64 R70, [R1+0x458] ;  /* 0x0004580001467983 */ /* 0x000f680000100a00 */
[----:B------:R1:W-:Y:S04]  /*45080*/  LDGSTS.E [R22+0x5f400], [R38.64], P6 ;  /* 0x5f40000026167fae */ /* 0x0003e8000b121844 */
[----:B--2---:R2:W-:Y:S04]  /*45090*/  LDGSTS.E [R22+0x60400], [R6.64], P6 ;  /* 0x6040000006167fae */ /* 0x0045e8000b121844 */
[----:B------:R1:W-:Y:S04]  /*450a0*/  LDGSTS.E [R22+0x61400], [R244.64], P6 ;  /* 0x61400000f4167fae */ /* 0x0003e8000b121844 */
[----:B--2---:R-:W2:Y:S04]  /*450b0*/  LDL.64 R6, [R1+0x1c70] ;  /* 0x001c700001067983 */ /* 0x004ea80000100a00 */
[----:B---3--:R3:W-:Y:S04]  /*450c0*/  LDGSTS.E [R22+0x62400], [R228.64], P6 ;  /* 0x62400000e4167fae */ /* 0x0087e8000b121844 */
[----:B-1----:R-:W2:Y:S04]  /*450d0*/  LDL.64 R244, [R1+0x1500] ;  /* 0x0015000001f47983 */ /* 0x002ea80000100a00 */
[----:B------:R1:W-:Y:S04]  /*450e0*/  LDGSTS.E [R22+0x63400], [R212.64], P6 ;  /* 0x63400000d4167fae */ /* 0x0003e8000b121844 */
[----:B---3--:R-:W3:Y:S04]  /*450f0*/  LDL.64 R228, [R1+0x14e0] ;  /* 0x0014e00001e47983 */ /* 0x008ee80000100a00 */
[----:B----4-:R4:W-:Y:S04]  /*45100*/  LDGSTS.E [R22+0x64400], [R196.64], P6 ;  /* 0x64400000c4167fae */ /* 0x0109e8000b121844 */
        /* <DEDUP_REMOVED lines=28> */
[----:B------:R1:W-:Y:S04]  /*452d0*/  LDGSTS.E [R22+0x73400], [R42.64], P6 ;  /* 0x734000002a167fae */ /* 0x0003e8000b121844 */
[----:B------:R1:W-:Y:S04]  /*452e0*/  LDGSTS.E [R22+0x74400], [R58.64], P6 ;  /* 0x744000003a167fae */ /* 0x0003e8000b121844 */
[----:B------:R1:W-:Y:S04]  /*452f0*/  LDGSTS.E [R22+0x75400], [R74.64], P6 ;  /* 0x754000004a167fae */ /* 0x0003e8000b121844 */
[----:B------:R1:W-:Y:S04]  /*45300*/  LDGSTS.E [R22+0x76400], [R90.64], P6 ;  /* 0x764000005a167fae */ /* 0x0003e8000b121844 */
[----:B------:R1:W-:Y:S01]  /*45310*/  LDGSTS.E [R22+0x77400], [R106.64], P6 ;  /* 0x774000006a167fae */ /* 0x0003e2000b121844 */
        /* <DEDUP_REMOVED lines=10> */
[----:B-----5:R-:W5:Y:S04]  /*453c0*/  LDL.64 R54, [R1+0x428] ;  /* 0x0004280001367983 */ /* 0x020f680000100a00 */
        /* <DEDUP_REMOVED lines=34> */
[----:B------:R-:W4:Y:S04]  /*455f0*/  LDL.64 R4, [R1] ;  /* 0x0000000001047983 */ /* 0x000f280000100a00 */
        /* <DEDUP_REMOVED lines=12> */
[----:B-1----:R-:W4:Y:S04]  /*456c0*/  LDL.64 R8, [R1+0xa80] ;  /* 0x000a800001087983 */ /* 0x002f280000100a00 */
[----:B------:R-:W4:Y:S04]  /*456d0*/  LDL.64 R230, [R1+0xa40] ;  /* 0x000a400001e67983 */ /* 0x000f280000100a00 */
[----:B------:R-:W4:Y:S04]  /*456e0*/  LDL.64 R214, [R1+0xa00] ;  /* 0x000a000001d67983 */ /* 0x000f280000100a00 */
[----:B------:R-:W4:Y:S04]  /*456f0*/  LDL.64 R198, [R1+0x9c0] ;  /* 0x0009c00001c67983 */ /* 0x000f280000100a00 */
[----:B------:R-:W4:Y:S01]  /*45700*/  LDL.64 R182, [R1+0x970] ;  /* 0x0009700001b67983 */ /* 0x000f220000100a00 */
[----:B------:R-:W-:-:S03]  /*45710*/  LOP3.LUT R23, R2, 0x40, RZ, 0x3c, !PT ;  /* 0x0000004002177812 */ /* 0x000fc600078e3cff */
        /* <DEDUP_REMOVED lines=8> */
[----:B-----5:R1:W-:Y:S04]  /*457a0*/  LDGSTS.E [R39+0x5f600], [R54.64], P6 ;  /* 0x5f60000036277fae */ /* 0x0203e8000b121844 */
[----:B-1----:R-:W5:Y:S04]  /*457b0*/  LDL.64 R54, [R1+0x480] ;  /* 0x0004800001367983 */ /* 0x002f680000100a00 */
[----:B--2---:R1:W-:Y:S04]  /*457c0*/  LDGSTS.E [R39+0x60600], [R6.64], P6 ;  /* 0x6060000006277fae */ /* 0x0043e8000b121844 */
[----:B------:R2:W-:Y:S04]  /*457d0*/  LDGSTS.E [R39+0x61600], [R244.64], P6 ;  /* 0x61600000f4277fae */ /* 0x0005e8000b121844 */
        /* <DEDUP_REMOVED lines=48> */
[----:B-----5:R1:W-:Y:S04]  /*45ae0*/  LDGSTS.E [R23+0x40800], [R6.64], P6 ;  /* 0x4080000006177fae */ /* 0x0203e8000b121844 */
[----:B--2---:R2:W-:Y:S04]  /*45af0*/  LDGSTS.E [R23+0x41800], [R244.64], P6 ;  /* 0x41800000f4177fae */ /* 0x0045e8000b121844 */
[----:B-1----:R-:W5:Y:S04]  /*45b00*/  LDL.64 R6, [R1+0x420] ;  /* 0x0004200001067983 */ /* 0x002f680000100a00 */
        /* <DEDUP_REMOVED lines=44> */
[----:B------:R-:W4:Y:S04]  /*45dd0*/  LDL.64 R8, [R1+0xad0] ;  /* 0x000ad00001087983 */ /* 0x000f280000100a00 */
[----:B------:R2:W-:Y:S04]  /*45de0*/  LDGSTS.E [R23+0x5e800], [R38.64], P6 ;  /* 0x5e80000026177fae */ /* 0x0005e8000b121844 */
        /* <DEDUP_REMOVED lines=45> */
[----:B------:R-:W1:Y:S04]  /*460c0*/  S2R R39, SR_TID.X ;  /* 0x0000000000277919 */ /* 0x000e680000002100 */
[----:B-1----:R-:W4:Y:S04]  /*460d0*/  LDL.64 R4, [R1+0xb78] ;  /* 0x000b780001047983 */ /* 0x002f280000100a00 */
[----:B------:R1:W-:Y:S04]  /*460e0*/  LDGSTS.E [R23+0x70800], [R250.64], P6 ;  /* 0x70800000fa177fae */ /* 0x0003e8000b121844 */
[----:B------:R1:W-:Y:S04]  /*460f0*/  LDGSTS.E [R23+0x71800], [R14.64], P6 ;  /* 0x718000000e177fae */ /* 0x0003e8000b121844 */
[----:B------:R1:W-:Y:S04]  /*46100*/  LDGSTS.E [R23+0x72800], [R30.64], P6 ;  /* 0x728000001e177fae */ /* 0x0003e8000b121844 */
[----:B------:R1:W-:Y:S01]  /*46110*/  LDGSTS.E [R23+0x73800], [R46.64], P6 ;  /* 0x738000002e177fae */ /* 0x0003e2000b121844 */
[----:B------:R-:W-:-:S03]  /*46120*/  LOP3.LUT R39, R39, 0x7f, RZ, 0xc0, !PT ;  /* 0x0000007f27277812 */ /* 0x000fc600078ec0ff */
[----:B------:R1:W-:Y:S04]  /*46130*/  LDGSTS.E [R23+0x74800], [R62.64], P6 ;  /* 0x748000003e177fae */ /* 0x0003e8000b121844 */
[----:B------:R1:W-:Y:S01]  /*46140*/  LDGSTS.E [R23+0x75800], [R78.64], P6 ;  /* 0x758000004e177fae */ /* 0x0003e2000b121844 */
[----:B------:R-:W-:-:S03]  /*46150*/  IMAD.SHL.U32 R39, R39, 0x4, RZ ;  /* 0x0000000427277824 */ /* 0x000fc600078e00ff */
        /* <DEDUP_REMOVED lines=12> */
[----:B--2---:R2:W-:Y:S04]  /*46220*/  LDGSTS.E [R38+0x41a00], [R244.64], P6 ;  /* 0x41a00000f4267fae */ /* 0x0045e8000b121844 */
[----:B-----5:R-:W5:Y:S04]  /*46230*/  LDL.64 R6, [R1+0x418] ;  /* 0x0004180001067983 */ /* 0x020f680000100a00 */
        /* <DEDUP_REMOVED lines=46> */
[----:B-1----:R-:W4:Y:S04]  /*46520*/  LDL.64 R8, [R1+0xbb8] ;  /* 0x000bb80001087983 */ /* 0x002f280000100a00 */
        /* <DEDUP_REMOVED lines=111> */
[----:B------:R-:W-:-:S03]  /*46c20*/  LOP3.LUT R2, R2, 0x70, RZ, 0x3c, !PT ;  /* 0x0000007002027812 */ /* 0x000fc600078e3cff */
[----:B------:R-:W4:Y:S04]  /*46c30*/  LDL.64 R24, [R1+0xd28] ;  /* 0x000d280001187983 */ /* 0x000f280000100a00 */
        /* <DEDUP_REMOVED lines=65> */
[----:B-----5:R-:W2:Y:S04]  /*47050*/  LDL.64 R6, [R1+0x20] ;  /* 0x0000200001067983 */ /* 0x020ea80000100a00 */
[----:B------:R1:W-:Y:S04]  /*47060*/  LDGSTS.E [R2+0x42e00], [R228.64], P6 ;  /* 0x42e00000e4027fae */ /* 0x0003e8000b121844 */
[----:B--2---:R-:W2:Y:S04]  /*47070*/  LDL.64 R244, [R1+0x2e0] ;  /* 0x0002e00001f47983 */ /* 0x004ea80000100a00 */
[----:B---3--:R3:W-:Y:S04]  /*47080*/  LDGSTS.E [R2+0x43e00], [R212.64], P6 ;  /* 0x43e00000d4027fae */ /* 0x0087e8000b121844 */
[----:B-1----:R-:W2:Y:S04]  /*47090*/  LDL.64 R228, [R1+0x320] ;  /* 0x0003200001e47983 */ /* 0x002ea80000100a00 */
[----:B------:R1:W-:Y:S04]  /*470a0*/  LDGSTS.E [R2+0x44e00], [R196.64], P6 ;  /* 0x44e00000c4027fae */ /* 0x0003e8000b121844 */
[----:B---3--:R-:W3:Y:S04]  /*470b0*/  LDL.64 R212, [R1+0x360] ;  /* 0x0003600001d47983 */ /* 0x008ee80000100a00 */
[----:B----4-:R4:W-:Y:S04]  /*470c0*/  LDGSTS.E [R2+0x45e00], [R180.64], P6 ;  /* 0x45e00000b4027fae */ /* 0x0109e8000b121844 */
[----:B-1----:R-:W2:Y:S04]  /*470d0*/  LDL.64 R196, [R1+0x850] ;  /* 0x0008500001c47983 */ /* 0x002ea80000100a00 */
[----:B------:R1:W-:Y:S04]  /*470e0*/  LDGSTS.E [R2+0x46e00], [R164.64], P6 ;  /* 0x46e00000a4027fae */ /* 0x0003e8000b121844 */
[----:B----4-:R-:W4:Y:S04]  /*470f0*/  LDL.64 R180, [R1+0x890] ;  /* 0x0008900001b47983 */ /* 0x010f280000100a00 */
[----:B------:R1:W-:Y:S04]  /*47100*/  LDGSTS.E [R2+0x47e00], [R148.64], P6 ;  /* 0x47e0000094027fae */ /* 0x0003e8000b121844 */
[----:B-1----:R-:W2:Y:S04]  /*47110*/  LDL.64 R164, [R1+0x8d0] ;  /* 0x0008d00001a47983 */ /* 0x002ea80000100a00 */
[----:B------:R1:W-:Y:S04]  /*47120*/  LDGSTS.E [R2+0x48e00], [R132.64], P6 ;  /* 0x48e0000084027fae */ /* 0x0003e8000b121844 */
[----:B------:R-:W2:Y:S04]  /*47130*/  LDL.64 R148, [R1+0x920] ;  /* 0x0009200001947983 */ /* 0x000ea80000100a00 */
        /* <DEDUP_REMOVED lines=19> */
[----:B------:R1:W-:Y:S04]  /*47270*/  LDGSTS.E [R2+0x53e00], [R230.64], P6 ;  /* 0x53e00000e6027fae */ /* 0x0003e8000b121844 */
[----:B------:R1:W-:Y:S04]  /*47280*/  LDGSTS.E [R2+0x54e00], [R214.64], P6 ;  /* 0x54e00000d6027fae */ /* 0x0003e8000b121844 */
[----:B------:R-:W3:Y:S04]  /*47290*/  LDL.LU.64 R24, [R1+0x3e40] ;  /* 0x003e400001187983 */ /* 0x000ee80000300a00 */
[----:B-1----:R-:W3:Y:S04]  /*472a0*/  LDL.LU.64 R8, [R1+0x3e38] ;  /* 0x003e380001087983 */ /* 0x002ee80000300a00 */
[----:B------:R-:W3:Y:S04]  /*472b0*/  LDL.LU.64 R230, [R1+0x3e30] ;  /* 0x003e300001e67983 */ /* 0x000ee80000300a00 */
[----:B------:R-:W3:Y:S04]  /*472c0*/  LDL.LU.64 R214, [R1+0x3e28] ;  /* 0x003e280001d67983 */ /* 0x000ee80000300a00 */
[----:B--2---:R1:W-:Y:S04]  /*472d0*/  LDGSTS.E [R2+0x55e00], [R4.64], P6 ;  /* 0x55e0000004027fae */ /* 0x0043e8000b121844 */
        /* <DEDUP_REMOVED lines=8> */
[----:B--2---:R-:W2:Y:S04]  /*47360*/  LDL.LU.64 R20, [R1+0x3e18] ;  /* 0x003e180001147983 */ /* 0x004ea80000300a00 */
[----:B------:R1:W-:Y:S04]  /*47370*/  LDGSTS.E [R2+0x5de00], [R132.64], P6 ;  /* 0x5de0000084027fae */ /* 0x0003e8000b121844 */
[----:B------:R-:W2:Y:S04]  /*47380*/  LDL.LU.64 R36, [R1+0x3e10] ;  /* 0x003e100001247983 */ /* 0x000ea80000300a00 */
[----:B------:R1:W-:Y:S04]  /*47390*/  LDGSTS.E [R2+0x5ee00], [R148.64], P6 ;  /* 0x5ee0000094027fae */ /* 0x0003e8000b121844 */
[----:B------:R-:W2:Y:S04]  /*473a0*/  LDL.LU.64 R52, [R1+0x3e08] ;  /* 0x003e080001347983 */ /* 0x000ea80000300a00 */
[----:B------:R1:W-:Y:S04]  /*473b0*/  LDGSTS.E [R2+0x5fe00], [R164.64], P6 ;  /* 0x5fe00000a4027fae */ /* 0x0003e8000b121844 */
[----:B------:R-:W2:Y:S04]  /*473c0*/  LDL.LU.64 R68, [R1+0x3e00] ;  /* 0x003e000001447983 */ /* 0x000ea80000300a00 */
[----:B----4-:R4:W-:Y:S04]  /*473d0*/  LDGSTS.E [R2+0x60e00], [R180.64], P6 ;  /* 0x60e00000b4027fae */ /* 0x0109e8000b121844 */
[----:B------:R-:W2:Y:S04]  /*473e0*/  LDL.LU.64 R84, [R1+0x3df8] ;  /* 0x003df80001547983 */ /* 0x000ea80000300a00 */
[----:B------:R1:W-:Y:S04]  /*473f0*/  LDGSTS.E [R2+0x61e00], [R196.64], P6 ;  /* 0x61e00000c4027fae */ /* 0x0003e8000b121844 */
[----:B------:R-:W2:Y:S04]  /*47400*/  LDL.LU.64 R100, [R1+0x3df0] ;  /* 0x003df00001647983 */ /* 0x000ea80000300a00 */
[----:B---3--:R3:W-:Y:S04]  /*47410*/  LDGSTS.E [R2+0x62e00], [R212.64], P6 ;  /* 0x62e00000d4027fae */ /* 0x0087e8000b121844 */
[----:B-1----:R-:W2:Y:S04]  /*47420*/  LDL.LU.64 R116, [R1+0x3de8] ;  /* 0x003de80001747983 */ /* 0x002ea80000300a00 */
[----:B------:R1:W-:Y:S04]  /*47430*/  LDGSTS.E [R2+0x63e00], [R228.64], P6 ;  /* 0x63e00000e4027fae */ /* 0x0003e8000b121844 */
[----:B------:R-:W2:Y:S04]  /*47440*/  LDL.LU.64 R132, [R1+0x3de0] ;  /* 0x003de00001847983 */ /* 0x000ea80000300a00 */
[----:B------:R1:W-:Y:S04]  /*47450*/  LDGSTS.E [R2+0x64e00], [R244.64], P6 ;  /* 0x64e00000f4027fae */ /* 0x0003e8000b121844 */
[----:B------:R-:W2:Y:S04]  /*47460*/  LDL.LU.64 R148, [R1+0x3dd8] ;  /* 0x003dd80001947983 */ /* 0x000ea80000300a00 */
[----:B------:R1:W-:Y:S04]  /*47470*/  LDGSTS.E [R2+0x65e00], [R198.64], P6 ;  /* 0x65e00000c6027fae */ /* 0x0003e8000b121844 */
[----:B------:R-:W2:Y:S04]  /*47480*/  LDL.LU.64 R164, [R1+0x3dd0] ;  /* 0x003dd00001a47983 */ /* 0x000ea80000300a00 */
[----:B------:R1:W-:Y:S04]  /*47490*/  LDGSTS.E [R2+0x66e00], [R182.64], P6 ;  /* 0x66e00000b6027fae */ /* 0x0003e8000b121844 */
[----:B----4-:R-:W4:Y:S04]  /*474a0*/  LDL.LU.64 R180, [R1+0x3dc8] ;  /* 0x003dc80001b47983 */ /* 0x010f280000300a00 */
[----:B------:R1:W-:Y:S04]  /*474b0*/  LDGSTS.E [R2+0x67e00], [R166.64], P6 ;  /* 0x67e00000a6027fae */ /* 0x0003e8000b121844 */
[----:B------:R-:W4:Y:S04]  /*474c0*/  LDL.LU.64 R196, [R1+0x3dc0] ;  /* 0x003dc00001c47983 */ /* 0x000f280000300a00 */
[----:B------:R1:W-:Y:S04]  /*474d0*/  LDGSTS.E [R2+0x68e00], [R150.64], P6 ;  /* 0x68e0000096027fae */ /* 0x0003e8000b121844 */
[----:B---3--:R-:W2:Y:S04]  /*474e0*/  LDL.LU.64 R212, [R1+0x3db8] ;  /* 0x003db80001d47983 */ /* 0x008ea80000300a00 */
[----:B------:R2:W-:Y:S04]  /*474f0*/  LDGSTS.E [R2+0x69e00], [R134.64], P6 ;  /* 0x69e0000086027fae */ /* 0x0005e8000b121844 */
[----:B-1----:R-:W2:Y:S04]  /*47500*/  LDL.LU.64 R228, [R1+0x3db0] ;  /* 0x003db00001e47983 */ /* 0x002ea80000300a00 */
[----:B------:R1:W-:Y:S04]  /*47510*/  LDGSTS.E [R2+0x6ae00], [R118.64], P6 ;  /* 0x6ae0000076027fae */ /* 0x0003e8000b121844 */
[----:B------:R-:W2:Y:S04]  /*47520*/  LDL.LU.64 R244, [R1+0x3da8] ;  /* 0x003da80001f47983 */ /* 0x000ea80000300a00 */
[----:B------:R2:W-:Y:S04]  /*47530*/  LDGSTS.E [R2+0x6be00], [R102.64], P6 ;  /* 0x6be0000066027fae */ /* 0x0005e8000b121844 */
[----:B------:R1:W-:Y:S04]  /*47540*/  LDGSTS.E [R2+0x6ce00], [R86.64], P6 ;  /* 0x6ce0000056027fae */ /* 0x0003e8000b121844 */
[----:B-1----:R-:W2:Y:S04]  /*47550*/  LDL.LU.64 R118, [R1+0x1828] ;  /* 0x0018280001767983 */ /* 0x002ea80000300a00 */
[----:B------:R1:W-:Y:S04]  /*47560*/  LDGSTS.E [R2+0x6de00], [R70.64], P6 ;  /* 0x6de0000046027fae */ /* 0x0003e8000b121844 */
[----:B------:R-:W2:Y:S04]  /*47570*/  LDL.LU.64 R86, [R1+0x1820] ;  /* 0x0018200001567983 */ /* 0x000ea80000300a00 */
[----:B------:R-:W2:Y:S04]  /*47580*/  LDL.LU.64 R166, [R1+0x1c48] ;  /* 0x001c480001a67983 */ /* 0x000ea80000300a00 */
[----:B-1----:R-:W2:Y:S04]  /*47590*/  LDL.LU.64 R70, [R1+0x1c40] ;  /* 0x001c400001467983 */ /* 0x002ea80000300a00 */
[----:B------:R1:W-:Y:S04]  /*475a0*/  LDGSTS.E [R2+0x6ee00], [R54.64], P6 ;  /* 0x6ee0000036027fae */ /* 0x0003e8000b121844 */
[----:B------:R1:W-:Y:S04]  /*475b0*/  LDGSTS.E [R2+0x6fe00], [R6.64], P6 ;  /* 0x6fe0000006027fae */ /* 0x0003e8000b121844 */
[----:B-1----:R-:W2:Y:S04]  /*475c0*/  LDL.LU.64 R54, [R1+0x1c38] ;  /* 0x001c380001367983 */ /* 0x002ea80000300a00 */
[----:B------:R-:W2:Y:S04]  /*475d0*/  LDL.LU.64 R6, [R1+0x1c30] ;  /* 0x001c300001067983 */ /* 0x000ea80000300a00 */
[----:B-----5:R1:W-:Y:S04]  /*475e0*/  STL.64 [R1+0x3d28], R4 ;  /* 0x003d280401007387 */ /* 0x0203e80000100a00 */
[----:B------:R1:W-:Y:S04]  /*475f0*/  LDGSTS.E [R2+0x70e00], [R4.64], P6 ;  /* 0x70e0000004027fae */ /* 0x0003e8000b121844 */
[----:B--2---:R-:W-:Y:S04]  /*47600*/  STL.64 [R1+0x3d30], R20 ;  /* 0x003d301401007387 */ /* 0x004fe80000100a00 */
[----:B------:R2:W-:Y:S04]  /*47610*/  LDGSTS.E [R2+0x71e00], [R20.64], P6 ;  /* 0x71e0000014027fae */ /* 0x0005e8000b121844 */
[----:B------:R5:W-:Y:S04]  /*47620*/  STL.64 [R1+0x3d38], R36 ;  /* 0x003d382401007387 */ /* 0x000be80000100a00 */
[----:B------:R-:W3:Y:S04]  /*47630*/  LDL.LU.64 R150, [R1+0x1c28] ;  /* 0x001c280001967983 */ /* 0x000ee80000300a00 */
[----:B------:R5:W-:Y:S04]  /*47640*/  LDGSTS.E [R2+0x72e00], [R36.64], P6 ;  /* 0x72e0000024027fae */ /* 0x000be8000b121844 */
[----:B------:R-:W1:Y:S04]  /*47650*/  S2R R38, SR_TID.X ;  /* 0x0000000000267919 */ /* 0x000e680000002100 */
        /* <DEDUP_REMOVED lines=10> */
[----:B--2---:R4:W-:Y:S04]  /*47700*/  LDGSTS.E [R2+0x7de00], [R212.64], P6 ;  /* 0x7de00000d4027fae */ /* 0x0049e8000b121844 */
[----:B------:R4:W-:Y:S04]  /*47710*/  LDGSTS.E [R2+0x7ee00], [R228.64], P6 ;  /* 0x7ee00000e4027fae */ /* 0x0009e8000b121844 */
[----:B------:R4:W-:Y:S04]  /*47720*/  LDGSTS.E [R2+0x7fe00], [R244.64], P6 ;  /* 0x7fe00000f4027fae */ /* 0x0009e8000b121844 */
[----:B------:R-:W0:Y:S01]  /*47730*/  LDGDEPBAR ;  /* 0x00000000000079af */ /* 0x000e220000000000 */
[----:B------:R-:W-:-:S04]  /*47740*/  IMAD.WIDE R134, R252, 0x4, R118 ;  /* 0x00000004fc867825 */ /* 0x000fc800078e0276 */
[C---:B------:R-:W-:Y:S02]  /*47750*/  IMAD.WIDE R118, R252.reuse, 0x4, R86 ;  /* 0x00000004fc767825 */ /* 0x040fe400078e0256 */
[----:B------:R-:W2:Y:S04]  /*47760*/  LDL.LU.64 R86, [R1+0x1c20] ;  /* 0x001c200001567983 */ /* 0x000ea80000300a00 */
[----:B------:R4:W-:Y:S01]  /*47770*/  STL.64 [R1+0x1828], R134 ;  /* 0x0018288601007387 */ /* 0x0009e20000100a00 */
[----:B-1----:R-:W-:-:S03]  /*47780*/  IMAD.WIDE R4, R252, 0x4, R70 ;  /* 0x00000004fc047825 */ /* 0x002fc600078e0246 */
[----:B------:R1:W-:Y:S04]  /*47790*/  STL.64 [R1+0x1820], R118 ;  /* 0x0018207601007387 */ /* 0x0003e80000100a00 */
[----:B------:R-:W2:Y:S01]  /*477a0*/  LDL.LU.64 R70, [R1+0x1c18] ;  /* 0x001c180001467983 */ /* 0x000ea20000300a00 */
[----:B------:R-:W-:Y:S01]  /*477b0*/  LOP3.LUT R103, R38, 0x7f, RZ, 0xc0, !PT ;  /* 0x0000007f26677812 */ /* 0x000fe200078ec0ff */
[----:B-----5:R-:W-:-:S04]  /*477c0*/  IMAD.WIDE R36, R252, 0x4, R166 ;  /* 0x00000004fc247825 */ /* 0x020fc800078e02a6 */
[----:B------:R-:W-:Y:S01]  /*477d0*/  IMAD.SHL.U32 R21, R103, 0x4, RZ ;  /* 0x0000000467157824 */ /* 0x000fe200078e00ff */
[----:B------:R5:W-:Y:S04]  /*477e0*/  STL.64 [R1+0x1228], R36 ;  /* 0x0012282401007387 */ /* 0x000be80000100a00 */
[C---:B------:R-:W-:Y:S01]  /*477f0*/  IADD3 R103, R21.reuse, 0x100000, RZ ;  /* 0x0010000015677810 */ /* 0x040fe20007ffe0ff */
[----:B------:R-:W-:Y:S01]  /*47800*/  BAR.SYNC.DEFER_BLOCKING 0x0 ;  /* 0x0000000000007b1d */ /* 0x000fe20000010000 */
[----:B------:R-:W-:-:S05]  /*47810*/  IADD3 R102, R21, 0x100000, RZ ;  /* 0x0010000015667810 */ /* 0x000fca0007ffe0ff */
[----:B------:R3:W-:Y:S01]  /*47820*/  STL.64 [R1+0x1220], R4 ;  /* 0x0012200401007387 */ /* 0x0007e20000100a00 */
[----:B----4-:R-:W-:-:S03]  /*47830*/  IADD3 R2, R21, 0x100000, RZ ;  /* 0x0010000015027810 */ /* 0x010fc60007ffe0ff */
[----:B------:R-:W-:Y:S01]  /*47840*/  @!PT LDS RZ, [RZ] ;  /* 0x00000000fffff984 */ /* 0x000fe20000000800 */
[----:B------:R-:W-:Y:S01]  /*47850*/  @!PT LDS RZ, [RZ] ;  /* 0x00000000fffff984 */ /* 0x000fe20000000800 */
[----:B------:R-:W-:Y:S01]  /*47860*/  @!PT LDS RZ, [RZ] ;  /* 0x00000000fffff984 */ /* 0x000fe20000000800 */
[----:B------:R4:W-:Y:S04]  /*47870*/  LDGSTS.E [R103], [R134.64], !P4 ;  /* 0x0000000086677fae */ /* 0x0009e8000e121844 */
[----:B------:R1:W-:Y:S01]  /*47880*/  LDGSTS.E [R102+0x200], [R118.64], !P4 ;  /* 0x0020000076667fae */ /* 0x0003e2000e121844 */
[----:B------:R-:W-:-:S03]  /*47890*/  ISETP.GE.U32.AND P6, PT, R0, 0x7ffffe68, PT ;  /* 0x7ffffe680000780c */ /* 0x000fc60003fc6070 */
[----:B----4-:R-:W4:Y:S01]  /*478a0*/  LDL.LU.64 R134, [R1+0x1c10] ;  /* 0x001c100001867983 */ /* 0x010f220000300a00 */
[----:B-1----:R-:W-:-:S03]  /*478b0*/  IMAD.WIDE R118, R252, 0x4, R54 ;  /* 0x00000004fc767825 */ /* 0x002fc600078e0236 */
[----:B------:R5:W-:Y:S04]  /*478c0*/  LDGSTS.E [R2+0x1000], [R36.64], !P5 ;  /* 0x0100000024027fae */ /* 0x000be8000e921844 */
[----:B------:R-:W4:Y:S01]  /*478d0*/  LDL.LU.64 R54, [R1+0x1c08] ;  /* 0x001c080001367983 */ /* 0x000f220000300a00 */
[----:B------:R-:W-:-:S05]  /*478e0*/  IADD3 R0, R21, 0x100000, RZ ;  /* 0x0010000015007810 */ /* 0x000fca0007ffe0ff */
[----:B------:R3:W-:Y:S01]  /*478f0*/  LDGSTS.E [R0+0x1200], [R4.64], !P5 ;  /* 0x0120000004007fae */ /* 0x0007e2000e921844 */
[----:B-----5:R-:W-:-:S03]  /*47900*/  IMAD.WIDE R36, R252, 0x4, R6 ;  /* 0x00000004fc247825 */ /* 0x020fc600078e0206 */
[----:B------:R-:W5:Y:S04]  /*47910*/  LDL.LU.64 R6, [R1+0x1c00] ;  /* 0x001c000001067983 */ /* 0x000f680000300a00 */
[----:B------:R2:W-:Y:S04]  /*47920*/  STL.64 [R1+0x11e8], R118 ;  /* 0x0011e87601007387 */ /* 0x0005e80000100a00 */
[----:B------:R-:W-:Y:S04]  /*47930*/  STL.64 [R1+0x11e0], R36 ;  /* 0x0011e02401007387 */ /* 0x000fe80000100a00 */
[----:B------:R2:W-:Y:S04]  /*47940*/  LDGSTS.E [R102+0x2000], [R118.64], !P1 ;  /* 0x0200000076667fae */ /* 0x0005e8000c921844 */
[----:B------:R-:W5:Y:S01]  /*47950*/  LDL.LU.64 R182, [R1+0x1bf8] ;  /* 0x001bf80001b67983 */ /* 0x000f620000300a00 */
[----:B------:R-:W-:-:S03]  /*47960*/  IMAD.MOV.U32 R38, RZ, RZ, c[0x0][0x180] ;  /* 0x00006000ff267624 */ /* 0x000fc600078e00ff */
[----:B------:R4:W-:Y:S02]  /*47970*/  LDGSTS.E [R2+0x2200], [R36.64], !P1 ;  /* 0x0220000024027fae */ /* 0x0009e4000c921844 */
[----:B------:R-:W-:-:S04]  /*47980*/  IADD3 R103, R38, -0x121, RZ ;  /* 0xfffffedf26677810 */ /* 0x000fc80007ffe0ff */
[----:B------:R-:W-:Y:S01]  /*47990*/  ISETP.GE.U32.AND P5, PT, R103, 0x7ffffe60, PT ;  /* 0x7ffffe606700780c */ /* 0x000fe20003fa6070 */
[----:B---3--:R-:W-:-:S05]  /*479a0*/  IMAD.WIDE R4, R252, 0x4, R150 ;  /* 0x00000004fc047825 */ /* 0x008fca00078e0296 */
[----:B------:R1:W-:Y:S04]  /*479b0*/  STL.64 [R1+0x11a8], R4 ;  /* 0x0011a80401007387 */ /* 0x0003e80000100a00 */
[----:B------:R-:W3:Y:S04]  /*479c0*/  LDL.LU.64 R166, [R1+0x1bf0] ;  /* 0x001bf00001a67983 */ /* 0x000ee80000300a00 */
[----:B------:R1:W-:Y:S01]  /*479d0*/  LDGSTS.E [R0+0x3000], [R4.64], !P3 ;  /* 0x0300000004007fae */ /* 0x0003e2000d921844 */
[----:B--2---:R-:W-:-:S05]  /*479e0*/  IMAD.WIDE R118, R252, 0x4, R86 ;  /* 0x00000004fc767825 */ /* 0x004fca00078e0256 */
[----:B------:R-:W-:Y:S04]  /*479f0*/  STL.64 [R1+0x11a0], R118 ;  /* 0x0011a07601007387 */ /* 0x000fe80000100a00 */
[----:B------:R-:W2:Y:S01]  /*47a00*/  LDL.LU.64 R86, [R1+0x1be8] ;  /* 0x001be80001567983 */ /* 0x000ea20000300a00 */
[----:B------:R-:W-:-:S03]  /*47a10*/  IMAD.WIDE R102, R252, 0x4, R70 ;  /* 0x00000004fc667825 */ /* 0x000fc600078e0246 */
[----:B------:R-:W2:Y:S04]  /*47a20*/  LDL.LU.64 R70, [R1+0x1be0] ;  /* 0x001be00001467983 */ /* 0x000ea80000300a00 */
[----:B------:R1:W-:Y:S02]  /*47a30*/  STL.64 [R1+0x1168], R102 ;  /* 0x0011686601007387 */ /* 0x0003e40000100a00 */
[----:B-1----:R-:W-:-:S05]  /*47a40*/  IADD3 R4, R21, 0x100000, RZ ;  /* 0x0010000015047810 */ /* 0x002fca0007ffe0ff */
[----:B------:R1:W-:Y:S04]  /*47a50*/  LDGSTS.E [R4+0x3200], [R118.64], !P3 ;  /* 0x0320000076047fae */ /* 0x0003e8000d921844 */
[----:B------:R1:W-:Y:S01]  /*47a60*/  LDGSTS.E [R2+0x4000], [R102.64], !P2 ;  /* 0x0400000066027fae */ /* 0x0003e2000d121844 */
[----:B------:R-:W-:Y:S02]  /*47a70*/  IADD3 R5, R38, -0x129, RZ ;  /* 0xfffffed726057810 */ /* 0x000fe40007ffe0ff */
[----:B-1----:R-:W-:Y:S01]  /*47a80*/  IADD3 R103, R21, 0x100000, RZ ;  /* 0x0010000015677810 */ /* 0x002fe20007ffe0ff */
[----:B----4-:R-:W-:-:S05]  /*47a90*/  IMAD.WIDE R36, R252, 0x4, R134 ;  /* 0x00000004fc247825 */ /* 0x010fca00078e0286 */
[----:B------:R1:W-:Y:S04]  /*47aa0*/  STL.64 [R1+0x1160], R36 ;  /* 0x0011602401007387 */ /* 0x0003e80000100a00 */
[----:B------:R-:W4:Y:S01]  /*47ab0*/  LDL.LU.64 R150, [R1+0x1bd8] ;  /* 0x001bd80001967983 */ /* 0x000f220000300a00 */
[----:B------:R-:W-:-:S03]  /*47ac0*/  IMAD.WIDE R134, R252, 0x4, R54 ;  /* 0x00000004fc867825 */ /* 0x000fc600078e0236 */
[----:B------:R-:W4:Y:S01]  /*47ad0*/  LDL.LU.64 R54, [R1+0x1bd0] ;  /* 0x001bd00001367983 */ /* 0x000f220000300a00 */
[----:B------:R-:W-:-:S03]  /*47ae0*/  IADD3 R4, R38, -0x12d, RZ ;  /* 0xfffffed326047810 */ /* 0x000fc60007ffe0ff */
[----:B------:R1:W-:Y:S01]  /*47af0*/  LDGSTS.E [R0+0x4200], [R36.64], !P2 ;  /* 0x0420000024007fae */ /* 0x0003e2000d121844 */
[----:B-----5:R-:W-:-:S03]  /*47b00*/  IMAD.WIDE R118, R252, 0x4, R6 ;  /* 0x00000004fc767825 */ /* 0x020fc600078e0206 */
[----:B------:R-:W5:Y:S04]  /*47b10*/  LDL.LU.64 R6, [R1+0x1bc8] ;  /* 0x001bc80001067983 */ /* 0x000f680000300a00 */
[----:B------:R1:W-:Y:S04]  /*47b20*/  STL.64 [R1+0x1128], R134 ;  /* 0x0011288601007387 */ /* 0x0003e80000100a00 */
[----:B------:R2:W-:Y:S04]  /*47b30*/  STL.64 [R1+0x1120], R118 ;  /* 0x0011207601007387 */ /* 0x0005e80000100a00 */
[----:B------:R1:W-:Y:S01]  /*47b40*/  LDGSTS.E [R103+0x5000], [R134.64], !P0 ;  /* 0x0500000086677fae */ /* 0x0003e2000c121844 */
[----:B------:R-:W-:Y:S01]  /*47b50*/  ISETP.GE.U32.AND P3, PT, R5, 0x7ffffe58, PT ;  /* 0x7ffffe580500780c */ /* 0x000fe20003f66070 */
[----:B-1----:R-:W-:Y:S01]  /*47b60*/  IMAD.WIDE R36, R252, 0x4, R182 ;  /* 0x00000004fc247825 */ /* 0x002fe200078e02b6 */
[----:B------:R-:W-:-:S02]  /*47b70*/  ISETP.GE.U32.AND P2, PT, R4, 0x7ffffe54, PT ;  /* 0x7ffffe540400780c */ /* 0x000fc40003f46070 */
[----:B------:R-:W-:-:S05]  /*47b80*/  IADD3 R102, R21, 0x100000, RZ ;  /* 0x0010000015667810 */ /* 0x000fca0007ffe0ff */
[----:B------:R2:W-:Y:S04]  /*47b90*/  LDGSTS.E [R102+0x5200], [R118.64], !P0 ;  /* 0x0520000076667fae */ /* 0x0005e8000c121844 */
[----:B------:R-:W5:Y:S04]  /*47ba0*/  LDL.LU.64 R134, [R1+0x1bc0] ;  /* 0x001bc00001867983 */ /* 0x000f680000300a00 */
[----:B------:R1:W-:Y:S04]  /*47bb0*/  STL.64 [R1+0x10e8], R36 ;  /* 0x0010e82401007387 */ /* 0x0003e80000100a00 */
[----:B------:R1:W-:Y:S01]  /*47bc0*/  LDGSTS.E [R2+0x6000], [R36.64], !P6 ;  /* 0x0600000024027fae */ /* 0x0003e2000f121844 */
[----:B---3--:R-:W-:-:S05]  /*47bd0*/  IMAD.WIDE R4, R252, 0x4, R166 ;  /* 0x00000004fc047825 */ /* 0x008fca00078e02a6 */
[----:B------:R4:W-:Y:S01]  /*47be0*/  STL.64 [R1+0x10e0], R4 ;  /* 0x0010e00401007387 */ /* 0x0009e20000100a00 */
[----:B------:R-:W-:-:S03]  /*47bf0*/  IADD3 R20, R38, -0x11d, RZ ;  /* 0xfffffee326147810 */ /* 0x000fc60007ffe0ff */
[----:B------:R4:W-:Y:S01]  /*47c00*/  LDGSTS.E [R0+0x6200], [R4.64], !P6 ;  /* 0x0620000004007fae */ /* 0x0009e2000f121844 */
[----:B--2---:R-:W-:-:S03]  /*47c10*/  IMAD.WIDE R118, R252, 0x4, R86 ;  /* 0x00000004fc767825 */ /* 0x004fc600078e0256 */
[----:B------:R-:W2:Y:S01]  /*47c20*/  LDL.LU.64 R86, [R1+0x1bb8] ;  /* 0x001bb80001567983 */ /* 0x000ea20000300a00 */
[----:B-1----:R-:W-:-:S03]  /*47c30*/  IMAD.WIDE R36, R252, 0x4, R70 ;  /* 0x00000004fc247825 */ /* 0x002fc600078e0246 */
[----:B------:R-:W3:Y:S01]  /*47c40*/  LDL.LU.64 R70, [R1+0x1bb0] ;  /* 0x001bb00001467983 */ /* 0x000ee20000300a00 */
[----:B------:R-:W-:-:S03]  /*47c50*/  ISETP.GE.U32.AND P4, PT, R20, 0x7ffffe64, PT ;  /* 0x7ffffe641400780c */ /* 0x000fc60003f86070 */
[----:B------:R1:W-:Y:S04]  /*47c60*/  STL.64 [R1+0x10a8], R118 ;  /* 0x0010a87601007387 */ /* 0x0003e80000100a00 */
[----:B------:R1:W-:Y:S04]  /*47c70*/  STL.64 [R1+0x10a0], R36 ;  /* 0x0010a02401007387 */ /* 0x0003e80000100a00 */
[----:B------:R-:W3:Y:S04]  /*47c80*/  LDL.LU.64 R182, [R1+0x1ba8] ;  /* 0x001ba80001b67983 */ /* 0x000ee80000300a00 */
[----:B------:R1:W-:Y:S01]  /*47c90*/  LDGSTS.E [R102+0x7000], [R118.64], !P4 ;  /* 0x0700000076667fae */ /* 0x0003e2000e121844 */
[----:B------:R-:W-:-:S03]  /*47ca0*/  IADD3 R103, R38, -0x135, RZ ;  /* 0xfffffecb26677810 */ /* 0x000fc60007ffe0ff */
[----:B------:R1:W-:Y:S01]  /*47cb0*/  LDGSTS.E [R2+0x7200], [R36.64], !P4 ;  /* 0x0720000024027fae */ /* 0x0003e2000e121844 */
[----:B------:R-:W-:Y:S01]  /*47cc0*/  ISETP.GE.U32.AND P6, PT, R103, 0x7ffffe4c, PT ;  /* 0x7ffffe4c6700780c */ /* 0x000fe20003fc6070 */
[----:B----4-:R-:W-:-:S04]  /*47cd0*/  IMAD.WIDE R4, R252, 0x4, R150 ;  /* 0x00000004fc047825 */ /* 0x010fc800078e0296 */
[C---:B-1----:R-:W-:Y:S01]  /*47ce0*/  IMAD.WIDE R118, R252.reuse, 0x4, R54 ;  /* 0x00000004fc767825 */ /* 0x042fe200078e0236 */
[----:B------:R1:W-:Y:S04]  /*47cf0*/  STL.64 [R1+0x1068], R4 ;  /* 0x0010680401007387 */ /* 0x0003e80000100a00 */
[----:B------:R-:W4:Y:S04]  /*47d00*/  LDL.LU.64 R166, [R1+0x1ba0] ;  /* 0x001ba00001a67983 */ /* 0x000f280000300a00 */
[----:B------:R3:W-:Y:S04]  /*47d10*/  STL.64 [R1+0x1060], R118 ;  /* 0x0010607601007387 */ /* 0x0007e80000100a00 */
[----:B------:R-:W4:Y:S01]  /*47d20*/  LDL.LU.64 R54, [R1+0x1b98] ;  /* 0x001b980001367983 */ /* 0x000f220000300a00 */
[----:B-----5:R-:W-:-:S03]  /*47d30*/  IMAD.WIDE R102, R252, 0x4, R6 ;  /* 0x00000004fc667825 */ /* 0x020fc600078e0206 */
[----:B------:R-:W5:Y:S04]  /*47d40*/  LDL.LU.64 R6, [R1+0x1b90] ;  /* 0x001b900001067983 */ /* 0x000f680000300a00 */
[----:B------:R1:W-:Y:S04]  /*47d50*/  STL.64 [R1+0x1028], R102 ;  /* 0x0010286601007387 */ /* 0x0003e80000100a00 */
[----:B------:R1:W-:Y:S01]  /*47d60*/  LDGSTS.E [R0+0x8000], [R4.64], !P5 ;  /* 0x0800000004007fae */ /* 0x0003e2000e921844 */
[----:B------:R-:W-:-:S05]  /*47d70*/  IMAD.WIDE R36, R252, 0x4, R134 ;  /* 0x00000004fc247825 */ /* 0x000fca00078e0286 */
[----:B------:R2:W-:Y:S04]  /*47d80*/  STL.64 [R1+0x1020], R36 ;  /* 0x0010202401007387 */ /* 0x0005e80000100a00 */
[----:B------:R-:W5:Y:S01]  /*47d90*/  LDL.LU.64 R150, [R1+0x1b88] ;  /* 0x001b880001967983 */ /* 0x000f620000300a00 */
[----:B-1----:R-:W-:-:S05]  /*47da0*/  IADD3 R4, R21, 0x100000, RZ ;  /* 0x0010000015047810 */ /* 0x002fca0007ffe0ff */
[----:B------:R3:W-:Y:S01]  /*47db0*/  LDGSTS.E [R4+0x8200], [R118.64], !P5 ;  /* 0x0820000076047fae */ /* 0x0007e2000e921844 */
[----:B--2---:R-:W-:-:S03]  /*47dc0*/  IMAD.WIDE R134, R252, 0x4, R86 ;  /* 0x00000004fc867825 */ /* 0x004fc600078e0256 */
[----:B------:R-:W2:Y:S01]  /*47dd0*/  LDL.LU.64 R86, [R1+0x1b80] ;  /* 0x001b800001567983 */ /* 0x000ea20000300a00 */
[----:B---3--:R-:W-:-:S03]  /*47de0*/  IMAD.WIDE R118, R252, 0x4, R70 ;  /* 0x00000004fc767825 */ /* 0x008fc600078e0246 */
[----:B------:R-:W3:Y:S01]  /*47df0*/  LDL.LU.64 R70, [R1+0x1b78] ;  /* 0x001b780001467983 */ /* 0x000ee20000300a00 */
[----:B------:R-:W-:-:S04]  /*47e00*/  IADD3 R20, R38, -0x125, RZ ;  /* 0xfffffedb26147810 */ /* 0x000fc80007ffe0ff */
[----:B------:R-:W-:Y:S01]  /*47e10*/  ISETP.GE.U32.AND P1, PT, R20, 0x7ffffe5c, PT ;  /* 0x7ffffe5c1400780c */ /* 0x000fe20003f26070 */
[----:B------:R1:W-:Y:S01]  /*47e20*/  STL.64 [R1+0xfe8], R134 ;  /* 0x000fe88601007387 */ /* 0x0003e20000100a00 */
[C---:B------:R-:W-:Y:S02]  /*47e30*/  IADD3 R5, R38.reuse, -0x13d, RZ ;  /* 0xfffffec326057810 */ /* 0x040fe40007ffe0ff */
[----:B------:R-:W-:Y:S01]  /*47e40*/  IADD3 R4, R38, -0x141, RZ ;  /* 0xfffffebf26047810 */ /* 0x000fe20007ffe0ff */
[----:B------:R1:W-:Y:S08]  /*47e50*/  STL.64 [R1+0xfe0], R118 ;  /* 0x000fe07601007387 */ /* 0x0003f00000100a00 */
[----:B------:R1:W-:Y:S04]  /*47e60*/  LDGSTS.E [R2+0x9000], [R102.64], !P1 ;  /* 0x0900000066027fae */ /* 0x0003e8000c921844 */
[----:B------:R1:W-:Y:S02]  /*47e70*/  LDGSTS.E [R0+0x9200], [R36.64], !P1 ;  /* 0x0920000024007fae */ /* 0x0003e4000c921844 */
[----:B-1----:R-:W-:-:S05]  /*47e80*/  IADD3 R103, R21, 0x100000, RZ ;  /* 0x0010000015677810 */ /* 0x002fca0007ffe0ff */
[----:B------:R1:W-:Y:S01]  /*47e90*/  LDGSTS.E [R103+0xa000], [R134.64], !P3 ;  /* 0x0a00000086677fae */ /* 0x0003e2000d921844 */
[----:B------:R-:W-:Y:S01]  /*47ea0*/  ISETP.GE.U32.AND P5, PT, R5, 0x7ffffe44, PT ;  /* 0x7ffffe440500780c */ /* 0x000fe20003fa6070 */
[----:B------:R-:W-:Y:S01]  /*47eb0*/  IMAD.WIDE R36, R252, 0x4, R182 ;  /* 0x00000004fc247825 */ /* 0x000fe200078e02b6 */
[----:B------:R-:W-:Y:S02]  /*47ec0*/  ISETP.GE.U32.AND P1, PT, R4, 0x7ffffe40, PT ;  /* 0x7ffffe400400780c */ /* 0x000fe40003f26070 */
[----:B------:R-:W-:Y:S02]  /*47ed0*/  IADD3 R102, R21, 0x100000, RZ ;  /* 0x0010000015667810 */ /* 0x000fe40007ffe0ff */
[----:B------:R-:W-:-:S03]  /*47ee0*/  IADD3 R20, R38, -0x131, RZ ;  /* 0xfffffecf26147810 */ /* 0x000fc60007ffe0ff */
[----:B------:R4:W-:Y:S04]  /*47ef0*/  LDGSTS.E [R102+0xa200], [R118.64], !P3 ;  /* 0x0a20000076667fae */ /* 0x0009e8000d921844 */
[----:B-1----:R-:W3:Y:S04]  /*47f00*/  LDL.LU.64 R134, [R1+0x1b70] ;  /* 0x001b700001867983 */ /* 0x002ee80000300a00 */
[----:B------:R5:W-:Y:S01]  /*47f10*/  STL.64 [R1+0xfa8], R36 ;  /* 0x000fa82401007387 */ /* 0x000be20000100a00 */
[----:B----4-:R-:W-:Y:S01]  /*47f20*/  IMAD.WIDE R4, R252, 0x4, R166 ;  /* 0x00000004fc047825 */ /* 0x010fe200078e02a6 */
[----:B------:R-:W-:-:S02]  /*47f30*/  ISETP.GE.U32.AND P0, PT, R20, 0x7ffffe50, PT ;  /* 0x7ffffe501400780c */ /* 0x000fc40003f06070 */
[----:B------:R5:W-:Y:S04]  /*47f40*/  LDGSTS.E [R2+0xb000], [R36.64], !P2 ;  /* 0x0b00000024027fae */ /* 0x000be8000d121844 */
[----:B------:R1:W-:Y:S01]  /*47f50*/  STL.64 [R1+0xfa0], R4 ;  /* 0x000fa00401007387 */ /* 0x0003e20000100a00 */
[----:B------:R-:W-:-:S03]  /*47f60*/  IMAD.WIDE R118, R252, 0x4, R54 ;  /* 0x00000004fc767825 */ /* 0x000fc600078e0236 */
[----:B------:R-:W4:Y:S01]  /*47f70*/  LDL.LU.64 R54, [R1+0x1b68] ;  /* 0x001b680001367983 */ /* 0x000f220000300a00 */
[----:B-----5:R-:W-:-:S03]  /*47f80*/  IMAD.WIDE R36, R252, 0x4, R6 ;  /* 0x00000004fc247825 */ /* 0x020fc600078e0206 */
[----:B------:R1:W-:Y:S04]  /*47f90*/  LDGSTS.E [R0+0xb200], [R4.64], !P2 ;  /* 0x0b20000004007fae */ /* 0x0003e8000d121844 */
[----:B------:R-:W5:Y:S04]  /*47fa0*/  LDL.LU.64 R6, [R1+0x1b60] ;  /* 0x001b600001067983 */ /* 0x000f680000300a00 */
[----:B------:R2:W-:Y:S04]  /*47fb0*/  STL.64 [R1+0xf68], R118 ;  /* 0x000f687601007387 */ /* 0x0005e80000100a00 */
[----:B------:R-:W-:Y:S04]  /*47fc0*/  STL.64 [R1+0xf60], R36 ;  /* 0x000f602401007387 */ /* 0x000fe80000100a00 */
[----:B------:R2:W-:Y:S04]  /*47fd0*/  LDGSTS.E [R102+0xc000], [R118.64], !P0 ;  /* 0x0c00000076667fae */ /* 0x0005e8000c121844 */
[----:B------:R-:W5:Y:S01]  /*47fe0*/  LDL.LU.64 R182, [R1+0x1b58] ;  /* 0x001b580001b67983 */ /* 0x000f620000300a00 */
[----:B-1----:R-:W-:Y:S01]  /*47ff0*/  IMAD.WIDE R4, R252, 0x4, R150 ;  /* 0x00000004fc047825 */ /* 0x002fe200078e0296 */
[----:B------:R-:W-:-:S02]  /*48000*/  IADD3 R103, R38, -0x149, RZ ;  /* 0xfffffeb726677810 */ /* 0x000fc40007ffe0ff */
[----:B------:R1:W-:Y:S04]  /*48010*/  LDGSTS.E [R2+0xc200], [R36.64], !P0 ;  /* 0x0c20000024027fae */ /* 0x0003e8000c121844 */
[----:B------:R1:W-:Y:S04]  /*48020*/  STL.64 [R1+0xf28], R4 ;  /* 0x000f280401007387 */ /* 0x0003e80000100a00 */
[----:B------:R-:W5:Y:S01]  /*48030*/  LDL.LU.64 R166, [R1+0x1b50] ;  /* 0x001b500001a67983 */ /* 0x000f620000300a00 */
[----:B------:R-:W-:Y:S02]  /*48040*/  ISETP.GE.U32.AND P2, PT, R103, 0x7ffffe38, PT ;  /* 0x7ffffe386700780c */ /* 0x000fe40003f46070 */
[----:B------:R-:W-:Y:S01]  /*48050*/  IADD3 R20, R38, -0x139, RZ ;  /* 0xfffffec726147810 */ /* 0x000fe20007ffe0ff */
[----:B------:R1:W-:Y:S01]  /*48060*/  LDGSTS.E [R0+0xd000], [R4.64], !P6 ;  /* 0x0d00000004007fae */ /* 0x0003e2000f121844 */
[----:B--2---:R-:W-:-:S05]  /*48070*/  IMAD.WIDE R118, R252, 0x4, R86 ;  /* 0x00000004fc767825 */ /* 0x004fca00078e0256 */
[----:B------:R-:W-:Y:S04]  /*48080*/  STL.64 [R1+0xf20], R118 ;  /* 0x000f207601007387 */ /* 0x000fe80000100a00 */
[----:B------:R-:W2:Y:S01]  /*48090*/  LDL.LU.64 R86, [R1+0x1b48] ;  /* 0x001b480001567983 */ /* 0x000ea20000300a00 */
[----:B---3--:R-:W-:-:S03]  /*480a0*/  IMAD.WIDE R102, R252, 0x4, R70 ;  /* 0x00000004fc667825 */ /* 0x008fc600078e0246 */
[----:B------:R-:W3:Y:S01]  /*480b0*/  LDL.LU.64 R70, [R1+0x1b40] ;  /* 0x001b400001467983 */ /* 0x000ee20000300a00 */
[----:B------:R-:W-:-:S03]  /*480c0*/  ISETP.GE.U32.AND P4, PT, R20, 0x7ffffe48, PT ;  /* 0x7ffffe481400780c */ /* 0x000fc60003f86070 */
[----:B------:R1:W-:Y:S02]  /*480d0*/  STL.64 [R1+0xee8], R102 ;  /* 0x000ee86601007387 */ /* 0x0003e40000100a00 */
[----:B-1----:R-:W-:-:S05]  /*480e0*/  IADD3 R4, R21, 0x100000, RZ ;  /* 0x0010000015047810 */ /* 0x002fca0007ffe0ff */
[----:B------:R1:W-:Y:S04]  /*480f0*/  LDGSTS.E [R4+0xd200], [R118.64], !P6 ;  /* 0x0d20000076047fae */ /* 0x0003e8000f121844 */
[----:B------:R1:W-:Y:S01]  /*48100*/  LDGSTS.E [R2+0xe000], [R102.64], !P4 ;  /* 0x0e00000066027fae */ /* 0x0003e2000e121844 */
[----:B------:R-:W-:Y:S01]  /*48110*/  IADD3 R5, R38, -0x151, RZ ;  /* 0xfffffeaf26057810 */ /* 0x000fe20007ffe0ff */
[----:B------:R-:W-:-:S05]  /*48120*/  IMAD.WIDE R36, R252, 0x4, R134 ;  /* 0x00000004fc247825 */ /* 0x000fca00078e0286 */
[----:B------:R-:W-:Y:S04]  /*48130*/  STL.64 [R1+0xee0], R36 ;  /* 0x000ee02401007387 */ /* 0x000fe80000100a00 */
[----:B------:R-:W3:Y:S01]  /*48140*/  LDL.LU.64 R150, [R1+0x1b38] ;  /* 0x001b380001967983 */ /* 0x000ee20000300a00 */
[----:B-1----:R-:W-:Y:S02]  /*48150*/  IADD3 R103, R21, 0x100000, RZ ;  /* 0x0010000015677810 */ /* 0x002fe40007ffe0ff */
[----:B------:R-:W-:Y:S01]  /*48160*/  IADD3 R4, R38, -0x155, RZ ;  /* 0xfffffeab26047810 */ /* 0x000fe20007ffe0ff */
[----:B------:R1:W-:Y:S01]  /*48170*/  LDGSTS.E [R0+0xe200], [R36.64], !P4 ;  /* 0x0e20000024007fae */ /* 0x0003e2000e121844 */
[----:B----4-:R-:W-:-:S03]  /*48180*/  IMAD.WIDE R134, R252, 0x4, R54 ;  /* 0x00000004fc867825 */ /* 0x010fc600078e0236 */
[----:B------:R-:W4:Y:S04]  /*48190*/  LDL.LU.64 R54, [R1+0x1b30] ;  /* 0x001b300001367983 */ /* 0x000f280000300a00 */
[----:B------:R1:W-:Y:S01]  /*481a0*/  LDGSTS.E [R103+0xf000], [R134.64], !P5 ;  /* 0x0f00000086677fae */ /* 0x0003e2000e921844 */
[----:B-----5:R-:W-:-:S03]  /*481b0*/  IMAD.WIDE R118, R252, 0x4, R6 ;  /* 0x00000004fc767825 */ /* 0x020fc600078e0206 */
[----:B------:R-:W5:Y:S04]  /*481c0*/  LDL.LU.64 R6, [R1+0x1b28] ;  /* 0x001b280001067983 */ /* 0x000f680000300a00 */
[----:B------:R1:W-:Y:S04]  /*481d0*/  STL.64 [R1+0xea8], R134 ;  /* 0x000ea88601007387 */ /* 0x0003e80000100a00 */
[----:B------:R2:W-:Y:S01]  /*481e0*/  STL.64 [R1+0xea0], R118 ;  /* 0x000ea07601007387 */ /* 0x0005e20000100a00 */
[----:B------:R-:W-:Y:S02]  /*481f0*/  ISETP.GE.U32.AND P6, PT, R5, 0x7ffffe30, PT ;  /* 0x7ffffe300500780c */ /* 0x000fe40003fc6070 */
[----:B------:R-:W-:-:S02]  /*48200*/  ISETP.GE.U32.AND P4, PT, R4, 0x7ffffe2c, PT ;  /* 0x7ffffe2c0400780c */ /* 0x000fc40003f86070 */
[----:B------:R-:W-:Y:S01]  /*48210*/  IADD3 R102, R21, 0x100000, RZ ;  /* 0x0010000015667810 */ /* 0x000fe20007ffe0ff */
[----:B-1----:R-:W5:Y:S01]  /*48220*/  LDL.LU.64 R134, [R1+0x1b20] ;  /* 0x001b200001867983 */ /* 0x002f620000300a00 */
[----:B------:R-:W-:-:S03]  /*48230*/  IMAD.WIDE R36, R252, 0x4, R182 ;  /* 0x00000004fc247825 */ /* 0x000fc600078e02b6 */
[----:B------:R2:W-:Y:S01]  /*48240*/  LDGSTS.E [R102+0xf200], [R118.64], !P5 ;  /* 0x0f20000076667fae */ /* 0x0005e2000e921844 */
[----:B------:R-:W-:-:S03]  /*48250*/  IMAD.WIDE R4, R252, 0x4, R166 ;  /* 0x00000004fc047825 */ /* 0x000fc600078e02a6 */
[----:B------:R3:W-:Y:S04]  /*48260*/  STL.64 [R1+0xe68], R36 ;  /* 0x000e682401007387 */ /* 0x0007e80000100a00 */
[----:B------:R1:W-:Y:S04]  /*48270*/  STL.64 [R1+0xe60], R4 ;  /* 0x000e600401007387 */ /* 0x0003e80000100a00 */
[----:B------:R3:W-:Y:S01]  /*48280*/  LDGSTS.E [R2+0x10000], [R36.64], !P1 ;  /* 0x1000000024027fae */ /* 0x0007e2000c921844 */
[----:B------:R-:W-:-:S03]  /*48290*/  IADD3 R20, R38, -0x145, RZ ;  /* 0xfffffebb26147810 */ /* 0x000fc60007ffe0ff */
[----:B------:R1:W-:Y:S01]  /*482a0*/  LDGSTS.E [R0+0x10200], [R4.64], !P1 ;  /* 0x1020000004007fae */ /* 0x0003e2000c921844 */
[----:B--2---:R-:W-:-:S03]  /*482b0*/  IMAD.WIDE R118, R252, 0x4, R86 ;  /* 0x00000004fc767825 */ /* 0x004fc600078e0256 */
[----:B------:R-:W2:Y:S01]  /*482c0*/  LDL.LU.64 R86, [R1+0x1b18] ;  /* 0x001b180001567983 */ /* 0x000ea20000300a00 */
[----:B---3--:R-:W-:-:S03]  /*482d0*/  IMAD.WIDE R36, R252, 0x4, R70 ;  /* 0x00000004fc247825 */ /* 0x008fc600078e0246 */
        /* <DEDUP_REMOVED lines=9> */
[----:B-1----:R-:W-:-:S05]  /*48370*/  IMAD.WIDE R4, R252, 0x4, R150 ;  /* 0x00000004fc047825 */ /* 0x002fca00078e0296 */
[----:B------:R1:W-:Y:S04]  /*48380*/  STL.64 [R1+0xde8], R4 ;  /* 0x000de80401007387 */ /* 0x0003e80000100a00 */
[----:B------:R-:W3:Y:S04]  /*48390*/  LDL.LU.64 R166, [R1+0x1b00] ;  /* 0x001b000001a67983 */ /* 0x000ee80000300a00 */
[----:B------:R1:W-:Y:S01]  /*483a0*/  LDGSTS.E [R0+0x12000], [R4.64], !P2 ;  /* 0x1200000004007fae */ /* 0x0003e2000d121844 */
[----:B----4-:R-:W-:-:S05]  /*483b0*/  IMAD.WIDE R118, R252, 0x4, R54 ;  /* 0x00000004fc767825 */ /* 0x010fca00078e0236 */
[----:B------:R3:W-:Y:S04]  /*483c0*/  STL.64 [R1+0xde0], R118 ;  /* 0x000de07601007387 */ /* 0x0007e80000100a00 */
[----:B------:R-:W4:Y:S01]  /*483d0*/  LDL.LU.64 R54, [R1+0x908] ;  /* 0x0009080001367983 */ /* 0x000f220000300a00 */
[----:B-----5:R-:W-:-:S03]  /*483e0*/  IMAD.WIDE R102, R252, 0x4, R6 ;  /* 0x00000004fc667825 */ /* 0x020fc600078e0206 */
[----:B------:R-:W5:Y:S04]  /*483f0*/  LDL.LU.64 R6, [R1+0x900] ;  /* 0x0009000001067983 */ /* 0x000f680000300a00 */
[----:B------:R1:W-:Y:S01]  /*48400*/  STL.64 [R1+0xda8], R102 ;  /* 0x000da86601007387 */ /* 0x0003e20000100a00 */
        /* <DEDUP_REMOVED lines=25> */
[----:B-1----:R-:W3:Y:S01]  /*485a0*/  LDL.LU.64 R134, [R1+0x1ae0] ;  /* 0x001ae00001867983 */ /* 0x002ee20000300a00 */
[----:B------:R-:W-:-:S03]  /*485b0*/  IMAD.WIDE R4, R252, 0x4, R166 ;  /* 0x00000004fc047825 */ /* 0x000fc600078e02a6 */
[----:B------:R5:W-:Y:S04]  /*485c0*/  STL.64 [R1+0xb38], R36 ;  /* 0x000b382401007387 */ /* 0x000be80000100a00 */
[----:B------:R1:W-:Y:S01]  /*485d0*/  STL.64 [R1+0xb30], R4 ;  /* 0x000b300401007387 */ /* 0x0003e20000100a00 */
[----:B------:R-:W-:-:S03]  /*485e0*/  ISETP.GE.U32.AND P5, PT, R20, 0x7ffffe28, PT ;  /* 0x7ffffe281400780c */ /* 0x000fc60003fa6070 */
[----:B------:R5:W-:Y:S04]  /*485f0*/  LDGSTS.E [R2+0x15000], [R36.64], !P4 ;  /* 0x1500000024027fae */ /* 0x000be8000e121844 */
[----:B------:R1:W-:Y:S01]  /*48600*/  LDGSTS.E [R0+0x15200], [R4.64], !P4 ;  /* 0x1520000004007fae */ /* 0x0003e2000e121844 */
[----:B----4-:R-:W-:-:S03]  /*48610*/  IMAD.WIDE R118, R252, 0x4, R54 ;  /* 0x00000004fc767825 */ /* 0x010fc600078e0236 */
[----:B------:R-:W4:Y:S01]  /*48620*/  LDL.LU.64 R54, [R1+0x1ad8] ;  /* 0x001ad80001367983 */ /* 0x000f220000300a00 */
[----:B-----5:R-:W-:-:S03]  /*48630*/  IMAD.WIDE R36, R252, 0x4, R6 ;  /* 0x00000004fc247825 */ /* 0x020fc600078e0206 */
[----:B------:R2:W-:Y:S04]  /*48640*/  LDGSTS.E [R102+0x16000], [R118.64], !P5 ;  /* 0x1600000076667fae */ /* 0x0005e8000e921844 */
[----:B------:R-:W5:Y:S04]  /*48650*/  LDL.LU.64 R6, [R1+0x1ad0] ;  /* 0x001ad00001067983 */ /* 0x000f680000300a00 */
[----:B------:R2:W-:Y:S04]  /*48660*/  STL.64 [R1+0x908], R118 ;  /* 0x0009087601007387 */ /* 0x0005e80000100a00 */
[----:B------:R-:W-:Y:S04]  /*48670*/  STL.64 [R1+0x900], R36 ;  /* 0x0009002401007387 */ /* 0x000fe80000100a00 */
        /* <DEDUP_REMOVED lines=21> */
[----:B------:R4:W-:Y:S04]  /*487d0*/  STL.64 [R1+0x1ae0], R36 ;  /* 0x001ae02401007387 */ /* 0x0009e80000100a00 */
        /* <DEDUP_REMOVED lines=11> */
[----:B------:R-:W-:Y:S01]  /*48890*/  ISETP.GE.U32.AND P1, PT, R5, 0x7ffffe08, PT ;  /* 0x7ffffe080500780c */ /* 0x000fe20003f26070 */
[----:B-1----:R-:W-:Y:S01]  /*488a0*/  IMAD.WIDE R36, R252, 0x4, R182 ;  /* 0x00000004fc247825 */ /* 0x002fe200078e02b6 */
[----:B------:R-:W-:-:S02]  /*488b0*/  ISETP.GE.U32.AND P3, PT, R4, 0x7ffffe04, PT ;  /* 0x7ffffe040400780c */ /* 0x000fc40003f66070 */
[----:B------:R-:W-:Y:S01]  /*488c0*/  IADD3 R102, R21, 0x100000, RZ ;  /* 0x0010000015667810 */ /* 0x000fe20007ffe0ff */
[----:B------:R-:W5:Y:S01]  /*488d0*/  LDL.LU.64 R134, [R1+0x1a90] ;  /* 0x001a900001867983 */ /* 0x000f620000300a00 */
[----:B------:R-:W-:-:S03]  /*488e0*/  IMAD.WIDE R4, R252, 0x4, R166 ;  /* 0x00000004fc047825 */ /* 0x000fc600078e02a6 */
[----:B------:R3:W-:Y:S04]  /*488f0*/  STL.64 [R1+0x1ac8], R36 ;  /* 0x001ac82401007387 */ /* 0x0007e80000100a00 */
[----:B------:R2:W-:Y:S04]  /*48900*/  LDGSTS.E [R102+0x19200], [R118.64], !P2 ;  /* 0x1920000076667fae */ /* 0x0005e8000d121844 */
        /* <DEDUP_REMOVED lines=56> */
[----:B------:R5:W-:Y:S01]  /*48c90*/  LDGSTS.E [R2+0x1f000], [R36.64], !P3 ;  /* 0x1f00000024027fae */ /* 0x000be2000d921844 */
[----:B----4-:R-:W-:-:S03]  /*48ca0*/  IADD3 R102, R22, 0x100000, RZ ;  /* 0x0010000016667810 */ /* 0x010fc60007ffe0ff */
[----:B------:R1:W-:Y:S01]  /*48cb0*/  LDGSTS.E [R0+0x1f200], [R4.64], !P3 ;  /* 0x1f20000004007fae */ /* 0x0003e2000d921844 */
[----:B------:R-:W-:-:S03]  /*48cc0*/  IMAD.WIDE R118, R252, 0x4, R54 ;  /* 0x00000004fc767825 */ /* 0x000fc600078e0236 */
[----:B------:R-:W4:Y:S01]  /*48cd0*/  LDL.LU.64 R54, [R1+0x1a48] ;  /* 0x001a480001367983 */ /* 0x000f220000300a00 */
[----:B-----5:R-:W-:-:S03]  /*48ce0*/  IMAD.WIDE R36, R252, 0x4, R6 ;  /* 0x00000004fc247825 */ /* 0x020fc600078e0206 */
[----:B------:R2:W-:Y:S04]  /*48cf0*/  LDGSTS.E [R102+0x400], [R118.64], !P2 ;  /* 0x0040000076667fae */ /* 0x0005e8000d121844 */
[----:B------:R-:W5:Y:S04]  /*48d00*/  LDL.LU.64 R6, [R1+0x1a40] ;  /* 0x001a400001067983 */ /* 0x000f680000300a00 */
[----:B------:R2:W-:Y:S04]  /*48d10*/  STL.64 [R1+0x1818], R118 ;  /* 0x0018187601007387 */ /* 0x0005e80000100a00 */
[----:B------:R-:W-:Y:S04]  /*48d20*/  STL.64 [R1+0x1810], R36 ;  /* 0x0018102401007387 */ /* 0x000fe80000100a00 */
[----:B------:R-:W5:Y:S01]  /*48d30*/  LDL.LU.64 R182, [R1+0x1a38] ;  /* 0x001a380001b67983 */ /* 0x000f620000300a00 */
[----:B-1----:R-:W-:-:S05]  /*48d40*/  IMAD.WIDE R4, R252, 0x4, R150 ;  /* 0x00000004fc047825 */ /* 0x002fca00078e0296 */
[----:B------:R1:W-:Y:S04]  /*48d50*/  STL.64 [R1+0x1218], R4 ;  /* 0x0012180401007387 */ /* 0x0003e80000100a00 */
[----:B------:R-:W5:Y:S01]  /*48d60*/  LDL.LU.64 R166, [R1+0x1a30] ;  /* 0x001a300001a67983 */ /* 0x000f620000300a00 */
[----:B------:R-:W-:-:S04]  /*48d70*/  IADD3 R103, R38, -0x11a, RZ ;  /* 0xfffffee626677810 */ /* 0x000fc80007ffe0ff */
[----:B------:R-:W-:Y:S01]  /*48d80*/  ISETP.GE.U32.AND P3, PT, R103, 0x7ffffe67, PT ;  /* 0x7ffffe676700780c */ /* 0x000fe20003f66070 */
[----:B--2---:R-:W-:-:S05]  /*48d90*/  IMAD.WIDE R118, R252, 0x4, R86 ;  /* 0x00000004fc767825 */ /* 0x004fca00078e0256 */
[----:B------:R-:W-:Y:S04]  /*48da0*/  STL.64 [R1+0x1210], R118 ;  /* 0x0012107601007387 */ /* 0x000fe80000100a00 */
[----:B------:R-:W2:Y:S01]  /*48db0*/  LDL.LU.64 R86, [R1+0x1a28] ;  /* 0x001a280001567983 */ /* 0x000ea20000300a00 */
[----:B---3--:R-:W-:-:S03]  /*48dc0*/  IMAD.WIDE R102, R252, 0x4, R70 ;  /* 0x00000004fc667825 */ /* 0x008fc600078e0246 */
[----:B------:R-:W3:Y:S01]  /*48dd0*/  LDL.LU.64 R70, [R1+0x1a20] ;  /* 0x001a200001467983 */ /* 0x000ee20000300a00 */
[----:B------:R-:W-:Y:S02]  /*48de0*/  IADD3 R2, R22, 0x100000, RZ ;  /* 0x0010000016027810 */ /* 0x000fe40007ffe0ff */
[----:B------:R-:W-:-:S03]  /*48df0*/  IADD3 R20, R38, -0x10a, RZ ;  /* 0xfffffef626147810 */ /* 0x000fc60007ffe0ff */
[----:B------:R1:W-:Y:S01]  /*48e00*/  LDGSTS.E [R2+0x600], [R36.64], !P2 ;  /* 0x0060000024027fae */ /* 0x0003e2000d121844 */
[----:B------:R-:W-:-:S03]  /*48e10*/  ISETP.GE.U32.AND P6, PT, R20, 0x7ffffe77, PT ;  /* 0x7ffffe771400780c */ /* 0x000fc60003fc6070 */
[----:B------:R1:W-:Y:S01]  /*48e20*/  STL.64 [R1+0x11d8], R102 ;  /* 0x0011d86601007387 */ /* 0x0003e20000100a00 */
[----:B------:R-:W-:-:S05]  /*48e30*/  IADD3 R0, R22, 0x100000, RZ ;  /* 0x0010000016007810 */ /* 0x000fca0007ffe0ff */
[----:B------:R1:W-:Y:S02]  /*48e40*/  LDGSTS.E [R0+0x1400], [R4.64], !P0 ;  /* 0x0140000004007fae */ /* 0x0003e4000c121844 */
[----:B-1----:R-:W-:-:S05]  /*48e50*/  IADD3 R4, R22, 0x100000, RZ ;  /* 0x0010000016047810 */ /* 0x002fca0007ffe0ff */
[----:B------:R1:W-:Y:S04]  /*48e60*/  LDGSTS.E [R4+0x1600], [R118.64], !P0 ;  /* 0x0160000076047fae */ /* 0x0003e8000c121844 */
[----:B------:R1:W-:Y:S01]  /*48e70*/  LDGSTS.E [R2+0x2400], [R102.64], !P6 ;  /* 0x0240000066027fae */ /* 0x0003e2000f121844 */
[----:B------:R-:W-:-:S05]  /*48e80*/  IMAD.WIDE R36, R252, 0x4, R134 ;  /* 0x00000004fc247825 */ /* 0x000fca00078e0286 */
[----:B------:R4:W-:Y:S04]  /*48e90*/  STL.64 [R1+0x11d0], R36 ;  /* 0x0011d02401007387 */ /* 0x0009e80000100a00 */
[----:B------:R-:W3:Y:S01]  /*48ea0*/  LDL.LU.64 R150, [R1+0x1a18] ;  /* 0x001a180001967983 */ /* 0x000ee20000300a00 */
[----:B-1----:R-:W-:Y:S02]  /*48eb0*/  IADD3 R103, R22, 0x100000, RZ ;  /* 0x0010000016677810 */ /* 0x002fe40007ffe0ff */
[----:B------:R-:W-:Y:S01]  /*48ec0*/  IADD3 R5, R38, -0x122, RZ ;  /* 0xfffffede26057810 */ /* 0x000fe20007ffe0ff */
[----:B------:R1:W-:Y:S01]  /*48ed0*/  LDGSTS.E [R0+0x2600], [R36.64], !P6 ;  /* 0x0260000024007fae */ /* 0x0003e2000f121844 */
[----:B----4-:R-:W-:-:S03]  /*48ee0*/  IMAD.WIDE R134, R252, 0x4, R54 ;  /* 0x00000004fc867825 */ /* 0x010fc600078e0236 */
[----:B------:R-:W4:Y:S01]  /*48ef0*/  LDL.LU.64 R54, [R1+0x1a10] ;  /* 0x001a100001367983 */ /* 0x000f220000300a00 */
[----:B------:R-:W-:-:S03]  /*48f00*/  IADD3 R4, R38, -0x126, RZ ;  /* 0xfffffeda26047810 */ /* 0x000fc60007ffe0ff */
        /* <DEDUP_REMOVED lines=287> */
[----:B------:R-:W4:Y:S04]  /*4a100*/  LDL.LU.64 R6, [R1+0x1878] ;  /* 0x0018780001067983 */ /* 0x000f280000300a00 */
[----:B------:R2:W-:Y:S04]  /*4a110*/  STL.64 [R1+0x1a40], R118 ;  /* 0x001a407601007387 */ /* 0x0005e80000100a00 */
[----:B------:R-:W-:Y:S04]  /*4a120*/  STL.64 [R1+0x1a48], R36 ;  /* 0x001a482401007387 */ /* 0x000fe80000100a00 */
[----:B------:R-:W4:Y:S01]  /*4a130*/  LDL.LU.64 R182, [R1+0x1870] ;  /* 0x0018700001b67983 */ /* 0x000f220000300a00 */
[----:B-1----:R-:W-:Y:S01]  /*4a140*/  IMAD.WIDE R4, R252, 0x4, R150 ;  /* 0x00000004fc047825 */ /* 0x002fe200078e0296 */
[----:B------:R-:W-:-:S02]  /*4a150*/  IADD3 R103, R38, -0x113, RZ ;  /* 0xfffffeed26677810 */ /* 0x000fc40007ffe0ff */
[----:B------:R1:W-:Y:S04]  /*4a160*/  LDGSTS.E [R2+0x1e600], [R36.64], !P6 ;  /* 0x1e60000024027fae */ /* 0x0003e8000f121844 */
[----:B------:R1:W-:Y:S04]  /*4a170*/  STL.64 [R1+0x1a70], R4 ;  /* 0x001a700401007387 */ /* 0x0003e80000100a00 */
[----:B------:R-:W4:Y:S01]  /*4a180*/  LDL.LU.64 R166, [R1+0x1868] ;  /* 0x0018680001a67983 */ /* 0x000f220000300a00 */
[----:B------:R-:W-:Y:S02]  /*4a190*/  ISETP.GE.U32.AND P0, PT, R103, 0x7ffffe6e, PT ;  /* 0x7ffffe6e6700780c */ /* 0x000fe40003f06070 */
[----:B------:R-:W-:Y:S01]  /*4a1a0*/  IADD3 R20, R38, -0x103, RZ ;  /* 0xfffffefd26147810 */ /* 0x000fe20007ffe0ff */
[----:B------:R1:W-:Y:S01]  /*4a1b0*/  LDGSTS.E [R0+0x1f400], [R4.64], !P4 ;  /* 0x1f40000004007fae */ /* 0x0003e2000e121844 */
[----:B--2---:R-:W-:-:S05]  /*4a1c0*/  IMAD.WIDE R118, R252, 0x4, R86 ;  /* 0x00000004fc767825 */ /* 0x004fca00078e0256 */
[----:B------:R2:W-:Y:S04]  /*4a1d0*/  STL.64 [R1+0x1a80], R118 ;  /* 0x001a807601007387 */ /* 0x0005e80000100a00 */
[----:B------:R-:W5:Y:S01]  /*4a1e0*/  LDL.LU.64 R86, [R1+0x1860] ;  /* 0x0018600001567983 */ /* 0x000f620000300a00 */
[----:B---3--:R-:W-:-:S03]  /*4a1f0*/  IMAD.WIDE R102, R252, 0x4, R70 ;  /* 0x00000004fc667825 */ /* 0x008fc600078e0246 */
[----:B------:R-:W3:Y:S01]  /*4a200*/  LDL.LU.64 R70, [R1+0x1858] ;  /* 0x0018580001467983 */ /* 0x000ee20000300a00 */
[----:B------:R-:W-:-:S03]  /*4a210*/  ISETP.GE.U32.AND P5, PT, R20, 0x7ffffe7e, PT ;  /* 0x7ffffe7e1400780c */ /* 0x000fc60003fa6070 */
[----:B------:R2:W-:Y:S01]  /*4a220*/  STL.64 [R1+0x1808], R102 ;  /* 0x0018086601007387 */ /* 0x0005e20000100a00 */
[----:B-1----:R-:W-:Y:S02]  /*4a230*/  IADD3 R4, R22, 0x100000, RZ ;  /* 0x0010000016047810 */ /* 0x002fe40007ffe0ff */
[C---:B------:R-:W-:Y:S02]  /*4a240*/  IADD3 R2, R23.reuse, 0x100000, RZ ;  /* 0x0010000017027810 */ /* 0x040fe40007ffe0ff */
[----:B------:R-:W-:Y:S01]  /*4a250*/  IADD3 R0, R23, 0x100000, RZ ;  /* 0x0010000017007810 */ /* 0x000fe20007ffe0ff */
[----:B------:R2:W-:Y:S04]  /*4a260*/  LDGSTS.E [R4+0x1f600], [R118.64], !P4 ;  /* 0x1f60000076047fae */ /* 0x0005e8000e121844 */
[----:B------:R1:W-:Y:S01]  /*4a270*/  LDGSTS.E [R2+0x800], [R102.64], !P5 ;  /* 0x0080000066027fae */ /* 0x0003e2000e921844 */
[----:B------:R-:W-:Y:S01]  /*4a280*/  IADD3 R5, R38, -0x11b, RZ ;  /* 0xfffffee526057810 */ /* 0x000fe20007ffe0ff */
[----:B------:R-:W-:-:S05]  /*4a290*/  IMAD.WIDE R36, R252, 0x4, R134 ;  /* 0x00000004fc247825 */ /* 0x000fca00078e0286 */
[----:B------:R1:W-:Y:S04]  /*4a2a0*/  STL.64 [R1+0x1680], R36 ;  /* 0x0016802401007387 */ /* 0x0003e80000100a00 */
[----:B------:R-:W3:Y:S01]  /*4a2b0*/  LDL.LU.64 R150, [R1+0x1850] ;  /* 0x0018500001967983 */ /* 0x000ee20000300a00 */
[----:B--2---:R-:W-:Y:S02]  /*4a2c0*/  IADD3 R118, R23, 0x100000, RZ ;  /* 0x0010000017767810 */ /* 0x004fe40007ffe0ff */
[----:B------:R-:W-:Y:S01]  /*4a2d0*/  IADD3 R4, R38, -0x11f, RZ ;  /* 0xfffffee126047810 */ /* 0x000fe20007ffe0ff */
[----:B------:R2:W-:Y:S01]  /*4a2e0*/  LDGSTS.E [R0+0xa00], [R36.64], !P5 ;  /* 0x00a0000024007fae */ /* 0x0005e2000e921844 */
[----:B----4-:R-:W-:-:S03]  /*4a2f0*/  IMAD.WIDE R134, R252, 0x4, R54 ;  /* 0x00000004fc867825 */ /* 0x010fc600078e0236 */
[----:B------:R-:W4:Y:S04]  /*4a300*/  LDL.LU.64 R54, [R1+0x1848] ;  /* 0x0018480001367983 */ /* 0x000f280000300a00 */
[----:B------:R2:W-:Y:S01]  /*4a310*/  LDGSTS.E [R118+0x1800], [R134.64], !P1 ;  /* 0x0180000086767fae */ /* 0x0005e2000c921844 */
[----:B-1----:R-:W-:-:S03]  /*4a320*/  IMAD.WIDE R102, R252, 0x4, R6 ;  /* 0x00000004fc667825 */ /* 0x002fc600078e0206 */
[----:B------:R-:W4:Y:S04]  /*4a330*/  LDL.LU.64 R6, [R1+0x1840] ;  /* 0x0018400001067983 */ /* 0x000f280000300a00 */
[----:B------:R1:W-:Y:S04]  /*4a340*/  STL.64 [R1+0x1208], R134 ;  /* 0x0012088601007387 */ /* 0x0003e80000100a00 */
[----:B------:R5:W-:Y:S01]  /*4a350*/  STL.64 [R1+0x1200], R102 ;  /* 0x0012006601007387 */ /* 0x000be20000100a00 */
[----:B------:R-:W-:Y:S01]  /*4a360*/  ISETP.GE.U32.AND P4, PT, R5, 0x7ffffe66, PT ;  /* 0x7ffffe660500780c */ /* 0x000fe20003f86070 */
[----:B--2---:R-:W-:Y:S01]  /*4a370*/  IMAD.WIDE R36, R252, 0x4, R182 ;  /* 0x00000004fc247825 */ /* 0x004fe200078e02b6 */
[----:B------:R-:W-:-:S02]  /*4a380*/  ISETP.GE.U32.AND P5, PT, R4, 0x7ffffe62, PT ;  /* 0x7ffffe620400780c */ /* 0x000fc40003fa6070 */
[----:B------:R-:W-:Y:S01]  /*4a390*/  IADD3 R22, R23, 0x100000, RZ ;  /* 0x0010000017167810 */ /* 0x000fe20007ffe0ff */
[----:B-1----:R-:W2:Y:S01]  /*4a3a0*/  LDL.LU.64 R134, [R1+0x1838] ;  /* 0x0018380001867983 */ /* 0x002ea20000300a00 */
[----:B------:R-:W-:-:S03]  /*4a3b0*/  IMAD.WIDE R4, R252, 0x4, R166 ;  /* 0x00000004fc047825 */ /* 0x000fc600078e02a6 */
[----:B------:R3:W-:Y:S04]  /*4a3c0*/  STL.64 [R1+0x11c8], R36 ;  /* 0x0011c82401007387 */ /* 0x0007e80000100a00 */
[----:B------:R5:W-:Y:S04]  /*4a3d0*/  LDGSTS.E [R22+0x1a00], [R102.64], !P1 ;  /* 0x01a0000066167fae */ /* 0x000be8000c921844 */
[----:B------:R1:W-:Y:S04]  /*4a3e0*/  STL.64 [R1+0x11c0], R4 ;  /* 0x0011c00401007387 */ /* 0x0003e80000100a00 */
[----:B------:R3:W-:Y:S01]  /*4a3f0*/  LDGSTS.E [R2+0x2800], [R36.64], !P3 ;  /* 0x0280000024027fae */ /* 0x0007e2000d921844 */
[----:B------:R-:W-:-:S02]  /*4a400*/  IADD3 R20, R38, -0x10f, RZ ;  /* 0xfffffef126147810 */ /* 0x000fc40007ffe0ff */
[----:B------:R-:W-:Y:S01]  /*4a410*/  IADD3 R118, R38, -0x127, RZ ;  /* 0xfffffed926767810 */ /* 0x000fe20007ffe0ff */
[----:B------:R1:W-:Y:S01]  /*4a420*/  LDGSTS.E [R0+0x2a00], [R4.64], !P3 ;  /* 0x02a0000004007fae */ /* 0x0003e2000d921844 */
[----:B-----5:R-:W-:-:S03]  /*4a430*/  IMAD.WIDE R102, R252, 0x4, R86 ;  /* 0x00000004fc667825 */ /* 0x020fc600078e0256 */
[----:B------:R-:W5:Y:S01]  /*4a440*/  LDL.LU.64 R86, [R1+0x1830] ;  /* 0x0018300001567983 */ /* 0x000f620000300a00 */
[----:B---3--:R-:W-:-:S03]  /*4a450*/  IMAD.WIDE R36, R252, 0x4, R70 ;  /* 0x00000004fc247825 */ /* 0x008fc600078e0246 */
[----:B------:R-:W3:Y:S01]  /*4a460*/  LDL.LU.64 R70, [R1+0x17e8] ;  /* 0x0017e80001467983 */ /* 0x000ee20000300a00 */
[----:B------:R-:W-:-:S03]  /*4a470*/  ISETP.GE.U32.AND P2, PT, R20, 0x7ffffe72, PT ;  /* 0x7ffffe721400780c */ /* 0x000fc60003f46070 */
[----:B------:R1:W-:Y:S01]  /*4a480*/  STL.64 [R1+0x1188], R102 ;  /* 0x0011886601007387 */ /* 0x0003e20000100a00 */
[----:B------:R-:W-:-:S03]  /*4a490*/  ISETP.GE.U32.AND P3, PT, R118, 0x7ffffe5a, PT ;  /* 0x7ffffe5a7600780c */ /* 0x000fc60003f66070 */
[----:B------:R2:W-:Y:S04]  /*4a4a0*/  STL.64 [R1+0x1180], R36 ;  /* 0x0011802401007387 */ /* 0x0005e80000100a00 */
[----:B------:R-:W3:Y:S04]  /*4a4b0*/  LDL.LU.64 R182, [R1+0x17e0] ;  /* 0x0017e00001b67983 */ /* 0x000ee80000300a00 */
[----:B------:R1:W-:Y:S04]  /*4a4c0*/  LDGSTS.E [R22+0x3800], [R102.64], !P2 ;  /* 0x0380000066167fae */ /* 0x0003e8000d121844 */
[----:B------:R2:W-:Y:S01]  /*4a4d0*/  LDGSTS.E [R2+0x3a00], [R36.64], !P2 ;  /* 0x03a0000024027fae */ /* 0x0005e2000d121844 */
[----:B-1----:R-:W-:-:S05]  /*4a4e0*/  IMAD.WIDE R4, R252, 0x4, R150 ;  /* 0x00000004fc047825 */ /* 0x002fca00078e0296 */
[----:B------:R1:W-:Y:S04]  /*4a4f0*/  STL.64 [R1+0x1148], R4 ;  /* 0x0011480401007387 */ /* 0x0003e80000100a00 */
[----:B------:R-:W3:Y:S01]  /*4a500*/  LDL.LU.64 R166, [R1+0x17d8] ;  /* 0x0017d80001a67983 */ /* 0x000ee20000300a00 */
[----:B------:R-:W-:-:S03]  /*4a510*/  IADD3 R20, R38, -0x117, RZ ;  /* 0xfffffee926147810 */ /* 0x000fc60007ffe0ff */
[----:B------:R1:W-:Y:S01]  /*4a520*/  LDGSTS.E [R0+0x4800], [R4.64], !P0 ;  /* 0x0480000004007fae */ /* 0x0003e2000c121844 */
[----:B----4-:R-:W-:-:S05]  /*4a530*/  IMAD.WIDE R118, R252, 0x4, R54 ;  /* 0x00000004fc767825 */ /* 0x010fca00078e0236 */
[----:B------:R-:W-:Y:S04]  /*4a540*/  STL.64 [R1+0x1140], R118 ;  /* 0x0011407601007387 */ /* 0x000fe80000100a00 */
[----:B------:R-:W4:Y:S01]  /*4a550*/  LDL.LU.64 R54, [R1+0x17d0] ;  /* 0x0017d00001367983 */ /* 0x000f220000300a00 */
[----:B------:R-:W-:-:S03]  /*4a560*/  IMAD.WIDE R102, R252, 0x4, R6 ;  /* 0x00000004fc667825 */ /* 0x000fc600078e0206 */
[----:B------:R-:W4:Y:S04]  /*4a570*/  LDL.LU.64 R6, [R1+0x17c8] ;  /* 0x0017c80001067983 */ /* 0x000f280000300a00 */
[----:B------:R3:W-:Y:S01]  /*4a580*/  STL.64 [R1+0x1108], R102 ;  /* 0x0011086601007387 */ /* 0x0007e20000100a00 */
[----:B--2---:R-:W-:-:S05]  /*4a590*/  IMAD.WIDE R36, R252, 0x4, R134 ;  /* 0x00000004fc247825 */ /* 0x004fca00078e0286 */
[----:B------:R2:W-:Y:S04]  /*4a5a0*/  STL.64 [R1+0x1100], R36 ;  /* 0x0011002401007387 */ /* 0x0005e80000100a00 */
[----:B------:R-:W4:Y:S01]  /*4a5b0*/  LDL.LU.64 R150, [R1+0x1008] ;  /* 0x0010080001967983 */ /* 0x000f220000300a00 */
[----:B------:R-:W-:Y:S02]  /*4a5c0*/  ISETP.GE.U32.AND P6, PT, R20, 0x7ffffe6a, PT ;  /* 0x7ffffe6a1400780c */ /* 0x000fe40003fc6070 */
[----:B-1----:R-:W-:-:S05]  /*4a5d0*/  IADD3 R4, R23, 0x100000, RZ ;  /* 0x0010000017047810 */ /* 0x002fca0007ffe0ff */
[----:B------:R1:W-:Y:S06]  /*4a5e0*/  LDGSTS.E [R4+0x4a00], [R118.64], !P0 ;  /* 0x04a0000076047fae */ /* 0x0003ec000c121844 */
[----:B------:R3:W-:Y:S01]  /*4a5f0*/  LDGSTS.E [R2+0x5800], [R102.64], !P6 ;  /* 0x0580000066027fae */ /* 0x0007e2000f121844 */
[----:B------:R-:W-:-:S03]  /*4a600*/  IADD3 R5, R38, -0x12f, RZ ;  /* 0xfffffed126057810 */ /* 0x000fc60007ffe0ff */
[----:B------:R2:W-:Y:S01]  /*4a610*/  LDGSTS.E [R0+0x5a00], [R36.64], !P6 ;  /* 0x05a0000024007fae */ /* 0x0005e2000f121844 */
[----:B-----5:R-:W-:-:S03]  /*4a620*/  IMAD.WIDE R134, R252, 0x4, R86 ;  /* 0x00000004fc867825 */ /* 0x020fc600078e0256 */
[----:B------:R-:W5:Y:S01]  /*4a630*/  LDL.LU.64 R86, [R1+0x1000] ;  /* 0x0010000001567983 */ /* 0x000f620000300a00 */
[----:B---3--:R-:W-:-:S03]  /*4a640*/  IMAD.WIDE R102, R252, 0x4, R70 ;  /* 0x00000004fc667825 */ /* 0x008fc600078e0246 */
[----:B------:R-:W3:Y:S01]  /*4a650*/  LDL.LU.64 R70, [R1+0x17c0] ;  /* 0x0017c00001467983 */ /* 0x000ee20000300a00 */
[----:B-1----:R-:W-:Y:S02]  /*4a660*/  IADD3 R118, R23, 0x100000, RZ ;  /* 0x0010000017767810 */ /* 0x002fe40007ffe0ff */
[----:B------:R-:W-:Y:S01]  /*4a670*/  IADD3 R4, R38, -0x133, RZ ;  /* 0xfffffecd26047810 */ /* 0x000fe20007ffe0ff */
[----:B------:R1:W-:Y:S04]  /*4a680*/  STL.64 [R1+0x10c8], R134 ;  /* 0x0010c88601007387 */ /* 0x0003e80000100a00 */
[----:B------:R4:W-:Y:S04]  /*4a690*/  STL.64 [R1+0x10c0], R102 ;  /* 0x0010c06601007387 */ /* 0x0009e80000100a00 */
[----:B------:R1:W-:Y:S01]  /*4a6a0*/  LDGSTS.E [R118+0x6800], [R134.64], !P4 ;  /* 0x0680000086767fae */ /* 0x0003e2000e121844 */
[----:B------:R-:W-:Y:S01]  /*4a6b0*/  ISETP.GE.U32.AND P0, PT, R5, 0x7ffffe52, PT ;  /* 0x7ffffe520500780c */ /* 0x000fe20003f06070 */
[----:B--2---:R-:W-:Y:S01]  /*4a6c0*/  IMAD.WIDE R36, R252, 0x4, R182 ;  /* 0x00000004fc247825 */ /* 0x004fe200078e02b6 */
[----:B------:R-:W-:Y:S01]  /*4a6d0*/  ISETP.GE.U32.AND P6, PT, R4, 0x7ffffe4e, PT ;  /* 0x7ffffe4e0400780c */ /* 0x000fe20003fc6070 */
[----:B------:R4:W-:Y:S04]  /*4a6e0*/  LDGSTS.E [R22+0x6a00], [R102.64], !P4 ;  /* 0x06a0000066167fae */ /* 0x0009e8000e121844 */
[----:B------:R2:W-:Y:S04]  /*4a6f0*/  LDGSTS.E [R2+0x7800], [R36.64], !P5 ;  /* 0x0780000024027fae */ /* 0x0005e8000e921844 */
[----:B-1----:R-:W3:Y:S04]  /*4a700*/  LDL.LU.64 R134, [R1+0xfc0] ;  /* 0x000fc00001867983 */ /* 0x002ee80000300a00 */
[----:B------:R2:W-:Y:S01]  /*4a710*/  STL.64 [R1+0x1088], R36 ;  /* 0x0010882401007387 */ /* 0x0005e20000100a00 */
[----:B------:R-:W-:-:S02]  /*4a720*/  IADD3 R118, R38, -0x13b, RZ ;  /* 0xfffffec526767810 */ /* 0x000fc40007ffe0ff */
[----:B------:R-:W-:Y:S01]  /*4a730*/  IADD3 R20, R38, -0x123, RZ ;  /* 0xfffffedd26147810 */ /* 0x000fe20007ffe0ff */
[----:B------:R-:W-:-:S05]  /*4a740*/  IMAD.WIDE R4, R252, 0x4, R166 ;  /* 0x00000004fc047825 */ /* 0x000fca00078e02a6 */
[----:B------:R1:W-:Y:S04]  /*4a750*/  STL.64 [R1+0x1080], R4 ;  /* 0x0010800401007387 */ /* 0x0003e80000100a00 */
[----:B------:R1:W-:Y:S01]  /*4a760*/  LDGSTS.E [R0+0x7a00], [R4.64], !P5 ;  /* 0x07a0000004007fae */ /* 0x0003e2000e921844 */
[----:B----4-:R-:W-:-:S03]  /*4a770*/  IMAD.WIDE R102, R252, 0x4, R54 ;  /* 0x00000004fc667825 */ /* 0x010fc600078e0236 */
[----:B------:R-:W4:Y:S01]  /*4a780*/  LDL.LU.64 R54, [R1+0xf88] ;  /* 0x000f880001367983 */ /* 0x000f220000300a00 */
[----:B--2---:R-:W-:-:S03]  /*4a790*/  IMAD.WIDE R36, R252, 0x4, R6 ;  /* 0x00000004fc247825 */ /* 0x004fc600078e0206 */
[----:B------:R-:W4:Y:S01]  /*4a7a0*/  LDL.LU.64 R6, [R1+0x17b8] ;  /* 0x0017b80001067983 */ /* 0x000f220000300a00 */
[----:B------:R-:W-:-:S03]  /*4a7b0*/  ISETP.GE.U32.AND P5, PT, R118, 0x7ffffe46, PT ;  /* 0x7ffffe467600780c */ /* 0x000fc60003fa6070 */
[----:B------:R3:W-:Y:S04]  /*4a7c0*/  STL.64 [R1+0x1048], R102 ;  /* 0x0010486601007387 */ /* 0x0007e80000100a00 */
[----:B------:R3:W-:Y:S01]  /*4a7d0*/  STL.64 [R1+0x1040], R36 ;  /* 0x0010402401007387 */ /* 0x0007e20000100a00 */
[----:B------:R-:W-:-:S03]  /*4a7e0*/  ISETP.GE.U32.AND P1, PT, R20, 0x7ffffe5e, PT ;  /* 0x7ffffe5e1400780c */ /* 0x000fc60003f26070 */
[----:B------:R-:W4:Y:S01]  /*4a7f0*/  LDL.LU.64 R182, [R1+0xf48] ;  /* 0x000f480001b67983 */ /* 0x000f220000300a00 */
[----:B-1----:R-:W-:-:S09]  /*4a800*/  IMAD.WIDE R4, R252, 0x4, R150 ;  /* 0x00000004fc047825 */ /* 0x002fd200078e0296 */
[----:B------:R3:W-:Y:S04]  /*4a810*/  LDGSTS.E [R22+0x8800], [R102.64], !P1 ;  /* 0x0880000066167fae */ /* 0x0007e8000c921844 */
[----:B------:R1:W-:Y:S04]  /*4a820*/  STL.64 [R1+0x1008], R4 ;  /* 0x0010080401007387 */ /* 0x0003e80000100a00 */
[----:B------:R-:W4:Y:S01]  /*4a830*/  LDL.LU.64 R166, [R1+0x17b0] ;  /* 0x0017b00001a67983 */ /* 0x000f220000300a00 */
[----:B-----5:R-:W-:-:S03]  /*4a840*/  IMAD.WIDE R118, R252, 0x4, R86 ;  /* 0x00000004fc767825 */ /* 0x020fc600078e0256 */
[----:B------:R5:W-:Y:S04]  /*4a850*/  LDGSTS.E [R2+0x8a00], [R36.64], !P1 ;  /* 0x08a0000024027fae */ /* 0x000be8000c921844 */
[----:B------:R1:W-:Y:S04]  /*4a860*/  STL.64 [R1+0x1000], R118 ;  /* 0x0010007601007387 */ /* 0x0003e80000100a00 */
[----:B------:R-:W2:Y:S01]  /*4a870*/  LDL.LU.64 R86, [R1+0x17a8] ;  /* 0x0017a80001567983 */ /* 0x000ea20000300a00 */
[----:B---3--:R-:W-:-:S03]  /*4a880*/  IMAD.WIDE R102, R252, 0x4, R70 ;  /* 0x00000004fc667825 */ /* 0x008fc600078e0246 */
[----:B------:R-:W3:Y:S01]  /*4a890*/  LDL.LU.64 R70, [R1+0x17a0] ;  /* 0x0017a00001467983 */ /* 0x000ee20000300a00 */
[----:B------:R-:W-:-:S03]  /*4a8a0*/  IADD3 R20, R38, -0x12b, RZ ;  /* 0xfffffed526147810 */ /* 0x000fc60007ffe0ff */
[----:B------:R1:W-:Y:S01]  /*4a8b0*/  STL.64 [R1+0xfc8], R102 ;  /* 0x000fc86601007387 */ /* 0x0003e20000100a00 */
[----:B------:R-:W-:-:S03]  /*4a8c0*/  ISETP.GE.U32.AND P2, PT, R20, 0x7ffffe56, PT ;  /* 0x7ffffe561400780c */ /* 0x000fc60003f46070 */
[----:B------:R1:W-:Y:S01]  /*4a8d0*/  LDGSTS.E [R0+0x9800], [R4.64], !P3 ;  /* 0x0980000004007fae */ /* 0x0003e2000d921844 */
[----:B-----5:R-:W-:-:S05]  /*4a8e0*/  IMAD.WIDE R36, R252, 0x4, R134 ;  /* 0x00000004fc247825 */ /* 0x020fca00078e0286 */
[----:B------:R5:W-:Y:S04]  /*4a8f0*/  STL.64 [R1+0xfc0], R36 ;  /* 0x000fc02401007387 */ /* 0x000be80000100a00 */
[----:B------:R-:W3:Y:S01]  /*4a900*/  LDL.LU.64 R150, [R1+0x1798] ;  /* 0x0017980001967983 */ /* 0x000ee20000300a00 */
[----:B-1----:R-:W-:-:S05]  /*4a910*/  IADD3 R4, R23, 0x100000, RZ ;  /* 0x0010000017047810 */ /* 0x002fca0007ffe0ff */
[----:B------:R1:W-:Y:S04]  /*4a920*/  LDGSTS.E [R4+0x9a00], [R118.64], !P3 ;  /* 0x09a0000076047fae */ /* 0x0003e8000d921844 */
[----:B------:R4:W-:Y:S01]  /*4a930*/  LDGSTS.E [R2+0xa800], [R102.64], !P2 ;  /* 0x0a80000066027fae */ /* 0x0009e2000d121844 */
[----:B------:R-:W-:-:S03]  /*4a940*/  IADD3 R5, R38, -0x143, RZ ;  /* 0xfffffebd26057810 */ /* 0x000fc60007ffe0ff */
[----:B------:R5:W-:Y:S01]  /*4a950*/  LDGSTS.E [R0+0xaa00], [R36.64], !P2 ;  /* 0x0aa0000024007fae */ /* 0x000be2000d121844 */
[----:B-1----:R-:W-:Y:S02]  /*4a960*/  IADD3 R118, R23, 0x100000, RZ ;  /* 0x0010000017767810 */ /* 0x002fe40007ffe0ff */
[----:B------:R-:W-:Y:S01]  /*4a970*/  IADD3 R4, R38, -0x147, RZ ;  /* 0xfffffeb926047810 */ /* 0x000fe20007ffe0ff */
[C---:B----4-:R-:W-:Y:S02]  /*4a980*/  IMAD.WIDE R134, R252.reuse, 0x4, R54 ;  /* 0x00000004fc867825 */ /* 0x050fe400078e0236 */
[----:B------:R-:W4:Y:S02]  /*4a990*/  LDL.LU.64 R54, [R1+0x1790] ;  /* 0x0017900001367983 */ /* 0x000f240000300a00 */
[C---:B------:R-:W-:Y:S02]  /*4a9a0*/  IMAD.WIDE R102, R252.reuse, 0x4, R6 ;  /* 0x00000004fc667825 */ /* 0x040fe400078e0206 */
[----:B------:R-:W4:Y:S04]  /*4a9b0*/  LDL.LU.64 R6, [R1+0x1788] ;  /* 0x0017880001067983 */ /* 0x000f280000300a00 */
[----:B------:R1:W-:Y:S04]  /*4a9c0*/  STL.64 [R1+0xf88], R134 ;  /* 0x000f888601007387 */ /* 0x0003e80000100a00 */
[----:B------:R2:W-:Y:S04]  /*4a9d0*/  STL.64 [R1+0xf80], R102 ;  /* 0x000f806601007387 */ /* 0x0005e80000100a00 */
[----:B------:R1:W-:Y:S01]  /*4a9e0*/  LDGSTS.E [R118+0xb800], [R134.64], !P0 ;  /* 0x0b80000086767fae */ /* 0x0003e2000c121844 */
[----:B------:R-:W-:Y:S01]  /*4a9f0*/  ISETP.GE.U32.AND P3, PT, R5, 0x7ffffe3e, PT ;  /* 0x7ffffe3e0500780c */ /* 0x000fe20003f66070 */
[----:B-----5:R-:W-:Y:S01]  /*4aa00*/  IMAD.WIDE R36, R252, 0x4, R182 ;  /* 0x00000004fc247825 */ /* 0x020fe200078e02b6 */
[----:B------:R-:W-:Y:S01]  /*4aa10*/  ISETP.GE.U32.AND P2, PT, R4, 0x7ffffe3a, PT ;  /* 0x7ffffe3a0400780c */ /* 0x000fe20003f46070 */
[----:B------:R2:W-:Y:S04]  /*4aa20*/  LDGSTS.E [R22+0xba00], [R102.64], !P0 ;  /* 0x0ba0000066167fae */ /* 0x0005e8000c121844 */
[----:B------:R3:W-:Y:S04]  /*4aa30*/  LDGSTS.E [R2+0xc800], [R36.64], !P6 ;  /* 0x0c80000024027fae */ /* 0x0007e8000f121844 */
[----:B-1----:R-:W5:Y:S01]  /*4aa40*/  LDL.LU.64 R134, [R1+0x1780] ;  /* 0x0017800001867983 */ /* 0x002f620000300a00 */
[----:B------:R-:W-:-:S03]  /*4aa50*/  IMAD.WIDE R4, R252, 0x4, R166 ;  /* 0x00000004fc047825 */ /* 0x000fc600078e02a6 */
[----:B------:R3:W-:Y:S04]  /*4aa60*/  STL.64 [R1+0xf48], R36 ;  /* 0x000f482401007387 */ /* 0x0007e80000100a00 */
[----:B------:R1:W-:Y:S01]  /*4aa70*/  STL.64 [R1+0xf40], R4 ;  /* 0x000f400401007387 */ /* 0x0003e20000100a00 */
[C---:B------:R-:W-:Y:S02]  /*4aa80*/  IADD3 R20, R38.reuse, -0x137, RZ ;  /* 0xfffffec926147810 */ /* 0x040fe40007ffe0ff */
[----:B------:R-:W-:Y:S01]  /*4aa90*/  IADD3 R118, R38, -0x14f, RZ ;  /* 0xfffffeb126767810 */ /* 0x000fe20007ffe0ff */
[----:B------:R1:W-:Y:S01]  /*4aaa0*/  LDGSTS.E [R0+0xca00], [R4.64], !P6 ;  /* 0x0ca0000004007fae */ /* 0x0003e2000f121844 */
[----:B--2---:R-:W-:-:S03]  /*4aab0*/  IMAD.WIDE R102, R252, 0x4, R86 ;  /* 0x00000004fc667825 */ /* 0x004fc600078e0256 */
[----:B------:R-:W2:Y:S01]  /*4aac0*/  LDL.LU.64 R86, [R1+0x1778] ;  /* 0x0017780001567983 */ /* 0x000ea20000300a00 */
        /* <DEDUP_REMOVED lines=14> */
[----:B------:R-:W-:Y:S01]  /*4abb0*/  ISETP.GE.U32.AND P1, PT, R20, 0x7ffffe42, PT ;  /* 0x7ffffe421400780c */ /* 0x000fe20003f26070 */
[----:B----4-:R-:W-:-:S05]  /*4abc0*/  IMAD.WIDE R118, R252, 0x4, R54 ;  /* 0x00000004fc767825 */ /* 0x010fca00078e0236 */
[----:B------:R-:W-:Y:S04]  /*4abd0*/  STL.64 [R1+0xec0], R118 ;  /* 0x000ec07601007387 */ /* 0x000fe80000100a00 */
[----:B------:R-:W4:Y:S01]  /*4abe0*/  LDL.LU.64 R54, [R1+0x1758] ;  /* 0x0017580001367983 */ /* 0x000f220000300a00 */
[----:B------:R-:W-:-:S03]  /*4abf0*/  IMAD.WIDE R102, R252, 0x4, R6 ;  /* 0x00000004fc667825 */ /* 0x000fc600078e0206 */
[----:B------:R-:W4:Y:S04]  /*4ac00*/  LDL.LU.64 R6, [R1+0x1750] ;  /* 0x0017500001067983 */ /* 0x000f280000300a00 */
[----:B------:R3:W-:Y:S01]  /*4ac10*/  STL.64 [R1+0xe88], R102 ;  /* 0x000e886601007387 */ /* 0x0007e20000100a00 */
[----:B-----5:R-:W-:-:S05]  /*4ac20*/  IMAD.WIDE R36, R252, 0x4, R134 ;  /* 0x00000004fc247825 */ /* 0x020fca00078e0286 */
[----:B------:R5:W-:Y:S04]  /*4ac30*/  STL.64 [R1+0xe80], R36 ;  /* 0x000e802401007387 */ /* 0x000be80000100a00 */
[----:B------:R-:W4:Y:S01]  /*4ac40*/  LDL.LU.64 R150, [R1+0x1748] ;  /* 0x0017480001967983 */ /* 0x000f220000300a00 */
[----:B-1----:R-:W-:-:S05]  /*4ac50*/  IADD3 R4, R23, 0x100000, RZ ;  /* 0x0010000017047810 */ /* 0x002fca0007ffe0ff */
[----:B------:R1:W-:Y:S04]  /*4ac60*/  LDGSTS.E [R4+0xea00], [R118.64], !P5 ;  /* 0x0ea0000076047fae */ /* 0x0003e8000e921844 */
[----:B------:R3:W-:Y:S01]  /*4ac70*/  LDGSTS.E [R2+0xf800], [R102.64], !P1 ;  /* 0x0f80000066027fae */ /* 0x0007e2000c921844 */
[----:B------:R-:W-:-:S03]  /*4ac80*/  IADD3 R5, R38, -0x157, RZ ;  /* 0xfffffea926057810 */ /* 0x000fc60007ffe0ff */
[----:B------:R5:W-:Y:S01]  /*4ac90*/  LDGSTS.E [R0+0xfa00], [R36.64], !P1 ;  /* 0x0fa0000024007fae */ /* 0x000be2000c921844 */
[----:B--2---:R-:W-:-:S03]  /*4aca0*/  IMAD.WIDE R134, R252, 0x4, R86 ;  /* 0x00000004fc867825 */ /* 0x004fc600078e0256 */
[----:B------:R-:W2:Y:S01]  /*4acb0*/  LDL.LU.64 R86, [R1+0x1740] ;  /* 0x0017400001567983 */ /* 0x000ea20000300a00 */
        /* <DEDUP_REMOVED lines=8> */
[----:B-----5:R-:W-:Y:S01]  /*4ad40*/  IMAD.WIDE R36, R252, 0x4, R182 ;  /* 0x00000004fc247825 */ /* 0x020fe200078e02b6 */
[----:B------:R-:W-:Y:S01]  /*4ad50*/  ISETP.GE.U32.AND P1, PT, R4, 0x7ffffe26, PT ;  /* 0x7ffffe260400780c */ /* 0x000fe20003f26070 */
[----:B------:R4:W-:Y:S01]  /*4ad60*/  LDGSTS.E [R22+0x10a00], [R102.64], !P3 ;  /* 0x10a0000066167fae */ /* 0x0009e2000d921844 */
[----:B------:R-:W-:-:S03]  /*4ad70*/  IADD3 R20, R38, -0x14b, RZ ;  /* 0xfffffeb526147810 */ /* 0x000fc60007ffe0ff */
[----:B------:R5:W-:Y:S04]  /*4ad80*/  LDGSTS.E [R2+0x11800], [R36.64], !P2 ;  /* 0x1180000024027fae */ /* 0x000be8000d121844 */
[----:B-1----:R-:W3:Y:S01]  /*4ad90*/  LDL.LU.64 R134, [R1+0x1730] ;  /* 0x0017300001867983 */ /* 0x002ee20000300a00 */
[----:B------:R-:W-:-:S03]  /*4ada0*/  IMAD.WIDE R4, R252, 0x4, R166 ;  /* 0x00000004fc047825 */ /* 0x000fc600078e02a6 */
[----:B------:R5:W-:Y:S04]  /*4adb0*/  STL.64 [R1+0xe08], R36 ;  /* 0x000e082401007387 */ /* 0x000be80000100a00 */
[----:B------:R1:W-:Y:S01]  /*4adc0*/  STL.64 [R1+0xe00], R4 ;  /* 0x000e000401007387 */ /* 0x0003e20000100a00 */
[----:B------:R-:W-:-:S03]  /*4add0*/  IADD3 R118, R38, -0x163, RZ ;  /* 0xfffffe9d26767810 */ /* 0x000fc60007ffe0ff */
[----:B------:R1:W-:Y:S01]  /*4ade0*/  LDGSTS.E [R0+0x11a00], [R4.64], !P2 ;  /* 0x11a0000004007fae */ /* 0x0003e2000d121844 */
[----:B------:R-:W-:Y:S02]  /*4adf0*/  ISETP.GE.U32.AND P0, PT, R20, 0x7ffffe36, PT ;  /* 0x7ffffe361400780c */ /* 0x000fe40003f06070 */
[----:B------:R-:W-:Y:S01]  /*4ae00*/  ISETP.GE.U32.AND P2, PT, R118, 0x7ffffe1e, PT ;  /* 0x7ffffe1e7600780c */ /* 0x000fe20003f46070 */
[C---:B----4-:R-:W-:Y:S02]  /*4ae10*/  IMAD.WIDE R102, R252.reuse, 0x4, R54 ;  /* 0x00000004fc667825 */ /* 0x050fe400078e0236 */
[----:B------:R-:W4:Y:S02]  /*4ae20*/  LDL.LU.64 R54, [R1+0xb08] ;  /* 0x000b080001367983 */ /* 0x000f240000300a00 */
[C---:B-----5:R-:W-:Y:S02]  /*4ae30*/  IMAD.WIDE R36, R252.reuse, 0x4, R6 ;  /* 0x00000004fc247825 */ /* 0x060fe400078e0206 */
[----:B------:R-:W4:Y:S04]  /*4ae40*/  LDL.LU.64 R6, [R1+0xb00] ;  /* 0x000b000001067983 */ /* 0x000f280000300a00 */
[----:B------:R3:W-:Y:S04]  /*4ae50*/  STL.64 [R1+0xdc8], R102 ;  /* 0x000dc86601007387 */ /* 0x0007e80000100a00 */
[----:B------:R1:W-:Y:S04]  /*4ae60*/  STL.64 [R1+0xdc0], R36 ;  /* 0x000dc02401007387 */ /* 0x0003e80000100a00 */
[----:B------:R-:W4:Y:S04]  /*4ae70*/  LDL.LU.64 R182, [R1+0x1728] ;  /* 0x0017280001b67983 */ /* 0x000f280000300a00 */
[----:B------:R3:W-:Y:S01]  /*4ae80*/  LDGSTS.E [R22+0x12800], [R102.64], !P0 ;  /* 0x1280000066167fae */ /* 0x0007e2000c121844 */
[----:B-1----:R-:W-:-:S03]  /*4ae90*/  IMAD.WIDE R4, R252, 0x4, R150 ;  /* 0x00000004fc047825 */ /* 0x002fc600078e0296 */
[----:B------:R1:W-:Y:S04]  /*4aea0*/  LDGSTS.E [R2+0x12a00], [R36.64], !P0 ;  /* 0x12a0000024027fae */ /* 0x0003e8000c121844 */
[----:B------:R1:W-:Y:S04]  /*4aeb0*/  STL.64 [R1+0xd88], R4 ;  /* 0x000d880401007387 */ /* 0x0003e80000100a00 */
[----:B------:R-:W4:Y:S01]  /*4aec0*/  LDL.LU.64 R166, [R1+0x1720] ;  /* 0x0017200001a67983 */ /* 0x000f220000300a00 */
[----:B------:R-:W-:-:S03]  /*4aed0*/  IADD3 R20, R38, -0x153, RZ ;  /* 0xfffffead26147810 */ /* 0x000fc60007ffe0ff */
        /* <DEDUP_REMOVED lines=8> */
[----:B-1----:R-:W-:-:S05]  /*4af60*/  IMAD.WIDE R36, R252, 0x4, R134 ;  /* 0x00000004fc247825 */ /* 0x002fca00078e0286 */
[----:B------:R1:W-:Y:S04]  /*4af70*/  STL.64 [R1+0xd10], R36 ;  /* 0x000d102401007387 */ /* 0x0003e80000100a00 */
[----:B------:R-:W3:Y:S01]  /*4af80*/  LDL.LU.64 R150, [R1+0x1708] ;  /* 0x0017080001967983 */ /* 0x000ee20000300a00 */
[----:B------:R-:W-:-:S05]  /*4af90*/  IADD3 R4, R23, 0x100000, RZ ;  /* 0x0010000017047810 */ /* 0x000fca0007ffe0ff */
[----:B------:R2:W-:Y:S04]  /*4afa0*/  LDGSTS.E [R4+0x13a00], [R118.64], !P6 ;  /* 0x13a0000076047fae */ /* 0x0005e8000f121844 */
[----:B------:R1:W-:Y:S01]  /*4afb0*/  LDGSTS.E [R2+0x14800], [R102.64], !P4 ;  /* 0x1480000066027fae */ /* 0x0003e2000e121844 */
[----:B------:R-:W-:-:S03]  /*4afc0*/  IADD3 R5, R38, -0x16b, RZ ;  /* 0xfffffe9526057810 */ /* 0x000fc60007ffe0ff */
[----:B------:R1:W-:Y:S01]  /*4afd0*/  LDGSTS.E [R0+0x14a00], [R36.64], !P4 ;  /* 0x14a0000024007fae */ /* 0x0003e2000e121844 */
[----:B--2---:R-:W-:Y:S02]  /*4afe0*/  IADD3 R118, R23, 0x100000, RZ ;  /* 0x0010000017767810 */ /* 0x004fe40007ffe0ff */
[----:B------:R-:W-:Y:S01]  /*4aff0*/  IADD3 R4, R38, -0x16f, RZ ;  /* 0xfffffe9126047810 */ /* 0x000fe20007ffe0ff */
[C---:B----4-:R-:W-:Y:S02]  /*4b000*/  IMAD.WIDE R134, R252.reuse, 0x4, R54 ;  /* 0x00000004fc867825 */ /* 0x050fe400078e0236 */
[----:B------:R-:W2:Y:S02]  /*4b010*/  LDL.LU.64 R54, [R1+0x1700] ;  /* 0x0017000001367983 */ /* 0x000ea40000300a00 */
[----:B-1----:R-:W-:Y:S02]  /*4b020*/  IMAD.WIDE R102, R252, 0x4, R6 ;  /* 0x00000004fc667825 */ /* 0x002fe400078e0206 */
[----:B------:R-:W4:Y:S04]  /*4b030*/  LDL.LU.64 R6, [R1+0x16f8] ;  /* 0x0016f80001067983 */ /* 0x000f280000300a00 */
[----:B------:R1:W-:Y:S01]  /*4b040*/  STL.64 [R1+0xb08], R134 ;  /* 0x000b088601007387 */ /* 0x0003e20000100a00 */
[----:B------:R-:W-:-:S03]  /*4b050*/  ISETP.GE.U32.AND P6, PT, R5, 0x7ffffe16, PT ;  /* 0x7ffffe160500780c */ /* 0x000fc60003fc6070 */
[----:B------:R5:W-:Y:S01]  /*4b060*/  STL.64 [R1+0xb00], R102 ;  /* 0x000b006601007387 */ /* 0x000be20000100a00 */
[----:B------:R-:W-:-:S03]  /*4b070*/  ISETP.GE.U32.AND P4, PT, R4, 0x7ffffe12, PT ;  /* 0x7ffffe120400780c */ /* 0x000fc60003f86070 */
[----:B------:R1:W-:Y:S01]  /*4b080*/  LDGSTS.E [R118+0x15800], [R134.64], !P5 ;  /* 0x1580000086767fae */ /* 0x0003e2000e921844 */
[----:B------:R-:W-:-:S03]  /*4b090*/  IMAD.WIDE R36, R252, 0x4, R182 ;  /* 0x00000004fc247825 */ /* 0x000fc600078e02b6 */
[----:B------:R5:W-:Y:S04]  /*4b0a0*/  LDGSTS.E [R22+0x15a00], [R102.64], !P5 ;  /* 0x15a0000066167fae */ /* 0x000be8000e921844 */
[----:B------:R3:W-:Y:S04]  /*4b0b0*/  LDGSTS.E [R2+0x16800], [R36.64], !P1 ;  /* 0x1680000024027fae */ /* 0x0007e8000c921844 */
[----:B-1----:R-:W4:Y:S01]  /*4b0c0*/  LDL.LU.64 R134, [R1+0x16f0] ;  /* 0x0016f00001867983 */ /* 0x002f220000300a00 */
[----:B------:R-:W-:-:S03]  /*4b0d0*/  IMAD.WIDE R4, R252, 0x4, R166 ;  /* 0x00000004fc047825 */ /* 0x000fc600078e02a6 */
[----:B------:R3:W-:Y:S04]  /*4b0e0*/  STL.64 [R1+0x718], R36 ;  /* 0x0007182401007387 */ /* 0x0007e80000100a00 */
[----:B------:R1:W-:Y:S01]  /*4b0f0*/  STL.64 [R1+0x710], R4 ;  /* 0x0007100401007387 */ /* 0x0003e20000100a00 */
[C---:B------:R-:W-:Y:S02]  /*4b100*/  IADD3 R20, R38.reuse, -0x15f, RZ ;  /* 0xfffffea126147810 */ /* 0x040fe40007ffe0ff */
        /* <DEDUP_REMOVED lines=9> */
[----:B------:R-:W-:Y:S04]  /*4b1a0*/  STL.64 [R1+0x650], R36 ;  /* 0x0006502401007387 */ /* 0x000fe80000100a00 */
[----:B------:R-:W3:Y:S01]  /*4b1b0*/  LDL.LU.64 R182, [R1+0x16d8] ;  /* 0x0016d80001b67983 */ /* 0x000ee20000300a00 */
[----:B-1----:R-:W-:-:S03]  /*4b1c0*/  IMAD.WIDE R4, R252, 0x4, R150 ;  /* 0x00000004fc047825 */ /* 0x002fc600078e0296 */
[----:B------:R4:W-:Y:S04]  /*4b1d0*/  LDGSTS.E [R22+0x17800], [R102.64], !P3 ;  /* 0x1780000066167fae */ /* 0x0009e8000d921844 */
[----:B------:R1:W-:Y:S04]  /*4b1e0*/  STL.64 [R1+0x638], R4 ;  /* 0x0006380401007387 */ /* 0x0003e80000100a00 */
[----:B------:R-:W3:Y:S01]  /*4b1f0*/  LDL.LU.64 R166, [R1+0x16d0] ;  /* 0x0016d00001a67983 */ /* 0x000ee20000300a00 */
[----:B------:R-:W-:-:S03]  /*4b200*/  IADD3 R20, R38, -0x167, RZ ;  /* 0xfffffe9926147810 */ /* 0x000fc60007ffe0ff */
[----:B------:R1:W-:Y:S01]  /*4b210*/  LDGSTS.E [R2+0x17a00], [R36.64], !P3 ;  /* 0x17a0000024027fae */ /* 0x0003e2000d921844 */
[----:B------:R-:W-:-:S03]  /*4b220*/  ISETP.GE.U32.AND P0, PT, R20, 0x7ffffe1a, PT ;  /* 0x7ffffe1a1400780c */ /* 0x000fc60003f06070 */
[----:B------:R1:W-:Y:S01]  /*4b230*/  LDGSTS.E [R0+0x18800], [R4.64], !P2 ;  /* 0x1880000004007fae */ /* 0x0003e2000d121844 */
[----:B--2---:R-:W-:-:S05]  /*4b240*/  IMAD.WIDE R118, R252, 0x4, R54 ;  /* 0x00000004fc767825 */ /* 0x004fca00078e0236 */
[----:B------:R2:W-:Y:S04]  /*4b250*/  STL.64 [R1+0x630], R118 ;  /* 0x0006307601007387 */ /* 0x0005e80000100a00 */
[----:B------:R-:W3:Y:S01]  /*4b260*/  LDL.LU.64 R54, [R1+0x16c8] ;  /* 0x0016c80001367983 */ /* 0x000ee20000300a00 */
[----:B----4-:R-:W-:-:S03]  /*4b270*/  IMAD.WIDE R102, R252, 0x4, R6 ;  /* 0x00000004fc667825 */ /* 0x010fc600078e0206 */
[----:B------:R-:W4:Y:S04]  /*4b280*/  LDL.LU.64 R6, [R1+0x16c0] ;  /* 0x0016c00001067983 */ /* 0x000f280000300a00 */
[----:B------:R3:W-:Y:S01]  /*4b290*/  STL.64 [R1+0x1840], R102 ;  /* 0x0018406601007387 */ /* 0x0007e20000100a00 */
[----:B-1----:R-:W-:-:S05]  /*4b2a0*/  IADD3 R4, R23, 0x100000, RZ ;  /* 0x0010000017047810 */ /* 0x002fca0007ffe0ff */
[----:B------:R2:W-:Y:S04]  /*4b2b0*/  LDGSTS.E [R4+0x18a00], [R118.64], !P2 ;  /* 0x18a0000076047fae */ /* 0x0005e8000d121844 */
[----:B------:R3:W-:Y:S01]  /*4b2c0*/  LDGSTS.E [R2+0x19800], [R102.64], !P0 ;  /* 0x1980000066027fae */ /* 0x0007e2000c121844 */
[----:B------:R-:W-:-:S05]  /*4b2d0*/  IMAD.WIDE R36, R252, 0x4, R134 ;  /* 0x00000004fc247825 */ /* 0x000fca00078e0286 */
[----:B------:R1:W-:Y:S04]  /*4b2e0*/  STL.64 [R1+0x1848], R36 ;  /* 0x0018482401007387 */ /* 0x0003e80000100a00 */
[----:B------:R-:W4:Y:S01]  /*4b2f0*/  LDL.LU.64 R150, [R1+0x16b8] ;  /* 0x0016b80001967983 */ /* 0x000f220000300a00 */
[----:B--2---:R-:W-:Y:S02]  /*4b300*/  IADD3 R118, R23, 0x100000, RZ ;  /* 0x0010000017767810 */ /* 0x004fe40007ffe0ff */
[----:B------:R-:W-:Y:S01]  /*4b310*/  IADD3 R5, R38, -0x17f, RZ ;  /* 0xfffffe8126057810 */ /* 0x000fe20007ffe0ff */
[----:B------:R1:W-:Y:S01]  /*4b320*/  LDGSTS.E [R0+0x19a00], [R36.64], !P0 ;  /* 0x19a0000024007fae */ /* 0x0003e2000c121844 */
[----:B-----5:R-:W-:-:S03]  /*4b330*/  IMAD.WIDE R134, R252, 0x4, R86 ;  /* 0x00000004fc867825 */ /* 0x020fc600078e0256 */
[----:B------:R-:W2:Y:S01]  /*4b340*/  LDL.LU.64 R86, [R1+0x16b0] ;  /* 0x0016b00001567983 */ /* 0x000ea20000300a00 */
[----:B---3--:R-:W-:-:S03]  /*4b350*/  IMAD.WIDE R102, R252, 0x4, R70 ;  /* 0x00000004fc667825 */ /* 0x008fc600078e0246 */
[----:B------:R-:W3:Y:S01]  /*4b360*/  LDL.LU.64 R70, [R1+0x16a8] ;  /* 0x0016a80001467983 */ /* 0x000ee20000300a00 */
[----:B------:R-:W-:-:S03]  /*4b370*/  IADD3 R4, R38, -0x104, RZ ;  /* 0xfffffefc26047810 */ /* 0x000fc60007ffe0ff */
[----:B------:R5:W-:Y:S04]  /*4b380*/  STL.64 [R1+0x1868], R134 ;  /* 0x0018688601007387 */ /* 0x000be80000100a00 */
[----:B------:R5:W-:Y:S04]  /*4b390*/  STL.64 [R1+0x1870], R102 ;  /* 0x0018706601007387 */ /* 0x000be80000100a00 */
[----:B------:R5:W-:Y:S01]  /*4b3a0*/  LDGSTS.E [R118+0x1a800], [R134.64], !P6 ;  /* 0x1a80000086767fae */ /* 0x000be2000f121844 */
[----:B------:R-:W-:Y:S01]  /*4b3b0*/  ISETP.GE.U32.AND P2, PT, R5, 0x7ffffe02, PT ;  /* 0x7ffffe020500780c */ /* 0x000fe20003f46070 */
[----:B-1----:R-:W-:Y:S01]  /*4b3c0*/  IMAD.WIDE R36, R252, 0x4, R182 ;  /* 0x00000004fc247825 */ /* 0x002fe200078e02b6 */
[----:B------:R-:W-:Y:S01]  /*4b3d0*/  ISETP.GE.U32.AND P0, PT, R4, 0x7ffffe7d, PT ;  /* 0x7ffffe7d0400780c */ /* 0x000fe20003f06070 */
[----:B------:R1:W-:Y:S01]  /*4b3e0*/  LDGSTS.E [R22+0x1aa00], [R102.64], !P6 ;  /* 0x1aa0000066167fae */ /* 0x0003e2000f121844 */
[----:B------:R-:W-:-:S03]  /*4b3f0*/  IADD3 R20, R38, -0x173, RZ ;  /* 0xfffffe8d26147810 */ /* 0x000fc60007ffe0ff */
[----:B------:R4:W-:Y:S04]  /*4b400*/  LDGSTS.E [R2+0x1b800], [R36.64], !P4 ;  /* 0x1b80000024027fae */ /* 0x0009e8000e121844 */
[----:B-----5:R-:W5:Y:S01]  /*4b410*/  LDL.LU.64 R134, [R1+0x16a0] ;  /* 0x0016a00001867983 */ /* 0x020f620000300a00 */
[----:B------:R-:W-:-:S03]  /*4b420*/  IMAD.WIDE R4, R252, 0x4, R166 ;  /* 0x00000004fc047825 */ /* 0x000fc600078e02a6 */
[----:B------:R4:W-:Y:S04]  /*4b430*/  STL.64 [R1+0x1898], R36 ;  /* 0x0018982401007387 */ /* 0x0009e80000100a00 */
[----:B------:R1:W-:Y:S01]  /*4b440*/  STL.64 [R1+0x18a0], R4 ;  /* 0x0018a00401007387 */ /* 0x0003e20000100a00 */
[----:B------:R-:W-:Y:S02]  /*4b450*/  ISETP.GE.U32.AND P5, PT, R20, 0x7ffffe0e, PT ;  /* 0x7ffffe0e1400780c */ /* 0x000fe40003fa6070 */
[----:B------:R-:W-:Y:S01]  /*4b460*/  IADD3 R118, R38, -0x10c, RZ ;  /* 0xfffffef426767810 */ /* 0x000fe20007ffe0ff */
[----:B------:R1:W-:Y:S03]  /*4b470*/  LDGSTS.E [R0+0x1ba00], [R4.64], !P4 ;  /* 0x1ba0000004007fae */ /* 0x0003e6000e121844 */
[----:B------:R-:W-:Y:S01]  /*4b480*/  ISETP.GE.U32.AND P4, PT, R118, 0x7ffffe75, PT ;  /* 0x7ffffe757600780c */ /* 0x000fe20003f86070 */
[----:B-1----:R-:W-:-:S02]  /*4b490*/  IMAD.WIDE R102, R252, 0x4, R54 ;  /* 0x00000004fc667825 */ /* 0x002fc400078e0236 */
[----:B------:R-:W5:Y:S02]  /*4b4a0*/  LDL.LU.64 R54, [R1+0x1698] ;  /* 0x0016980001367983 */ /* 0x000f640000300a00 */
[C---:B----4-:R-:W-:Y:S02]  /*4b4b0*/  IMAD.WIDE R36, R252.reuse, 0x4, R6 ;  /* 0x00000004fc247825 */ /* 0x050fe400078e0206 */
[----:B------:R-:W4:Y:S04]  /*4b4c0*/  LDL.LU.64 R6, [R1+0x1690] ;  /* 0x0016900001067983 */ /* 0x000f280000300a00 */
[----:B------:R3:W-:Y:S04]  /*4b4d0*/  STL.64 [R1+0x18c0], R102 ;  /* 0x0018c06601007387 */ /* 0x0007e80000100a00 */
[----:B------:R5:W-:Y:S04]  /*4b4e0*/  STL.64 [R1+0x18c8], R36 ;  /* 0x0018c82401007387 */ /* 0x000be80000100a00 */
[----:B------:R-:W4:Y:S04]  /*4b4f0*/  LDL.LU.64 R182, [R1+0x1678] ;  /* 0x0016780001b67983 */ /* 0x000f280000300a00 */
[----:B------:R3:W-:Y:S04]  /*4b500*/  LDGSTS.E [R22+0x1c800], [R102.64], !P5 ;  /* 0x1c80000066167fae */ /* 0x0007e8000e921844 */
[----:B------:R5:W-:Y:S01]  /*4b510*/  LDGSTS.E [R2+0x1ca00], [R36.64], !P5 ;  /* 0x1ca0000024027fae */ /* 0x000be2000e921844 */
[----:B------:R-:W-:-:S05]  /*4b520*/  IMAD.WIDE R4, R252, 0x4, R150 ;  /* 0x00000004fc047825 */ /* 0x000fca00078e0296 */
[----:B------:R1:W-:Y:S04]  /*4b530*/  STL.64 [R1+0x18f0], R4 ;  /* 0x0018f00401007387 */ /* 0x0003e80000100a00 */
[----:B------:R-:W4:Y:S01]  /*4b540*/  LDL.LU.64 R166, [R1+0x1230] ;  /* 0x0012300001a67983 */ /* 0x000f220000300a00 */
[----:B------:R-:W-:-:S03]  /*4b550*/  IADD3 R20, R38, -0x17b, RZ ;  /* 0xfffffe8526147810 */ /* 0x000fc60007ffe0ff */
[----:B------:R1:W-:Y:S01]  /*4b560*/  LDGSTS.E [R0+0x1d800], [R4.64], !P1 ;  /* 0x1d80000004007fae */ /* 0x0003e2000c921844 */
[----:B--2---:R-:W-:-:S04]  /*4b570*/  IMAD.WIDE R118, R252, 0x4, R86 ;  /* 0x00000004fc767825 */ /* 0x004fc800078e0256 */
[----:B---3--:R-:W-:Y:S01]  /*4b580*/  IMAD.WIDE R102, R252, 0x4, R70 ;  /* 0x00000004fc667825 */ /* 0x008fe200078e0246 */
[----:B------:R-:W-:Y:S04]  /*4b590*/  STL.64 [R1+0x1918], R118 ;  /* 0x0019187601007387 */ /* 0x000fe80000100a00 */
[----:B------:R-:W2:Y:S04]  /*4b5a0*/  LDL.LU.64 R86, [R1+0x11f8] ;  /* 0x0011f80001567983 */ /* 0x000ea80000300a00 */
[----:B------:R-:W3:Y:S04]  /*4b5b0*/  LDL.LU.64 R70, [R1+0x1670] ;  /* 0x0016700001467983 */ /* 0x000ee80000300a00 */
[----:B------:R1:W-:Y:S01]  /*4b5c0*/  STL.64 [R1+0x1950], R102 ;  /* 0x0019506601007387 */ /* 0x0003e20000100a00 */
[----:B------:R-:W-:Y:S01]  /*4b5d0*/  ISETP.GE.U32.AND P3, PT, R20, 0x7ffffe06, PT ;  /* 0x7ffffe061400780c */ /* 0x000fe20003f66070 */
[----:B-----5:R-:W-:-:S05]  /*4b5e0*/  IMAD.WIDE R36, R252, 0x4, R134 ;  /* 0x00000004fc247825 */ /* 0x020fca00078e0286 */
[----:B------:R5:W-:Y:S04]  /*4b5f0*/  STL.64 [R1+0x1958], R36 ;  /* 0x0019582401007387 */ /* 0x000be80000100a00 */
[----:B------:R-:W2:Y:S01]  /*4b600*/  LDL.LU.64 R134, [R1+0x11b8] ;  /* 0x0011b80001867983 */ /* 0x000ea20000300a00 */
[----:B-1----:R-:W-:-:S05]  /*4b610*/  IADD3 R4, R23, 0x100000, RZ ;  /* 0x0010000017047810 */ /* 0x002fca0007ffe0ff */
[----:B------:R1:W-:Y:S01]  /*4b620*/  LDGSTS.E [R4+0x1da00], [R118.64], !P1 ;  /* 0x1da0000076047fae */ /* 0x0003e2000c921844 */
[----:B------:R-:W-:-:S03]  /*4b630*/  IADD3 R5, R38, -0x114, RZ ;  /* 0xfffffeec26057810 */ /* 0x000fc60007ffe0ff */
[----:B------:R1:W-:Y:S04]  /*4b640*/  LDGSTS.E [R2+0x1e800], [R102.64], !P3 ;  /* 0x1e80000066027fae */ /* 0x0003e8000d921844 */
[----:B------:R5:W-:Y:S01]  /*4b650*/  LDGSTS.E [R0+0x1ea00], [R36.64], !P3 ;  /* 0x1ea0000024007fae */ /* 0x000be2000d921844 */
[----:B-1----:R-:W-:Y:S02]  /*4b660*/  IADD3 R4, R38, -0x118, RZ ;  /* 0xfffffee826047810 */ /* 0x002fe40007ffe0ff */
[----:B------:R-:W-:Y:S01]  /*4b670*/  IADD3 R102, R23, 0x100000, RZ ;  /* 0x0010000017667810 */ /* 0x000fe20007ffe0ff */
[C---:B------:R-:W-:Y:S02]  /*4b680*/  IMAD.WIDE R150, R252.reuse, 0x4, R54 ;  /* 0x00000004fc967825 */ /* 0x040fe400078e0236 */
[----:B------:R-:W2:Y:S02]  /*4b690*/  LDL.LU.64 R54, [R1+0x11b0] ;  /* 0x0011b00001367983 */ /* 0x000ea40000300a00 */
[----:B----4-:R-:W-:-:S02]  /*4b6a0*/  IMAD.WIDE R118, R252, 0x4, R6 ;  /* 0x00000004fc767825 */ /* 0x010fc400078e0206 */
[----:B------:R-:W4:Y:S04]  /*4b6b0*/  LDL.LU.64 R6, [R1+0x1668] ;  /* 0x0016680001067983 */ /* 0x000f280000300a00 */
[----:B------:R-:W-:Y:S04]  /*4b6c0*/  STL.64 [R1+0x1988], R150 ;  /* 0x0019889601007387 */ /* 0x000fe80000100a00 */
[----:B------:R-:W-:Y:S04]  /*4b6d0*/  STL.64 [R1+0x1998], R118 ;  /* 0x0019987601007387 */ /* 0x000fe80000100a00 */
[----:B------:R1:W-:Y:S01]  /*4b6e0*/  LDGSTS.E [R22+0x1f800], [R150.64], !P2 ;  /* 0x1f80000096167fae */ /* 0x0003e2000d121844 */
[----:B------:R-:W-:Y:S01]  /*4b6f0*/  ISETP.GE.U32.AND P1, PT, R5, 0x7ffffe6d, PT ;  /* 0x7ffffe6d0500780c */ /* 0x000fe20003f26070 */
[----:B-----5:R-:W-:Y:S01]  /*4b700*/  IMAD.WIDE R36, R252, 0x4, R182 ;  /* 0x00000004fc247825 */ /* 0x020fe200078e02b6 */
[----:B------:R-:W-:Y:S01]  /*4b710*/  ISETP.GE.U32.AND P3, PT, R4, 0x7ffffe69, PT ;  /* 0x7ffffe690400780c */ /* 0x000fe20003f66070 */
[----:B------:R2:W-:Y:S01]  /*4b720*/  LDGSTS.E [R102+0x1fa00], [R118.64], !P2 ;  /* 0x1fa0000076667fae */ /* 0x0005e2000d121844 */
[----:B------:R-:W-:-:S05]  /*4b730*/  IADD3 R2, R39, 0x100000, RZ ;  /* 0x0010000027027810 */ /* 0x000fca0007ffe0ff */
[----:B------:R3:W-:Y:S04]  /*4b740*/  LDGSTS.E [R2+0xc00], [R36.64], !P0 ;  /* 0x00c0000024027fae */ /* 0x0007e8000c121844 */
[----:B-1----:R-:W5:Y:S01]  /*4b750*/  LDL.LU.64 R22, [R1+0x1170] ;  /* 0x0011700001167983 */ /* 0x002f620000300a00 */
[----:B------:R-:W-:-:S03]  /*4b760*/  IMAD.WIDE R4, R252, 0x4, R166 ;  /* 0x00000004fc047825 */ /* 0x000fc600078e02a6 */
[----:B------:R3:W-:Y:S04]  /*4b770*/  STL.64 [R1+0x1238], R36 ;  /* 0x0012382401007387 */ /* 0x0007e80000100a00 */
[----:B------:R1:W-:Y:S01]  /*4b780*/  STL.64 [R1+0x1230], R4 ;  /* 0x0012300401007387 */ /* 0x0003e20000100a00 */
[----:B---3--:R-:W-:-:S03]  /*4b790*/  IMAD.WIDE R36, R252, 0x4, R70 ;  /* 0x00000004fc247825 */ /* 0x008fc600078e0246 */
[----:B------:R-:W3:Y:S01]  /*4b7a0*/  LDL.LU.64 R70, [R1+0x1138] ;  /* 0x0011380001467983 */ /* 0x000ee20000300a00 */
[----:B--2---:R-:W-:-:S03]  /*4b7b0*/  IMAD.WIDE R118, R252, 0x4, R86 ;  /* 0x00000004fc767825 */ /* 0x004fc600078e0256 */
[----:B------:R-:W2:Y:S01]  /*4b7c0*/  LDL.LU.64 R86, [R1+0x1660] ;  /* 0x0016600001567983 */ /* 0x000ea20000300a00 */
[----:B------:R-:W-:-:S04]  /*4b7d0*/  IADD3 R20, R38, -0x108, RZ ;  /* 0xfffffef826147810 */ /* 0x000fc80007ffe0ff */
[----:B------:R-:W-:Y:S02]  /*4b7e0*/  ISETP.GE.U32.AND P6, PT, R20, 0x7ffffe79, PT ;  /* 0x7ffffe791400780c */ /* 0x000fe40003fc6070 */
[C---:B------:R-:W-:Y:S02]  /*4b7f0*/  IADD3 R0, R39.reuse, 0x100000, RZ ;  /* 0x0010000027007810 */ /* 0x040fe40007ffe0ff */
[----:B------:R-:W-:Y:S02]  /*4b800*/  IADD3 R102, R39, 0x100000, RZ ;  /* 0x0010000027667810 */ /* 0x000fe40007ffe0ff */
[----:B------:R-:W-:Y:S01]  /*4b810*/  IADD3 R103, R38, -0x120, RZ ;  /* 0xfffffee026677810 */ /* 0x000fe20007ffe0ff */
[----:B------:R1:W-:Y:S04]  /*4b820*/  LDGSTS.E [R0+0xe00], [R4.64], !P0 ;  /* 0x00e0000004007fae */ /* 0x0003e8000c121844 */
[----:B------:R-:W-:Y:S01]  /*4b830*/  STL.64 [R1+0x11f8], R118 ;  /* 0x0011f87601007387 */ /* 0x000fe20000100a00 */
[----:B------:R-:W-:-:S03]  /*4b840*/  ISETP.GE.U32.AND P0, PT, R103, 0x7ffffe61, PT ;  /* 0x7ffffe616700780c */ /* 0x000fc60003f06070 */
[----:B------:R4:W-:Y:S01]  /*4b850*/  STL.64 [R1+0x11f0], R36 ;  /* 0x0011f02401007387 */ /* 0x0009e20000100a00 */
[----:B-1----:R-:W-:-:S03]  /*4b860*/  IMAD.WIDE R4, R252, 0x4, R134 ;  /* 0x00000004fc047825 */ /* 0x002fc600078e0286 */
[----:B------:R1:W-:Y:S04]  /*4b870*/  LDGSTS.E [R102+0x1c00], [R118.64], !P6 ;  /* 0x01c0000076667fae */ /* 0x0003e8000f121844 */
[----:B------:R-:W2:Y:S04]  /*4b880*/  LDL.LU.64 R182, [R1+0x10f8] ;  /* 0x0010f80001b67983 */ /* 0x000ea80000300a00 */
[----:B------:R1:W-:Y:S04]  /*4b890*/  STL.64 [R1+0x11b8], R4 ;  /* 0x0011b80401007387 */ /* 0x0003e80000100a00 */
[----:B------:R-:W2:Y:S04]  /*4b8a0*/  LDL.LU.64 R166, [R1+0x10f0] ;  /* 0x0010f00001a67983 */ /* 0x000ea80000300a00 */
[----:B------:R4:W-:Y:S01]  /*4b8b0*/  LDGSTS.E [R2+0x1e00], [R36.64], !P6 ;  /* 0x01e0000024027fae */ /* 0x0009e2000f121844 */
[----:B-----5:R-:W-:-:S04]  /*4b8c0*/  IMAD.WIDE R22, R252, 0x4, R22 ;  /* 0x00000004fc167825 */ /* 0x020fc800078e0216 */
[----:B---3--:R-:W-:Y:S01]  /*4b8d0*/  IMAD.WIDE R150, R252, 0x4, R70 ;  /* 0x00000004fc967825 */ /* 0x008fe200078e0246 */
[----:B------:R-:W-:Y:S01]  /*4b8e0*/  IADD3 R20, R38, -0x110, RZ ;  /* 0xfffffef026147810 */ /* 0x000fe20007ffe0ff */
[----:B------:R3:W-:Y:S02]  /*4b8f0*/  LDGSTS.E [R0+0x2c00], [R4.64], !P4 ;  /* 0x02c0000004007fae */ /* 0x0007e4000e121844 */
[----:B-1----:R-:W-:-:S04]  /*4b900*/  IMAD.WIDE R102, R252, 0x4, R54 ;  /* 0x00000004fc667825 */ /* 0x002fc800078e0236 */
[C---:B----4-:R-:W-:Y:S01]  /*4b910*/  IMAD.WIDE R36, R252.reuse, 0x4, R6 ;  /* 0x00000004fc247825 */ /* 0x050fe200078e0206 */
[----:B------:R-:W-:Y:S04]  /*4b920*/  STL.64 [R1+0x11b0], R102 ;  /* 0x0011b06601007387 */ /* 0x000fe80000100a00 */
[----:B------:R-:W4:Y:S04]  /*4b930*/  LDL.LU.64 R54, [R1+0x1658] ;  /* 0x0016580001367983 */ /* 0x000f280000300a00 */
[----:B------:R-:W5:Y:S04]  /*4b940*/  LDL.LU.64 R6, [R1+0x10b0] ;  /* 0x0010b00001067983 */ /* 0x000f680000300a00 */
[----:B------:R-:W-:Y:S04]  /*4b950*/  STL.64 [R1+0x1178], R36 ;  /* 0x0011782401007387 */ /* 0x000fe80000100a00 */
[----:B------:R1:W-:Y:S04]  /*4b960*/  STL.64 [R1+0x1170], R22 ;  /* 0x0011701601007387 */ /* 0x0003e80000100a00 */
[----:B------:R-:W5:Y:S04]  /*4b970*/  LDL.LU.64 R134, [R1+0x1078] ;  /* 0x0010780001867983 */ /* 0x000f680000300a00 */
[----:B------:R-:W5:Y:S01]  /*4b980*/  LDL.LU.64 R70, [R1+0x1650] ;  /* 0x0016500001467983 */ /* 0x000f620000300a00 */
[----:B--2---:R-:W-:-:S03]  /*4b990*/  IMAD.WIDE R118, R252, 0x4, R86 ;  /* 0x00000004fc767825 */ /* 0x004fc600078e0256 */
[----:B------:R-:W2:Y:S01]  /*4b9a0*/  LDL.LU.64 R86, [R1+0x1038] ;  /* 0x0010380001567983 */ /* 0x000ea20000300a00 */
[----:B------:R-:W-:Y:S02]  /*4b9b0*/  ISETP.GE.U32.AND P5, PT, R20, 0x7ffffe71, PT ;  /* 0x7ffffe711400780c */ /* 0x000fe40003fa6070 */
[----:B---3--:R-:W-:-:S05]  /*4b9c0*/  IADD3 R4, R39, 0x100000, RZ ;  /* 0x0010000027047810 */ /* 0x008fca0007ffe0ff */
[----:B------:R3:W-:Y:S01]  /*4b9d0*/  LDGSTS.E [R4+0x2e00], [R102.64], !P4 ;  /* 0x02e0000066047fae */ /* 0x0007e2000e121844 */
[----:B------:R-:W-:-:S05]  /*4b9e0*/  IADD3 R5, R38, -0x128, RZ ;  /* 0xfffffed826057810 */ /* 0x000fca0007ffe0ff */
[----:B------:R1:W-:Y:S04]  /*4b9f0*/  LDGSTS.E [R2+0x3c00], [R36.64], !P5 ;  /* 0x03c0000024027fae */ /* 0x0003e8000e921844 */
[----:B------:R1:W-:Y:S01]  /*4ba00*/  LDGSTS.E [R0+0x3e00], [R22.64], !P5 ;  /* 0x03e0000016007fae */ /* 0x0003e2000e921844 */
[----:B---3--:R-:W-:-:S03]  /*4ba10*/  IADD3 R4, R38, -0x12c, RZ ;  /* 0xfffffed426047810 */ /* 0x008fc60007ffe0ff */
[----:B------:R-:W-:Y:S01]  /*4ba20*/  STL.64 [R1+0x1138], R150 ;  /* 0x0011389601007387 */ /* 0x000fe20000100a00 */
[----:B------:R-:W-:Y:S02]  /*4ba30*/  ISETP.GE.U32.AND P4, PT, R5, 0x7ffffe59, PT ;  /* 0x7ffffe590500780c */ /* 0x000fe40003f86070 */
[----:B------:R-:W-:Y:S02]  /*4ba40*/  ISETP.GE.U32.AND P5, PT, R4, 0x7ffffe55, PT ;  /* 0x7ffffe550400780c */ /* 0x000fe40003fa6070 */
[C---:B-1----:R-:W-:Y:S01]  /*4ba50*/  IADD3 R22, R39.reuse, 0x100000, RZ ;  /* 0x0010000027167810 */ /* 0x042fe20007ffe0ff */
[C---:B------:R-:W-:Y:S01]  /*4ba60*/  IMAD.WIDE R36, R252.reuse, 0x4, R182 ;  /* 0x00000004fc247825 */ /* 0x040fe200078e02b6 */
[----:B------:R-:W-:Y:S01]  /*4ba70*/  IADD3 R102, R39, 0x100000, RZ ;  /* 0x0010000027667810 */ /* 0x000fe20007ffe0ff */
[----:B------:R4:W-:Y:S02]  /*4ba80*/  STL.64 [R1+0x1130], R118 ;  /* 0x0011307601007387 */ /* 0x0009e40000100a00 */
[----:B------:R-:W-:-:S02]  /*4ba90*/  IMAD.WIDE R4, R252, 0x4, R166 ;  /* 0x00000004fc047825 */ /* 0x000fc400078e02a6 */
[----:B------:R1:W-:Y:S04]  /*4baa0*/  LDGSTS.E [R22+0x4c00], [R150.64], !P1 ;  /* 0x04c0000096167fae */ /* 0x0003e8000c921844 */
[----:B------:R4:W-:Y:S04]  /*4bab0*/  LDGSTS.E [R102+0x4e00], [R118.64], !P1 ;  /* 0x04e0000076667fae */ /* 0x0009e8000c921844 */
[----:B------:R5:W-:Y:S04]  /*4bac0*/  LDGSTS.E [R2+0x5c00], [R36.64], !P3 ;  /* 0x05c0000024027fae */ /* 0x000be8000d921844 */
[----:B-1----:R-:W3:Y:S04]  /*4bad0*/  LDL.LU.64 R22, [R1+0x1030] ;  /* 0x0010300001167983 */ /* 0x002ee80000300a00 */
[----:B------:R5:W-:Y:S04]  /*4bae0*/  STL.64 [R1+0x10f8], R36 ;  /* 0x0010f82401007387 */ /* 0x000be80000100a00 */
[----:B------:R1:W-:Y:S01]  /*4baf0*/  STL.64 [R1+0x10f0], R4 ;  /* 0x0010f00401007387 */ /* 0x0003e20000100a00 */
[----:B------:R-:W-:-:S03]  /*4bb00*/  IADD3 R20, R38, -0x11c, RZ ;  /* 0xfffffee426147810 */ /* 0x000fc60007ffe0ff */
[----:B------:R1:W-:Y:S01]  /*4bb10*/  LDGSTS.E [R0+0x5e00], [R4.64], !P3 ;  /* 0x05e0000004007fae */ /* 0x0003e2000d921844 */
[----:B------:R-:W-:Y:S02]  /*4bb20*/  ISETP.GE.U32.AND P2, PT, R20, 0x7ffffe65, PT ;  /* 0x7ffffe651400780c */ /* 0x000fe40003f46070 */
[----:B------:R-:W-:-:S04]  /*4bb30*/  IADD3 R103, R38, -0x134, RZ ;  /* 0xfffffecc26677810 */ /* 0x000fc80007ffe0ff */
[----:B------:R-:W-:Y:S01]  /*4bb40*/  ISETP.GE.U32.AND P3, PT, R103, 0x7ffffe4d, PT ;  /* 0x7ffffe4d6700780c */ /* 0x000fe20003f66070 */
[C---:B----4-:R-:W-:Y:S02]  /*4bb50*/  IMAD.WIDE R118, R252.reuse, 0x4, R54 ;  /* 0x00000004fc767825 */ /* 0x050fe400078e0236 */
[----:B------:R-:W4:Y:S02]  /*4bb60*/  LDL.LU.64 R54, [R1+0x1648] ;  /* 0x0016480001367983 */ /* 0x000f240000300a00 */
[C---:B-----5:R-:W-:Y:S02]  /*4bb70*/  IMAD.WIDE R36, R252.reuse, 0x4, R6 ;  /* 0x00000004fc247825 */ /* 0x060fe400078e0206 */
[----:B------:R-:W5:Y:S04]  /*4bb80*/  LDL.LU.64 R6, [R1+0xff0] ;  /* 0x000ff00001067983 */ /* 0x000f680000300a00 */
[----:B------:R-:W-:Y:S01]  /*4bb90*/  STL.64 [R1+0x10b8], R118 ;  /* 0x0010b87601007387 */ /* 0x000fe20000100a00 */
[----:B-1----:R-:W-:-:S03]  /*4bba0*/  IMAD.WIDE R4, R252, 0x4, R134 ;  /* 0x00000004fc047825 */ /* 0x002fc600078e0286 */
[----:B------:R2:W-:Y:S01]  /*4bbb0*/  STL.64 [R1+0x10b0], R36 ;  /* 0x0010b02401007387 */ /* 0x0005e20000100a00 */
[----:B------:R-:W-:-:S03]  /*4bbc0*/  IMAD.WIDE R70, R252, 0x4, R70 ;  /* 0x00000004fc467825 */ /* 0x000fc600078e0246 */
[----:B------:R-:W5:Y:S04]  /*4bbd0*/  LDL.LU.64 R182, [R1+0xfb8] ;  /* 0x000fb80001b67983 */ /* 0x000f680000300a00 */
[----:B------:R1:W-:Y:S04]  /*4bbe0*/  STL.64 [R1+0x1078], R4 ;  /* 0x0010780401007387 */ /* 0x0003e80000100a00 */
[----:B------:R-:W5:Y:S04]  /*4bbf0*/  LDL.LU.64 R166, [R1+0x1640] ;  /* 0x0016400001a67983 */ /* 0x000f680000300a00 */
[----:B------:R1:W-:Y:S04]  /*4bc00*/  LDGSTS.E [R102+0x6c00], [R118.64], !P2 ;  /* 0x06c0000076667fae */ /* 0x0003e8000d121844 */
[----:B------:R-:W-:Y:S04]  /*4bc10*/  STL.64 [R1+0x1070], R70 ;  /* 0x0010704601007387 */ /* 0x000fe80000100a00 */
[----:B------:R2:W-:Y:S04]  /*4bc20*/  LDGSTS.E [R2+0x6e00], [R36.64], !P2 ;  /* 0x06e0000024027fae */ /* 0x0005e8000d121844 */
[----:B-1----:R-:W5:Y:S01]  /*4bc30*/  LDL.LU.64 R102, [R1+0xf78] ;  /* 0x000f780001667983 */ /* 0x002f620000300a00 */
[----:B------:R-:W-:-:S03]  /*4bc40*/  IADD3 R20, R38, -0x124, RZ ;  /* 0xfffffedc26147810 */ /* 0x000fc60007ffe0ff */
[----:B------:R1:W-:Y:S01]  /*4bc50*/  LDGSTS.E [R0+0x7c00], [R4.64], !P0 ;  /* 0x07c0000004007fae */ /* 0x0003e2000c121844 */
[----:B--2---:R-:W-:-:S03]  /*4bc60*/  IMAD.WIDE R36, R252, 0x4, R86 ;  /* 0x00000004fc247825 */ /* 0x004fc600078e0256 */
[----:B------:R-:W2:Y:S01]  /*4bc70*/  LDL.LU.64 R86, [R1+0xf70] ;  /* 0x000f700001567983 */ /* 0x000ea20000300a00 */
[----:B------:R-:W-:Y:S02]  /*4bc80*/  ISETP.GE.U32.AND P6, PT, R20, 0x7ffffe5d, PT ;  /* 0x7ffffe5d1400780c */ /* 0x000fe40003fc6070 */
[----:B-1----:R-:W-:Y:S01]  /*4bc90*/  IADD3 R4, R39, 0x100000, RZ ;  /* 0x0010000027047810 */ /* 0x002fe20007ffe0ff */
[----:B------:R-:W-:Y:S04]  /*4bca0*/  STL.64 [R1+0x1038], R36 ;  /* 0x0010382401007387 */ /* 0x000fe80000100a00 */
[----:B------:R1:W-:Y:S06]  /*4bcb0*/  LDGSTS.E [R4+0x7e00], [R70.64], !P0 ;  /* 0x07e0000046047fae */ /* 0x0003ec000c121844 */
[----:B------:R1:W-:Y:S01]  /*4bcc0*/  LDGSTS.E [R2+0x8c00], [R36.64], !P6 ;  /* 0x08c0000024027fae */ /* 0x0003e2000f121844 */
[----:B---3--:R-:W-:-:S05]  /*4bcd0*/  IMAD.WIDE R22, R252, 0x4, R22 ;  /* 0x00000004fc167825 */ /* 0x008fca00078e0216 */
[----:B------:R3:W-:Y:S04]  /*4bce0*/  STL.64 [R1+0x1030], R22 ;  /* 0x0010301601007387 */ /* 0x0007e80000100a00 */
[----:B------:R-:W2:Y:S04]  /*4bcf0*/  LDL.LU.64 R134, [R1+0x1638] ;  /* 0x0016380001867983 */ /* 0x000ea80000300a00 */
[----:B------:R3:W-:Y:S02]  /*4bd00*/  LDGSTS.E [R0+0x8e00], [R22.64], !P6 ;  /* 0x08e0000016007fae */ /* 0x0007e4000f121844 */
[----:B---3--:R-:W-:-:S02]  /*4bd10*/  IADD3 R22, R39, 0x100000, RZ ;  /* 0x0010000027167810 */ /* 0x008fc40007ffe0ff */
[C---:B------:R-:W-:Y:S02]  /*4bd20*/  IADD3 R5, R38.reuse, -0x13c, RZ ;  /* 0xfffffec426057810 */ /* 0x040fe40007ffe0ff */
[----:B-1----:R-:W-:Y:S02]  /*4bd30*/  IADD3 R4, R38, -0x140, RZ ;  /* 0xfffffec026047810 */ /* 0x002fe40007ffe0ff */
[----:B------:R-:W-:Y:S02]  /*4bd40*/  ISETP.GE.U32.AND P0, PT, R5, 0x7ffffe45, PT ;  /* 0x7ffffe450500780c */ /* 0x000fe40003f06070 */
[----:B------:R-:W-:Y:S02]  /*4bd50*/  ISETP.GE.U32.AND P6, PT, R4, 0x7ffffe41, PT ;  /* 0x7ffffe410400780c */ /* 0x000fe40003fc6070 */
[----:B------:R-:W-:Y:S01]  /*4bd60*/  IADD3 R70, R39, 0x100000, RZ ;  /* 0x0010000027467810 */ /* 0x000fe20007ffe0ff */
[C---:B----4-:R-:W-:Y:S02]  /*4bd70*/  IMAD.WIDE R150, R252.reuse, 0x4, R54 ;  /* 0x00000004fc967825 */ /* 0x050fe400078e0236 */
[----:B------:R-:W3:Y:S02]  /*4bd80*/  LDL.LU.64 R54, [R1+0x1630] ;  /* 0x0016300001367983 */ /* 0x000ee40000300a00 */
[----:B-----5:R-:W-:-:S02]  /*4bd90*/  IMAD.WIDE R118, R252, 0x4, R6 ;  /* 0x00000004fc767825 */ /* 0x020fc400078e0206 */
[----:B------:R-:W4:Y:S04]  /*4bda0*/  LDL.LU.64 R6, [R1+0x1628] ;  /* 0x0016280001067983 */ /* 0x000f280000300a00 */
[----:B------:R-:W-:Y:S04]  /*4bdb0*/  STL.64 [R1+0xff8], R150 ;  /* 0x000ff89601007387 */ /* 0x000fe80000100a00 */
[----:B------:R1:W-:Y:S04]  /*4bdc0*/  STL.64 [R1+0xff0], R118 ;  /* 0x000ff07601007387 */ /* 0x0003e80000100a00 */
[----:B------:R5:W-:Y:S01]  /*4bdd0*/  LDGSTS.E [R22+0x9c00], [R150.64], !P4 ;  /* 0x09c0000096167fae */ /* 0x000be2000e121844 */
[----:B------:R-:W-:-:S03]  /*4bde0*/  IMAD.WIDE R36, R252, 0x4, R182 ;  /* 0x00000004fc247825 */ /* 0x000fc600078e02b6 */
[----:B------:R1:W-:Y:S04]  /*4bdf0*/  LDGSTS.E [R70+0x9e00], [R118.64], !P4 ;  /* 0x09e0000076467fae */ /* 0x0003e8000e121844 */
[----:B------:R2:W-:Y:S04]  /*4be00*/  LDGSTS.E [R2+0xac00], [R36.64], !P5 ;  /* 0x0ac0000024027fae */ /* 0x0005e8000e921844 */
[----:B-----5:R-:W5:Y:S01]  /*4be10*/  LDL.LU.64 R22, [R1+0x1620] ;  /* 0x0016200001167983 */ /* 0x020f620000300a00 */
[----:B------:R-:W-:-:S03]  /*4be20*/  IMAD.WIDE R4, R252, 0x4, R166 ;  /* 0x00000004fc047825 */ /* 0x000fc600078e02a6 */
[----:B------:R2:W-:Y:S04]  /*4be30*/  STL.64 [R1+0xfb8], R36 ;  /* 0x000fb82401007387 */ /* 0x0005e80000100a00 */
[----:B------:R2:W-:Y:S01]  /*4be40*/  STL.64 [R1+0xfb0], R4 ;  /* 0x000fb00401007387 */ /* 0x0005e20000100a00 */
[----:B------:R-:W-:-:S03]  /*4be50*/  IADD3 R20, R38, -0x130, RZ ;  /* 0xfffffed026147810 */ /* 0x000fc60007ffe0ff */
[----:B------:R2:W-:Y:S01]  /*4be60*/  LDGSTS.E [R0+0xae00], [R4.64], !P5 ;  /* 0x0ae0000004007fae */ /* 0x0005e2000e921844 */
[----:B-1----:R-:W-:-:S03]  /*4be70*/  IMAD.WIDE R118, R252, 0x4, R102 ;  /* 0x00000004fc767825 */ /* 0x002fc600078e0266 */
[----:B------:R-:W5:Y:S01]  /*4be80*/  LDL.LU.64 R102, [R1+0x1618] ;  /* 0x0016180001667983 */ /* 0x000f620000300a00 */
[----:B--2---:R-:W-:-:S03]  /*4be90*/  IMAD.WIDE R36, R252, 0x4, R86 ;  /* 0x00000004fc247825 */ /* 0x004fc600078e0256 */
[----:B------:R-:W2:Y:S01]  /*4bea0*/  LDL.LU.64 R86, [R1+0x1610] ;  /* 0x0016100001567983 */ /* 0x000ea20000300a00 */
[----:B------:R-:W-:Y:S02]  /*4beb0*/  ISETP.GE.U32.AND P1, PT, R20, 0x7ffffe51, PT ;  /* 0x7ffffe511400780c */ /* 0x000fe40003f26070 */
[----:B------:R-:W-:Y:S01]  /*4bec0*/  IADD3 R20, R38, -0x138, RZ ;  /* 0xfffffec826147810 */ /* 0x000fe20007ffe0ff */
[----:B------:R-:W-:Y:S03]  /*4bed0*/  STL.64 [R1+0xf78], R118 ;  /* 0x000f787601007387 */ /* 0x000fe60000100a00 */
[----:B------:R-:W-:Y:S01]  /*4bee0*/  ISETP.GE.U32.AND P2, PT, R20, 0x7ffffe49, PT ;  /* 0x7ffffe491400780c */ /* 0x000fe20003f46070 */
[----:B------:R-:W-:Y:S01]  /*4bef0*/  STL.64 [R1+0xf70], R36 ;  /* 0x000f702401007387 */ /* 0x000fe20000100a00 */
[----:B------:R-:W-:-:S03]  /*4bf00*/  IADD3 R71, R38, -0x148, RZ ;  /* 0xfffffeb826477810 */ /* 0x000fc60007ffe0ff */
[----:B------:R-:W2:Y:S04]  /*4bf10*/  LDL.LU.64 R182, [R1+0x1608] ;  /* 0x0016080001b67983 */ /* 0x000ea80000300a00 */
[----:B------:R1:W-:Y:S04]  /*4bf20*/  LDGSTS.E [R70+0xbc00], [R118.64], !P1 ;  /* 0x0bc0000076467fae */ /* 0x0003e8000c921844 */
[----:B------:R3:W-:Y:S01]  /*4bf30*/  LDGSTS.E [R2+0xbe00], [R36.64], !P1 ;  /* 0x0be0000024027fae */ /* 0x0007e2000c921844 */
[----:B------:R-:W-:Y:S01]  /*4bf40*/  IMAD.WIDE R4, R252, 0x4, R134 ;  /* 0x00000004fc047825 */ /* 0x000fe200078e0286 */
[----:B------:R-:W-:-:S04]  /*4bf50*/  ISETP.GE.U32.AND P5, PT, R71, 0x7ffffe39, PT ;  /* 0x7ffffe394700780c */ /* 0x000fc80003fa6070 */
[----:B------:R1:W-:Y:S04]  /*4bf60*/  STL.64 [R1+0xf38], R4 ;  /* 0x000f380401007387 */ /* 0x0003e80000100a00 */
[----:B------:R1:W-:Y:S04]  /*4bf70*/  LDGSTS.E [R0+0xcc00], [R4.64], !P3 ;  /* 0x0cc0000004007fae */ /* 0x0003e8000d921844 */
[----:B------:R-:W2:Y:S01]  /*4bf80*/  LDL.LU.64 R166, [R1+0x1600] ;  /* 0x0016000001a67983 */ /* 0x000ea20000300a00 */
[----:B-1----:R-:W-:Y:S01]  /*4bf90*/  IADD3 R4, R39, 0x100000, RZ ;  /* 0x0010000027047810 */ /* 0x002fe20007ffe0ff */
[----:B---3--:R-:W-:-:S04]  /*4bfa0*/  IMAD.WIDE R36, R252, 0x4, R54 ;  /* 0x00000004fc247825 */ /* 0x008fc800078e0236 */
[C---:B----4-:R-:W-:Y:S01]  /*4bfb0*/  IMAD.WIDE R6, R252.reuse, 0x4, R6 ;  /* 0x00000004fc067825 */ /* 0x050fe200078e0206 */
[----:B------:R-:W-:Y:S04]  /*4bfc0*/  STL.64 [R1+0xf30], R36 ;  /* 0x000f302401007387 */ /* 0x000fe80000100a00 */
[----:B------:R-:W3:Y:S04]  /*4bfd0*/  LDL.LU.64 R118, [R1+0x15f8] ;  /* 0x0015f80001767983 */ /* 0x000ee80000300a00 */
[----:B------:R-:W4:Y:S04]  /*4bfe0*/  LDL.LU.64 R70, [R1+0x15f0] ;  /* 0x0015f00001467983 */ /* 0x000f280000300a00 */
[----:B------:R1:W-:Y:S04]  /*4bff0*/  STL.64 [R1+0xef8], R6 ;  /* 0x000ef80601007387 */ /* 0x0003e80000100a00 */
[----:B------:R1:W-:Y:S04]  /*4c000*/  LDGSTS.E [R4+0xce00], [R36.64], !P3 ;  /* 0x0ce0000024047fae */ /* 0x0003e8000d921844 */
[----:B------:R1:W-:Y:S01]  /*4c010*/  LDGSTS.E [R2+0xdc00], [R6.64], !P2 ;  /* 0x0dc0000006027fae */ /* 0x0003e2000d121844 */
[----:B-----5:R-:W-:-:S05]  /*4c020*/  IMAD.WIDE R22, R252, 0x4, R22 ;  /* 0x00000004fc167825 */ /* 0x020fca00078e0216 */
[----:B------:R5:W-:Y:S04]  /*4c030*/  STL.64 [R1+0xef0], R22 ;  /* 0x000ef01601007387 */ /* 0x000be80000100a00 */
[----:B-1----:R-:W4:Y:S04]  /*4c040*/  LDL.LU.64 R6, [R1+0x15e8] ;  /* 0x0015e80001067983 */ /* 0x002f280000300a00 */
[----:B------:R5:W-:Y:S01]  /*4c050*/  LDGSTS.E [R0+0xde00], [R22.64], !P2 ;  /* 0x0de0000016007fae */ /* 0x000be2000d121844 */
[----:B------:R-:W-:-:S03]  /*4c060*/  IMAD.WIDE R150, R252, 0x4, R102 ;  /* 0x00000004fc967825 */ /* 0x000fc600078e0266 */
[----:B------:R-:W4:Y:S01]  /*4c070*/  LDL.LU.64 R102, [R1+0x15e0] ;  /* 0x0015e00001667983 */ /* 0x000f220000300a00 */
[----:B-----5:R-:W-:Y:S01]  /*4c080*/  IADD3 R22, R39, 0x100000, RZ ;  /* 0x0010000027167810 */ /* 0x020fe20007ffe0ff */
[----:B--2---:R-:W-:Y:S02]  /*4c090*/  IMAD.WIDE R134, R252, 0x4, R86 ;  /* 0x00000004fc867825 */ /* 0x004fe400078e0256 */
[----:B------:R-:W2:Y:S04]  /*4c0a0*/  LDL.LU.64 R86, [R1+0x15d8] ;  /* 0x0015d80001567983 */ /* 0x000ea80000300a00 */
[----:B------:R-:W-:Y:S04]  /*4c0b0*/  STL.64 [R1+0xeb8], R150 ;  /* 0x000eb89601007387 */ /* 0x000fe80000100a00 */
[----:B------:R1:W-:Y:S04]  /*4c0c0*/  STL.64 [R1+0xeb0], R134 ;  /* 0x000eb08601007387 */ /* 0x0003e80000100a00 */
[----:B------:R5:W-:Y:S04]  /*4c0d0*/  LDGSTS.E [R22+0xec00], [R150.64], !P0 ;  /* 0x0ec0000096167fae */ /* 0x000be8000c121844 */
[----:B-----5:R-:W5:Y:S01]  /*4c0e0*/  LDL.LU.64 R22, [R1+0xdb0] ;  /* 0x000db00001167983 */ /* 0x020f620000300a00 */
[----:B------:R-:W-:-:S02]  /*4c0f0*/  IADD3 R20, R38, -0x144, RZ ;  /* 0xfffffebc26147810 */ /* 0x000fc40007ffe0ff */
[C---:B------:R-:W-:Y:S02]  /*4c100*/  IADD3 R5, R38.reuse, -0x150, RZ ;  /* 0xfffffeb026057810 */ /* 0x040fe40007ffe0ff */
[----:B------:R-:W-:Y:S01]  /*4c110*/  IADD3 R4, R38, -0x154, RZ ;  /* 0xfffffeac26047810 */ /* 0x000fe20007ffe0ff */
[----:B------:R-:W-:Y:S01]  /*4c120*/  IMAD.WIDE R36, R252, 0x4, R182 ;  /* 0x00000004fc247825 */ /* 0x000fe200078e02b6 */
[----:B------:R-:W-:Y:S02]  /*4c130*/  IADD3 R54, R39, 0x100000, RZ ;  /* 0x0010000027367810 */ /* 0x000fe40007ffe0ff */
[----:B------:R-:W-:Y:S02]  /*4c140*/  ISETP.GE.U32.AND P4, PT, R20, 0x7ffffe3d, PT ;  /* 0x7ffffe3d1400780c */ /* 0x000fe40003f86070 */
[----:B------:R-:W-:Y:S01]  /*4c150*/  ISETP.GE.U32.AND P3, PT, R5, 0x7ffffe31, PT ;  /* 0x7ffffe310500780c */ /* 0x000fe20003f66070 */
[----:B------:R1:W-:Y:S01]  /*4c160*/  LDGSTS.E [R54+0xee00], [R134.64], !P0 ;  /* 0x0ee0000086367fae */ /* 0x0003e2000c121844 */
[----:B------:R-:W-:Y:S01]  /*4c170*/  ISETP.GE.U32.AND P2, PT, R4, 0x7ffffe2d, PT ;  /* 0x7ffffe2d0400780c */ /* 0x000fe20003f46070 */
[----:B------:R-:W-:-:S02]  /*4c180*/  IMAD.WIDE R4, R252, 0x4, R166 ;  /* 0x00000004fc047825 */ /* 0x000fc400078e02a6 */
[----:B------:R4:W-:Y:S01]  /*4c190*/  STL.64 [R1+0xe78], R36 ;  /* 0x000e782401007387 */ /* 0x0009e20000100a00 */
[----:B------:R-:W-:-:S03]  /*4c1a0*/  IADD3 R55, R38, -0x15c, RZ ;  /* 0xfffffea426377810 */ /* 0x000fc60007ffe0ff */
[----:B------:R4:W-:Y:S04]  /*4c1b0*/  LDGSTS.E [R2+0xfc00], [R36.64], !P6 ;  /* 0x0fc0000024027fae */ /* 0x0009e8000f121844 */
[----:B------:R3:W-:Y:S04]  /*4c1c0*/  STL.64 [R1+0xe70], R4 ;  /* 0x000e700401007387 */ /* 0x0007e80000100a00 */
[----:B------:R3:W-:Y:S04]  /*4c1d0*/  LDGSTS.E [R0+0xfe00], [R4.64], !P6 ;  /* 0x0fe0000004007fae */ /* 0x0007e8000f121844 */
[----:B-1----:R-:W5:Y:S01]  /*4c1e0*/  LDL.LU.64 R134, [R1+0xd78] ;  /* 0x000d780001867983 */ /* 0x002f620000300a00 */
[----:B------:R-:W-:Y:S01]  /*4c1f0*/  ISETP.GE.U32.AND P6, PT, R55, 0x7ffffe25, PT ;  /* 0x7ffffe253700780c */ /* 0x000fe20003fc6070 */
[----:B---3--:R-:W-:-:S04]  /*4c200*/  IMAD.WIDE R118, R252, 0x4, R118 ;  /* 0x00000004fc767825 */ /* 0x008fc800078e0276 */
[C---:B----4-:R-:W-:Y:S01]  /*4c210*/  IMAD.WIDE R36, R252.reuse, 0x4, R70 ;  /* 0x00000004fc247825 */ /* 0x050fe200078e0246 */
[----:B------:R1:W-:Y:S04]  /*4c220*/  LDGSTS.E [R54+0x10c00], [R118.64], !P4 ;  /* 0x10c0000076367fae */ /* 0x0003e8000e121844 */
[----:B------:R-:W3:Y:S04]  /*4c230*/  LDL.LU.64 R70, [R1+0x15d0] ;  /* 0x0015d00001467983 */ /* 0x000ee80000300a00 */
[----:B------:R4:W-:Y:S04]  /*4c240*/  STL.64 [R1+0xe38], R118 ;  /* 0x000e387601007387 */ /* 0x0009e80000100a00 */
[----:B------:R5:W-:Y:S04]  /*4c250*/  STL.64 [R1+0xe30], R36 ;  /* 0x000e302401007387 */ /* 0x000be80000100a00 */
[----:B------:R5:W-:Y:S01]  /*4c260*/  LDGSTS.E [R2+0x10e00], [R36.64], !P4 ;  /* 0x10e0000024027fae */ /* 0x000be2000e121844 */
[----:B------:R-:W-:-:S03]  /*4c270*/  IMAD.WIDE R4, R252, 0x4, R6 ;  /* 0x00000004fc047825 */ /* 0x000fc600078e0206 */
[----:B------:R-:W3:Y:S04]  /*4c280*/  LDL.LU.64 R6, [R1+0x15c8] ;  /* 0x0015c80001067983 */ /* 0x000ee80000300a00 */
[----:B------:R2:W-:Y:S04]  /*4c290*/  STL.64 [R1+0xdf8], R4 ;  /* 0x000df80401007387 */ /* 0x0005e80000100a00 */
[----:B-1----:R-:W3:Y:S01]  /*4c2a0*/  LDL.LU.64 R54, [R1+0xc20] ;  /* 0x000c200001367983 */ /* 0x002ee20000300a00 */
[----:B------:R-:W-:Y:S01]  /*4c2b0*/  IMAD.WIDE R150, R252, 0x4, R102 ;  /* 0x00000004fc967825 */ /* 0x000fe200078e0266 */
[----:B------:R-:W-:-:S02]  /*4c2c0*/  IADD3 R20, R38, -0x14c, RZ ;  /* 0xfffffeb426147810 */ /* 0x000fc40007ffe0ff */
[----:B------:R1:W-:Y:S04]  /*4c2d0*/  LDGSTS.E [R0+0x11c00], [R4.64], !P5 ;  /* 0x11c0000004007fae */ /* 0x0003e8000e921844 */
[----:B------:R-:W-:Y:S01]  /*4c2e0*/  STL.64 [R1+0xdf0], R150 ;  /* 0x000df09601007387 */ /* 0x000fe20000100a00 */
[----:B--2---:R-:W-:-:S03]  /*4c2f0*/  IMAD.WIDE R102, R252, 0x4, R86 ;  /* 0x00000004fc667825 */ /* 0x004fc600078e0256 */
[----:B----4-:R-:W2:Y:S04]  /*4c300*/  LDL.LU.64 R118, [R1+0x9b8] ;  /* 0x0009b80001767983 */ /* 0x010ea80000300a00 */
[----:B------:R-:W4:Y:S04]  /*4c310*/  LDL.LU.64 R86, [R1+0x9b0] ;  /* 0x0009b00001567983 */ /* 0x000f280000300a00 */
[----:B------:R1:W-:Y:S01]  /*4c320*/  STL.64 [R1+0xdb8], R102 ;  /* 0x000db86601007387 */ /* 0x0003e20000100a00 */
[----:B-----5:R-:W-:-:S03]  /*4c330*/  IMAD.WIDE R36, R252, 0x4, R22 ;  /* 0x00000004fc247825 */ /* 0x020fc600078e0216 */
[----:B------:R-:W5:Y:S01]  /*4c340*/  LDL.LU.64 R22, [R1+0x15c0] ;  /* 0x0015c00001167983 */ /* 0x000f620000300a00 */
[----:B------:R-:W-:Y:S02]  /*4c350*/  ISETP.GE.U32.AND P1, PT, R20, 0x7ffffe35, PT ;  /* 0x7ffffe351400780c */ /* 0x000fe40003f26070 */
[----:B-1----:R-:W-:Y:S01]  /*4c360*/  IADD3 R4, R39, 0x100000, RZ ;  /* 0x0010000027047810 */ /* 0x002fe20007ffe0ff */
[----:B------:R1:W-:Y:S01]  /*4c370*/  STL.64 [R1+0xdb0], R36 ;  /* 0x000db02401007387 */ /* 0x0003e20000100a00 */
[----:B------:R-:W-:-:S03]  /*4c380*/  IADD3 R5, R38, -0x164, RZ ;  /* 0xfffffe9c26057810 */ /* 0x000fc60007ffe0ff */
[----:B------:R1:W-:Y:S01]  /*4c390*/  LDGSTS.E [R4+0x11e00], [R150.64], !P5 ;  /* 0x11e0000096047fae */ /* 0x0003e2000e921844 */
[----:B------:R-:W-:-:S05]  /*4c3a0*/  ISETP.GE.U32.AND P5, PT, R5, 0x7ffffe1d, PT ;  /* 0x7ffffe1d0500780c */ /* 0x000fca0003fa6070 */
[----:B------:R1:W-:Y:S04]  /*4c3b0*/  LDGSTS.E [R2+0x12c00], [R102.64], !P1 ;  /* 0x12c0000066027fae */ /* 0x0003e8000c921844 */
[----:B------:R1:W-:Y:S02]  /*4c3c0*/  LDGSTS.E [R0+0x12e00], [R36.64], !P1 ;  /* 0x12e0000024007fae */ /* 0x0003e4000c921844 */
[----:B-1----:R-:W-:-:S04]  /*4c3d0*/  IADD3 R4, R38, -0x168, RZ ;  /* 0xfffffe9826047810 */ /* 0x002fc80007ffe0ff */
[----:B------:R-:W-:Y:S01]  /*4c3e0*/  ISETP.GE.U32.AND P1, PT, R4, 0x7ffffe19, PT ;  /* 0x7ffffe190400780c */ /* 0x000fe20003f26070 */
[----:B------:R-:W5:Y:S01]  /*4c3f0*/  LDL.LU.64 R102, [R1+0x15b8] ;  /* 0x0015b80001667983 */ /* 0x000f620000300a00 */
[----:B------:R-:W-:-:S05]  /*4c400*/  IMAD.WIDE R150, R252, 0x4, R134 ;  /* 0x00000004fc967825 */ /* 0x000fca00078e0286 */
[----:B------:R-:W-:Y:S01]  /*4c410*/  STL.64 [R1+0xd78], R150 ;  /* 0x000d789601007387 */ /* 0x000fe20000100a00 */
[----:B------:R-:W-:Y:S02]  /*4c420*/  IADD3 R20, R38, -0x158, RZ ;  /* 0xfffffea826147810 */ /* 0x000fe40007ffe0ff */
[C---:B------:R-:W-:Y:S02]  /*4c430*/  IADD3 R37, R39.reuse, 0x100000, RZ ;  /* 0x0010000027257810 */ /* 0x040fe40007ffe0ff */
[----:B------:R-:W-:Y:S02]  /*4c440*/  ISETP.GE.U32.AND P0, PT, R20, 0x7ffffe29, PT ;  /* 0x7ffffe291400780c */ /* 0x000fe40003f06070 */
[----:B------:R-:W-:Y:S01]  /*4c450*/  IADD3 R36, R39, 0x100000, RZ ;  /* 0x0010000027247810 */ /* 0x000fe20007ffe0ff */
[----:B------:R4:W-:Y:S01]  /*4c460*/  LDGSTS.E [R37+0x13c00], [R150.64], !P3 ;  /* 0x13c0000096257fae */ /* 0x0009e2000d921844 */
[----:B---3--:R-:W-:-:S03]  /*4c470*/  IMAD.WIDE R134, R252, 0x4, R70 ;  /* 0x00000004fc867825 */ /* 0x008fc600078e0246 */
[----:B------:R-:W3:Y:S04]  /*4c480*/  LDL.LU.64 R70, [R1+0x15b0] ;  /* 0x0015b00001467983 */ /* 0x000ee80000300a00 */
[----:B------:R-:W-:Y:S04]  /*4c490*/  STL.64 [R1+0xd70], R134 ;  /* 0x000d708601007387 */ /* 0x000fe80000100a00 */
[----:B------:R4:W-:Y:S01]  /*4c4a0*/  LDGSTS.E [R36+0x13e00], [R134.64], !P3 ;  /* 0x13e0000086247fae */ /* 0x0009e2000d921844 */
[----:B------:R-:W-:-:S03]  /*4c4b0*/  IMAD.WIDE R4, R252, 0x4, R54 ;  /* 0x00000004fc047825 */ /* 0x000fc600078e0236 */
[----:B------:R-:W3:Y:S01]  /*4c4c0*/  LDL.LU.64 R54, [R1+0x15a8] ;  /* 0x0015a80001367983 */ /* 0x000ee20000300a00 */
[----:B------:R-:W-:-:S05]  /*4c4d0*/  IMAD.WIDE R6, R252, 0x4, R6 ;  /* 0x00000004fc067825 */ /* 0x000fca00078e0206 */
[----:B------:R1:W-:Y:S01]  /*4c4e0*/  STL.64 [R1+0xc28], R6 ;  /* 0x000c280601007387 */ /* 0x0003e20000100a00 */
[----:B--2---:R-:W-:-:S03]  /*4c4f0*/  IMAD.WIDE R118, R252, 0x4, R118 ;  /* 0x00000004fc767825 */ /* 0x004fc600078e0276 */
[----:B------:R1:W-:Y:S01]  /*4c500*/  LDGSTS.E [R2+0x14c00], [R6.64], !P2 ;  /* 0x14c0000006027fae */ /* 0x0003e2000d121844 */
[----:B----4-:R-:W-:-:S03]  /*4c510*/  IMAD.WIDE R36, R252, 0x4, R86 ;  /* 0x00000004fc247825 */ /* 0x010fc600078e0256 */
[----:B------:R5:W-:Y:S04]  /*4c520*/  STL.64 [R1+0xc20], R4 ;  /* 0x000c200401007387 */ /* 0x000be80000100a00 */
[----:B------:R5:W-:Y:S01]  /*4c530*/  LDGSTS.E [R0+0x14e00], [R4.64], !P2 ;  /* 0x14e0000004007fae */ /* 0x000be2000d121844 */
[----:B-1----:R-:W-:-:S03]  /*4c540*/  IADD3 R7, R39, 0x100000, RZ ;  /* 0x0010000027077810 */ /* 0x002fc60007ffe0ff */
[----:B------:R1:W-:Y:S01]  /*4c550*/  STL.64 [R1+0x9b8], R118 ;  /* 0x0009b87601007387 */ /* 0x0003e20000100a00 */
[----:B------:R-:W-:-:S03]  /*4c560*/  IADD3 R6, R38, -0x174, RZ ;  /* 0xfffffe8c26067810 */ /* 0x000fc60007ffe0ff */
[----:B------:R-:W-:Y:S04]  /*4c570*/  STL.64 [R1+0x9b0], R36 ;  /* 0x0009b02401007387 */ /* 0x000fe80000100a00 */
[----:B------:R-:W2:Y:S01]  /*4c580*/  LDL.LU.64 R86, [R1+0x15a0] ;  /* 0x0015a00001567983 */ /* 0x000ea20000300a00 */
[----:B-----5:R-:W-:-:S03]  /*4c590*/  IMAD.WIDE R4, R252, 0x4, R22 ;  /* 0x00000004fc047825 */ /* 0x020fc600078e0216 */
[----:B------:R4:W-:Y:S04]  /*4c5a0*/  LDGSTS.E [R7+0x15c00], [R118.64], !P0 ;  /* 0x15c0000076077fae */ /* 0x0009e8000c121844 */
[----:B------:R-:W5:Y:S04]  /*4c5b0*/  LDL.LU.64 R22, [R1+0x1598] ;  /* 0x0015980001167983 */ /* 0x000f680000300a00 */
[----:B------:R1:W-:Y:S01]  /*4c5c0*/  LDGSTS.E [R2+0x15e00], [R36.64], !P0 ;  /* 0x15e0000024027fae */ /* 0x0003e2000c121844 */
[----:B------:R-:W-:-:S03]  /*4c5d0*/  ISETP.GE.U32.AND P0, PT, R6, 0x7ffffe0d, PT ;  /* 0x7ffffe0d0600780c */ /* 0x000fc60003f06070 */
[----:B------:R1:W-:Y:S04]  /*4c5e0*/  STL.64 [R1+0x708], R4 ;  /* 0x0007080401007387 */ /* 0x0003e80000100a00 */
[----:B----4-:R-:W5:Y:S01]  /*4c5f0*/  LDL.LU.64 R6, [R1+0x1590] ;  /* 0x0015900001067983 */ /* 0x010f620000300a00 */
[----:B------:R-:W-:-:S03]  /*4c600*/  IADD3 R20, R38, -0x160, RZ ;  /* 0xfffffea026147810 */ /* 0x000fc60007ffe0ff */
[----:B------:R1:W-:Y:S01]  /*4c610*/  LDGSTS.E [R0+0x16c00], [R4.64], !P6 ;  /* 0x16c0000004007fae */ /* 0x0003e2000f121844 */
[----:B------:R-:W-:Y:S01]  /*4c620*/  ISETP.GE.U32.AND P4, PT, R20, 0x7ffffe21, PT ;  /* 0x7ffffe211400780c */ /* 0x000fe20003f86070 */
[----:B-1----:R-:W-:-:S05]  /*4c630*/  IMAD.WIDE R118, R252, 0x4, R102 ;  /* 0x00000004fc767825 */ /* 0x002fca00078e0266 */
[----:B------:R1:W-:Y:S01]  /*4c640*/  STL.64 [R1+0x700], R118 ;  /* 0x0007007601007387 */ /* 0x0003e20000100a00 */
[----:B------:R-:W-:-:S05]  /*4c650*/  IADD3 R4, R39, 0x100000, RZ ;  /* 0x0010000027047810 */ /* 0x000fca0007ffe0ff */
[----:B------:R1:W-:Y:S01]  /*4c660*/  LDGSTS.E [R4+0x16e00], [R118.64], !P6 ;  /* 0x16e0000076047fae */ /* 0x0003e2000f121844 */
[----:B------:R-:W-:-:S04]  /*4c670*/  IADD3 R20, R38, -0x16c, RZ ;  /* 0xfffffe9426147810 */ /* 0x000fc80007ffe0ff */
[----:B------:R-:W-:Y:S02]  /*4c680*/  ISETP.GE.U32.AND P3, PT, R20, 0x7ffffe15, PT ;  /* 0x7ffffe151400780c */ /* 0x000fe40003f66070 */
[----:B------:R-:W-:Y:S02]  /*4c690*/  IADD3 R20, R38, -0x170, RZ ;  /* 0xfffffe9026147810 */ /* 0x000fe40007ffe0ff */
[C---:B------:R-:W-:Y:S02]  /*4c6a0*/  IADD3 R36, R39.reuse, 0x100000, RZ ;  /* 0x0010000027247810 */ /* 0x040fe40007ffe0ff */
[----:B------:R-:W-:Y:S02]  /*4c6b0*/  ISETP.GE.U32.AND P2, PT, R20, 0x7ffffe11, PT ;  /* 0x7ffffe111400780c */ /* 0x000fe40003f46070 */
[----:B------:R-:W-:Y:S01]  /*4c6c0*/  IADD3 R20, R39, 0x100000, RZ ;  /* 0x0010000027147810 */ /* 0x000fe20007ffe0ff */
[----:B---3--:R-:W-:-:S05]  /*4c6d0*/  IMAD.WIDE R70, R252, 0x4, R70 ;  /* 0x00000004fc467825 */ /* 0x008fca00078e0246 */
[----:B------:R3:W-:Y:S04]  /*4c6e0*/  STL.64 [R1+0x648], R70 ;  /* 0x0006484601007387 */ /* 0x0007e80000100a00 */
[----:B------:R3:W-:Y:S01]  /*4c6f0*/  LDGSTS.E [R2+0x17c00], [R70.64], !P4 ;  /* 0x17c0000046027fae */ /* 0x0007e2000e121844 */
[----:B------:R-:W-:-:S05]  /*4c700*/  IMAD.WIDE R54, R252, 0x4, R54 ;  /* 0x00000004fc367825 */ /* 0x000fca00078e0236 */
[----:B------:R1:W-:Y:S04]  /*4c710*/  STL.64 [R1+0x640], R54 ;  /* 0x0006403601007387 */ /* 0x0003e80000100a00 */
[----:B------:R-:W4:Y:S04]  /*4c720*/  LDL.LU.64 R150, [R1+0x1588] ;  /* 0x0015880001967983 */ /* 0x000f280000300a00 */
[----:B------:R-:W4:Y:S04]  /*4c730*/  LDL.LU.64 R134, [R1+0x1580] ;  /* 0x0015800001867983 */ /* 0x000f280000300a00 */
[----:B-1----:R-:W4:Y:S04]  /*4c740*/  LDL.LU.64 R118, [R1+0x1578] ;  /* 0x0015780001767983 */ /* 0x002f280000300a00 */
[----:B---3--:R-:W3:Y:S04]  /*4c750*/  LDL.LU.64 R70, [R1+0x1570] ;  /* 0x0015700001467983 */ /* 0x008ee80000300a00 */
[----:B------:R1:W-:Y:S04]  /*4c760*/  LDGSTS.E [R0+0x17e00], [R54.64], !P4 ;  /* 0x17e0000036007fae */ /* 0x0003e8000e121844 */
[----:B-1----:R-:W3:Y:S01]  /*4c770*/  LDL.LU.64 R54, [R1+0x1568] ;  /* 0x0015680001367983 */ /* 0x002ee20000300a00 */
[----:B--2---:R-:W-:-:S04]  /*4c780*/  IMAD.WIDE R86, R252, 0x4, R86 ;  /* 0x00000004fc567825 */ /* 0x004fc800078e0256 */
[C---:B-----5:R-:W-:Y:S01]  /*4c790*/  IMAD.WIDE R22, R252.reuse, 0x4, R22 ;  /* 0x00000004fc167825 */ /* 0x060fe200078e0216 */
[----:B------:R1:W-:Y:S04]  /*4c7a0*/  STL.64 [R1+0x628], R86 ;  /* 0x0006285601007387 */ /* 0x0003e80000100a00 */
[----:B------:R2:W-:Y:S04]  /*4c7b0*/  STL.64 [R1+0x620], R22 ;  /* 0x0006201601007387 */ /* 0x0005e80000100a00 */
[----:B------:R1:W-:Y:S01]  /*4c7c0*/  LDGSTS.E [R36+0x18c00], [R86.64], !P5 ;  /* 0x18c0000056247fae */ /* 0x0003e2000e921844 */
[----:B------:R-:W-:-:S03]  /*4c7d0*/  IMAD.WIDE R6, R252, 0x4, R6 ;  /* 0x00000004fc067825 */ /* 0x000fc600078e0206 */
[----:B------:R2:W-:Y:S04]  /*4c7e0*/  LDGSTS.E [R20+0x18e00], [R22.64], !P5 ;  /* 0x18e0000016147fae */ /* 0x0005e8000e921844 */
[----:B------:R5:W-:Y:S04]  /*4c7f0*/  LDGSTS.E [R2+0x19c00], [R6.64], !P1 ;  /* 0x19c0000006027fae */ /* 0x000be8000c921844 */
[----:B-1----:R-:W3:Y:S04]  /*4c800*/  LDL.LU.64 R86, [R1+0x1560] ;  /* 0x0015600001567983 */ /* 0x002ee80000300a00 */
[----:B------:R5:W-:Y:S04]  /*4c810*/  STL.64 [R1+0x618], R6 ;  /* 0x0006180601007387 */ /* 0x000be80000100a00 */
[----:B--2---:R-:W2:Y:S04]  /*4c820*/  LDL.LU.64 R22, [R1+0x1558] ;  /* 0x0015580001167983 */ /* 0x004ea80000300a00 */
[----:B-----5:R-:W5:Y:S04]  /*4c830*/  LDL.LU.64 R6, [R1+0x1550] ;  /* 0x0015500001067983 */ /* 0x020f680000300a00 */
[----:B------:R-:W1:Y:S01]  /*4c840*/  S2R R5, SR_TID.X ;  /* 0x0000000000057919 */ /* 0x000e620000002100 */
[----:B------:R-:W-:-:S05]  /*4c850*/  IMAD.MOV.U32 R103, RZ, RZ, c[0x0][0x180] ;  /* 0x00006000ff677624 */ /* 0x000fca00078e00ff */
[----:B------:R-:W-:Y:S02]  /*4c860*/  IADD3 R103, R103, -0x100, RZ ;  /* 0xffffff0067677810 */ /* 0x000fe40007ffe0ff */
[----:B------:R-:W-:Y:S02]  /*4c870*/  IADD3 R4, R38, -0x178, RZ ;  /* 0xfffffe8826047810 */ /* 0x000fe40007ffe0ff */
[----:B-1----:R-:W-:-:S04]  /*4c880*/  LOP3.LUT R37, R5, 0x7f, RZ, 0xc0, !PT ;  /* 0x0000007f05257812 */ /* 0x002fc800078ec0ff */
[----:B------:R-:W-:Y:S01]  /*4c890*/  ISETP.GE.AND P6, PT, R37, R103, PT ;  /* 0x000000672500720c */ /* 0x000fe20003fc6270 */
[----:B------:R-:W-:-:S05]  /*4c8a0*/  IMAD.MOV.U32 R103, RZ, RZ, c[0x0][0x180] ;  /* 0x00006000ff677624 */ /* 0x000fca00078e00ff */
[----:B------:R-:W-:Y:S02]  /*4c8b0*/  IADD3 R103, R103, 0x7f, RZ ;  /* 0x0000007f67677810 */ /* 0x000fe40007ffe0ff */
[----:B------:R-:W-:Y:S02]  /*4c8c0*/  SEL R0, RZ, 0x4, P6 ;  /* 0x00000004ff007807 */ /* 0x000fe40003000000 */
[----:B------:R-:W-:Y:S02]  /*4c8d0*/  ISETP.GE.U32.AND P4, PT, R4, 0x7ffffe09, PT ;  /* 0x7ffffe090400780c */ /* 0x000fe40003f86070 */
[----:B------:R-:W-:Y:S02]  /*4c8e0*/  ISETP.GT.AND P6, PT, R103, 0x17f, PT ;  /* 0x0000017f6700780c */ /* 0x000fe40003fc4270 */
[----:B------:R-:W-:Y:S01]  /*4c8f0*/  IADD3 R4, R38, -0x17c, RZ ;  /* 0xfffffe8426047810 */ /* 0x000fe20007ffe0ff */
[----:B------:R-:W5:Y:S01]  /*4c900*/  LDL.LU.64 R102, [R1+0x1548] ;  /* 0x0015480001667983 */ /* 0x000f620000300a00 */
[----:B------:R-:W-:-:S02]  /*4c910*/  SEL R0, R0, RZ, P6 ;  /* 0x000000ff00007207 */ /* 0x000fc40003000000 */
[----:B------:R-:W-:Y:S02]  /*4c920*/  ISETP.GE.U32.AND P6, PT, R4, 0x7ffffe05, PT ;  /* 0x7ffffe050400780c */ /* 0x000fe40003fc6070 */
[C---:B------:R-:W-:Y:S02]  /*4c930*/  IADD3 R4, R39.reuse, 0x100000, RZ ;  /* 0x0010000027047810 */ /* 0x040fe40007ffe0ff */
[----:B------:R-:W-:Y:S02]  /*4c940*/  ISETP.NE.U32.AND P5, PT, R0, RZ, PT ;  /* 0x000000ff0000720c */ /* 0x000fe40003fa5070 */
[----:B------:R-:W-:Y:S01]  /*4c950*/  IADD3 R0, R39, 0x100000, RZ ;  /* 0x0010000027007810 */ /* 0x000fe20007ffe0ff */
[----:B----4-:R-:W-:-:S04]  /*4c960*/  IMAD.WIDE R198, R252, 0x4, R150 ;  /* 0x00000004fcc67825 */ /* 0x010fc800078e0296 */
[C---:B------:R-:W-:Y:S01]  /*4c970*/  IMAD.WIDE R182, R252.reuse, 0x4, R134 ;  /* 0x00000004fcb67825 */ /* 0x040fe200078e0286 */
[----:B------:R1:W-:Y:S03]  /*4c980*/  STL.64 [R1+0x610], R198 ;  /* 0x000610c601007387 */ /* 0x0003e60000100a00 */
[C---:B------:R-:W-:Y:S01]  /*4c990*/  IMAD.WIDE R166, R252.reuse, 0x4, R118 ;  /* 0x00000004fca67825 */ /* 0x040fe200078e0276 */
[----:B------:R4:W-:Y:S03]  /*4c9a0*/  STL.64 [R1+0x608], R182 ;  /* 0x000608b601007387 */ /* 0x0009e60000100a00 */
[C---:B---3--:R-:W-:Y:S01]  /*4c9b0*/  IMAD.WIDE R134, R252.reuse, 0x4, R70 ;  /* 0x00000004fc867825 */ /* 0x048fe200078e0246 */
[----:B------:R-:W3:Y:S04]  /*4c9c0*/  LDL.LU.64 R150, [R1+0x1540] ;  /* 0x0015400001967983 */ /* 0x000ee80000300a00 */
[----:B------:R-:W-:Y:S04]  /*4c9d0*/  STL.64 [R1+0x600], R166 ;  /* 0x000600a601007387 */ /* 0x000fe80000100a00 */
[----:B------:R-:W3:Y:S04]  /*4c9e0*/  LDL.LU.64 R70, [R1+0x1538] ;  /* 0x0015380001467983 */ /* 0x000ee80000300a00 */
[----:B------:R1:W-:Y:S01]  /*4c9f0*/  STL.64 [R1+0x5f8], R134 ;  /* 0x0005f88601007387 */ /* 0x0003e20000100a00 */
[----:B------:R-:W-:-:S03]  /*4ca00*/  IMAD.WIDE R118, R252, 0x4, R54 ;  /* 0x00000004fc767825 */ /* 0x000fc600078e0236 */
[----:B------:R1:W-:Y:S04]  /*4ca10*/  LDGSTS.E [R36+0x19e00], [R198.64], !P1 ;  /* 0x19e00000c6247fae */ /* 0x0003e8000c921844 */
[----:B------:R-:W3:Y:S04]  /*4ca20*/  LDL.LU.64 R54, [R1+0x1530] ;  /* 0x0015300001367983 */ /* 0x000ee80000300a00 */
[----:B------:R4:W-:Y:S04]  /*4ca30*/  LDGSTS.E [R20+0x1ac00], [R182.64], !P3 ;  /* 0x1ac00000b6147fae */ /* 0x0009e8000d921844 */
[----:B------:R5:W-:Y:S04]  /*4ca40*/  STL.64 [R1+0x5f0], R118 ;  /* 0x0005f07601007387 */ /* 0x000be80000100a00 */
[----:B------:R4:W-:Y:S04]  /*4ca50*/  LDGSTS.E [R4+0x1ae00], [R166.64], !P3 ;  /* 0x1ae00000a6047fae */ /* 0x0009e8000d921844 */
[----:B-1----:R-:W3:Y:S04]  /*4ca60*/  LDL.LU.64 R198, [R1+0x3da0] ;  /* 0x003da00001c67983 */ /* 0x002ee80000300a00 */
[----:B------:R1:W-:Y:S01]  /*4ca70*/  LDGSTS.E [R2+0x1bc00], [R134.64], !P2 ;  /* 0x1bc0000086027fae */ /* 0x0003e2000d121844 */
[----:B----4-:R-:W-:-:S03]  /*4ca80*/  IMAD.WIDE R182, R252, 0x4, R86 ;  /* 0x00000004fcb67825 */ /* 0x010fc600078e0256 */
[----:B------:R5:W-:Y:S01]  /*4ca90*/  LDGSTS.E [R0+0x1be00], [R118.64], !P2 ;  /* 0x1be0000076007fae */ /* 0x000be2000d121844 */
[----:B------:R-:W-:-:S03]  /*4caa0*/  IADD3 R4, R38, -0x180, RZ ;  /* 0xfffffe8026047810 */ /* 0x000fc60007ffe0ff */
[----:B------:R4:W-:Y:S04]  /*4cab0*/  LDGSTS.E [R36+0x1cc00], [R182.64], !P0 ;  /* 0x1cc00000b6247fae */ /* 0x0009e8000c121844 */
[----:B-1----:R-:W4:Y:S01]  /*4cac0*/  LDL.LU.64 R134, [R1+0x1528] ;  /* 0x0015280001867983 */ /* 0x002f220000300a00 */
[----:B--2---:R-:W-:-:S03]  /*4cad0*/  IMAD.WIDE R166, R252, 0x4, R22 ;  /* 0x00000004fca67825 */ /* 0x004fc600078e0216 */
[----:B------:R-:W2:Y:S01]  /*4cae0*/  LDL.LU.64 R86, [R1+0x1518] ;  /* 0x0015180001567983 */ /* 0x000ea20000300a00 */
[----:B-----5:R-:W-:-:S03]  /*4caf0*/  IMAD.WIDE R118, R252, 0x4, R6 ;  /* 0x00000004fc767825 */ /* 0x020fc600078e0206 */
[----:B------:R-:W5:Y:S04]  /*4cb00*/  LDL.LU.64 R22, [R1+0x14f8] ;  /* 0x0014f80001167983 */ /* 0x000f680000300a00 */
[----:B------:R-:W-:Y:S04]  /*4cb10*/  STL.64 [R1+0x5e8], R182 ;  /* 0x0005e8b601007387 */ /* 0x000fe80000100a00 */
[----:B------:R-:W-:Y:S04]  /*4cb20*/  STL.64 [R1+0x5e0], R166 ;  /* 0x0005e0a601007387 */ /* 0x000fe80000100a00 */
[----:B------:R-:W5:Y:S04]  /*4cb30*/  LDL.LU.64 R6, [R1+0x14d0] ;  /* 0x0014d00001067983 */ /* 0x000f680000300a00 */
[----:B------:R3:W-:Y:S01]  /*4cb40*/  LDGSTS.E [R20+0x1ce00], [R166.64], !P0 ;  /* 0x1ce00000a6147fae */ /* 0x0007e2000c121844 */
[----:B------:R-:W-:-:S03]  /*4cb50*/  ISETP.GE.U32.AND P0, PT, R4, 0x7ffffe01, PT ;  /* 0x7ffffe010400780c */ /* 0x000fc60003f06070 */
[----:B------:R-:W-:Y:S04]  /*4cb60*/  STL.64 [R1+0x1830], R118 ;  /* 0x0018307601007387 */ /* 0x000fe80000100a00 */
[----:B------:R1:W-:Y:S01]  /*4cb70*/  LDGSTS.E [R2+0x1dc00], [R118.64], !P4 ;  /* 0x1dc0000076027fae */ /* 0x0003e2000e121844 */
[----:B------:R-:W-:Y:S01]  /*4cb80*/  IADD3 R4, R39, 0x100000, RZ ;  /* 0x0010000027047810 */ /* 0x000fe20007ffe0ff */
[----:B------:R-:W-:-:S05]  /*4cb90*/  IMAD.WIDE R102, R252, 0x4, R102 ;  /* 0x00000004fc667825 */ /* 0x000fca00078e0266 */
[----:B------:R1:W-:Y:S04]  /*4cba0*/  STL.64 [R1+0x1838], R102 ;  /* 0x0018386601007387 */ /* 0x0003e80000100a00 */
[----:B------:R1:W-:Y:S04]  /*4cbb0*/  LDGSTS.E [R0+0x1de00], [R102.64], !P4 ;  /* 0x1de0000066007fae */ /* 0x0003e8000e121844 */
[----:B-1----:R-:W5:Y:S04]  /*4cbc0*/  LDL.LU.64 R102, [R1+0x14a8] ;  /* 0x0014a80001667983 */ /* 0x002f680000300a00 */
[----:B------:R-:W5:Y:S01]  /*4cbd0*/  LDL.LU.64 R118, [R1+0x1478] ;  /* 0x0014780001767983 */ /* 0x000f620000300a00 */
[----:B---3--:R-:W-:-:S05]  /*4cbe0*/  IMAD.WIDE R166, R252, 0x4, R150 ;  /* 0x00000004fca67825 */ /* 0x008fca00078e0296 */
[----:B------:R2:W-:Y:S01]  /*4cbf0*/  STL.64 [R1+0x1858], R166 ;  /* 0x001858a601007387 */ /* 0x0005e20000100a00 */
[----:B------:R-:W-:-:S03]  /*4cc00*/  IMAD.WIDE R150, R252, 0x4, R70 ;  /* 0x00000004fc967825 */ /* 0x000fc600078e0246 */
[----:B------:R2:W-:Y:S04]  /*4cc10*/  LDGSTS.E [R20+0x1ec00], [R166.64], !P6 ;  /* 0x1ec00000a6147fae */ /* 0x0005e8000f121844 */
[----:B------:R5:W-:Y:S01]  /*4cc20*/  LDGSTS.E [R4+0x1ee00], [R150.64], !P6 ;  /* 0x1ee0000096047fae */ /* 0x000be2000f121844 */
[----:B------:R-:W-:-:S03]  /*4cc30*/  IMAD.WIDE R70, R252, 0x4, R54 ;  /* 0x00000004fc467825 */ /* 0x000fc600078e0236 */
[----:B------:R-:W3:Y:S04]  /*4cc40*/  LDL.LU.64 R54, [R1+0x1438] ;  /* 0x0014380001367983 */ /* 0x000ee80000300a00 */
[----:B------:R-:W-:Y:S04]  /*4cc50*/  STL.64 [R1+0x1860], R150 ;  /* 0x0018609601007387 */ /* 0x000fe80000100a00 */
[----:B------:R-:W3:Y:S04]  /*4cc60*/  LDL.LU.64 R38, [R1+0x1268] ;  /* 0x0012680001267983 */ /* 0x000ee80000300a00 */
[----:B------:R1:W-:Y:S04]  /*4cc70*/  STL.64 [R1+0x1880], R70 ;  /* 0x0018804601007387 */ /* 0x0003e80000100a00 */
[----:B------:R1:W-:Y:S01]  /*4cc80*/  LDGSTS.E [R2+0x1fc00], [R70.64], !P0 ;  /* 0x1fc0000046027fae */ /* 0x0003e2000c121844 */
[----:B----4-:R-:W-:-:S05]  /*4cc90*/  IMAD.WIDE R134, R252, 0x4, R134 ;  /* 0x00000004fc867825 */ /* 0x010fca00078e0286 */
[----:B------:R4:W-:Y:S01]  /*4cca0*/  STL.64 [R1+0x1888], R134 ;  /* 0x0018888601007387 */ /* 0x0009e20000100a00 */
[----:B--2---:R-:W-:-:S03]  /*4ccb0*/  IMAD.WIDE R166, R3, 0x4, R86 ;  /* 0x0000000403a67825 */ /* 0x004fc600078e0256 */
[----:B-1----:R-:W2:Y:S04]  /*4ccc0*/  LDL.LU.64 R70, [R1+0xcf0] ;  /* 0x000cf00001467983 */ /* 0x002ea80000300a00 */
[----:B------:R4:W-:Y:S01]  /*4ccd0*/  LDGSTS.E [R0+0x1fe00], [R134.64], !P0 ;  /* 0x1fe0000086007fae */ /* 0x0009e2000c121844 */
[----:B-----5:R-:W-:Y:S01]  /*4cce0*/  IMAD.WIDE R150, R3, 0x4, R22 ;  /* 0x0000000403967825 */ /* 0x020fe200078e0216 */
[C---:B------:R-:W-:Y:S02]  /*4ccf0*/  IADD3 R20, R21.reuse, 0x100000, RZ ;  /* 0x0010000015147810 */ /* 0x040fe40007ffe0ff */
[----:B------:R-:W-:Y:S01]  /*4cd00*/  IADD3 R4, R21, 0x100000, RZ ;  /* 0x0010000015047810 */ /* 0x000fe20007ffe0ff */
[----:B------:R-:W0:Y:S01]  /*4cd10*/  LDGDEPBAR ;  /* 0x00000000000079af */ /* 0x000e220000000000 */
[----:B------:R-:W-:Y:S01]  /*4cd20*/  IMAD.WIDE R86, R3, 0x4, R6 ;  /* 0x0000000403567825 */ /* 0x000fe200078e0206 */
[----:B------:R-:W-:-:S02]  /*4cd30*/  IADD3 R2, R21, 0x100000, RZ ;  /* 0x0010000015027810 */ /* 0x000fc40007ffe0ff */
[----:B------:R1:W-:Y:S04]  /*4cd40*/  LDGSTS.E [R20+-0x80000], [R166.64], P5 ;  /* 0x80000000a6147fae */ /* 0x0003e8000a921844 */
[----:B----4-:R-:W4:Y:S04]  /*4cd50*/  LDL.LU.64 R134, [R1+0xc80] ;  /* 0x000c800001867983 */ /* 0x010f280000300a00 */
[----:B------:R-:W-:Y:S04]  /*4cd60*/  STL.64 [R1+0x1890], R166 ;  /* 0x001890a601007387 */ /* 0x000fe80000100a00 */
[----:B------:R-:W5:Y:S04]  /*4cd70*/  LDL.LU.64 R22, [R1+0xc18] ;  /* 0x000c180001167983 */ /* 0x000f680000300a00 */
[----:B------:R-:W5:Y:S04]  /*4cd80*/  LDL.LU.64 R6, [R1+0xba8] ;  /* 0x000ba80001067983 */ /* 0x000f680000300a00 */
[----:B------:R-:W-:Y:S04]  /*4cd90*/  STL.64 [R1+0x18b8], R150 ;  /* 0x0018b89601007387 */ /* 0x000fe80000100a00 */
[----:B------:R3:W-:Y:S01]  /*4cda0*/  LDGSTS.E [R4+-0x7f000], [R150.64], P5 ;  /* 0x8100000096047fae */ /* 0x0007e2000a921844 */
[----:B------:R-:W-:-:S03]  /*4cdb0*/  IADD3 R0, R21, 0x100000, RZ ;  /* 0x0010000015007810 */ /* 0x000fc60007ffe0ff */
[----:B------:R1:W-:Y:S04]  /*4cdc0*/  STL.64 [R1+0x18e8], R86 ;  /* 0x0018e85601007387 */ /* 0x0003e80000100a00 */
[----:B------:R1:W-:Y:S04]  /*4cdd0*/  LDGSTS.E [R2+-0x7e000], [R86.64], P5 ;  /* 0x8200000056027fae */ /* 0x0003e8000a921844 */
[----:B-1----:R-:W5:Y:S01]  /*4cde0*/  LDL.LU.64 R86, [R1+0xb50] ;  /* 0x000b500001567983 */ /* 0x002f620000300a00 */
[----:B------:R-:W-:-:S04]  /*4cdf0*/  IMAD.WIDE R102, R3, 0x4, R102 ;  /* 0x0000000403667825 */ /* 0x000fc800078e0266 */
[C---:B------:R-:W-:Y:S01]  /*4ce00*/  IMAD.WIDE R166, R3.reuse, 0x4, R118 ;  /* 0x0000000403a67825 */ /* 0x040fe200078e0276 */
[----:B------:R1:W-:Y:S04]  /*4ce10*/  STL.64 [R1+0x1948], R102 ;  /* 0x0019486601007387 */ /* 0x0003e80000100a00 */
[----:B------:R-:W5:Y:S04]  /*4ce20*/  LDL.LU.64 R118, [R1+0xae0] ;  /* 0x000ae00001767983 */ /* 0x000f680000300a00 */
[----:B------:R1:W-:Y:S04]  /*4ce30*/  LDGSTS.E [R0+-0x7d000], [R102.64], P5 ;  /* 0x8300000066007fae */ /* 0x0003e8000a921844 */
[----:B------:R-:W-:Y:S04]  /*4ce40*/  STL.64 [R1+0x1990], R166 ;  /* 0x001990a601007387 */ /* 0x000fe80000100a00 */
[----:B------:R4:W-:Y:S04]  /*4ce50*/  LDGSTS.E [R20+-0x7c000], [R166.64], P5 ;  /* 0x84000000a6147fae */ /* 0x0009e8000a921844 */
[----:B-1----:R-:W5:Y:S01]  /*4ce60*/  LDL.LU.64 R102, [R1+0xa98] ;  /* 0x000a980001667983 */ /* 0x002f620000300a00 */
[----:B---3--:R-:W-:-:S03]  /*4ce70*/  IMAD.WIDE R150, R3, 0x4, R54 ;  /* 0x0000000403967825 */ /* 0x008fc600078e0236 */
[----:B------:R-:W3:Y:S01]  /*4ce80*/  LDL.LU.64 R54, [R1+0xa58] ;  /* 0x000a580001367983 */ /* 0x000ee20000300a00 */
[----:B------:R-:W-:-:S03]  /*4ce90*/  IMAD.WIDE R38, R3, 0x4, R38 ;  /* 0x0000000403267825 */ /* 0x000fc600078e0226 */
[----:B------:R-:W-:Y:S04]  /*4cea0*/  STL.64 [R1+0x19c8], R150 ;  /* 0x0019c89601007387 */ /* 0x000fe80000100a00 */
[----:B------:R5:W-:Y:S04]  /*4ceb0*/  LDGSTS.E [R4+-0x7b000], [R150.64], P5 ;  /* 0x8500000096047fae */ /* 0x000be8000a921844 */
[----:B------:R1:W-:Y:S04]  /*4cec0*/  STL.64 [R1+0x1a00], R38 ;  /* 0x001a002601007387 */ /* 0x0003e80000100a00 */
[----:B------:R1:W-:Y:S04]  /*4ced0*/  LDGSTS.E [R2+-0x7a000], [R38.64], P5 ;  /* 0x8600000026027fae */ /* 0x0003e8000a921844 */
[----:B-1----:R-:W3:Y:S01]  /*4cee0*/  LDL.LU.64 R38, [R1+0xa18] ;  /* 0x000a180001267983 */ /* 0x002ee20000300a00 */
[----:B--2---:R-:W-:-:S05]  /*4cef0*/  IMAD.WIDE R70, R3, 0x4, R70 ;  /* 0x0000000403467825 */ /* 0x004fca00078e0246 */
[----:B------:R1:W-:Y:S04]  /*4cf00*/  STL.64 [R1+0x1a38], R70 ;  /* 0x001a384601007387 */ /* 0x0003e80000100a00 */
[----:B------:R1:W-:Y:S01]  /*4cf10*/  LDGSTS.E [R0+-0x79000], [R70.64], P5 ;  /* 0x8700000046007fae */ /* 0x0003e2000a921844 */
[----:B----4-:R-:W-:-:S03]  /*4cf20*/  IMAD.WIDE R166, R3, 0x4, R134 ;  /* 0x0000000403a67825 */ /* 0x010fc600078e0286 */
[----:B-1----:R-:W2:Y:S04]  /*4cf30*/  LDL.LU.64 R70, [R1+0x9d8] ;  /* 0x0009d80001467983 */ /* 0x002ea80000300a00 */
[----:B------:R-:W-:Y:S01]  /*4cf40*/  STL.64 [R1+0x1a78], R166 ;  /* 0x001a78a601007387 */ /* 0x000fe20000100a00 */
[----:B-----5:R-:W-:-:S03]  /*4cf50*/  IMAD.WIDE R150, R3, 0x4, R22 ;  /* 0x0000000403967825 */ /* 0x020fc600078e0216 */
[----:B------:R-:W4:Y:S01]  /*4cf60*/  LDL.LU.64 R22, [R1+0x988] ;  /* 0x0009880001167983 */ /* 0x000f220000300a00 */
[----:B------:R-:W-:-:S03]  /*4cf70*/  IMAD.WIDE R134, R3, 0x4, R6 ;  /* 0x0000000403867825 */ /* 0x000fc600078e0206 */
[----:B------:R-:W5:Y:S04]  /*4cf80*/  LDL.LU.64 R6, [R1+0x948] ;  /* 0x0009480001067983 */ /* 0x000f680000300a00 */
[----:B------:R1:W-:Y:S04]  /*4cf90*/  LDGSTS.E [R20+-0x78000], [R166.64], P5 ;  /* 0x88000000a6147fae */ /* 0x0003e8000a921844 */
[----:B------:R-:W-:Y:S04]  /*4cfa0*/  STL.64 [R1+0x1aa8], R150 ;  /* 0x001aa89601007387 */ /* 0x000fe80000100a00 */
[----:B------:R1:W-:Y:S04]  /*4cfb0*/  LDGSTS.E [R4+-0x77000], [R150.64], P5 ;  /* 0x8900000096047fae */ /* 0x0003e8000a921844 */
[----:B------:R1:W-:Y:S04]  /*4cfc0*/  STL.64 [R1+0x1b40], R134 ;  /* 0x001b408601007387 */ /* 0x0003e80000100a00 */
[----:B------:R1:W-:Y:S01]  /*4cfd0*/  LDGSTS.E [R2+-0x76000], [R134.64], P5 ;  /* 0x8a00000086027fae */ /* 0x0003e2000a921844 */
[----:B------:R-:W-:-:S05]  /*4cfe0*/  IMAD.WIDE R86, R3, 0x4, R86 ;  /* 0x0000000403567825 */ /* 0x000fca00078e0256 */
[----:B------:R1:W-:Y:S04]  /*4cff0*/  LDGSTS.E [R0+-0x75000], [R86.64], P5 ;  /* 0x8b00000056007fae */ /* 0x0003e8000a921844 */
[----:B-1----:R-:W5:Y:S04]  /*4d000*/  LDL.LU.64 R134, [R1+0x8f8] ;  /* 0x0008f80001867983 */ /* 0x002f680000300a00 */
[----:B------:R1:W-:Y:S01]  /*4d010*/  STL.64 [R1+0x1b80], R86 ;  /* 0x001b805601007387 */ /* 0x0003e20000100a00 */
[----:B------:R-:W-:-:S05]  /*4d020*/  IMAD.WIDE R166, R3, 0x4, R118 ;  /* 0x0000000403a67825 */ /* 0x000fca00078e0276 */
[----:B------:R2:W-:Y:S04]  /*4d030*/  LDGSTS.E [R20+-0x74000], [R166.64], P5 ;  /* 0x8c000000a6147fae */ /* 0x0005e8000a921844 */
[----:B-1----:R-:W5:Y:S04]  /*4d040*/  LDL.LU.64 R86, [R1+0x8b8] ;  /* 0x0008b80001567983 */ /* 0x002f680000300a00 */
[----:B------:R-:W-:Y:S01]  /*4d050*/  STL.64 [R1+0x1bc0], R166 ;  /* 0x001bc0a601007387 */ /* 0x000fe20000100a00 */
[----:B------:R-:W-:-:S03]  /*4d060*/  IMAD.WIDE R150, R3, 0x4, R102 ;  /* 0x0000000403967825 */ /* 0x000fc600078e0266 */
[----:B------:R-:W5:Y:S04]  /*4d070*/  LDL.LU.64 R118, [R1+0x878] ;  /* 0x0008780001767983 */ /* 0x000f680000300a00 */
[----:B------:R-:W5:Y:S04]  /*4d080*/  LDL.LU.64 R102, [R1+0x838] ;  /* 0x0008380001667983 */ /* 0x000f680000300a00 */
[----:B------:R-:W-:Y:S04]  /*4d090*/  STL.64 [R1+0x1bf0], R150 ;  /* 0x001bf09601007387 */ /* 0x000fe80000100a00 */
[----:B------:R4:W-:Y:S01]  /*4d0a0*/  LDGSTS.E [R4+-0x73000], [R150.64], P5 ;  /* 0x8d00000096047fae */ /* 0x0009e2000a921844 */
[----:B---3--:R-:W-:-:S05]  /*4d0b0*/  IMAD.WIDE R54, R3, 0x4, R54 ;  /* 0x0000000403367825 */ /* 0x008fca00078e0236 */
[----:B------:R1:W-:Y:S04]  /*4d0c0*/  STL.64 [R1+0x1c10], R54 ;  /* 0x001c103601007387 */ /* 0x0003e80000100a00 */
[----:B------:R1:W-:Y:S04]  /*4d0d0*/  LDGSTS.E [R2+-0x72000], [R54.64], P5 ;  /* 0x8e00000036027fae */ /* 0x0003e8000a921844 */
[----:B-1----:R-:W3:Y:S01]  /*4d0e0*/  LDL.LU.64 R54, [R1+0x818] ;  /* 0x0008180001367983 */ /* 0x002ee20000300a00 */
[----:B------:R-:W-:-:S05]  /*4d0f0*/  IMAD.WIDE R38, R3, 0x4, R38 ;  /* 0x0000000403267825 */ /* 0x000fca00078e0226 */
[----:B------:R1:W-:Y:S04]  /*4d100*/  STL.64 [R1+0x1c40], R38 ;  /* 0x001c402601007387 */ /* 0x0003e80000100a00 */
[----:B------:R1:W-:Y:S01]  /*4d110*/  LDGSTS.E [R0+-0x71000], [R38.64], P5 ;  /* 0x8f00000026007fae */ /* 0x0003e2000a921844 */
[----:B--2---:R-:W-:-:S03]  /*4d120*/  IMAD.WIDE R166, R3, 0x4, R70 ;  /* 0x0000000403a67825 */ /* 0x004fc600078e0246 */
[----:B------:R-:W2:Y:S04]  /*4d130*/  LDL.LU.64 R70, [R1+0x808] ;  /* 0x0008080001467983 */ /* 0x000ea80000300a00 */
[----:B------:R-:W-:Y:S01]  /*4d140*/  STL.64 [R1+0x1d88], R166 ;  /* 0x001d88a601007387 */ /* 0x000fe20000100a00 */
[----:B----4-:R-:W-:-:S03]  /*4d150*/  IMAD.WIDE R150, R3, 0x4, R22 ;  /* 0x0000000403967825 */ /* 0x010fc600078e0216 */
[----:B-1----:R-:W4:Y:S01]  /*4d160*/  LDL.LU.64 R38, [R1+0x530] ;  /* 0x0005300001267983 */ /* 0x002f220000300a00 */
[----:B-----5:R-:W-:-:S03]  /*4d170*/  IMAD.WIDE R22, R3, 0x4, R6 ;  /* 0x0000000403167825 */ /* 0x020fc600078e0206 */
[----:B------:R-:W5:Y:S04]  /*4d180*/  LDL.LU.64 R6, [R1+0x510] ;  /* 0x0005100001067983 */ /* 0x000f680000300a00 */
[----:B------:R1:W-:Y:S04]  /*4d190*/  LDGSTS.E [R20+-0x70000], [R166.64], P5 ;  /* 0x90000000a6147fae */ /* 0x0003e8000a921844 */
[----:B------:R-:W-:Y:S04]  /*4d1a0*/  STL.64 [R1+0x1db0], R150 ;  /* 0x001db09601007387 */ /* 0x000fe80000100a00 */
[----:B------:R1:W-:Y:S04]  /*4d1b0*/  LDGSTS.E [R4+-0x6f000], [R150.64], P5 ;  /* 0x9100000096047fae */ /* 0x0003e8000a921844 */
[----:B------:R1:W-:Y:S04]  /*4d1c0*/  STL.64 [R1+0x1dd0], R22 ;  /* 0x001dd01601007387 */ /* 0x0003e80000100a00 */
[----:B------:R1:W-:Y:S04]  /*4d1d0*/  LDGSTS.E [R2+-0x6e000], [R22.64], P5 ;  /* 0x9200000016027fae */ /* 0x0003e8000a921844 */
[----:B-1----:R-:W5:Y:S01]  /*4d1e0*/  LDL.LU.64 R22, [R1+0x4f0] ;  /* 0x0004f00001167983 */ /* 0x002f620000300a00 */
[----:B------:R-:W-:-:S05]  /*4d1f0*/  IMAD.WIDE R134, R3, 0x4, R134 ;  /* 0x0000000403867825 */ /* 0x000fca00078e0286 */
[----:B------:R1:W-:Y:S04]  /*4d200*/  STL.64 [R1+0x1df8], R134 ;  /* 0x001df88601007387 */ /* 0x0003e80000100a00 */
[----:B------:R1:W-:Y:S01]  /*4d210*/  LDGSTS.E [R0+-0x6d000], [R134.64], P5 ;  /* 0x9300000086007fae */ /* 0x0003e2000a921844 */
[----:B------:R-:W-:-:S05]  /*4d220*/  IMAD.WIDE R86, R3, 0x4, R86 ;  /* 0x0000000403567825 */ /* 0x000fca00078e0256 */
[----:B------:R1:W-:Y:S01]  /*4d230*/  LDGSTS.E [R20+-0x6c000], [R86.64], P5 ;  /* 0x9400000056147fae */ /* 0x0003e2000a921844 */
[----:B------:R-:W-:-:S03]  /*4d240*/  IMAD.WIDE R166, R3, 0x4, R118 ;  /* 0x0000000403a67825 */ /* 0x000fc600078e0276 */
[----:B-1----:R-:W5:Y:S01]  /*4d250*/  LDL.LU.64 R134, [R1+0x4c8] ;  /* 0x0004c80001867983 */ /* 0x002f620000300a00 */
[----:B------:R-:W-:-:S03]  /*4d260*/  IMAD.WIDE R150, R3, 0x4, R102 ;  /* 0x0000000403967825 */ /* 0x000fc600078e0266 */
[----:B------:R1:W-:Y:S04]  /*4d270*/  STL.64 [R1+0x1e18], R86 ;  /* 0x001e185601007387 */ /* 0x0003e80000100a00 */
[----:B------:R-:W5:Y:S04]  /*4d280*/  LDL.LU.64 R118, [R1+0x4a0] ;  /* 0x0004a00001767983 */ /* 0x000f680000300a00 */
[----:B------:R-:W5:Y:S04]  /*4d290*/  LDL.LU.64 R102, [R1+0x470] ;  /* 0x0004700001667983 */ /* 0x000f680000300a00 */
[----:B------:R2:W-:Y:S04]  /*4d2a0*/  STL.64 [R1+0x1e28], R166 ;  /* 0x001e28a601007387 */ /* 0x0005e80000100a00 */
[----:B------:R4:W-:Y:S04]  /*4d2b0*/  STL.64 [R1+0x1e48], R150 ;  /* 0x001e489601007387 */ /* 0x0009e80000100a00 */
[----:B-1----:R-:W5:Y:S04]  /*4d2c0*/  LDL.LU.64 R86, [R1+0x440] ;  /* 0x0004400001567983 */ /* 0x002f680000300a00 */
[----:B------:R2:W-:Y:S04]  /*4d2d0*/  LDGSTS.E [R4+-0x6b000], [R166.64], P5 ;  /* 0x95000000a6047fae */ /* 0x0005e8000a921844 */
[----:B------:R4:W-:Y:S01]  /*4d2e0*/  LDGSTS.E [R2+-0x6a000], [R150.64], P5 ;  /* 0x9600000096027fae */ /* 0x0009e2000a921844 */
[----:B---3--:R-:W-:-:S05]  /*4d2f0*/  IMAD.WIDE R54, R3, 0x4, R54 ;  /* 0x0000000403367825 */ /* 0x008fca00078e0236 */
[----:B------:R1:W-:Y:S04]  /*4d300*/  STL.64 [R1+0x1e58], R54 ;  /* 0x001e583601007387 */ /* 0x0003e80000100a00 */
[----:B------:R1:W-:Y:S01]  /*4d310*/  LDGSTS.E [R0+-0x69000], [R54.64], P5 ;  /* 0x9700000036007fae */ /* 0x0003e2000a921844 */
[----:B--2---:R-:W-:-:S03]  /*4d320*/  IMAD.WIDE R166, R3, 0x4, R70 ;  /* 0x0000000403a67825 */ /* 0x004fc600078e0246 */
[----:B------:R-:W2:Y:S04]  /*4d330*/  LDL.LU.64 R70, [R1+0x408] ;  /* 0x0004080001467983 */ /* 0x000ea80000300a00 */
[----:B------:R-:W-:Y:S01]  /*4d340*/  STL.64 [R1+0x1e70], R166 ;  /* 0x001e70a601007387 */ /* 0x000fe20000100a00 */
[----:B----4-:R-:W-:-:S03]  /*4d350*/  IMAD.WIDE R150, R3, 0x4, R38 ;  /* 0x0000000403967825 */ /* 0x010fc600078e0226 */
[----:B-1----:R-:W3:Y:S01]  /*4d360*/  LDL.LU.64 R54, [R1+0x3d0] ;  /* 0x0003d00001367983 */ /* 0x002ee20000300a00 */
[----:B-----5:R-:W-:-:S03]  /*4d370*/  IMAD.WIDE R6, R3, 0x4, R6 ;  /* 0x0000000403067825 */ /* 0x020fc600078e0206 */
[----:B------:R-:W4:Y:S04]  /*4d380*/  LDL.LU.64 R38, [R1+0x398] ;  /* 0x0003980001267983 */ /* 0x000f280000300a00 */
[----:B------:R1:W-:Y:S04]  /*4d390*/  LDGSTS.E [R20+-0x68000], [R166.64], P5 ;  /* 0x98000000a6147fae */ /* 0x0003e8000a921844 */
[----:B------:R-:W-:Y:S04]  /*4d3a0*/  STL.64 [R1+0x1e98], R150 ;  /* 0x001e989601007387 */ /* 0x000fe80000100a00 */
[----:B------:R5:W-:Y:S04]  /*4d3b0*/  LDGSTS.E [R4+-0x67000], [R150.64], P5 ;  /* 0x9900000096047fae */ /* 0x000be8000a921844 */
[----:B------:R1:W-:Y:S04]  /*4d3c0*/  STL.64 [R1+0x1ea0], R6 ;  /* 0x001ea00601007387 */ /* 0x0003e80000100a00 */
[----:B------:R1:W-:Y:S01]  /*4d3d0*/  LDGSTS.E [R2+-0x66000], [R6.64], P5 ;  /* 0x9a00000006027fae */ /* 0x0003e2000a921844 */
[----:B------:R-:W-:-:S03]  /*4d3e0*/  IMAD.WIDE R22, R3, 0x4, R22 ;  /* 0x0000000403167825 */ /* 0x000fc600078e0216 */
[----:B-1----:R-:W4:Y:S04]  /*4d3f0*/  LDL.LU.64 R6, [R1+0x358] ;  /* 0x0003580001067983 */ /* 0x002f280000300a00 */
[----:B------:R1:W-:Y:S04]  /*4d400*/  STL.64 [R1+0x1ea8], R22 ;  /* 0x001ea81601007387 */ /* 0x0003e80000100a00 */
[----:B------:R1:W-:Y:S04]  /*4d410*/  LDGSTS.E [R0+-0x65000], [R22.64], P5 ;  /* 0x9b00000016007fae */ /* 0x0003e8000a921844 */
[----:B-1----:R-:W4:Y:S01]  /*4d420*/  LDL.LU.64 R22, [R1+0x318] ;  /* 0x0003180001167983 */ /* 0x002f220000300a00 */
[----:B------:R-:W-:-:S04]  /*4d430*/  IMAD.WIDE R134, R3, 0x4, R134 ;  /* 0x0000000403867825 */ /* 0x000fc800078e0286 */
[C---:B------:R-:W-:Y:S01]  /*4d440*/  IMAD.WIDE R118, R3.reuse, 0x4, R118 ;  /* 0x0000000403767825 */ /* 0x040fe200078e0276 */
[----:B------:R1:W-:Y:S03]  /*4d450*/  STL.64 [R1+0x1eb0], R134 ;  /* 0x001eb08601007387 */ /* 0x0003e60000100a00 */
[C---:B------:R-:W-:Y:S01]  /*4d460*/  IMAD.WIDE R102, R3.reuse, 0x4, R102 ;  /* 0x0000000403667825 */ /* 0x040fe200078e0266 */
[----:B------:R1:W-:Y:S04]  /*4d470*/  STL.64 [R1+0x1eb8], R118 ;  /* 0x001eb87601007387 */ /* 0x0003e80000100a00 */
[----:B------:R1:W-:Y:S04]  /*4d480*/  STL.64 [R1+0x1ec0], R102 ;  /* 0x001ec06601007387 */ /* 0x0003e80000100a00 */
[----:B------:R-:W4:Y:S01]  /*4d490*/  LDL.LU.64 R182, [R1+0x2d8] ;  /* 0x0002d80001b67983 */ /* 0x000f220000300a00 */
[----:B------:R-:W-:-:S03]  /*4d4a0*/  IMAD.WIDE R86, R3, 0x4, R86 ;  /* 0x0000000403567825 */ /* 0x000fc600078e0256 */
[----:B------:R-:W4:Y:S04]  /*4d4b0*/  LDL.LU.64 R166, [R1+0x298] ;  /* 0x0002980001a67983 */ /* 0x000f280000300a00 */
[----:B------:R1:W-:Y:S04]  /*4d4c0*/  STL.64 [R1+0x1ec8], R86 ;  /* 0x001ec85601007387 */ /* 0x0003e80000100a00 */
[----:B-----5:R-:W5:Y:S04]  /*4d4d0*/  LDL.LU.64 R150, [R1+0x258] ;  /* 0x0002580001967983 */ /* 0x020f680000300a00 */
[----:B------:R1:W-:Y:S04]  /*4d4e0*/  LDGSTS.E [R20+-0x64000], [R134.64], P5 ;  /* 0x9c00000086147fae */ /* 0x0003e8000a921844 */
[----:B------:R2:W-:Y:S04]  /*4d4f0*/  LDGSTS.E [R4+-0x63000], [R118.64], P5 ;  /* 0x9d00000076047fae */ /* 0x0005e8000a921844 */
[----:B------:R2:W-:Y:S04]  /*4d500*/  LDGSTS.E [R2+-0x62000], [R102.64], P5 ;  /* 0x9e00000066027fae */ /* 0x0005e8000a921844 */
[----:B-1----:R-:W5:Y:S04]  /*4d510*/  LDL.LU.64 R134, [R1+0x218] ;  /* 0x0002180001867983 */ /* 0x002f680000300a00 */
[----:B------:R1:W-:Y:S01]  /*4d520*/  LDGSTS.E [R0+-0x61000], [R86.64], P5 ;  /* 0x9f00000056007fae */ /* 0x0003e2000a921844 */
[----:B--2---:R-:W-:-:S05]  /*4d530*/  IMAD.WIDE R70, R3, 0x4, R70 ;  /* 0x0000000403467825 */ /* 0x004fca00078e0246 */
[----:B------:R2:W-:Y:S01]  /*4d540*/  STL.64 [R1+0x3510], R70 ;  /* 0x0035104601007387 */ /* 0x0005e20000100a00 */
[----:B---3--:R-:W-:-:S03]  /*4d550*/  IMAD.WIDE R54, R3, 0x4, R54 ;  /* 0x0000000403367825 */ /* 0x008fc600078e0236 */
[----:B------:R-:W3:Y:S01]  /*4d560*/  LDL.LU.64 R118, [R1+0x1d8] ;  /* 0x0001d80001767983 */ /* 0x000ee20000300a00 */
[----:B----4-:R-:W-:-:S03]  /*4d570*/  IMAD.WIDE R38, R3, 0x4, R38 ;  /* 0x0000000403267825 */ /* 0x010fc600078e0226 */
[----:B------:R-:W4:Y:S04]  /*4d580*/  LDL.LU.64 R102, [R1+0x198] ;  /* 0x0001980001667983 */ /* 0x000f280000300a00 */
[----:B------:R1:W-:Y:S04]  /*4d590*/  STL.64 [R1+0x3508], R54 ;  /* 0x0035083601007387 */ /* 0x0003e80000100a00 */
[----:B------:R2:W-:Y:S04]  /*4d5a0*/  LDGSTS.E [R20+-0x60000], [R70.64], P5 ;  /* 0xa000000046147fae */ /* 0x0005e8000a921844 */
[----:B------:R2:W-:Y:S04]  /*4d5b0*/  STL.64 [R1+0x3500], R38 ;  /* 0x0035002601007387 */ /* 0x0005e80000100a00 */
[----:B-1----:R-:W4:Y:S04]  /*4d5c0*/  LDL.LU.64 R86, [R1+0x158] ;  /* 0x0001580001567983 */ /* 0x002f280000300a00 */
[----:B------:R1:W-:Y:S04]  /*4d5d0*/  LDGSTS.E [R4+-0x5f000], [R54.64], P5 ;  /* 0xa100000036047fae */ /* 0x0003e8000a921844 */
[----:B------:R1:W-:Y:S04]  /*4d5e0*/  LDGSTS.E [R2+-0x5e000], [R38.64], P5 ;  /* 0xa200000026027fae */ /* 0x0003e8000a921844 */
[----:B--2---:R-:W2:Y:S01]  /*4d5f0*/  LDL.LU.64 R70, [R1+0x118] ;  /* 0x0001180001467983 */ /* 0x004ea20000300a00 */
[----:B------:R-:W-:-:S05]  /*4d600*/  IMAD.WIDE R6, R3, 0x4, R6 ;  /* 0x0000000403067825 */ /* 0x000fca00078e0206 */
[----:B------:R1:W-:Y:S04]  /*4d610*/  STL.64 [R1+0x34f8], R6 ;  /* 0x0034f80601007387 */ /* 0x0003e80000100a00 */
[----:B-1----:R-:W2:Y:S04]  /*4d620*/  LDL.LU.64 R54, [R1+0xd8] ;  /* 0x0000d80001367983 */ /* 0x002ea80000300a00 */
[----:B------:R1:W-:Y:S01]  /*4d630*/  LDGSTS.E [R0+-0x5d000], [R6.64], P5 ;  /* 0xa300000006007fae */ /* 0x0003e2000a921844 */
[----:B------:R-:W-:-:S03]  /*4d640*/  IMAD.WIDE R38, R3, 0x4, R22 ;  /* 0x0000000403267825 */ /* 0x000fc600078e0216 */
[----:B------:R-:W2:Y:S04]  /*4d650*/  LDL.LU.64 R22, [R1+0x98] ;  /* 0x0000980001167983 */ /* 0x000ea80000300a00 */
[----:B------:R1:W-:Y:S04]  /*4d660*/  STL.64 [R1+0x34f0], R38 ;  /* 0x0034f02601007387 */ /* 0x0003e80000100a00 */
[----:B-1----:R-:W2:Y:S04]  /*4d670*/  LDL.LU.64 R6, [R1+0x58] ;  /* 0x0000580001067983 */ /* 0x002ea80000300a00 */
[----:B------:R1:W-:Y:S01]  /*4d680*/  LDGSTS.E [R20+-0x5c000], [R38.64], P5 ;  /* 0xa400000026147fae */ /* 0x0003e2000a921844 */
[----:B------:R-:W-:-:S03]  /*4d690*/  IMAD.WIDE R182, R3, 0x4, R182 ;  /* 0x0000000403b67825 */ /* 0x000fc600078e02b6 */
[----:B-1----:R-:W2:Y:S01]  /*4d6a0*/  LDL.LU.64 R38, [R1+0x18] ;  /* 0x0000180001267983 */ /* 0x002ea20000300a00 */
[----:B------:R-:W-:-:S03]  /*4d6b0*/  IMAD.WIDE R166, R3, 0x4, R166 ;  /* 0x0000000403a67825 */ /* 0x000fc600078e02a6 */
[----:B------:R1:W-:Y:S01]  /*4d6c0*/  STL.64 [R1+0x34e8], R182 ;  /* 0x0034e8b601007387 */ /* 0x0003e20000100a00 */
[----:B-----5:R-:W-:-:S03]  /*4d6d0*/  IMAD.WIDE R150, R3, 0x4, R150 ;  /* 0x0000000403967825 */ /* 0x020fc600078e0296 */
[----:B------:R5:W-:Y:S04]  /*4d6e0*/  STL.64 [R1+0x34e0], R166 ;  /* 0x0034e0a601007387 */ /* 0x000be80000100a00 */
[----:B------:R1:W-:Y:S04]  /*4d6f0*/  LDGSTS.E [R4+-0x5b000], [R182.64], P5 ;  /* 0xa5000000b6047fae */ /* 0x0003e8000a921844 */
[----:B------:R5:W-:Y:S04]  /*4d700*/  LDGSTS.E [R2+-0x5a000], [R166.64], P5 ;  /* 0xa6000000a6027fae */ /* 0x000be8000a921844 */
[----:B------:R5:W-:Y:S01]  /*4d710*/  LDGSTS.E [R0+-0x59000], [R150.64], P5 ;  /* 0xa700000096007fae */ /* 0x000be2000a921844 */
[----:B------:R-:W-:-:S03]  /*4d720*/  IMAD.WIDE R134, R3, 0x4, R134 ;  /* 0x0000000403867825 */ /* 0x000fc600078e0286 */
[----:B-1----:R-:W2:Y:S04]  /*4d730*/  LDL.LU.64 R182, [R1+0x3d98] ;  /* 0x003d980001b67983 */ /* 0x002ea80000300a00 */
[----:B-----5:R-:W5:Y:S04]  /*4d740*/  LDL.LU.64 R166, [R1+0x3d90] ;  /* 0x003d900001a67983 */ /* 0x020f680000300a00 */
[----:B------:R1:W-:Y:S04]  /*4d750*/  STL.64 [R1+0x34d8], R150 ;  /* 0x0034d89601007387 */ /* 0x0003e80000100a00 */
[----:B------:R1:W-:Y:S04]  /*4d760*/  LDGSTS.E [R20+-0x58000], [R134.64], P5 ;  /* 0xa800000086147fae */ /* 0x0003e8000a921844 */
[----:B-1----:R-:W5:Y:S04]  /*4d770*/  LDL.LU.64 R150, [R1+0x3d88] ;  /* 0x003d880001967983 */ /* 0x002f680000300a00 */
[----:B------:R1:W-:Y:S04]  /*4d780*/  STL.64 [R1+0x34d0], R134 ;  /* 0x0034d08601007387 */ /* 0x0003e80000100a00 */
[----:B-1----:R-:W5:Y:S01]  /*4d790*/  LDL.LU.64 R134, [R1+0x3d80] ;  /* 0x003d800001867983 */ /* 0x002f620000300a00 */
[----:B---3--:R-:W-:-:S04]  /*4d7a0*/  IMAD.WIDE R118, R3, 0x4, R118 ;  /* 0x0000000403767825 */ /* 0x008fc800078e0276 */
[C---:B----4-:R-:W-:Y:S01]  /*4d7b0*/  IMAD.WIDE R102, R3.reuse, 0x4, R102 ;  /* 0x0000000403667825 */ /* 0x050fe200078e0266 */
[----:B------:R1:W-:Y:S04]  /*4d7c0*/  STL.64 [R1+0x34c8], R118 ;  /* 0x0034c87601007387 */ /* 0x0003e80000100a00 */
[----:B------:R3:W-:Y:S04]  /*4d7d0*/  STL.64 [R1+0x34c0], R102 ;  /* 0x0034c06601007387 */ /* 0x0007e80000100a00 */
[----:B------:R1:W-:Y:S04]  /*4d7e0*/  LDGSTS.E [R4+-0x57000], [R118.64], P5 ;  /* 0xa900000076047fae */ /* 0x0003e8000a921844 */
[----:B------:R3:W-:Y:S01]  /*4d7f0*/  LDGSTS.E [R2+-0x56000], [R102.64], P5 ;  /* 0xaa00000066027fae */ /* 0x0007e2000a921844 */
[----:B------:R-:W-:-:S03]  /*4d800*/  IMAD.WIDE R86, R3, 0x4, R86 ;  /* 0x0000000403567825 */ /* 0x000fc600078e0256 */
[----:B-1----:R-:W4:Y:S04]  /*4d810*/  LDL.LU.64 R118, [R1+0x3d78] ;  /* 0x003d780001767983 */ /* 0x002f280000300a00 */
[----:B---3--:R-:W3:Y:S01]  /*4d820*/  LDL.LU.64 R102, [R1+0x3d70] ;  /* 0x003d700001667983 */ /* 0x008ee20000300a00 */
[----:B--2---:R-:W-:-:S03]  /*4d830*/  IMAD.WIDE R70, R3, 0x4, R70 ;  /* 0x0000000403467825 */ /* 0x004fc600078e0246 */
[----:B------:R1:W-:Y:S04]  /*4d840*/  STL.64 [R1+0x34b8], R86 ;  /* 0x0034b85601007387 */ /* 0x0003e80000100a00 */
[----:B------:R1:W-:Y:S04]  /*4d850*/  LDGSTS.E [R0+-0x55000], [R86.64], P5 ;  /* 0xab00000056007fae */ /* 0x0003e8000a921844 */
[----:B------:R2:W-:Y:S01]  /*4d860*/  LDGSTS.E [R20+-0x54000], [R70.64], P5 ;  /* 0xac00000046147fae */ /* 0x0005e2000a921844 */
[----:B------:R-:W-:-:S03]  /*4d870*/  IMAD.WIDE R54, R3, 0x4, R54 ;  /* 0x0000000403367825 */ /* 0x000fc600078e0236 */
[----:B-1----:R-:W3:Y:S04]  /*4d880*/  LDL.LU.64 R86, [R1+0x3d68] ;  /* 0x003d680001567983 */ /* 0x002ee80000300a00 */
[----:B------:R2:W-:Y:S01]  /*4d890*/  STL.64 [R1+0x34b0], R70 ;  /* 0x0034b04601007387 */ /* 0x0005e20000100a00 */
[----:B------:R-:W-:-:S03]  /*4d8a0*/  IMAD.WIDE R22, R3, 0x4, R22 ;  /* 0x0000000403167825 */ /* 0x000fc600078e0216 */
[----:B------:R1:W-:Y:S04]  /*4d8b0*/  LDGSTS.E [R4+-0x53000], [R54.64], P5 ;  /* 0xad00000036047fae */ /* 0x0003e8000a921844 */
[----:B------:R1:W-:Y:S01]  /*4d8c0*/  LDGSTS.E [R2+-0x52000], [R22.64], P5 ;  /* 0xae00000016027fae */ /* 0x0003e2000a921844 */
[----:B------:R-:W-:-:S03]  /*4d8d0*/  IMAD.WIDE R6, R3, 0x4, R6 ;  /* 0x0000000403067825 */ /* 0x000fc600078e0206 */
[----:B--2---:R-:W2:Y:S04]  /*4d8e0*/  LDL.LU.64 R70, [R1+0x3d60] ;  /* 0x003d600001467983 */ /* 0x004ea80000300a00 */
[----:B------:R1:W-:Y:S04]  /*4d8f0*/  STL.64 [R1+0x34a8], R54 ;  /* 0x0034a83601007387 */ /* 0x0003e80000100a00 */
[----:B------:R1:W-:Y:S04]  /*4d900*/  STL.64 [R1+0x34a0], R22 ;  /* 0x0034a01601007387 */ /* 0x0003e80000100a00 */
[----:B------:R1:W-:Y:S04]  /*4d910*/  LDGSTS.E [R0+-0x51000], [R6.64], P5 ;  /* 0xaf00000006007fae */ /* 0x0003e8000a921844 */
[----:B-1----:R-:W2:Y:S04]  /*4d920*/  LDL.LU.64 R54, [R1+0x3d58] ;  /* 0x003d580001367983 */ /* 0x002ea80000300a00 */
[----:B------:R-:W2:Y:S04]  /*4d930*/  LDL.LU.64 R22, [R1+0x3d50] ;  /* 0x003d500001167983 */ /* 0x000ea80000300a00 */
[----:B------:R1:W-:Y:S04]  /*4d940*/  STL.64 [R1+0x3498], R6 ;  /* 0x0034980601007387 */ /* 0x0003e80000100a00 */
[----:B-1----:R-:W2:Y:S01]  /*4d950*/  LDL.LU.64 R6, [R1+0x3d48] ;  /* 0x003d480001067983 */ /* 0x002ea20000300a00 */
[----:B------:R-:W-:-:S05]  /*4d960*/  IMAD.WIDE R38, R3, 0x4, R38 ;  /* 0x0000000403267825 */ /* 0x000fca00078e0226 */
[----:B------:R1:W-:Y:S04]  /*4d970*/  STL.64 [R1+0x3490], R38 ;  /* 0x0034902601007387 */ /* 0x0003e80000100a00 */
[----:B------:R1:W-:Y:S01]  /*4d980*/  LDGSTS.E [R4+-0x50000], [R38.64], P5 ;  /* 0xb000000026047fae */ /* 0x0003e2000a921844 */
[----:B--2---:R-:W-:-:S05]  /*4d990*/  IMAD.WIDE R6, R3, 0x4, R6 ;  /* 0x0000000403067825 */ /* 0x004fca00078e0206 */
[----:B------:R-:W-:Y:S04]  /*4d9a0*/  STL.64 [R1+0x3488], R6 ;  /* 0x0034880601007387 */ /* 0x000fe80000100a00 */
[----:B-1----:R-:W2:Y:S01]  /*4d9b0*/  LDL.LU.64 R38, [R1+0x3d40] ;  /* 0x003d400001267983 */ /* 0x002ea20000300a00 */
[----:B------:R-:W-:Y:S01]  /*4d9c0*/  IADD3 R36, R21, 0x100000, RZ ;  /* 0x0010000015247810 */ /* 0x000fe20007ffe0ff */
[----:B------:R-:W-:Y:S01]  /*4d9d0*/  IMAD.WIDE R20, R3, 0x4, R22 ;  /* 0x0000000403147825 */ /* 0x000fe200078e0216 */
[----:B------:R-:W-:-:S03]  /*4d9e0*/  LOP3.LUT R22, R5, 0x7f, RZ, 0xc0, !PT ;  /* 0x0000007f05167812 */ /* 0x000fc600078ec0ff */
[----:B------:R1:W-:Y:S01]  /*4d9f0*/  LDGSTS.E [R36+-0x4f000], [R6.64], P5 ;  /* 0xb100000006247fae */ /* 0x0003e2000a921844 */
[----:B------:R-:W-:-:S03]  /*4da00*/  SHF.L.U32 R23, R22, 0x2, RZ ;  /* 0x0000000216177819 */ /* 0x000fc600000006ff */
[----:B------:R1:W-:Y:S01]  /*4da10*/  STL.64 [R1+0x3480], R20 ;  /* 0x0034801401007387 */ /* 0x0003e20000100a00 */
[----:B------:R-:W-:-:S03]  /*4da20*/  IADD3 R0, R23, 0x100000, RZ ;  /* 0x0010000017007810 */ /* 0x000fc60007ffe0ff */
[----:B------:R1:W-:Y:S02]  /*4da30*/  LDGSTS.E [R2+-0x4e000], [R20.64], P5 ;  /* 0xb200000014027fae */ /* 0x0003e4000a921844 */
[----:B-1----:R-:W-:-:S04]  /*4da40*/  IMAD.WIDE R20, R3, 0x4, R54 ;  /* 0x0000000403147825 */ /* 0x002fc800078e0236 */
[----:B------:R-:W-:-:S04]  /*4da50*/  IMAD.WIDE R54, R3, 0x4, R70 ;  /* 0x0000000403367825 */ /* 0x000fc800078e0246 */
[----:B--2---:R-:W-:Y:S02]  /*4da60*/  IMAD.WIDE R4, R3, 0x4, R38 ;  /* 0x0000000403047825 */ /* 0x004fe400078e0226 */
[----:B------:R-:W1:Y:S04]  /*4da70*/  S2R R39, SR_TID.X ;  /* 0x0000000000277919 */ /* 0x000e680000002100 */
[----:B------:R3:W-:Y:S04]  /*4da80*/  STL.64 [R1+0x3478], R4 ;  /* 0x0034780401007387 */ /* 0x0007e80000100a00 */
[----:B------:R3:W-:Y:S01]  /*4da90*/  LDGSTS.E [R0+-0x4d000], [R4.64], P5 ;  /* 0xb300000004007fae */ /* 0x0007e2000a921844 */
[----:B-1----:R-:W-:-:S05]  /*4daa0*/  LOP3.LUT R38, R39, 0x7f, RZ, 0xc0, !PT ;  /* 0x0000007f27267812 */ /* 0x002fca00078ec0ff */
[----:B------:R-:W-:Y:S02]  /*4dab0*/  IMAD.SHL.U32 R39, R38, 0x4, RZ ;  /* 0x0000000426277824 */ /* 0x000fe400078e00ff */
[----:B---3--:R-:W-:-:S03]  /*4dac0*/  IMAD.WIDE R4, R3, 0x4, R86 ;  /* 0x0000000403047825 */ /* 0x008fc600078e0256 */
[C---:B------:R-:W-:Y:S02]  /*4dad0*/  IADD3 R7, R39.reuse, 0x100000, RZ ;  /* 0x0010000027077810 */ /* 0x040fe40007ffe0ff */
[C---:B------:R-:W-:Y:S02]  /*4dae0*/  IADD3 R6, R39.reuse, 0x100000, RZ ;  /* 0x0010000027067810 */ /* 0x040fe40007ffe0ff */
[----:B------:R-:W-:Y:S01]  /*4daf0*/  IADD3 R2, R39, 0x100000, RZ ;  /* 0x0010000027027810 */ /* 0x000fe20007ffe0ff */
[----:B------:R1:W-:Y:S04]  /*4db00*/  STL.64 [R1+0x3470], R20 ;  /* 0x0034701401007387 */ /* 0x0003e80000100a00 */
[----:B------:R1:W-:Y:S04]  /*4db10*/  LDGSTS.E [R7+-0x4c000], [R20.64], P5 ;  /* 0xb400000014077fae */ /* 0x0003e8000a921844 */
[----:B------:R2:W-:Y:S04]  /*4db20*/  STL.64 [R1+0x3468], R54 ;  /* 0x0034683601007387 */ /* 0x0005e80000100a00 */
[----:B------:R2:W-:Y:S01]  /*4db30*/  LDGSTS.E [R6+-0x4b000], [R54.64], P5 ;  /* 0xb500000036067fae */ /* 0x0005e2000a921844 */
[----:B-1----:R-:W-:-:S03]  /*4db40*/  IMAD.WIDE R20, R3, 0x4, R102 ;  /* 0x0000000403147825 */ /* 0x002fc600078e0266 */
[----:B------:R4:W-:Y:S04]  /*4db50*/  STL.64 [R1+0x3460], R4 ;  /* 0x0034600401007387 */ /* 0x0009e80000100a00 */
[----:B------:R4:W-:Y:S01]  /*4db60*/  LDGSTS.E [R2+-0x4a000], [R4.64], P5 ;  /* 0xb600000004027fae */ /* 0x0009e2000a921844 */
[----:B------:R-:W-:Y:S01]  /*4db70*/  IADD3 R0, R39, 0x100000, RZ ;  /* 0x0010000027007810 */ /* 0x000fe20007ffe0ff */
[C---:B-----5:R-:W-:Y:S02]  /*4db80*/  IMAD.WIDE R86, R3.reuse, 0x4, R134 ;  /* 0x0000000403567825 */ /* 0x060fe400078e0286 */
[----:B------:R1:W-:Y:S02]  /*4db90*/  STL.64 [R1+0x3458], R20 ;  /* 0x0034581401007387 */ /* 0x0003e40000100a00 */
[----:B--2---:R-:W-:-:S02]  /*4dba0*/  IMAD.WIDE R54, R3, 0x4, R150 ;  /* 0x0000000403367825 */ /* 0x004fc400078e0296 */
[----:B------:R1:W-:Y:S02]  /*4dbb0*/  LDGSTS.E [R0+-0x49000], [R20.64], P5 ;  /* 0xb700000014007fae */ /* 0x0003e4000a921844 */
[----:B----4-:R-:W-:-:S05]  /*4dbc0*/  IMAD.WIDE R4, R3, 0x4, R118 ;  /* 0x0000000403047825 */ /* 0x010fca00078e0276 */
[----:B------:R2:W-:Y:S04]  /*4dbd0*/  STL.64 [R1+0x3450], R4 ;  /* 0x0034500401007387 */ /* 0x0005e80000100a00 */
[----:B------:R-:W3:Y:S04]  /*4dbe0*/  LDL.LU.64 R150, [R1+0x1510] ;  /* 0x0015100001967983 */ /* 0x000ee80000300a00 */
[----:B------:R4:W-:Y:S04]  /*4dbf0*/  STL.64 [R1+0x3448], R86 ;  /* 0x0034485601007387 */ /* 0x0009e80000100a00 */
[----:B-1----:R-:W5:Y:S04]  /*4dc00*/  LDL.LU.64 R20, [R1+0x14f0] ;  /* 0x0014f00001147983 */ /* 0x002f680000300a00 */
[----:B------:R2:W-:Y:S04]  /*4dc10*/  LDGSTS.E [R7+-0x48000], [R4.64], P5 ;  /* 0xb800000004077fae */ /* 0x0005e8000a921844 */
[----:B------:R1:W-:Y:S01]  /*4dc20*/  STL.64 [R1+0x3440], R54 ;  /* 0x0034403601007387 */ /* 0x0003e20000100a00 */
[----:B------:R-:W-:-:S03]  /*4dc30*/  IMAD.WIDE R70, R3, 0x4, R166 ;  /* 0x0000000403467825 */ /* 0x000fc600078e02a6 */
[----:B------:R4:W-:Y:S04]  /*4dc40*/  LDGSTS.E [R6+-0x47000], [R86.64], P5 ;  /* 0xb900000056067fae */ /* 0x0009e8000a921844 */
[----:B--2---:R-:W2:Y:S01]  /*4dc50*/  LDL.LU.64 R4, [R1+0x14d8] ;  /* 0x0014d80001047983 */ /* 0x004ea20000300a00 */
[----:B------:R-:W-:-:S03]  /*4dc60*/  IMAD.WIDE R166, R3, 0x4, R198 ;  /* 0x0000000403a67825 */ /* 0x000fc600078e02c6 */
[----:B------:R1:W-:Y:S04]  /*4dc70*/  LDGSTS.E [R2+-0x46000], [R54.64], P5 ;  /* 0xba00000036027fae */ /* 0x0003e8000a921844 */
[----:B------:R-:W2:Y:S01]  /*4dc80*/  LDL.LU.64 R118, [R1+0x14b0] ;  /* 0x0014b00001767983 */ /* 0x000ea20000300a00 */
[----:B----4-:R-:W-:-:S03]  /*4dc90*/  IMAD.WIDE R86, R3, 0x4, R214 ;  /* 0x0000000403567825 */ /* 0x010fc600078e02d6 */
[----:B------:R4:W-:Y:S01]  /*4dca0*/  STL.64 [R1+0x3438], R70 ;  /* 0x0034384601007387 */ /* 0x0009e20000100a00 */
[----:B-1----:R-:W-:-:S03]  /*4dcb0*/  IMAD.WIDE R54, R3, 0x4, R182 ;  /* 0x0000000403367825 */ /* 0x002fc600078e02b6 */
[----:B------:R-:W2:Y:S04]  /*4dcc0*/  LDL.LU.64 R134, [R1+0x1480] ;  /* 0x0014800001867983 */ /* 0x000ea80000300a00 */
[----:B------:R4:W-:Y:S01]  /*4dcd0*/  LDGSTS.E [R0+-0x45000], [R70.64], P5 ;  /* 0xbb00000046007fae */ /* 0x0009e2000a921844 */
[----:B------:R-:W-:-:S03]  /*4dce0*/  IMAD.WIDE R102, R3, 0x4, R230 ;  /* 0x0000000403667825 */ /* 0x000fc600078e02e6 */
[----:B------:R1:W-:Y:S04]  /*4dcf0*/  STL.64 [R1+0x3430], R54 ;  /* 0x0034303601007387 */ /* 0x0003e80000100a00 */
[----:B------:R1:W-:Y:S04]  /*4dd00*/  LDGSTS.E [R7+-0x44000], [R54.64], P5 ;  /* 0xbc00000036077fae */ /* 0x0003e8000a921844 */
[----:B----4-:R-:W4:Y:S04]  /*4dd10*/  LDL.LU.64 R70, [R1+0x1448] ;  /* 0x0014480001467983 */ /* 0x010f280000300a00 */
[----:B------:R-:W-:Y:S01]  /*4dd20*/  STL.64 [R1+0x3428], R166 ;  /* 0x003428a601007387 */ /* 0x000fe20000100a00 */
[----:B-1----:R-:W-:-:S03]  /*4dd30*/  IMAD.SHL.U32 R55, R37, 0x4, RZ ;  /* 0x0000000425377824 */ /* 0x002fc600078e00ff */
[----:B------:R5:W-:Y:S04]  /*4dd40*/  LDGSTS.E [R6+-0x43000], [R166.64], P5 ;  /* 0xbd000000a6067fae */ /* 0x000be8000a921844 */
[----:B------:R-:W4:Y:S04]  /*4dd50*/  LDL.LU.64 R36, [R1+0x1290] ;  /* 0x0012900001247983 */ /* 0x000f280000300a00 */
[----:B------:R1:W-:Y:S04]  /*4dd60*/  STL.64 [R1+0x3420], R86 ;  /* 0x0034205601007387 */ /* 0x0003e80000100a00 */
[----:B------:R1:W-:Y:S04]  /*4dd70*/  LDGSTS.E [R2+-0x42000], [R86.64], P5 ;  /* 0xbe00000056027fae */ /* 0x0003e8000a921844 */
[----:B------:R2:W-:Y:S04]  /*4dd80*/  LDGSTS.E [R0+-0x41000], [R102.64], P5 ;  /* 0xbf00000066007fae */ /* 0x0005e8000a921844 */
[----:B-1----:R-:W4:Y:S04]  /*4dd90*/  LDL.LU.64 R86, [R1+0xd08] ;  /* 0x000d080001567983 */ /* 0x002f280000300a00 */
[----:B------:R2:W-:Y:S01]  /*4dda0*/  STL.64 [R1+0x3418], R102 ;  /* 0x0034186601007387 */ /* 0x0005e20000100a00 */
[----:B---3--:R-:W-:-:S03]  /*4ddb0*/  IMAD.WIDE R182, R3, 0x4, R150 ;  /* 0x0000000403b67825 */ /* 0x008fc600078e0296 */
[----:B------:R-:W3:Y:S04]  /*4ddc0*/  LDL.LU.64 R150, [R1+0xc98] ;  /* 0x000c980001967983 */ /* 0x000ee80000300a00 */
[----:B------:R1:W-:Y:S01]  /*4ddd0*/  STL.64 [R1+0x510], R182 ;  /* 0x000510b601007387 */ /* 0x0003e20000100a00 */
[----:B-----5:R-:W-:-:S03]  /*4dde0*/  IMAD.WIDE R166, R3, 0x4, R20 ;  /* 0x0000000403a67825 */ /* 0x020fc600078e0214 */
[----:B------:R-:W5:Y:S01]  /*4ddf0*/  LDL.LU.64 R20, [R1+0xc38] ;  /* 0x000c380001147983 */ /* 0x000f620000300a00 */
[----:B--2---:R-:W-:-:S03]  /*4de00*/  IMAD.WIDE R102, R3, 0x4, R4 ;  /* 0x0000000403667825 */ /* 0x004fc600078e0204 */
[----:B------:R-:W2:Y:S01]  /*4de10*/  LDL.LU.64 R4, [R1+0xbd0] ;  /* 0x000bd00001047983 */ /* 0x000ea20000300a00 */
[----:B------:R-:W-:-:S04]  /*4de20*/  LOP3.LUT R54, R55, 0x10, RZ, 0x3c, !PT ;  /* 0x0000001037367812 */ /* 0x000fc800078e3cff */
[C---:B------:R-:W-:Y:S02]  /*4de30*/  IADD3 R7, R54.reuse, 0x100000, RZ ;  /* 0x0010000036077810 */ /* 0x040fe40007ffe0ff */
[C---:B------:R-:W-:Y:S02]  /*4de40*/  IADD3 R6, R54.reuse, 0x100000, RZ ;  /* 0x0010000036067810 */ /* 0x040fe40007ffe0ff */
[C---:B------:R-:W-:Y:S01]  /*4de50*/  IADD3 R2, R54.reuse, 0x100000, RZ ;  /* 0x0010000036027810 */ /* 0x040fe20007ffe0ff */
[----:B------:R1:W-:Y:S01]  /*4de60*/  LDGSTS.E [R7+-0x7fe00], [R182.64], P5 ;  /* 0x80200000b6077fae */ /* 0x0003e2000a921844 */
[C---:B------:R-:W-:Y:S01]  /*4de70*/  IMAD.WIDE R118, R3.reuse, 0x4, R118 ;  /* 0x0000000403767825 */ /* 0x040fe200078e0276 */
[----:B------:R-:W-:Y:S02]  /*4de80*/  IADD3 R0, R54, 0x100000, RZ ;  /* 0x0010000036007810 */ /* 0x000fe40007ffe0ff */
[----:B------:R4:W-:Y:S04]  /*4de90*/  STL.64 [R1+0x358], R166 ;  /* 0x000358a601007387 */ /* 0x0009e80000100a00 */
[----:B------:R4:W-:Y:S04]  /*4dea0*/  LDGSTS.E [R6+-0x7ee00], [R166.64], P5 ;  /* 0x81200000a6067fae */ /* 0x0009e8000a921844 */
[----:B------:R4:W-:Y:S01]  /*4deb0*/  STL.64 [R1+0x318], R102 ;  /* 0x0003186601007387 */ /* 0x0009e20000100a00 */
[----:B-1----:R-:W-:-:S03]  /*4dec0*/  IMAD.WIDE R182, R3, 0x4, R134 ;  /* 0x0000000403b67825 */ /* 0x002fc600078e0286 */
[----:B------:R1:W-:Y:S04]  /*4ded0*/  LDGSTS.E [R2+-0x7de00], [R102.64], P5 ;  /* 0x8220000066027fae */ /* 0x0003e8000a921844 */
[----:B------:R4:W-:Y:S02]  /*4dee0*/  LDGSTS.E [R0+-0x7ce00], [R118.64], P5 ;  /* 0x8320000076007fae */ /* 0x0009e4000a921844 */
[C---:B----4-:R-:W-:Y:S02]  /*4def0*/  IMAD.WIDE R166, R3.reuse, 0x4, R70 ;  /* 0x0000000403a67825 */ /* 0x050fe400078e0246 */
[----:B------:R3:W-:Y:S04]  /*4df00*/  LDGSTS.E [R7+-0x7be00], [R182.64], P5 ;  /* 0x84200000b6077fae */ /* 0x0007e8000a921844 */
[----:B-1----:R-:W4:Y:S04]  /*4df10*/  LDL.LU.64 R102, [R1+0xb70] ;  /* 0x000b700001667983 */ /* 0x002f280000300a00 */
[----:B------:R1:W-:Y:S01]  /*4df20*/  STL.64 [R1+0x1850], R118 ;  /* 0x0018507601007387 */ /* 0x0003e20000100a00 */
[----:B------:R-:W-:-:S03]  /*4df30*/  IMAD.WIDE R36, R3, 0x4, R36 ;  /* 0x0000000403247825 */ /* 0x000fc600078e0224 */
[----:B------:R-:W4:Y:S04]  /*4df40*/  LDL.LU.64 R134, [R1+0xaf8] ;  /* 0x000af80001867983 */ /* 0x000f280000300a00 */
[----:B------:R-:W-:Y:S04]  /*4df50*/  STL.64 [R1+0x1878], R182 ;  /* 0x001878b601007387 */ /* 0x000fe80000100a00 */
[----:B-1----:R-:W4:Y:S04]  /*4df60*/  LDL.LU.64 R118, [R1+0xaa8] ;  /* 0x000aa80001767983 */ /* 0x002f280000300a00 */
[----:B------:R-:W4:Y:S04]  /*4df70*/  LDL.LU.64 R70, [R1+0xa68] ;  /* 0x000a680001467983 */ /* 0x000f280000300a00 */
[----:B------:R-:W-:Y:S01]  /*4df80*/  STL.64 [R1+0x18b0], R166 ;  /* 0x0018b0a601007387 */ /* 0x000fe20000100a00 */
[----:B------:R-:W-:-:S03]  /*4df90*/  IMAD.WIDE R86, R3, 0x4, R86 ;  /* 0x0000000403567825 */ /* 0x000fc600078e0256 */
[----:B------:R5:W-:Y:S04]  /*4dfa0*/  LDGSTS.E [R6+-0x7ae00], [R166.64], P5 ;  /* 0x85200000a6067fae */ /* 0x000be8000a921844 */
[----:B------:R1:W-:Y:S04]  /*4dfb0*/  STL.64 [R1+0x18e0], R36 ;  /* 0x0018e02401007387 */ /* 0x0003e80000100a00 */
[----:B------:R1:W-:Y:S04]  /*4dfc0*/  LDGSTS.E [R2+-0x79e00], [R36.64], P5 ;  /* 0x8620000024027fae */ /* 0x0003e8000a921844 */
[----:B------:R1:W-:Y:S04]  /*4dfd0*/  LDGSTS.E [R0+-0x78e00], [R86.64], P5 ;  /* 0x8720000056007fae */ /* 0x0003e8000a921844 */
[----:B-1----:R-:W4:Y:S04]  /*4dfe0*/  LDL.LU.64 R36, [R1+0xa28] ;  /* 0x000a280001247983 */ /* 0x002f280000300a00 */
[----:B------:R1:W-:Y:S04]  /*4dff0*/  STL.64 [R1+0x1940], R86 ;  /* 0x0019405601007387 */ /* 0x0003e80000100a00 */
[----:B-1----:R-:W4:Y:S01]  /*4e000*/  LDL.LU.64 R86, [R1+0x9e8] ;  /* 0x0009e80001567983 */ /* 0x002f220000300a00 */
[----:B---3--:R-:W-:-:S05]  /*4e010*/  IMAD.WIDE R182, R3, 0x4, R150 ;  /* 0x0000000403b67825 */ /* 0x008fca00078e0296 */
[----:B------:R-:W-:Y:S01]  /*4e020*/  STL.64 [R1+0x1980], R182 ;  /* 0x001980b601007387 */ /* 0x000fe20000100a00 */
[----:B-----5:R-:W-:-:S03]  /*4e030*/  IMAD.WIDE R166, R3, 0x4, R20 ;  /* 0x0000000403a67825 */ /* 0x020fc600078e0214 */
[----:B------:R1:W-:Y:S04]  /*4e040*/  LDGSTS.E [R7+-0x77e00], [R182.64], P5 ;  /* 0x88200000b6077fae */ /* 0x0003e8000a921844 */
[----:B------:R-:W3:Y:S04]  /*4e050*/  LDL.LU.64 R20, [R1+0x998] ;  /* 0x0009980001147983 */ /* 0x000ee80000300a00 */
[----:B------:R5:W-:Y:S01]  /*4e060*/  LDGSTS.E [R6+-0x76e00], [R166.64], P5 ;  /* 0x89200000a6067fae */ /* 0x000be2000a921844 */
[----:B--2---:R-:W-:-:S03]  /*4e070*/  IMAD.WIDE R150, R3, 0x4, R4 ;  /* 0x0000000403967825 */ /* 0x004fc600078e0204 */
[----:B------:R-:W2:Y:S04]  /*4e080*/  LDL.LU.64 R4, [R1+0x958] ;  /* 0x0009580001047983 */ /* 0x000ea80000300a00 */
[----:B------:R-:W-:Y:S04]  /*4e090*/  STL.64 [R1+0x19c0], R166 ;  /* 0x0019c0a601007387 */ /* 0x000fe80000100a00 */
[----:B------:R1:W-:Y:S04]  /*4e0a0*/  STL.64 [R1+0x19f0], R150 ;  /* 0x0019f09601007387 */ /* 0x0003e80000100a00 */
[----:B------:R1:W-:Y:S04]  /*4e0b0*/  LDGSTS.E [R2+-0x75e00], [R150.64], P5 ;  /* 0x8a20000096027fae */ /* 0x0003e8000a921844 */
[----:B-1----:R-:W2:Y:S01]  /*4e0c0*/  LDL.LU.64 R150, [R1+0x918] ;  /* 0x0009180001967983 */ /* 0x002ea20000300a00 */
[----:B----4-:R-:W-:-:S05]  /*4e0d0*/  IMAD.WIDE R102, R3, 0x4, R102 ;  /* 0x0000000403667825 */ /* 0x010fca00078e0266 */
[----:B------:R1:W-:Y:S01]  /*4e0e0*/  STL.64 [R1+0x1a30], R102 ;  /* 0x001a306601007387 */ /* 0x0003e20000100a00 */
[----:B------:R-:W-:-:S03]  /*4e0f0*/  IMAD.WIDE R182, R3, 0x4, R134 ;  /* 0x0000000403b67825 */ /* 0x000fc600078e0286 */
[----:B------:R1:W-:Y:S04]  /*4e100*/  LDGSTS.E [R0+-0x74e00], [R102.64], P5 ;  /* 0x8b20000066007fae */ /* 0x0003e8000a921844 */
[----:B------:R4:W-:Y:S01]  /*4e110*/  LDGSTS.E [R7+-0x73e00], [R182.64], P5 ;  /* 0x8c200000b6077fae */ /* 0x0009e2000a921844 */
[----:B-----5:R-:W-:-:S04]  /*4e120*/  IMAD.WIDE R166, R3, 0x4, R118 ;  /* 0x0000000403a67825 */ /* 0x020fc800078e0276 */
[C---:B------:R-:W-:Y:S01]  /*4e130*/  IMAD.WIDE R70, R3.reuse, 0x4, R70 ;  /* 0x0000000403467825 */ /* 0x040fe200078e0246 */
[----:B-1----:R-:W5:Y:S04]  /*4e140*/  LDL.LU.64 R102, [R1+0x8c8] ;  /* 0x0008c80001667983 */ /* 0x002f680000300a00 */
[----:B------:R-:W-:Y:S04]  /*4e150*/  STL.64 [R1+0x1a68], R182 ;  /* 0x001a68b601007387 */ /* 0x000fe80000100a00 */
[----:B------:R-:W5:Y:S04]  /*4e160*/  LDL.LU.64 R134, [R1+0x888] ;  /* 0x0008880001867983 */ /* 0x000f680000300a00 */
[----:B------:R-:W5:Y:S04]  /*4e170*/  LDL.LU.64 R118, [R1+0x848] ;  /* 0x0008480001767983 */ /* 0x000f680000300a00 */
[----:B------:R-:W-:Y:S04]  /*4e180*/  STL.64 [R1+0x1aa0], R166 ;  /* 0x001aa0a601007387 */ /* 0x000fe80000100a00 */
[----:B------:R3:W-:Y:S04]  /*4e190*/  LDGSTS.E [R6+-0x72e00], [R166.64], P5 ;  /* 0x8d200000a6067fae */ /* 0x0007e8000a921844 */
[----:B------:R1:W-:Y:S01]  /*4e1a0*/  STL.64 [R1+0x1b30], R70 ;  /* 0x001b304601007387 */ /* 0x0003e20000100a00 */
[----:B------:R-:W-:-:S03]  /*4e1b0*/  IMAD.WIDE R36, R3, 0x4, R36 ;  /* 0x0000000403247825 */ /* 0x000fc600078e0224 */
[----:B------:R1:W-:Y:S04]  /*4e1c0*/  LDGSTS.E [R2+-0x71e00], [R70.64], P5 ;  /* 0x8e20000046027fae */ /* 0x0003e8000a921844 */
[----:B------:R4:W-:Y:S04]  /*4e1d0*/  LDGSTS.E [R0+-0x70e00], [R36.64], P5 ;  /* 0x8f20000024007fae */ /* 0x0009e8000a921844 */
[----:B-1----:R-:W5:Y:S01]  /*4e1e0*/  LDL.LU.64 R70, [R1+0x810] ;  /* 0x0008100001467983 */ /* 0x002f620000300a00 */
[----:B----4-:R-:W-:-:S03]  /*4e1f0*/  IMAD.WIDE R182, R3, 0x4, R86 ;  /* 0x0000000403b67825 */ /* 0x010fc600078e0256 */
[----:B------:R1:W-:Y:S04]  /*4e200*/  STL.64 [R1+0x1b78], R36 ;  /* 0x001b782401007387 */ /* 0x0003e80000100a00 */
[----:B------:R-:W4:Y:S04]  /*4e210*/  LDL.LU.64 R86, [R1+0x540] ;  /* 0x0005400001567983 */ /* 0x000f280000300a00 */
[----:B------:R-:W-:Y:S04]  /*4e220*/  STL.64 [R1+0x1bb0], R182 ;  /* 0x001bb0b601007387 */ /* 0x000fe80000100a00 */
[----:B-1----:R-:W4:Y:S04]  /*4e230*/  LDL.LU.64 R36, [R1+0x528] ;  /* 0x0005280001247983 */ /* 0x002f280000300a00 */
[----:B------:R1:W-:Y:S01]  /*4e240*/  LDGSTS.E [R7+-0x6fe00], [R182.64], P5 ;  /* 0x90200000b6077fae */ /* 0x0003e2000a921844 */
[----:B---3--:R-:W-:-:S03]  /*4e250*/  IMAD.WIDE R166, R3, 0x4, R20 ;  /* 0x0000000403a67825 */ /* 0x008fc600078e0214 */
[----:B------:R-:W3:Y:S04]  /*4e260*/  LDL.LU.64 R20, [R1+0x508] ;  /* 0x0005080001147983 */ /* 0x000ee80000300a00 */
[----:B------:R-:W-:Y:S04]  /*4e270*/  STL.64 [R1+0x1be8], R166 ;  /* 0x001be8a601007387 */ /* 0x000fe80000100a00 */
[----:B------:R1:W-:Y:S01]  /*4e280*/  LDGSTS.E [R6+-0x6ee00], [R166.64], P5 ;  /* 0x91200000a6067fae */ /* 0x0003e2000a921844 */
[----:B--2---:R-:W-:-:S05]  /*4e290*/  IMAD.WIDE R4, R3, 0x4, R4 ;  /* 0x0000000403047825 */ /* 0x004fca00078e0204 */
[----:B------:R2:W-:Y:S04]  /*4e2a0*/  STL.64 [R1+0x1c08], R4 ;  /* 0x001c080401007387 */ /* 0x0005e80000100a00 */
[----:B------:R2:W-:Y:S04]  /*4e2b0*/  LDGSTS.E [R2+-0x6de00], [R4.64], P5 ;  /* 0x9220000004027fae */ /* 0x0005e8000a921844 */
[----:B--2---:R-:W2:Y:S01]  /*4e2c0*/  LDL.LU.64 R4, [R1+0x4e8] ;  /* 0x0004e80001047983 */ /* 0x004ea20000300a00 */
[----:B------:R-:W-:-:S05]  /*4e2d0*/  IMAD.WIDE R150, R3, 0x4, R150 ;  /* 0x0000000403967825 */ /* 0x000fca00078e0296 */
[----:B------:R1:W-:Y:S04]  /*4e2e0*/  STL.64 [R1+0x1c30], R150 ;  /* 0x001c309601007387 */ /* 0x0003e80000100a00 */
[----:B------:R1:W-:Y:S04]  /*4e2f0*/  LDGSTS.E [R0+-0x6ce00], [R150.64], P5 ;  /* 0x9320000096007fae */ /* 0x0003e8000a921844 */
[----:B-1----:R-:W2:Y:S01]  /*4e300*/  LDL.LU.64 R150, [R1+0x4c0] ;  /* 0x0004c00001967983 */ /* 0x002ea20000300a00 */
[----:B-----5:R-:W-:-:S05]  /*4e310*/  IMAD.WIDE R102, R3, 0x4, R102 ;  /* 0x0000000403667825 */ /* 0x020fca00078e0266 */
[----:B------:R1:W-:Y:S01]  /*4e320*/  STL.64 [R1+0x1d80], R102 ;  /* 0x001d806601007387 */ /* 0x0003e20000100a00 */
[----:B------:R-:W-:-:S03]  /*4e330*/  IMAD.WIDE R182, R3, 0x4, R134 ;  /* 0x0000000403b67825 */ /* 0x000fc600078e0286 */
[----:B------:R1:W-:Y:S01]  /*4e340*/  LDGSTS.E [R7+-0x6be00], [R102.64], P5 ;  /* 0x9420000066077fae */ /* 0x0003e2000a921844 */
[----:B------:R-:W-:-:S03]  /*4e350*/  IMAD.WIDE R166, R3, 0x4, R118 ;  /* 0x0000000403a67825 */ /* 0x000fc600078e0276 */
[----:B------:R-:W5:Y:S04]  /*4e360*/  LDL.LU.64 R134, [R1+0x498] ;  /* 0x0004980001867983 */ /* 0x000f680000300a00 */
[----:B------:R-:W5:Y:S04]  /*4e370*/  LDL.LU.64 R118, [R1+0x468] ;  /* 0x0004680001767983 */ /* 0x000f680000300a00 */
[----:B------:R4:W-:Y:S04]  /*4e380*/  STL.64 [R1+0x1da8], R182 ;  /* 0x001da8b601007387 */ /* 0x0009e80000100a00 */
[----:B------:R4:W-:Y:S04]  /*4e390*/  STL.64 [R1+0x1dc8], R166 ;  /* 0x001dc8a601007387 */ /* 0x0009e80000100a00 */
[----:B------:R4:W-:Y:S04]  /*4e3a0*/  LDGSTS.E [R6+-0x6ae00], [R182.64], P5 ;  /* 0x95200000b6067fae */ /* 0x0009e8000a921844 */
[----:B-1----:R-:W5:Y:S04]  /*4e3b0*/  LDL.LU.64 R102, [R1+0x438] ;  /* 0x0004380001667983 */ /* 0x002f680000300a00 */
[----:B------:R1:W-:Y:S01]  /*4e3c0*/  LDGSTS.E [R2+-0x69e00], [R166.64], P5 ;  /* 0x96200000a6027fae */ /* 0x0003e2000a921844 */
[----:B------:R-:W-:-:S05]  /*4e3d0*/  IMAD.WIDE R70, R3, 0x4, R70 ;  /* 0x0000000403467825 */ /* 0x000fca00078e0246 */
[----:B------:R1:W-:Y:S01]  /*4e3e0*/  STL.64 [R1+0x1de8], R70 ;  /* 0x001de84601007387 */ /* 0x0003e20000100a00 */
[----:B----4-:R-:W-:-:S03]  /*4e3f0*/  IMAD.WIDE R182, R3, 0x4, R86 ;  /* 0x0000000403b67825 */ /* 0x010fc600078e0256 */
[----:B------:R4:W-:Y:S04]  /*4e400*/  LDGSTS.E [R0+-0x68e00], [R70.64], P5 ;  /* 0x9720000046007fae */ /* 0x0009e8000a921844 */
[----:B------:R-:W5:Y:S01]  /*4e410*/  LDL.LU.64 R86, [R1+0x400] ;  /* 0x0004000001567983 */ /* 0x000f620000300a00 */
[----:B-1----:R-:W-:-:S03]  /*4e420*/  IMAD.WIDE R166, R3, 0x4, R36 ;  /* 0x0000000403a67825 */ /* 0x002fc600078e0224 */
[----:B------:R-:W-:Y:S04]  /*4e430*/  STL.64 [R1+0x1e08], R182 ;  /* 0x001e08b601007387 */ /* 0x000fe80000100a00 */
[----:B----4-:R-:W4:Y:S04]  /*4e440*/  LDL.LU.64 R70, [R1+0x3c8] ;  /* 0x0003c80001467983 */ /* 0x010f280000300a00 */
[----:B------:R-:W4:Y:S04]  /*4e450*/  LDL.LU.64 R36, [R1+0x390] ;  /* 0x0003900001247983 */ /* 0x000f280000300a00 */
[----:B------:R1:W-:Y:S04]  /*4e460*/  LDGSTS.E [R7+-0x67e00], [R182.64], P5 ;  /* 0x98200000b6077fae */ /* 0x0003e8000a921844 */
[----:B------:R-:W-:Y:S04]  /*4e470*/  STL.64 [R1+0x1e20], R166 ;  /* 0x001e20a601007387 */ /* 0x000fe80000100a00 */
[----:B------:R1:W-:Y:S01]  /*4e480*/  LDGSTS.E [R6+-0x66e00], [R166.64], P5 ;  /* 0x99200000a6067fae */ /* 0x0003e2000a921844 */
[----:B---3--:R-:W-:-:S05]  /*4e490*/  IMAD.WIDE R20, R3, 0x4, R20 ;  /* 0x0000000403147825 */ /* 0x008fca00078e0214 */
[----:B------:R3:W-:Y:S04]  /*4e4a0*/  STL.64 [R1+0x1e40], R20 ;  /* 0x001e401401007387 */ /* 0x0007e80000100a00 */
[----:B------:R3:W-:Y:S04]  /*4e4b0*/  LDGSTS.E [R2+-0x65e00], [R20.64], P5 ;  /* 0x9a20000014027fae */ /* 0x0007e8000a921844 */
[----:B---3--:R-:W3:Y:S01]  /*4e4c0*/  LDL.LU.64 R20, [R1+0x350] ;  /* 0x0003500001147983 */ /* 0x008ee20000300a00 */
[----:B--2---:R-:W-:-:S05]  /*4e4d0*/  IMAD.WIDE R4, R3, 0x4, R4 ;  /* 0x0000000403047825 */ /* 0x004fca00078e0204 */
[----:B------:R2:W-:Y:S04]  /*4e4e0*/  STL.64 [R1+0x1e60], R4 ;  /* 0x001e600401007387 */ /* 0x0005e80000100a00 */
[----:B------:R2:W-:Y:S04]  /*4e4f0*/  LDGSTS.E [R0+-0x64e00], [R4.64], P5 ;  /* 0x9b20000004007fae */ /* 0x0005e8000a921844 */
[----:B--2---:R-:W2:Y:S01]  /*4e500*/  LDL.LU.64 R4, [R1+0x310] ;  /* 0x0003100001047983 */ /* 0x004ea20000300a00 */
[----:B------:R-:W-:-:S05]  /*4e510*/  IMAD.WIDE R150, R3, 0x4, R150 ;  /* 0x0000000403967825 */ /* 0x000fca00078e0296 */
[----:B------:R1:W-:Y:S04]  /*4e520*/  STL.64 [R1+0x1e78], R150 ;  /* 0x001e789601007387 */ /* 0x0003e80000100a00 */
[----:B------:R1:W-:Y:S01]  /*4e530*/  LDGSTS.E [R7+-0x63e00], [R150.64], P5 ;  /* 0x9c20000096077fae */ /* 0x0003e2000a921844 */
[----:B-----5:R-:W-:-:S04]  /*4e540*/  IMAD.WIDE R134, R3, 0x4, R134 ;  /* 0x0000000403867825 */ /* 0x020fc800078e0286 */
[C---:B------:R-:W-:Y:S01]  /*4e550*/  IMAD.WIDE R118, R3.reuse, 0x4, R118 ;  /* 0x0000000403767825 */ /* 0x040fe200078e0276 */
[----:B------:R5:W-:Y:S04]  /*4e560*/  STL.64 [R1+0x1e80], R134 ;  /* 0x001e808601007387 */ /* 0x000be80000100a00 */
[----:B------:R4:W-:Y:S04]  /*4e570*/  STL.64 [R1+0x1e88], R118 ;  /* 0x001e887601007387 */ /* 0x0009e80000100a00 */
[----:B------:R-:W2:Y:S04]  /*4e580*/  LDL.LU.64 R198, [R1+0x2d0] ;  /* 0x0002d00001c67983 */ /* 0x000ea80000300a00 */
[----:B-1----:R-:W2:Y:S01]  /*4e590*/  LDL.LU.64 R182, [R1+0x290] ;  /* 0x0002900001b67983 */ /* 0x002ea20000300a00 */
[----:B------:R-:W-:-:S03]  /*4e5a0*/  IMAD.WIDE R102, R3, 0x4, R102 ;  /* 0x0000000403667825 */ /* 0x000fc600078e0266 */
[----:B------:R5:W-:Y:S04]  /*4e5b0*/  LDGSTS.E [R6+-0x62e00], [R134.64], P5 ;  /* 0x9d20000086067fae */ /* 0x000be8000a921844 */
[----:B------:R1:W-:Y:S04]  /*4e5c0*/  STL.64 [R1+0x1e90], R102 ;  /* 0x001e906601007387 */ /* 0x0003e80000100a00 */
[----:B------:R-:W2:Y:S04]  /*4e5d0*/  LDL.LU.64 R166, [R1+0x250] ;  /* 0x0002500001a67983 */ /* 0x000ea80000300a00 */
[----:B------:R-:W2:Y:S04]  /*4e5e0*/  LDL.LU.64 R150, [R1+0x210] ;  /* 0x0002100001967983 */ /* 0x000ea80000300a00 */
[----:B------:R1:W-:Y:S01]  /*4e5f0*/  LDGSTS.E [R2+-0x61e00], [R118.64], P5 ;  /* 0x9e20000076027fae */ /* 0x0003e2000a921844 */
[----:B------:R-:W-:-:S03]  /*4e600*/  IMAD.WIDE R86, R3, 0x4, R86 ;  /* 0x0000000403567825 */ /* 0x000fc600078e0256 */
[----:B------:R1:W-:Y:S04]  /*4e610*/  LDGSTS.E [R0+-0x60e00], [R102.64], P5 ;  /* 0x9f20000066007fae */ /* 0x0003e8000a921844 */
[----:B------:R1:W-:Y:S01]  /*4e620*/  STL.64 [R1+0x3410], R86 ;  /* 0x0034105601007387 */ /* 0x0003e20000100a00 */
[----:B----4-:R-:W-:-:S03]  /*4e630*/  IMAD.WIDE R70, R3, 0x4, R70 ;  /* 0x0000000403467825 */ /* 0x010fc600078e0246 */
[----:B-----5:R-:W4:Y:S01]  /*4e640*/  LDL.LU.64 R134, [R1+0x1d0] ;  /* 0x0001d00001867983 */ /* 0x020f220000300a00 */
[----:B------:R-:W-:-:S03]  /*4e650*/  IMAD.WIDE R36, R3, 0x4, R36 ;  /* 0x0000000403247825 */ /* 0x000fc600078e0224 */
[----:B-1----:R-:W4:Y:S04]  /*4e660*/  LDL.LU.64 R118, [R1+0x190] ;  /* 0x0001900001767983 */ /* 0x002f280000300a00 */
[----:B------:R1:W-:Y:S04]  /*4e670*/  STL.64 [R1+0x3408], R70 ;  /* 0x0034084601007387 */ /* 0x0003e80000100a00 */
[----:B------:R1:W-:Y:S04]  /*4e680*/  STL.64 [R1+0x3400], R36 ;  /* 0x0034002401007387 */ /* 0x0003e80000100a00 */
[----:B------:R1:W-:Y:S04]  /*4e690*/  LDGSTS.E [R7+-0x5fe00], [R86.64], P5 ;  /* 0xa020000056077fae */ /* 0x0003e8000a921844 */
[----:B------:R-:W4:Y:S04]  /*4e6a0*/  LDL.LU.64 R102, [R1+0x150] ;  /* 0x0001500001667983 */ /* 0x000f280000300a00 */
[----:B------:R3:W-:Y:S04]  /*4e6b0*/  LDGSTS.E [R6+-0x5ee00], [R70.64], P5 ;  /* 0xa120000046067fae */ /* 0x0007e8000a921844 */
[----:B-1----:R-:W4:Y:S04]  /*4e6c0*/  LDL.LU.64 R86, [R1+0x110] ;  /* 0x0001100001567983 */ /* 0x002f280000300a00 */
[----:B------:R1:W-:Y:S01]  /*4e6d0*/  LDGSTS.E [R2+-0x5de00], [R36.64], P5 ;  /* 0xa220000024027fae */ /* 0x0003e2000a921844 */
[----:B---3--:R-:W-:-:S05]  /*4e6e0*/  IMAD.WIDE R20, R3, 0x4, R20 ;  /* 0x0000000403147825 */ /* 0x008fca00078e0214 */
[----:B------:R3:W-:Y:S04]  /*4e6f0*/  STL.64 [R1+0x33f8], R20 ;  /* 0x0033f81401007387 */ /* 0x0007e80000100a00 */
[----:B------:R-:W5:Y:S04]  /*4e700*/  LDL.LU.64 R70, [R1+0xd0] ;  /* 0x0000d00001467983 */ /* 0x000f680000300a00 */
[----:B-1----:R-:W5:Y:S04]  /*4e710*/  LDL.LU.64 R36, [R1+0x90] ;  /* 0x0000900001247983 */ /* 0x002f680000300a00 */
[----:B------:R3:W-:Y:S01]  /*4e720*/  LDGSTS.E [R0+-0x5ce00], [R20.64], P5 ;  /* 0xa320000014007fae */ /* 0x0007e2000a921844 */
[----:B--2---:R-:W-:-:S05]  /*4e730*/  IMAD.WIDE R4, R3, 0x4, R4 ;  /* 0x0000000403047825 */ /* 0x004fca00078e0204 */
[----:B------:R1:W-:Y:S04]  /*4e740*/  STL.64 [R1+0x33f0], R4 ;  /* 0x0033f00401007387 */ /* 0x0003e80000100a00 */
[----:B---3--:R-:W2:Y:S04]  /*4e750*/  LDL.LU.64 R20, [R1+0x50] ;  /* 0x0000500001147983 */ /* 0x008ea80000300a00 */
[----:B------:R1:W-:Y:S04]  /*4e760*/  LDGSTS.E [R7+-0x5be00], [R4.64], P5 ;  /* 0xa420000004077fae */ /* 0x0003e8000a921844 */
[----:B-1----:R-:W3:Y:S01]  /*4e770*/  LDL.LU.64 R4, [R1+0x10] ;  /* 0x0000100001047983 */ /* 0x002ee20000300a00 */
[----:B------:R-:W-:-:S04]  /*4e780*/  IMAD.WIDE R8, R3, 0x4, R8 ;  /* 0x0000000403087825 */ /* 0x000fc800078e0208 */
[----:B------:R-:W-:-:S04]  /*4e790*/  IMAD.WIDE R198, R3, 0x4, R198 ;  /* 0x0000000403c67825 */ /* 0x000fc800078e02c6 */
[C---:B------:R-:W-:Y:S01]  /*4e7a0*/  IMAD.WIDE R182, R3.reuse, 0x4, R182 ;  /* 0x0000000403b67825 */ /* 0x040fe200078e02b6 */
[----:B------:R-:W-:Y:S04]  /*4e7b0*/  STL.64 [R1+0x33e8], R198 ;  /* 0x0033e8c601007387 */ /* 0x000fe80000100a00 */
[----:B------:R1:W-:Y:S01]  /*4e7c0*/  LDGSTS.E [R6+-0x5ae00], [R198.64], P5 ;  /* 0xa5200000c6067fae */ /* 0x0003e2000a921844 */
[----:B------:R-:W-:-:S03]  /*4e7d0*/  IMAD.WIDE R166, R3, 0x4, R166 ;  /* 0x0000000403a67825 */ /* 0x000fc600078e02a6 */
[----:B------:R-:W-:Y:S01]  /*4e7e0*/  STL.64 [R1+0x33e0], R182 ;  /* 0x0033e0b601007387 */ /* 0x000fe20000100a00 */
[----:B------:R-:W-:-:S03]  /*4e7f0*/  IMAD.WIDE R150, R3, 0x4, R150 ;  /* 0x0000000403967825 */ /* 0x000fc600078e0296 */
[----:B------:R1:W-:Y:S04]  /*4e800*/  LDGSTS.E [R2+-0x59e00], [R182.64], P5 ;  /* 0xa6200000b6027fae */ /* 0x0003e8000a921844 */
[----:B------:R-:W-:Y:S04]  /*4e810*/  STL.64 [R1+0x33d8], R166 ;  /* 0x0033d8a601007387 */ /* 0x000fe80000100a00 */
[----:B------:R1:W-:Y:S01]  /*4e820*/  LDGSTS.E [R0+-0x58e00], [R166.64], P5 ;  /* 0xa7200000a6007fae */ /* 0x0003e2000a921844 */
[----:B----4-:R-:W-:-:S03]  /*4e830*/  IMAD.WIDE R134, R3, 0x4, R134 ;  /* 0x0000000403867825 */ /* 0x010fc600078e0286 */
[----:B------:R-:W-:Y:S01]  /*4e840*/  STL.64 [R1+0x33d0], R150 ;  /* 0x0033d09601007387 */ /* 0x000fe20000100a00 */
[----:B------:R-:W-:-:S03]  /*4e850*/  IMAD.WIDE R118, R3, 0x4, R118 ;  /* 0x0000000403767825 */ /* 0x000fc600078e0276 */
[----:B------:R4:W-:Y:S04]  /*4e860*/  LDGSTS.E [R7+-0x57e00], [R150.64], P5 ;  /* 0xa820000096077fae */ /* 0x0009e8000a921844 */
[----:B------:R-:W-:Y:S04]  /*4e870*/  STL.64 [R1+0x33c8], R134 ;  /* 0x0033c88601007387 */ /* 0x000fe80000100a00 */
[----:B------:R1:W-:Y:S01]  /*4e880*/  LDGSTS.E [R6+-0x56e00], [R134.64], P5 ;  /* 0xa920000086067fae */ /* 0x0003e2000a921844 */
[----:B------:R-:W-:-:S03]  /*4e890*/  IMAD.WIDE R102, R3, 0x4, R102 ;  /* 0x0000000403667825 */ /* 0x000fc600078e0266 */
[----:B------:R-:W-:Y:S04]  /*4e8a0*/  STL.64 [R1+0x33c0], R118 ;  /* 0x0033c07601007387 */ /* 0x000fe80000100a00 */
[----:B------:R1:W-:Y:S01]  /*4e8b0*/  LDGSTS.E [R2+-0x55e00], [R118.64], P5 ;  /* 0xaa20000076027fae */ /* 0x0003e2000a921844 */
[----:B------:R-:W-:-:S03]  /*4e8c0*/  IMAD.WIDE R86, R3, 0x4, R86 ;  /* 0x0000000403567825 */ /* 0x000fc600078e0256 */
[----:B------:R-:W-:Y:S04]  /*4e8d0*/  STL.64 [R1+0x33b8], R102 ;  /* 0x0033b86601007387 */ /* 0x000fe80000100a00 */
[----:B------:R1:W-:Y:S04]  /*4e8e0*/  LDGSTS.E [R0+-0x54e00], [R102.64], P5 ;  /* 0xab20000066007fae */ /* 0x0003e8000a921844 */
[----:B------:R-:W-:Y:S04]  /*4e8f0*/  STL.64 [R1+0x33b0], R86 ;  /* 0x0033b05601007387 */ /* 0x000fe80000100a00 */
[----:B------:R1:W-:Y:S01]  /*4e900*/  LDGSTS.E [R7+-0x53e00], [R86.64], P5 ;  /* 0xac20000056077fae */ /* 0x0003e2000a921844 */
[----:B-----5:R-:W-:-:S04]  /*4e910*/  IMAD.WIDE R70, R3, 0x4, R70 ;  /* 0x0000000403467825 */ /* 0x020fc800078e0246 */
[C---:B------:R-:W-:Y:S01]  /*4e920*/  IMAD.WIDE R36, R3.reuse, 0x4, R36 ;  /* 0x0000000403247825 */ /* 0x040fe200078e0224 */
[----:B------:R-:W-:Y:S04]  /*4e930*/  STL.64 [R1+0x33a8], R70 ;  /* 0x0033a84601007387 */ /* 0x000fe80000100a00 */
[----:B------:R5:W-:Y:S04]  /*4e940*/  LDGSTS.E [R6+-0x52e00], [R70.64], P5 ;  /* 0xad20000046067fae */ /* 0x000be8000a921844 */
[----:B------:R-:W-:Y:S04]  /*4e950*/  STL.64 [R1+0x33a0], R36 ;  /* 0x0033a02401007387 */ /* 0x000fe80000100a00 */
[----:B------:R1:W-:Y:S01]  /*4e960*/  LDGSTS.E [R2+-0x51e00], [R36.64], P5 ;  /* 0xae20000024027fae */ /* 0x0003e2000a921844 */
[----:B--2---:R-:W-:-:S05]  /*4e970*/  IMAD.WIDE R20, R3, 0x4, R20 ;  /* 0x0000000403147825 */ /* 0x004fca00078e0214 */
[----:B------:R2:W-:Y:S04]  /*4e980*/  STL.64 [R1+0x3398], R20 ;  /* 0x0033981401007387 */ /* 0x0005e80000100a00 */
[----:B------:R2:W-:Y:S01]  /*4e990*/  LDGSTS.E [R0+-0x50e00], [R20.64], P5 ;  /* 0xaf20000014007fae */ /* 0x0005e2000a921844 */
[----:B---3--:R-:W-:-:S05]  /*4e9a0*/  IMAD.WIDE R4, R3, 0x4, R4 ;  /* 0x0000000403047825 */ /* 0x008fca00078e0204 */
[----:B------:R3:W-:Y:S01]  /*4e9b0*/  STL.64 [R1+0x3390], R4 ;  /* 0x0033900401007387 */ /* 0x0007e20000100a00 */
[----:B--2---:R-:W-:-:S03]  /*4e9c0*/  IMAD.WIDE R20, R3, 0x4, R24 ;  /* 0x0000000403147825 */ /* 0x004fc600078e0218 */
[----:B------:R3:W-:Y:S04]  /*4e9d0*/  LDGSTS.E [R7+-0x4fe00], [R4.64], P5 ;  /* 0xb020000004077fae */ /* 0x0007e8000a921844 */
[----:B------:R2:W-:Y:S04]  /*4e9e0*/  STL.64 [R1+0x3388], R8 ;  /* 0x0033880801007387 */ /* 0x0005e80000100a00 */
[----:B------:R2:W-:Y:S01]  /*4e9f0*/  LDGSTS.E [R6+-0x4ee00], [R8.64], P5 ;  /* 0xb120000008067fae */ /* 0x0005e2000a921844 */
[----:B---3--:R-:W-:-:S03]  /*4ea00*/  IMAD.WIDE R4, R3, 0x4, R40 ;  /* 0x0000000403047825 */ /* 0x008fc600078e0228 */
[----:B------:R3:W-:Y:S04]  /*4ea10*/  STL.64 [R1+0x3380], R20 ;  /* 0x0033801401007387 */ /* 0x0007e80000100a00 */
[----:B------:R3:W-:Y:S01]  /*4ea20*/  LDGSTS.E [R2+-0x4de00], [R20.64], P5 ;  /* 0xb220000014027fae */ /* 0x0007e2000a921844 */
[----:B--2---:R-:W-:-:S03]  /*4ea30*/  IMAD.WIDE R8, R3, 0x4, R56 ;  /* 0x0000000403087825 */ /* 0x004fc600078e0238 */
[----:B------:R2:W-:Y:S04]  /*4ea40*/  STL.64 [R1+0x3378], R4 ;  /* 0x0033780401007387 */ /* 0x0005e80000100a00 */
[----:B------:R2:W-:Y:S01]  /*4ea50*/  LDGSTS.E [R0+-0x4ce00], [R4.64], P5 ;  /* 0xb320000004007fae */ /* 0x0005e2000a921844 */
[----:B---3--:R-:W-:-:S03]  /*4ea60*/  IMAD.WIDE R20, R3, 0x4, R72 ;  /* 0x0000000403147825 */ /* 0x008fc600078e0248 */
[----:B------:R3:W-:Y:S04]  /*4ea70*/  STL.64 [R1+0x3370], R8 ;  /* 0x0033700801007387 */ /* 0x0007e80000100a00 */
[----:B------:R3:W-:Y:S01]  /*4ea80*/  LDGSTS.E [R7+-0x4be00], [R8.64], P5 ;  /* 0xb420000008077fae */ /* 0x0007e2000a921844 */
[----:B--2---:R-:W-:-:S03]  /*4ea90*/  IMAD.WIDE R4, R3, 0x4, R88 ;  /* 0x0000000403047825 */ /* 0x004fc600078e0258 */
[----:B------:R-:W-:Y:S04]  /*4eaa0*/  STL.64 [R1+0x3368], R20 ;  /* 0x0033681401007387 */ /* 0x000fe80000100a00 */
[----:B------:R2:W-:Y:S01]  /*4eab0*/  LDGSTS.E [R6+-0x4ae00], [R20.64], P5 ;  /* 0xb520000014067fae */ /* 0x0005e2000a921844 */
[----:B---3--:R-:W-:-:S03]  /*4eac0*/  IMAD.WIDE R8, R3, 0x4, R104 ;  /* 0x0000000403087825 */ /* 0x008fc600078e0268 */
[----:B------:R3:W-:Y:S04]  /*4ead0*/  STL.64 [R1+0x3360], R4 ;  /* 0x0033600401007387 */ /* 0x0007e80000100a00 */
[----:B------:R3:W-:Y:S01]  /*4eae0*/  LDGSTS.E [R2+-0x49e00], [R4.64], P5 ;  /* 0xb620000004027fae */ /* 0x0007e2000a921844 */
[----:B------:R-:W-:-:S03]  /*4eaf0*/  IMAD.WIDE R40, R3, 0x4, R136 ;  /* 0x0000000403287825 */ /* 0x000fc600078e0288 */
[----:B------:R2:W-:Y:S04]  /*4eb00*/  STL.64 [R1+0x3358], R8 ;  /* 0x0033580801007387 */ /* 0x0005e80000100a00 */
[----:B-1----:R-:W4:Y:S01]  /*4eb10*/  LDL.LU.64 R36, [R1+0x1520] ;  /* 0x0015200001247983 */ /* 0x002f220000300a00 */
[----:B---3--:R-:W-:-:S03]  /*4eb20*/  IMAD.WIDE R4, R3, 0x4, R120 ;  /* 0x0000000403047825 */ /* 0x008fc600078e0278 */
[----:B------:R1:W-:Y:S04]  /*4eb30*/  LDGSTS.E [R0+-0x48e00], [R8.64], P5 ;  /* 0xb720000008007fae */ /* 0x0003e8000a921844 */
[----:B------:R3:W-:Y:S04]  /*4eb40*/  STL.64 [R1+0x3350], R4 ;  /* 0x0033500401007387 */ /* 0x0007e80000100a00 */
[----:B--2---:R-:W2:Y:S04]  /*4eb50*/  LDL.LU.64 R20, [R1+0x1508] ;  /* 0x0015080001147983 */ /* 0x004ea80000300a00 */
[----:B------:R3:W-:Y:S04]  /*4eb60*/  LDGSTS.E [R7+-0x47e00], [R4.64], P5 ;  /* 0xb820000004077fae */ /* 0x0007e8000a921844 */
[----:B------:R5:W-:Y:S01]  /*4eb70*/  STL.64 [R1+0x3348], R40 ;  /* 0x0033482801007387 */ /* 0x000be20000100a00 */
[----:B-1----:R-:W-:-:S03]  /*4eb80*/  IMAD.WIDE R8, R3, 0x4, R152 ;  /* 0x0000000403087825 */ /* 0x002fc600078e0298 */
[----:B------:R5:W-:Y:S04]  /*4eb90*/  LDGSTS.E [R6+-0x46e00], [R40.64], P5 ;  /* 0xb920000028067fae */ /* 0x000be8000a921844 */
[----:B---3--:R-:W3:Y:S01]  /*4eba0*/  LDL.LU.64 R4, [R1+0x14e8] ;  /* 0x0014e80001047983 */ /* 0x008ee20000300a00 */
[----:B------:R-:W-:-:S03]  /*4ebb0*/  IMAD.WIDE R24, R3, 0x4, R168 ;  /* 0x0000000403187825 */ /* 0x000fc600078e02a8 */
[----:B------:R1:W-:Y:S04]  /*4ebc0*/  STL.64 [R1+0x3340], R8 ;  /* 0x0033400801007387 */ /* 0x0003e80000100a00 */
[----:B------:R-:W3:Y:S01]  /*4ebd0*/  LDL.LU.64 R134, [R1+0x14c0] ;  /* 0x0014c00001867983 */ /* 0x000ee20000300a00 */
[----:B-----5:R-:W-:-:S03]  /*4ebe0*/  IMAD.WIDE R40, R3, 0x4, R200 ;  /* 0x0000000403287825 */ /* 0x020fc600078e02c8 */
[----:B------:R1:W-:Y:S04]  /*4ebf0*/  LDGSTS.E [R2+-0x45e00], [R8.64], P5 ;  /* 0xba20000008027fae */ /* 0x0003e8000a921844 */
[----:B------:R5:W-:Y:S04]  /*4ec00*/  STL.64 [R1+0x3338], R24 ;  /* 0x0033381801007387 */ /* 0x000be80000100a00 */
[----:B------:R-:W3:Y:S01]  /*4ec10*/  LDL.LU.64 R118, [R1+0x1490] ;  /* 0x0014900001767983 */ /* 0x000ee20000300a00 */
[----:B-1----:R-:W-:-:S03]  /*4ec20*/  IMAD.WIDE R8, R3, 0x4, R184 ;  /* 0x0000000403087825 */ /* 0x002fc600078e02b8 */
[----:B------:R5:W-:Y:S04]  /*4ec30*/  LDGSTS.E [R0+-0x44e00], [R24.64], P5 ;  /* 0xbb20000018007fae */ /* 0x000be8000a921844 */
[----:B------:R1:W-:Y:S04]  /*4ec40*/  STL.64 [R1+0x3330], R8 ;  /* 0x0033300801007387 */ /* 0x0003e80000100a00 */
[----:B------:R-:W3:Y:S01]  /*4ec50*/  LDL.LU.64 R102, [R1+0x1460] ;  /* 0x0014600001667983 */ /* 0x000ee20000300a00 */
[----:B-----5:R-:W-:-:S03]  /*4ec60*/  IMAD.WIDE R24, R3, 0x4, R216 ;  /* 0x0000000403187825 */ /* 0x020fc600078e02d8 */
[----:B------:R-:W-:Y:S04]  /*4ec70*/  STL.64 [R1+0x3328], R40 ;  /* 0x0033282801007387 */ /* 0x000fe80000100a00 */
[----:B------:R-:W5:Y:S04]  /*4ec80*/  LDL.LU.64 R86, [R1+0x1428] ;  /* 0x0014280001567983 */ /* 0x000f680000300a00 */
[----:B------:R1:W-:Y:S04]  /*4ec90*/  LDGSTS.E [R7+-0x43e00], [R8.64], P5 ;  /* 0xbc20000008077fae */ /* 0x0003e8000a921844 */
[----:B------:R4:W-:Y:S04]  /*4eca0*/  STL.64 [R1+0x3320], R24 ;  /* 0x0033201801007387 */ /* 0x0009e80000100a00 */
[----:B------:R2:W-:Y:S01]  /*4ecb0*/  LDGSTS.E [R6+-0x42e00], [R40.64], P5 ;  /* 0xbd20000028067fae */ /* 0x0005e2000a921844 */
[----:B-1----:R-:W-:-:S03]  /*4ecc0*/  IMAD.WIDE R8, R3, 0x4, R232 ;  /* 0x0000000403087825 */ /* 0x002fc600078e02e8 */
[----:B------:R-:W5:Y:S04]  /*4ecd0*/  LDL.LU.64 R70, [R1+0x1260] ;  /* 0x0012600001467983 */ /* 0x000f680000300a00 */
[----:B------:R4:W-:Y:S04]  /*4ece0*/  LDGSTS.E [R2+-0x41e00], [R24.64], P5 ;  /* 0xbe20000018027fae */ /* 0x0009e8000a921844 */
[----:B------:R3:W-:Y:S04]  /*4ecf0*/  STL.64 [R1+0x3318], R8 ;  /* 0x0033180801007387 */ /* 0x0007e80000100a00 */
[----:B------:R3:W-:Y:S01]  /*4ed00*/  LDGSTS.E [R0+-0x40e00], [R8.64], P5 ;  /* 0xbf20000008007fae */ /* 0x0007e2000a921844 */
[----:B----4-:R-:W-:-:S03]  /*4ed10*/  IMAD.WIDE R24, R3, 0x4, R36 ;  /* 0x0000000403187825 */ /* 0x010fc600078e0224 */
[----:B------:R-:W4:Y:S04]  /*4ed20*/  LDL.LU.64 R36, [R1+0xce0] ;  /* 0x000ce00001247983 */ /* 0x000f280000300a00 */
[----:B------:R1:W-:Y:S01]  /*4ed30*/  STL.64 [R1+0x310], R24 ;  /* 0x0003101801007387 */ /* 0x0003e20000100a00 */
[----:B--2---:R-:W-:-:S03]  /*4ed40*/  IMAD.WIDE R40, R3, 0x4, R20 ;  /* 0x0000000403287825 */ /* 0x004fc600078e0214 */
[----:B------:R-:W2:Y:S01]  /*4ed50*/  LDL.LU.64 R20, [R1+0xc78] ;  /* 0x000c780001147983 */ /* 0x000ea20000300a00 */
[----:B---3--:R-:W-:-:S03]  /*4ed60*/  IMAD.WIDE R8, R3, 0x4, R4 ;  /* 0x0000000403087825 */ /* 0x008fc600078e0204 */
[----:B------:R-:W3:Y:S04]  /*4ed70*/  LDL.LU.64 R4, [R1+0xc08] ;  /* 0x000c080001047983 */ /* 0x000ee80000300a00 */
[----:B------:R-:W1:Y:S02]  /*4ed80*/  S2R R55, SR_TID.X ;  /* 0x0000000000377919 */ /* 0x000e640000002100 */
[----:B-1----:R-:W-:-:S05]  /*4ed90*/  LOP3.LUT R55, R55, 0x7f, RZ, 0xc0, !PT ;  /* 0x0000007f37377812 */ /* 0x002fca00078ec0ff */
[----:B------:R-:W-:-:S05]  /*4eda0*/  IMAD.SHL.U32 R55, R55, 0x4, RZ ;  /* 0x0000000437377824 */ /* 0x000fca00078e00ff */
[----:B------:R-:W-:-:S04]  /*4edb0*/  LOP3.LUT R54, R55, 0x20, RZ, 0x3c, !PT ;  /* 0x0000002037367812 */ /* 0x000fc800078e3cff */
[C---:B------:R-:W-:Y:S02]  /*4edc0*/  IADD3 R7, R54.reuse, 0x100000, RZ ;  /* 0x0010000036077810 */ /* 0x040fe40007ffe0ff */
[C---:B------:R-:W-:Y:S02]  /*4edd0*/  IADD3 R6, R54.reuse, 0x100000, RZ ;  /* 0x0010000036067810 */ /* 0x040fe40007ffe0ff */
[C---:B------:R-:W-:Y:S01]  /*4ede0*/  IADD3 R2, R54.reuse, 0x100000, RZ ;  /* 0x0010000036027810 */ /* 0x040fe20007ffe0ff */
[----:B------:R1:W-:Y:S01]  /*4edf0*/  LDGSTS.E [R7+-0x7fc00], [R24.64], P5 ;  /* 0x8040000018077fae */ /* 0x0003e2000a921844 */
[----:B------:R-:W-:-:S03]  /*4ee00*/  IADD3 R0, R54, 0x100000, RZ ;  /* 0x0010000036007810 */ /* 0x000fc60007ffe0ff */
[----:B------:R5:W-:Y:S04]  /*4ee10*/  STL.64 [R1+0x298], R40 ;  /* 0x0002982801007387 */ /* 0x000be80000100a00 */
[----:B------:R5:W-:Y:S01]  /*4ee20*/  STL.64 [R1+0x290], R8 ;  /* 0x0002900801007387 */ /* 0x000be20000100a00 */
[----:B-1----:R-:W-:-:S03]  /*4ee30*/  IMAD.WIDE R24, R3, 0x4, R134 ;  /* 0x0000000403187825 */ /* 0x002fc600078e0286 */
[----:B------:R5:W-:Y:S04]  /*4ee40*/  LDGSTS.E [R6+-0x7ec00], [R40.64], P5 ;  /* 0x8140000028067fae */ /* 0x000be8000a921844 */
[----:B------:R-:W3:Y:S04]  /*4ee50*/  LDL.LU.64 R134, [R1+0xba0] ;  /* 0x000ba00001867983 */ /* 0x000ee80000300a00 */
[----:B------:R1:W-:Y:S04]  /*4ee60*/  LDGSTS.E [R2+-0x7dc00], [R8.64], P5 ;  /* 0x8240000008027fae */ /* 0x0003e8000a921844 */
[----:B------:R1:W-:Y:S01]  /*4ee70*/  STL.64 [R1+0x1d8], R24 ;  /* 0x0001d81801007387 */ /* 0x0003e20000100a00 */
[----:B-----5:R-:W-:-:S03]  /*4ee80*/  IMAD.WIDE R40, R3, 0x4, R102 ;  /* 0x0000000403287825 */ /* 0x020fc600078e0266 */
[----:B------:R5:W-:Y:S01]  /*4ee90*/  LDGSTS.E [R0+-0x7cc00], [R24.64], P5 ;  /* 0x8340000018007fae */ /* 0x000be2000a921844 */
[----:B-1----:R-:W-:-:S03]  /*4eea0*/  IMAD.WIDE R8, R3, 0x4, R118 ;  /* 0x0000000403087825 */ /* 0x002fc600078e0276 */
[----:B------:R-:W3:Y:S04]  /*4eeb0*/  LDL.LU.64 R118, [R1+0xb48] ;  /* 0x000b480001767983 */ /* 0x000ee80000300a00 */
[----:B------:R1:W-:Y:S01]  /*4eec0*/  STL.64 [R1+0x1d0], R8 ;  /* 0x0001d00801007387 */ /* 0x0003e20000100a00 */
[----:B-----5:R-:W-:-:S03]  /*4eed0*/  IMAD.WIDE R24, R3, 0x4, R86 ;  /* 0x0000000403187825 */ /* 0x020fc600078e0256 */
[----:B------:R-:W5:Y:S04]  /*4eee0*/  LDL.LU.64 R102, [R1+0xad8] ;  /* 0x000ad80001667983 */ /* 0x000f680000300a00 */
[----:B------:R-:W5:Y:S04]  /*4eef0*/  LDL.LU.64 R86, [R1+0xa90] ;  /* 0x000a900001567983 */ /* 0x000f680000300a00 */
[----:B------:R-:W-:Y:S04]  /*4ef00*/  STL.64 [R1+0x158], R40 ;  /* 0x0001582801007387 */ /* 0x000fe80000100a00 */
[----:B------:R1:W-:Y:S04]  /*4ef10*/  LDGSTS.E [R7+-0x7bc00], [R8.64], P5 ;  /* 0x8440000008077fae */ /* 0x0003e8000a921844 */
[----:B------:R4:W-:Y:S04]  /*4ef20*/  STL.64 [R1+0x150], R24 ;  /* 0x0001501801007387 */ /* 0x0009e80000100a00 */
[----:B------:R2:W-:Y:S01]  /*4ef30*/  LDGSTS.E [R6+-0x7ac00], [R40.64], P5 ;  /* 0x8540000028067fae */ /* 0x0005e2000a921844 */
[----:B-1----:R-:W-:-:S03]  /*4ef40*/  IMAD.WIDE R8, R3, 0x4, R70 ;  /* 0x0000000403087825 */ /* 0x002fc600078e0246 */
[----:B------:R4:W-:Y:S04]  /*4ef50*/  LDGSTS.E [R2+-0x79c00], [R24.64], P5 ;  /* 0x8640000018027fae */ /* 0x0009e8000a921844 */
[----:B------:R-:W5:Y:S04]  /*4ef60*/  LDL.LU.64 R70, [R1+0xa50] ;  /* 0x000a500001467983 */ /* 0x000f680000300a00 */
[----:B------:R3:W-:Y:S04]  /*4ef70*/  STL.64 [R1+0x350], R8 ;  /* 0x0003500801007387 */ /* 0x0007e80000100a00 */
[----:B------:R3:W-:Y:S01]  /*4ef80*/  LDGSTS.E [R0+-0x78c00], [R8.64], P5 ;  /* 0x8740000008007fae */ /* 0x0007e2000a921844 */
[----:B----4-:R-:W-:-:S03]  /*4ef90*/  IMAD.WIDE R24, R3, 0x4, R36 ;  /* 0x0000000403187825 */ /* 0x010fc600078e0224 */
[----:B------:R-:W4:Y:S04]  /*4efa0*/  LDL.LU.64 R36, [R1+0xa10] ;  /* 0x000a100001247983 */ /* 0x000f280000300a00 */
[----:B------:R1:W-:Y:S04]  /*4efb0*/  STL.64 [R1+0x528], R24 ;  /* 0x0005281801007387 */ /* 0x0003e80000100a00 */
[----:B------:R1:W-:Y:S01]  /*4efc0*/  LDGSTS.E [R7+-0x77c00], [R24.64], P5 ;  /* 0x8840000018077fae */ /* 0x0003e2000a921844 */
[----:B--2---:R-:W-:-:S03]  /*4efd0*/  IMAD.WIDE R40, R3, 0x4, R20 ;  /* 0x0000000403287825 */ /* 0x004fc600078e0214 */
[----:B------:R-:W2:Y:S04]  /*4efe0*/  LDL.LU.64 R20, [R1+0x9d0] ;  /* 0x0009d00001147983 */ /* 0x000ea80000300a00 */
[----:B------:R5:W-:Y:S01]  /*4eff0*/  LDGSTS.E [R6+-0x76c00], [R40.64], P5 ;  /* 0x8940000028067fae */ /* 0x000be2000a921844 */
[----:B---3--:R-:W-:-:S03]  /*4f000*/  IMAD.WIDE R8, R3, 0x4, R4 ;  /* 0x0000000403087825 */ /* 0x008fc600078e0204 */
[----:B------:R-:W3:Y:S04]  /*4f010*/  LDL.LU.64 R4, [R1+0x980] ;  /* 0x0009800001047983 */ /* 0x000ee80000300a00 */
[----:B------:R-:W-:Y:S04]  /*4f020*/  STL.64 [R1+0x18a8], R40 ;  /* 0x0018a82801007387 */ /* 0x000fe80000100a00 */
[----:B------:R1:W-:Y:S04]  /*4f030*/  STL.64 [R1+0x18d8], R8 ;  /* 0x0018d80801007387 */ /* 0x0003e80000100a00 */
[----:B------:R1:W-:Y:S04]  /*4f040*/  LDGSTS.E [R2+-0x75c00], [R8.64], P5 ;  /* 0x8a40000008027fae */ /* 0x0003e8000a921844 */
[----:B------:R-:W3:Y:S01]  /*4f050*/  LDL.LU.64 R150, [R1+0x940] ;  /* 0x0009400001967983 */ /* 0x000ee20000300a00 */
[----:B-1----:R-:W-:-:S05]  /*4f060*/  IMAD.WIDE R24, R3, 0x4, R134 ;  /* 0x0000000403187825 */ /* 0x002fca00078e0286 */
[----:B------:R1:W-:Y:S04]  /*4f070*/  STL.64 [R1+0x1938], R24 ;  /* 0x0019381801007387 */ /* 0x0003e80000100a00 */
[----:B------:R-:W3:Y:S04]  /*4f080*/  LDL.LU.64 R134, [R1+0x8f0] ;  /* 0x0008f00001867983 */ /* 0x000ee80000300a00 */
[----:B------:R1:W-:Y:S01]  /*4f090*/  LDGSTS.E [R0+-0x74c00], [R24.64], P5 ;  /* 0x8b40000018007fae */ /* 0x0003e2000a921844 */
[----:B------:R-:W-:-:S05]  /*4f0a0*/  IMAD.WIDE R8, R3, 0x4, R118 ;  /* 0x0000000403087825 */ /* 0x000fca00078e0276 */
[----:B------:R5:W-:Y:S02]  /*4f0b0*/  STL.64 [R1+0x1978], R8 ;  /* 0x0019780801007387 */ /* 0x000be40000100a00 */
[C---:B-----5:R-:W-:Y:S02]  /*4f0c0*/  IMAD.WIDE R40, R3.reuse, 0x4, R102 ;  /* 0x0000000403287825 */ /* 0x060fe400078e0266 */
[----:B------:R-:W5:Y:S02]  /*4f0d0*/  LDL.LU.64 R118, [R1+0x8b0] ;  /* 0x0008b00001767983 */ /* 0x000f640000300a00 */
[C---:B-1----:R-:W-:Y:S02]  /*4f0e0*/  IMAD.WIDE R24, R3.reuse, 0x4, R86 ;  /* 0x0000000403187825 */ /* 0x042fe400078e0256 */
[----:B------:R-:W5:Y:S04]  /*4f0f0*/  LDL.LU.64 R102, [R1+0x870] ;  /* 0x0008700001667983 */ /* 0x000f680000300a00 */
[----:B------:R1:W-:Y:S04]  /*4f100*/  LDGSTS.E [R7+-0x73c00], [R8.64], P5 ;  /* 0x8c40000008077fae */ /* 0x0003e8000a921844 */
[----:B------:R-:W-:Y:S04]  /*4f110*/  STL.64 [R1+0x19b8], R40 ;  /* 0x0019b82801007387 */ /* 0x000fe80000100a00 */
[----:B------:R4:W-:Y:S04]  /*4f120*/  STL.64 [R1+0x19e8], R24 ;  /* 0x0019e81801007387 */ /* 0x0009e80000100a00 */
[----:B------:R-:W5:Y:S04]  /*4f130*/  LDL.LU.64 R86, [R1+0x830] ;  /* 0x0008300001567983 */ /* 0x000f680000300a00 */
[----:B------:R5:W-:Y:S01]  /*4f140*/  LDGSTS.E [R6+-0x72c00], [R40.64], P5 ;  /* 0x8d40000028067fae */ /* 0x000be2000a921844 */
[----:B-1----:R-:W-:-:S03]  /*4f150*/  IMAD.WIDE R8, R3, 0x4, R70 ;  /* 0x0000000403087825 */ /* 0x002fc600078e0246 */
[----:B------:R4:W-:Y:S04]  /*4f160*/  LDGSTS.E [R2+-0x71c00], [R24.64], P5 ;  /* 0x8e40000018027fae */ /* 0x0009e8000a921844 */
[----:B------:R2:W-:Y:S04]  /*4f170*/  STL.64 [R1+0x1a20], R8 ;  /* 0x001a200801007387 */ /* 0x0005e80000100a00 */
[----:B------:R2:W-:Y:S01]  /*4f180*/  LDGSTS.E [R0+-0x70c00], [R8.64], P5 ;  /* 0x8f40000008007fae */ /* 0x0005e2000a921844 */
[----:B----4-:R-:W-:-:S03]  /*4f190*/  IMAD.WIDE R24, R3, 0x4, R36 ;  /* 0x0000000403187825 */ /* 0x010fc600078e0224 */
[----:B------:R-:W4:Y:S04]  /*4f1a0*/  LDL.LU.64 R36, [R1+0x538] ;  /* 0x0005380001247983 */ /* 0x000f280000300a00 */
[----:B------:R-:W-:Y:S04]  /*4f1b0*/  STL.64 [R1+0x1a60], R24 ;  /* 0x001a601801007387 */ /* 0x000fe80000100a00 */
[----:B------:R-:W4:Y:S01]  /*4f1c0*/  LDL.LU.64 R70, [R1+0x520] ;  /* 0x0005200001467983 */ /* 0x000f220000300a00 */
[----:B--2---:R-:W-:-:S03]  /*4f1d0*/  IMAD.WIDE R8, R3, 0x4, R20 ;  /* 0x0000000403087825 */ /* 0x004fc600078e0214 */
[----:B------:R1:W-:Y:S04]  /*4f1e0*/  LDGSTS.E [R7+-0x6fc00], [R24.64], P5 ;  /* 0x9040000018077fae */ /* 0x0003e8000a921844 */
[----:B------:R-:W2:Y:S04]  /*4f1f0*/  LDL.LU.64 R20, [R1+0x500] ;  /* 0x0005000001147983 */ /* 0x000ea80000300a00 */
[----:B------:R-:W-:Y:S04]  /*4f200*/  STL.64 [R1+0x1a98], R8 ;  /* 0x001a980801007387 */ /* 0x000fe80000100a00 */
[----:B------:R1:W-:Y:S01]  /*4f210*/  LDGSTS.E [R6+-0x6ec00], [R8.64], P5 ;  /* 0x9140000008067fae */ /* 0x0003e2000a921844 */
[----:B---3--:R-:W-:-:S05]  /*4f220*/  IMAD.WIDE R4, R3, 0x4, R4 ;  /* 0x0000000403047825 */ /* 0x008fca00078e0204 */
[----:B------:R3:W-:Y:S04]  /*4f230*/  STL.64 [R1+0x1b28], R4 ;  /* 0x001b280401007387 */ /* 0x0007e80000100a00 */
[----:B------:R3:W-:Y:S04]  /*4f240*/  LDGSTS.E [R2+-0x6dc00], [R4.64], P5 ;  /* 0x9240000004027fae */ /* 0x0007e8000a921844 */
[----:B---3--:R-:W3:Y:S01]  /*4f250*/  LDL.LU.64 R4, [R1+0x4e0] ;  /* 0x0004e00001047983 */ /* 0x008ee20000300a00 */
[----:B-1----:R-:W-:-:S05]  /*4f260*/  IMAD.WIDE R24, R3, 0x4, R150 ;  /* 0x0000000403187825 */ /* 0x002fca00078e0296 */
[----:B------:R1:W-:Y:S04]  /*4f270*/  STL.64 [R1+0x1b68], R24 ;  /* 0x001b681801007387 */ /* 0x0003e80000100a00 */
[----:B------:R1:W-:Y:S04]  /*4f280*/  LDGSTS.E [R0+-0x6cc00], [R24.64], P5 ;  /* 0x9340000018007fae */ /* 0x0003e8000a921844 */
[----:B------:R-:W3:Y:S01]  /*4f290*/  LDL.LU.64 R150, [R1+0x4b8] ;  /* 0x0004b80001967983 */ /* 0x000ee20000300a00 */
[----:B------:R-:W-:-:S05]  /*4f2a0*/  IMAD.WIDE R8, R3, 0x4, R134 ;  /* 0x0000000403087825 */ /* 0x000fca00078e0286 */
[----:B------:R1:W-:Y:S04]  /*4f2b0*/  STL.64 [R1+0x1ba8], R8 ;  /* 0x001ba80801007387 */ /* 0x0003e80000100a00 */
[----:B------:R-:W3:Y:S04]  /*4f2c0*/  LDL.LU.64 R134, [R1+0x490] ;  /* 0x0004900001867983 */ /* 0x000ee80000300a00 */
[----:B------:R5:W-:Y:S02]  /*4f2d0*/  LDGSTS.E [R7+-0x6bc00], [R8.64], P5 ;  /* 0x9440000008077fae */ /* 0x000be4000a921844 */
[----:B-----5:R-:W-:-:S02]  /*4f2e0*/  IMAD.WIDE R40, R3, 0x4, R118 ;  /* 0x0000000403287825 */ /* 0x020fc400078e0276 */
[----:B------:R-:W3:Y:S02]  /*4f2f0*/  LDL.LU.64 R118, [R1+0x460] ;  /* 0x0004600001767983 */ /* 0x000ee40000300a00 */
[C---:B-1----:R-:W-:Y:S02]  /*4f300*/  IMAD.WIDE R24, R3.reuse, 0x4, R102 ;  /* 0x0000000403187825 */ /* 0x042fe400078e0266 */
[----:B------:R-:W-:Y:S04]  /*4f310*/  STL.64 [R1+0x1bd8], R40 ;  /* 0x001bd82801007387 */ /* 0x000fe80000100a00 */
[----:B------:R1:W-:Y:S04]  /*4f320*/  STL.64 [R1+0x1c00], R24 ;  /* 0x001c001801007387 */ /* 0x0003e80000100a00 */
[----:B------:R-:W3:Y:S04]  /*4f330*/  LDL.LU.64 R102, [R1+0x430] ;  /* 0x0004300001667983 */ /* 0x000ee80000300a00 */
[----:B------:R1:W-:Y:S01]  /*4f340*/  LDGSTS.E [R6+-0x6ac00], [R40.64], P5 ;  /* 0x9540000028067fae */ /* 0x0003e2000a921844 */
[----:B------:R-:W-:-:S03]  /*4f350*/  IMAD.WIDE R8, R3, 0x4, R86 ;  /* 0x0000000403087825 */ /* 0x000fc600078e0256 */
[----:B------:R1:W-:Y:S04]  /*4f360*/  LDGSTS.E [R2+-0x69c00], [R24.64], P5 ;  /* 0x9640000018027fae */ /* 0x0003e8000a921844 */
[----:B------:R2:W-:Y:S04]  /*4f370*/  STL.64 [R1+0x1c28], R8 ;  /* 0x001c280801007387 */ /* 0x0005e80000100a00 */
[----:B------:R-:W3:Y:S04]  /*4f380*/  LDL.LU.64 R86, [R1+0x3f8] ;  /* 0x0003f80001567983 */ /* 0x000ee80000300a00 */
[----:B------:R2:W-:Y:S01]  /*4f390*/  LDGSTS.E [R0+-0x68c00], [R8.64], P5 ;  /* 0x9740000008007fae */ /* 0x0005e2000a921844 */
[----:B----4-:R-:W-:-:S05]  /*4f3a0*/  IMAD.WIDE R36, R3, 0x4, R36 ;  /* 0x0000000403247825 */ /* 0x010fca00078e0224 */
[----:B------:R4:W-:Y:S01]  /*4f3b0*/  STL.64 [R1+0x1c48], R36 ;  /* 0x001c482401007387 */ /* 0x0009e20000100a00 */
[----:B-1----:R-:W-:-:S03]  /*4f3c0*/  IMAD.WIDE R24, R3, 0x4, R70 ;  /* 0x0000000403187825 */ /* 0x002fc600078e0246 */
[----:B------:R4:W-:Y:S04]  /*4f3d0*/  LDGSTS.E [R7+-0x67c00], [R36.64], P5 ;  /* 0x9840000024077fae */ /* 0x0009e8000a921844 */
[----:B------:R-:W5:Y:S01]  /*4f3e0*/  LDL.LU.64 R70, [R1+0x3c0] ;  /* 0x0003c00001467983 */ /* 0x000f620000300a00 */
[----:B--2---:R-:W-:-:S03]  /*4f3f0*/  IMAD.WIDE R8, R3, 0x4, R20 ;  /* 0x0000000403087825 */ /* 0x004fc600078e0214 */
[----:B------:R1:W-:Y:S04]  /*4f400*/  LDGSTS.E [R6+-0x66c00], [R24.64], P5 ;  /* 0x9940000018067fae */ /* 0x0003e8000a921844 */
[----:B------:R-:W2:Y:S04]  /*4f410*/  LDL.LU.64 R20, [R1+0x388] ;  /* 0x0003880001147983 */ /* 0x000ea80000300a00 */
[----:B------:R-:W-:Y:S04]  /*4f420*/  STL.64 [R1+0x1d98], R24 ;  /* 0x001d981801007387 */ /* 0x000fe80000100a00 */
[----:B------:R-:W-:Y:S04]  /*4f430*/  STL.64 [R1+0x1e68], R8 ;  /* 0x001e680801007387 */ /* 0x000fe80000100a00 */
[----:B----4-:R-:W4:Y:S04]  /*4f440*/  LDL.LU.64 R36, [R1+0x348] ;  /* 0x0003480001247983 */ /* 0x010f280000300a00 */
[----:B------:R1:W-:Y:S01]  /*4f450*/  LDGSTS.E [R2+-0x65c00], [R8.64], P5 ;  /* 0x9a40000008027fae */ /* 0x0003e2000a921844 */
[----:B---3--:R-:W-:-:S05]  /*4f460*/  IMAD.WIDE R4, R3, 0x4, R4 ;  /* 0x0000000403047825 */ /* 0x008fca00078e0204 */
[----:B------:R3:W-:Y:S04]  /*4f470*/  STL.64 [R1+0x1e00], R4 ;  /* 0x001e000401007387 */ /* 0x0007e80000100a00 */
[----:B------:R3:W-:Y:S04]  /*4f480*/  LDGSTS.E [R0+-0x64c00], [R4.64], P5 ;  /* 0x9b40000004007fae */ /* 0x0007e8000a921844 */
[----:B---3--:R-:W3:Y:S01]  /*4f490*/  LDL.LU.64 R4, [R1+0x308] ;  /* 0x0003080001047983 */ /* 0x008ee20000300a00 */
[----:B-1----:R-:W-:-:S05]  /*4f4a0*/  IMAD.WIDE R24, R3, 0x4, R150 ;  /* 0x0000000403187825 */ /* 0x002fca00078e0296 */
[----:B------:R1:W-:Y:S04]  /*4f4b0*/  STL.64 [R1+0x1e10], R24 ;  /* 0x001e101801007387 */ /* 0x0003e80000100a00 */
[----:B------:R1:W-:Y:S01]  /*4f4c0*/  LDGSTS.E [R7+-0x63c00], [R24.64], P5 ;  /* 0x9c40000018077fae */ /* 0x0003e2000a921844 */
[----:B------:R-:W-:-:S05]  /*4f4d0*/  IMAD.WIDE R40, R3, 0x4, R134 ;  /* 0x0000000403287825 */ /* 0x000fca00078e0286 */
[----:B------:R-:W-:Y:S04]  /*4f4e0*/  STL.64 [R1+0x1e30], R40 ;  /* 0x001e302801007387 */ /* 0x000fe80000100a00 */
[----:B------:R1:W-:Y:S01]  /*4f4f0*/  LDGSTS.E [R6+-0x62c00], [R40.64], P5 ;  /* 0x9d40000028067fae */ /* 0x0003e2000a921844 */
[----:B------:R-:W-:-:S05]  /*4f500*/  IMAD.WIDE R8, R3, 0x4, R118 ;  /* 0x0000000403087825 */ /* 0x000fca00078e0276 */
[----:B------:R1:W-:Y:S04]  /*4f510*/  STL.64 [R1+0x1e38], R8 ;  /* 0x001e380801007387 */ /* 0x0003e80000100a00 */
[----:B------:R-:W3:Y:S01]  /*4f520*/  LDL.LU.64 R198, [R1+0x2c8] ;  /* 0x0002c80001c67983 */ /* 0x000ee20000300a00 */
[----:B-1----:R-:W-:-:S03]  /*4f530*/  IMAD.WIDE R24, R3, 0x4, R102 ;  /* 0x0000000403187825 */ /* 0x002fc600078e0266 */
[----:B------:R-:W3:Y:S04]  /*4f540*/  LDL.LU.64 R182, [R1+0x288] ;  /* 0x0002880001b67983 */ /* 0x000ee80000300a00 */
[----:B------:R1:W-:Y:S04]  /*4f550*/  LDGSTS.E [R2+-0x61c00], [R8.64], P5 ;  /* 0x9e40000008027fae */ /* 0x0003e8000a921844 */
[----:B------:R5:W-:Y:S04]  /*4f560*/  STL.64 [R1+0x1e50], R24 ;  /* 0x001e501801007387 */ /* 0x000be80000100a00 */
[----:B------:R-:W3:Y:S01]  /*4f570*/  LDL.LU.64 R166, [R1+0x248] ;  /* 0x0002480001a67983 */ /* 0x000ee20000300a00 */
[----:B-1----:R-:W-:-:S03]  /*4f580*/  IMAD.WIDE R8, R3, 0x4, R86 ;  /* 0x0000000403087825 */ /* 0x002fc600078e0256 */
[----:B------:R5:W-:Y:S04]  /*4f590*/  LDGSTS.E [R0+-0x60c00], [R24.64], P5 ;  /* 0x9f40000018007fae */ /* 0x000be8000a921844 */
[----:B------:R-:W3:Y:S04]  /*4f5a0*/  LDL.LU.64 R150, [R1+0x208] ;  /* 0x0002080001967983 */ /* 0x000ee80000300a00 */
[----:B------:R4:W-:Y:S04]  /*4f5b0*/  STL.64 [R1+0x1fb8], R8 ;  /* 0x001fb80801007387 */ /* 0x0009e80000100a00 */
[----:B------:R-:W3:Y:S04]  /*4f5c0*/  LDL.LU.64 R134, [R1+0x1c8] ;  /* 0x0001c80001867983 */ /* 0x000ee80000300a00 */
[----:B------:R-:W3:Y:S04]  /*4f5d0*/  LDL.LU.64 R118, [R1+0x188] ;  /* 0x0001880001767983 */ /* 0x000ee80000300a00 */
[----:B------:R4:W-:Y:S01]  /*4f5e0*/  LDGSTS.E [R7+-0x5fc00], [R8.64], P5 ;  /* 0xa040000008077fae */ /* 0x0009e2000a921844 */
[----:B-----5:R-:W-:-:S04]  /*4f5f0*/  IMAD.WIDE R24, R3, 0x4, R70 ;  /* 0x0000000403187825 */ /* 0x020fc800078e0246 */
[C---:B--2---:R-:W-:Y:S01]  /*4f600*/  IMAD.WIDE R20, R3.reuse, 0x4, R20 ;  /* 0x0000000403147825 */ /* 0x044fe200078e0214 */
[----:B------:R-:W-:Y:S04]  /*4f610*/  STL.64 [R1+0x3310], R24 ;  /* 0x0033101801007387 */ /* 0x000fe80000100a00 */
[----:B------:R1:W-:Y:S04]  /*4f620*/  STL.64 [R1+0x3308], R20 ;  /* 0x0033081401007387 */ /* 0x0003e80000100a00 */
[----:B------:R-:W2:Y:S01]  /*4f630*/  LDL.LU.64 R102, [R1+0x148] ;  /* 0x0001480001667983 */ /* 0x000ea20000300a00 */
[----:B----4-:R-:W-:-:S03]  /*4f640*/  IMAD.WIDE R8, R3, 0x4, R36 ;  /* 0x0000000403087825 */ /* 0x010fc600078e0224 */
[----:B------:R-:W4:Y:S04]  /*4f650*/  LDL.LU.64 R86, [R1+0x108] ;  /* 0x0001080001567983 */ /* 0x000f280000300a00 */
[----:B------:R5:W-:Y:S04]  /*4f660*/  LDGSTS.E [R6+-0x5ec00], [R24.64], P5 ;  /* 0xa140000018067fae */ /* 0x000be8000a921844 */
[----:B------:R-:W-:Y:S04]  /*4f670*/  STL.64 [R1+0x3300], R8 ;  /* 0x0033000801007387 */ /* 0x000fe80000100a00 */
[----:B------:R1:W-:Y:S04]  /*4f680*/  LDGSTS.E [R2+-0x5dc00], [R20.64], P5 ;  /* 0xa240000014027fae */ /* 0x0003e8000a921844 */
[----:B------:R-:W4:Y:S04]  /*4f690*/  LDL.LU.64 R70, [R1+0xc8] ;  /* 0x0000c80001467983 */ /* 0x000f280000300a00 */
[----:B------:R3:W-:Y:S04]  /*4f6a0*/  LDGSTS.E [R0+-0x5cc00], [R8.64], P5 ;  /* 0xa340000008007fae */ /* 0x0007e8000a921844 */
[----:B-1----:R-:W4:Y:S01]  /*4f6b0*/  LDL.LU.64 R20, [R1+0x88] ;  /* 0x0000880001147983 */ /* 0x002f220000300a00 */
[----:B---3--:R-:W-:-:S05]  /*4f6c0*/  IMAD.WIDE R4, R3, 0x4, R4 ;  /* 0x0000000403047825 */ /* 0x008fca00078e0204 */
[----:B------:R1:W-:Y:S04]  /*4f6d0*/  STL.64 [R1+0x32f8], R4 ;  /* 0x0032f80401007387 */ /* 0x0003e80000100a00 */
[----:B------:R-:W3:Y:S04]  /*4f6e0*/  LDL.LU.64 R36, [R1+0x48] ;  /* 0x0000480001247983 */ /* 0x000ee80000300a00 */
[----:B------:R1:W-:Y:S04]  /*4f6f0*/  LDGSTS.E [R7+-0x5bc00], [R4.64], P5 ;  /* 0xa440000004077fae */ /* 0x0003e8000a921844 */
[----:B-1----:R-:W3:Y:S01]  /*4f700*/  LDL.LU.64 R4, [R1+0x8] ;  /* 0x0000080001047983 */ /* 0x002ee20000300a00 */
[----:B------:R-:W-:-:S04]  /*4f710*/  IMAD.WIDE R10, R3, 0x4, R10 ;  /* 0x00000004030a7825 */ /* 0x000fc800078e020a */
[----:B------:R-:W-:-:S04]  /*4f720*/  IMAD.WIDE R40, R3, 0x4, R198 ;  /* 0x0000000403287825 */ /* 0x000fc800078e02c6 */
[C---:B-----5:R-:W-:Y:S01]  /*4f730*/  IMAD.WIDE R24, R3.reuse, 0x4, R182 ;  /* 0x0000000403187825 */ /* 0x060fe200078e02b6 */
[----:B------:R-:W-:Y:S04]  /*4f740*/  STL.64 [R1+0x32f0], R40 ;  /* 0x0032f02801007387 */ /* 0x000fe80000100a00 */
[----:B------:R1:W-:Y:S04]  /*4f750*/  LDGSTS.E [R6+-0x5ac00], [R40.64], P5 ;  /* 0xa540000028067fae */ /* 0x0003e8000a921844 */
[----:B------:R5:W-:Y:S01]  /*4f760*/  STL.64 [R1+0x32e8], R24 ;  /* 0x0032e81801007387 */ /* 0x000be20000100a00 */
[----:B------:R-:W-:-:S03]  /*4f770*/  IMAD.WIDE R8, R3, 0x4, R166 ;  /* 0x0000000403087825 */ /* 0x000fc600078e02a6 */
[----:B------:R5:W-:Y:S04]  /*4f780*/  LDGSTS.E [R2+-0x59c00], [R24.64], P5 ;  /* 0xa640000018027fae */ /* 0x000be8000a921844 */
[----:B------:R1:W-:Y:S04]  /*4f790*/  STL.64 [R1+0x32e0], R8 ;  /* 0x0032e00801007387 */ /* 0x0003e80000100a00 */
[----:B------:R1:W-:Y:S01]  /*4f7a0*/  LDGSTS.E [R0+-0x58c00], [R8.64], P5 ;  /* 0xa740000008007fae */ /* 0x0003e2000a921844 */
[----:B-----5:R-:W-:-:S04]  /*4f7b0*/  IMAD.WIDE R24, R3, 0x4, R150 ;  /* 0x0000000403187825 */ /* 0x020fc800078e0296 */
[C---:B-1----:R-:W-:Y:S01]  /*4f7c0*/  IMAD.WIDE R40, R3.reuse, 0x4, R134 ;  /* 0x0000000403287825 */ /* 0x042fe200078e0286 */
[----:B------:R2:W-:Y:S03]  /*4f7d0*/  STL.64 [R1+0x32d8], R24 ;  /* 0x0032d81801007387 */ /* 0x0005e60000100a00 */
[C---:B------:R-:W-:Y:S01]  /*4f7e0*/  IMAD.WIDE R8, R3.reuse, 0x4, R118 ;  /* 0x0000000403087825 */ /* 0x040fe200078e0276 */
[----:B------:R2:W-:Y:S04]  /*4f7f0*/  LDGSTS.E [R7+-0x57c00], [R24.64], P5 ;  /* 0xa840000018077fae */ /* 0x0005e8000a921844 */
[----:B------:R-:W-:Y:S04]  /*4f800*/  STL.64 [R1+0x32d0], R40 ;  /* 0x0032d02801007387 */ /* 0x000fe80000100a00 */
[----:B------:R1:W-:Y:S04]  /*4f810*/  LDGSTS.E [R6+-0x56c00], [R40.64], P5 ;  /* 0xa940000028067fae */ /* 0x0003e8000a921844 */
[----:B------:R4:W-:Y:S04]  /*4f820*/  STL.64 [R1+0x32c8], R8 ;  /* 0x0032c80801007387 */ /* 0x0009e80000100a00 */
[----:B------:R4:W-:Y:S01]  /*4f830*/  LDGSTS.E [R2+-0x55c00], [R8.64], P5 ;  /* 0xaa40000008027fae */ /* 0x0009e2000a921844 */
[----:B--2---:R-:W-:-:S04]  /*4f840*/  IMAD.WIDE R24, R3, 0x4, R102 ;  /* 0x0000000403187825 */ /* 0x004fc800078e0266 */
[C---:B----4-:R-:W-:Y:S01]  /*4f850*/  IMAD.WIDE R8, R3.reuse, 0x4, R86 ;  /* 0x0000000403087825 */ /* 0x050fe200078e0256 */
[----:B------:R2:W-:Y:S04]  /*4f860*/  STL.64 [R1+0x32c0], R24 ;  /* 0x0032c01801007387 */ /* 0x0005e80000100a00 */
[----:B------:R2:W-:Y:S04]  /*4f870*/  LDGSTS.E [R0+-0x54c00], [R24.64], P5 ;  /* 0xab40000018007fae */ /* 0x0005e8000a921844 */
[----:B------:R3:W-:Y:S04]  /*4f880*/  STL.64 [R1+0x32b8], R8 ;  /* 0x0032b80801007387 */ /* 0x0007e80000100a00 */
[----:B------:R3:W-:Y:S01]  /*4f890*/  LDGSTS.E [R7+-0x53c00], [R8.64], P5 ;  /* 0xac40000008077fae */ /* 0x0007e2000a921844 */
[----:B--2---:R-:W-:-:S04]  /*4f8a0*/  IMAD.WIDE R24, R3, 0x4, R70 ;  /* 0x0000000403187825 */ /* 0x004fc800078e0246 */
[C---:B------:R-:W-:Y:S01]  /*4f8b0*/  IMAD.WIDE R20, R3.reuse, 0x4, R20 ;  /* 0x0000000403147825 */ /* 0x040fe200078e0214 */
[----:B------:R-:W-:Y:S04]  /*4f8c0*/  STL.64 [R1+0x32b0], R24 ;  /* 0x0032b01801007387 */ /* 0x000fe80000100a00 */
[----:B------:R2:W-:Y:S04]  /*4f8d0*/  LDGSTS.E [R6+-0x52c00], [R24.64], P5 ;  /* 0xad40000018067fae */ /* 0x0005e8000a921844 */
[----:B------:R-:W-:Y:S04]  /*4f8e0*/  STL.64 [R1+0x32a8], R20 ;  /* 0x0032a81401007387 */ /* 0x000fe80000100a00 */
[----:B------:R4:W-:Y:S01]  /*4f8f0*/  LDGSTS.E [R2+-0x51c00], [R20.64], P5 ;  /* 0xae40000014027fae */ /* 0x0009e2000a921844 */
[----:B---3--:R-:W-:-:S05]  /*4f900*/  IMAD.WIDE R8, R3, 0x4, R36 ;  /* 0x0000000403087825 */ /* 0x008fca00078e0224 */
[----:B------:R3:W-:Y:S04]  /*4f910*/  STL.64 [R1+0x32a0], R8 ;  /* 0x0032a00801007387 */ /* 0x0007e80000100a00 */
[----:B------:R3:W-:Y:S01]  /*4f920*/  LDGSTS.E [R0+-0x50c00], [R8.64], P5 ;  /* 0xaf40000008007fae */ /* 0x0007e2000a921844 */
[----:B------:R-:W-:-:S04]  /*4f930*/  IMAD.WIDE R4, R3, 0x4, R4 ;  /* 0x0000000403047825 */ /* 0x000fc800078e0204 */
[C---:B---3--:R-:W-:Y:S01]  /*4f940*/  IMAD.WIDE R8, R3.reuse, 0x4, R26 ;  /* 0x0000000403087825 */ /* 0x048fe200078e021a */
[----:B------:R3:W-:Y:S04]  /*4f950*/  STL.64 [R1+0x3298], R4 ;  /* 0x0032980401007387 */ /* 0x0007e80000100a00 */
[----:B------:R3:W-:Y:S04]  /*4f960*/  LDGSTS.E [R7+-0x4fc00], [R4.64], P5 ;  /* 0xb040000004077fae */ /* 0x0007e8000a921844 */
[----:B------:R5:W-:Y:S04]  /*4f970*/  STL.64 [R1+0x3290], R10 ;  /* 0x0032900a01007387 */ /* 0x000be80000100a00 */
[----:B------:R5:W-:Y:S01]  /*4f980*/  LDGSTS.E [R6+-0x4ec00], [R10.64], P5 ;  /* 0xb14000000a067fae */ /* 0x000be2000a921844 */
[----:B---3--:R-:W-:-:S03]  /*4f990*/  IMAD.WIDE R4, R3, 0x4, R42 ;  /* 0x0000000403047825 */ /* 0x008fc600078e022a */
[----:B------:R3:W-:Y:S04]  /*4f9a0*/  STL.64 [R1+0x3288], R8 ;  /* 0x0032880801007387 */ /* 0x0007e80000100a00 */
[----:B------:R3:W-:Y:S01]  /*4f9b0*/  LDGSTS.E [R2+-0x4dc00], [R8.64], P5 ;  /* 0xb240000008027fae */ /* 0x0007e2000a921844 */
[----:B-----5:R-:W-:-:S03]  /*4f9c0*/  IMAD.WIDE R10, R3, 0x4, R74 ;  /* 0x00000004030a7825 */ /* 0x020fc600078e024a */
[----:B------:R5:W-:Y:S04]  /*4f9d0*/  STL.64 [R1+0x3280], R4 ;  /* 0x0032800401007387 */ /* 0x000be80000100a00 */
[----:B------:R5:W-:Y:S01]  /*4f9e0*/  LDGSTS.E [R0+-0x4cc00], [R4.64], P5 ;  /* 0xb340000004007fae */ /* 0x000be2000a921844 */
[----:B---3--:R-:W-:-:S05]  /*4f9f0*/  IMAD.WIDE R8, R3, 0x4, R58 ;  /* 0x0000000403087825 */ /* 0x008fca00078e023a */
[----:B------:R3:W-:Y:S01]  /*4fa00*/  STL.64 [R1+0x3278], R8 ;  /* 0x0032780801007387 */ /* 0x0007e20000100a00 */
[----:B-----5:R-:W-:-:S03]  /*4fa10*/  IMAD.WIDE R4, R3, 0x4, R90 ;  /* 0x0000000403047825 */ /* 0x020fc600078e025a */
[----:B------:R3:W-:Y:S04]  /*4fa20*/  LDGSTS.E [R7+-0x4bc00], [R8.64], P5 ;  /* 0xb440000008077fae */ /* 0x0007e8000a921844 */
[----:B------:R-:W-:Y:S04]  /*4fa30*/  STL.64 [R1+0x3270], R10 ;  /* 0x0032700a01007387 */ /* 0x000fe80000100a00 */
[----:B------:R2:W-:Y:S01]  /*4fa40*/  LDGSTS.E [R6+-0x4ac00], [R10.64], P5 ;  /* 0xb54000000a067fae */ /* 0x0005e2000a921844 */
[----:B---3--:R-:W-:-:S03]  /*4fa50*/  IMAD.WIDE R8, R3, 0x4, R106 ;  /* 0x0000000403087825 */ /* 0x008fc600078e026a */
[----:B------:R3:W-:Y:S04]  /*4fa60*/  STL.64 [R1+0x2000], R4 ;  /* 0x0020000401007387 */ /* 0x0007e80000100a00 */
[----:B------:R3:W-:Y:S01]  /*4fa70*/  LDGSTS.E [R2+-0x49c00], [R4.64], P5 ;  /* 0xb640000004027fae */ /* 0x0007e2000a921844 */
[----:B--2---:R-:W-:-:S03]  /*4fa80*/  IMAD.WIDE R24, R3, 0x4, R138 ;  /* 0x0000000403187825 */ /* 0x004fc600078e028a */
[----:B------:R2:W-:Y:S04]  /*4fa90*/  STL.64 [R1+0x1ff8], R8 ;  /* 0x001ff80801007387 */ /* 0x0005e80000100a00 */
[----:B------:R-:W5:Y:S01]  /*4faa0*/  LDL.LU.64 R36, [R1+0x1c80] ;  /* 0x001c800001247983 */ /* 0x000f620000300a00 */
[----:B---3--:R-:W-:-:S03]  /*4fab0*/  IMAD.WIDE R4, R3, 0x4, R122 ;  /* 0x0000000403047825 */ /* 0x008fc600078e027a */
[----:B------:R2:W-:Y:S04]  /*4fac0*/  LDGSTS.E [R0+-0x48c00], [R8.64], P5 ;  /* 0xb740000008007fae */ /* 0x0005e8000a921844 */
[----:B------:R3:W-:Y:S04]  /*4fad0*/  STL.64 [R1+0x1ff0], R4 ;  /* 0x001ff00401007387 */ /* 0x0007e80000100a00 */
[----:B----4-:R-:W4:Y:S04]  /*4fae0*/  LDL.LU.64 R20, [R1+0x1c70] ;  /* 0x001c700001147983 */ /* 0x010f280000300a00 */
[----:B------:R3:W-:Y:S04]  /*4faf0*/  LDGSTS.E [R7+-0x47c00], [R4.64], P5 ;  /* 0xb840000004077fae */ /* 0x0007e8000a921844 */
[----:B------:R1:W-:Y:S01]  /*4fb00*/  STL.64 [R1+0x1fe8], R24 ;  /* 0x001fe81801007387 */ /* 0x0003e20000100a00 */
[----:B--2---:R-:W-:-:S03]  /*4fb10*/  IMAD.WIDE R8, R3, 0x4, R154 ;  /* 0x0000000403087825 */ /* 0x004fc600078e029a */
[----:B------:R1:W-:Y:S04]  /*4fb20*/  LDGSTS.E [R6+-0x46c00], [R24.64], P5 ;  /* 0xb940000018067fae */ /* 0x0003e8000a921844 */
[----:B---3--:R-:W2:Y:S01]  /*4fb30*/  LDL.LU.64 R4, [R1+0x1500] ;  /* 0x0015000001047983 */ /* 0x008ea20000300a00 */
[----:B------:R-:W-:-:S03]  /*4fb40*/  IMAD.WIDE R10, R3, 0x4, R170 ;  /* 0x00000004030a7825 */ /* 0x000fc600078e02aa */
[----:B------:R3:W-:Y:S04]  /*4fb50*/  STL.64 [R1+0x1fe0], R8 ;  /* 0x001fe00801007387 */ /* 0x0007e80000100a00 */
[----:B------:R-:W2:Y:S01]  /*4fb60*/  LDL.LU.64 R134, [R1+0x14e0] ;  /* 0x0014e00001867983 */ /* 0x000ea20000300a00 */
[----:B-1----:R-:W-:-:S03]  /*4fb70*/  IMAD.WIDE R24, R3, 0x4, R202 ;  /* 0x0000000403187825 */ /* 0x002fc600078e02ca */
[----:B------:R3:W-:Y:S04]  /*4fb80*/  LDGSTS.E [R2+-0x45c00], [R8.64], P5 ;  /* 0xba40000008027fae */ /* 0x0007e8000a921844 */
[----:B------:R1:W-:Y:S04]  /*4fb90*/  STL.64 [R1+0x1fd8], R10 ;  /* 0x001fd80a01007387 */ /* 0x0003e80000100a00 */
[----:B------:R-:W2:Y:S01]  /*4fba0*/  LDL.LU.64 R118, [R1+0x14b8] ;  /* 0x0014b80001767983 */ /* 0x000ea20000300a00 */
[----:B---3--:R-:W-:-:S03]  /*4fbb0*/  IMAD.WIDE R8, R3, 0x4, R186 ;  /* 0x0000000403087825 */ /* 0x008fc600078e02ba */
[----:B------:R1:W-:Y:S04]  /*4fbc0*/  LDGSTS.E [R0+-0x44c00], [R10.64], P5 ;  /* 0xbb4000000a007fae */ /* 0x0003e8000a921844 */
[----:B------:R3:W-:Y:S04]  /*4fbd0*/  STL.64 [R1+0x1fd0], R8 ;  /* 0x001fd00801007387 */ /* 0x0007e80000100a00 */
[----:B------:R-:W2:Y:S01]  /*4fbe0*/  LDL.LU.64 R102, [R1+0x1488] ;  /* 0x0014880001667983 */ /* 0x000ea20000300a00 */
[----:B-1----:R-:W-:-:S03]  /*4fbf0*/  IMAD.WIDE R10, R3, 0x4, R218 ;  /* 0x00000004030a7825 */ /* 0x002fc600078e02da */
[----:B------:R-:W-:Y:S04]  /*4fc00*/  STL.64 [R1+0x1fc8], R24 ;  /* 0x001fc81801007387 */ /* 0x000fe80000100a00 */
[----:B------:R3:W-:Y:S04]  /*4fc10*/  LDGSTS.E [R7+-0x43c00], [R8.64], P5 ;  /* 0xbc40000008077fae */ /* 0x0007e8000a921844 */
[----:B------:R-:W2:Y:S04]  /*4fc20*/  LDL.LU.64 R86, [R1+0x1458] ;  /* 0x0014580001567983 */ /* 0x000ea80000300a00 */
[----:B------:R5:W-:Y:S01]  /*4fc30*/  STL.64 [R1+0x1fc0], R10 ;  /* 0x001fc00a01007387 */ /* 0x000be20000100a00 */
[----:B---3--:R-:W-:-:S03]  /*4fc40*/  IMAD.WIDE R8, R3, 0x4, R234 ;  /* 0x0000000403087825 */ /* 0x008fc600078e02ea */
[----:B------:R4:W-:Y:S04]  /*4fc50*/  LDGSTS.E [R6+-0x42c00], [R24.64], P5 ;  /* 0xbd40000018067fae */ /* 0x0009e8000a921844 */
[----:B------:R-:W3:Y:S04]  /*4fc60*/  LDL.LU.64 R70, [R1+0x1420] ;  /* 0x0014200001467983 */ /* 0x000ee80000300a00 */
[----:B------:R5:W-:Y:S04]  /*4fc70*/  LDGSTS.E [R2+-0x41c00], [R10.64], P5 ;  /* 0xbe4000000a027fae */ /* 0x000be8000a921844 */
[----:B------:R2:W-:Y:S04]  /*4fc80*/  STL.64 [R1+0x3268], R8 ;  /* 0x0032680801007387 */ /* 0x0005e80000100a00 */
[----:B------:R2:W-:Y:S01]  /*4fc90*/  LDGSTS.E [R0+-0x40c00], [R8.64], P5 ;  /* 0xbf40000008007fae */ /* 0x0005e2000a921844 */
[----:B-----5:R-:W-:-:S03]  /*4fca0*/  IMAD.WIDE R10, R3, 0x4, R36 ;  /* 0x00000004030a7825 */ /* 0x020fc600078e0224 */
[----:B------:R-:W5:Y:S04]  /*4fcb0*/  LDL.LU.64 R36, [R1+0xd40] ;  /* 0x000d400001247983 */ /* 0x000f680000300a00 */
[----:B------:R1:W-:Y:S01]  /*4fcc0*/  STL.64 [R1+0x148], R10 ;  /* 0x0001480a01007387 */ /* 0x0003e20000100a00 */
[----:B----4-:R-:W-:-:S03]  /*4fcd0*/  IMAD.WIDE R24, R3, 0x4, R20 ;  /* 0x0000000403187825 */ /* 0x010fc600078e0214 */
[----:B------:R-:W4:Y:S01]  /*4fce0*/  LDL.LU.64 R20, [R1+0xcd8] ;  /* 0x000cd80001147983 */ /* 0x000f220000300a00 */
[----:B--2---:R-:W-:-:S03]  /*4fcf0*/  IMAD.WIDE R8, R3, 0x4, R4 ;  /* 0x0000000403087825 */ /* 0x004fc600078e0204 */
[----:B------:R-:W2:Y:S04]  /*4fd00*/  LDL.LU.64 R4, [R1+0xc90] ;  /* 0x000c900001047983 */ /* 0x000ea80000300a00 */
[----:B------:R-:W1:Y:S02]  /*4fd10*/  S2R R55, SR_TID.X ;  /* 0x0000000000377919 */ /* 0x000e640000002100 */
[----:B-1----:R-:W-:-:S05]  /*4fd20*/  LOP3.LUT R55, R55, 0x7f, RZ, 0xc0, !PT ;  /* 0x0000007f37377812 */ /* 0x002fca00078ec0ff */
[----:B------:R-:W-:-:S05]  /*4fd30*/  IMAD.SHL.U32 R55, R55, 0x4, RZ ;  /* 0x0000000437377824 */ /* 0x000fca00078e00ff */
[----:B------:R-:W-:-:S04]  /*4fd40*/  LOP3.LUT R55, R55, 0x30, RZ, 0x3c, !PT ;  /* 0x0000003037377812 */ /* 0x000fc800078e3cff */
[C---:B------:R-:W-:Y:S02]  /*4fd50*/  IADD3 R7, R55.reuse, 0x100000, RZ ;  /* 0x0010000037077810 */ /* 0x040fe40007ffe0ff */
[C---:B------:R-:W-:Y:S02]  /*4fd60*/  IADD3 R6, R55.reuse, 0x100000, RZ ;  /* 0x0010000037067810 */ /* 0x040fe40007ffe0ff */
[C---:B------:R-:W-:Y:S01]  /*4fd70*/  IADD3 R2, R55.reuse, 0x100000, RZ ;  /* 0x0010000037027810 */ /* 0x040fe20007ffe0ff */
[----:B------:R1:W-:Y:S04]  /*4fd80*/  LDGSTS.E [R7+-0x7fa00], [R10.64], P5 ;  /* 0x806000000a077fae */ /* 0x0003e8000a921844 */
[----:B------:R3:W-:Y:S01]  /*4fd90*/  STL.64 [R1+0x118], R24 ;  /* 0x0001181801007387 */ /* 0x0007e20000100a00 */
[----:B------:R-:W-:-:S03]  /*4fda0*/  IADD3 R0, R55, 0x100000, RZ ;  /* 0x0010000037007810 */ /* 0x000fc60007ffe0ff */
[----:B------:R3:W-:Y:S01]  /*4fdb0*/  STL.64 [R1+0x110], R8 ;  /* 0x0001100801007387 */ /* 0x0007e20000100a00 */
[----:B-1----:R-:W-:-:S03]  /*4fdc0*/  IMAD.WIDE R10, R3, 0x4, R134 ;  /* 0x00000004030a7825 */ /* 0x002fc600078e0286 */
[----:B------:R3:W-:Y:S04]  /*4fdd0*/  LDGSTS.E [R6+-0x7ea00], [R24.64], P5 ;  /* 0x8160000018067fae */ /* 0x0007e8000a921844 */
[----:B------:R-:W2:Y:S04]  /*4fde0*/  LDL.LU.64 R134, [R1+0xc30] ;  /* 0x000c300001867983 */ /* 0x000ea80000300a00 */
[----:B------:R1:W-:Y:S04]  /*4fdf0*/  LDGSTS.E [R2+-0x7da00], [R8.64], P5 ;  /* 0x8260000008027fae */ /* 0x0003e8000a921844 */
[----:B------:R1:W-:Y:S01]  /*4fe00*/  STL.64 [R1+0x108], R10 ;  /* 0x0001080a01007387 */ /* 0x0003e20000100a00 */
[----:B---3--:R-:W-:-:S03]  /*4fe10*/  IMAD.WIDE R24, R3, 0x4, R102 ;  /* 0x0000000403187825 */ /* 0x008fc600078e0266 */
[----:B------:R3:W-:Y:S01]  /*4fe20*/  LDGSTS.E [R0+-0x7ca00], [R10.64], P5 ;  /* 0x836000000a007fae */ /* 0x0007e2000a921844 */
[----:B-1----:R-:W-:-:S03]  /*4fe30*/  IMAD.WIDE R8, R3, 0x4, R118 ;  /* 0x0000000403087825 */ /* 0x002fc600078e0276 */
[----:B------:R-:W2:Y:S04]  /*4fe40*/  LDL.LU.64 R118, [R1+0xbc0] ;  /* 0x000bc00001767983 */ /* 0x000ea80000300a00 */
[----:B------:R1:W-:Y:S01]  /*4fe50*/  STL.64 [R1+0xd8], R8 ;  /* 0x0000d80801007387 */ /* 0x0003e20000100a00 */
[----:B---3--:R-:W-:-:S03]  /*4fe60*/  IMAD.WIDE R10, R3, 0x4, R86 ;  /* 0x00000004030a7825 */ /* 0x008fc600078e0256 */
[----:B------:R-:W3:Y:S04]  /*4fe70*/  LDL.LU.64 R102, [R1+0xb68] ;  /* 0x000b680001667983 */ /* 0x000ee80000300a00 */
[----:B------:R-:W3:Y:S04]  /*4fe80*/  LDL.LU.64 R86, [R1+0xaf0] ;  /* 0x000af00001567983 */ /* 0x000ee80000300a00 */
[----:B------:R1:W-:Y:S04]  /*4fe90*/  LDGSTS.E [R7+-0x7ba00], [R8.64], P5 ;  /* 0x8460000008077fae */ /* 0x0003e8000a921844 */
[----:B------:R-:W-:Y:S04]  /*4fea0*/  STL.64 [R1+0xd0], R24 ;  /* 0x0000d01801007387 */ /* 0x000fe80000100a00 */
[----:B------:R5:W-:Y:S01]  /*4feb0*/  STL.64 [R1+0xc8], R10 ;  /* 0x0000c80a01007387 */ /* 0x000be20000100a00 */
[----:B-1----:R-:W-:-:S03]  /*4fec0*/  IMAD.WIDE R8, R3, 0x4, R70 ;  /* 0x0000000403087825 */ /* 0x002fc600078e0246 */
[----:B------:R4:W-:Y:S04]  /*4fed0*/  LDGSTS.E [R6+-0x7aa00], [R24.64], P5 ;  /* 0x8560000018067fae */ /* 0x0009e8000a921844 */
[----:B------:R5:W-:Y:S04]  /*4fee0*/  LDGSTS.E [R2+-0x79a00], [R10.64], P5 ;  /* 0x866000000a027fae */ /* 0x000be8000a921844 */
[----:B------:R-:W3:Y:S04]  /*4fef0*/  LDL.LU.64 R70, [R1+0xaa0] ;  /* 0x000aa00001467983 */ /* 0x000ee80000300a00 */
[----:B------:R2:W-:Y:S04]  /*4ff00*/  STL.64 [R1+0x88], R8 ;  /* 0x0000880801007387 */ /* 0x0005e80000100a00 */
[----:B------:R2:W-:Y:S01]  /*4ff10*/  LDGSTS.E [R0+-0x78a00], [R8.64], P5 ;  /* 0x8760000008007fae */ /* 0x0005e2000a921844 */
[----:B-----5:R-:W-:-:S03]  /*4ff20*/  IMAD.WIDE R10, R3, 0x4, R36 ;  /* 0x00000004030a7825 */ /* 0x020fc600078e0224 */
[----:B------:R-:W5:Y:S04]  /*4ff30*/  LDL.LU.64 R36, [R1+0xa60] ;  /* 0x000a600001247983 */ /* 0x000f680000300a00 */
[----:B------:R1:W-:Y:S04]  /*4ff40*/  STL.64 [R1+0x58], R10 ;  /* 0x0000580a01007387 */ /* 0x0003e80000100a00 */
[----:B------:R1:W-:Y:S01]  /*4ff50*/  LDGSTS.E [R7+-0x77a00], [R10.64], P5 ;  /* 0x886000000a077fae */ /* 0x0003e2000a921844 */
[----:B----4-:R-:W-:-:S03]  /*4ff60*/  IMAD.WIDE R24, R3, 0x4, R20 ;  /* 0x0000000403187825 */ /* 0x010fc600078e0214 */
[----:B------:R-:W4:Y:S04]  /*4ff70*/  LDL.LU.64 R20, [R1+0xa20] ;  /* 0x000a200001147983 */ /* 0x000f280000300a00 */
[----:B------:R3:W-:Y:S01]  /*4ff80*/  LDGSTS.E [R6+-0x76a00], [R24.64], P5 ;  /* 0x8960000018067fae */ /* 0x0007e2000a921844 */
[----:B--2---:R-:W-:-:S03]  /*4ff90*/  IMAD.WIDE R8, R3, 0x4, R4 ;  /* 0x0000000403087825 */ /* 0x004fc600078e0204 */
[----:B------:R-:W2:Y:S04]  /*4ffa0*/  LDL.LU.64 R4, [R1+0x9e0] ;  /* 0x0009e00001047983 */ /* 0x000ea80000300a00 */
[----:B------:R-:W-:Y:S04]  /*4ffb0*/  STL.64 [R1+0x50], R24 ;  /* 0x0000501801007387 */ /* 0x000fe80000100a00 */
[----:B------:R1:W-:Y:S04]  /*4ffc0*/  STL.64 [R1+0x48], R8 ;  /* 0x0000480801007387 */ /* 0x0003e80000100a00 */
[----:B------:R1:W-:Y:S04]  /*4ffd0*/  LDGSTS.E [R2+-0x75a00], [R8.64], P5 ;  /* 0x8a60000008027fae */ /* 0x0003e8000a921844 */
[----:B------:R-:W2:Y:S01]  /*4ffe0*/  LDL.LU.64 R150, [R1+0x990] ;  /* 0x0009900001967983 */ /* 0x000ea20000300a00 */
[----:B-1----:R-:W-:-:S05]  /*4fff0*/  IMAD.WIDE R10, R3, 0x4, R134 ;  /* 0x00000004030a7825 */ /* 0x002fca00078e0286 */
[----:B------:R1:W-:Y:S04]  /*50000*/  STL.64 [R1+0x208], R10 ;  /* 0x0002080a01007387 */ /* 0x0003e80000100a00 */
[----:B------:R-:W2:Y:S04]  /*50010*/  LDL.LU.64 R134, [R1+0x950] ;  /* 0x0009500001867983 */ /* 0x000ea80000300a00 */
[----:B------:R1:W-:Y:S01]  /*50020*/  LDGSTS.E [R0+-0x74a00], [R10.64], P5 ;  /* 0x8b6000000a007fae */ /* 0x0003e2000a921844 */
[----:B------:R-:W-:-:S05]  /*50030*/  IMAD.WIDE R8, R3, 0x4, R118 ;  /* 0x0000000403087825 */ /* 0x000fca00078e0276 */
[----:B------:R3:W-:Y:S02]  /*50040*/  STL.64 [R1+0x2c8], R8 ;  /* 0x0002c80801007387 */ /* 0x0007e40000100a00 */
[C---:B---3--:R-:W-:Y:S02]  /*50050*/  IMAD.WIDE R24, R3.reuse, 0x4, R102 ;  /* 0x0000000403187825 */ /* 0x048fe400078e0266 */
[----:B------:R-:W3:Y:S02]  /*50060*/  LDL.LU.64 R118, [R1+0x910] ;  /* 0x0009100001767983 */ /* 0x000ee40000300a00 */
[C---:B-1----:R-:W-:Y:S02]  /*50070*/  IMAD.WIDE R10, R3.reuse, 0x4, R86 ;  /* 0x00000004030a7825 */ /* 0x042fe400078e0256 */
[----:B------:R-:W3:Y:S04]  /*50080*/  LDL.LU.64 R102, [R1+0x8c0] ;  /* 0x0008c00001667983 */ /* 0x000ee80000300a00 */
[----:B------:R-:W-:Y:S04]  /*50090*/  STL.64 [R1+0x520], R24 ;  /* 0x0005201801007387 */ /* 0x000fe80000100a00 */
[----:B------:R1:W-:Y:S04]  /*500a0*/  LDGSTS.E [R7+-0x73a00], [R8.64], P5 ;  /* 0x8c60000008077fae */ /* 0x0003e8000a921844 */
[----:B------:R5:W-:Y:S04]  /*500b0*/  STL.64 [R1+0x18d0], R10 ;  /* 0x0018d00a01007387 */ /* 0x000be80000100a00 */
[----:B------:R-:W3:Y:S04]  /*500c0*/  LDL.LU.64 R86, [R1+0x880] ;  /* 0x0008800001567983 */ /* 0x000ee80000300a00 */
[----:B------:R3:W-:Y:S01]  /*500d0*/  LDGSTS.E [R6+-0x72a00], [R24.64], P5 ;  /* 0x8d60000018067fae */ /* 0x0007e2000a921844 */
[----:B-1----:R-:W-:-:S03]  /*500e0*/  IMAD.WIDE R8, R3, 0x4, R70 ;  /* 0x0000000403087825 */ /* 0x002fc600078e0246 */
[----:B------:R5:W-:Y:S04]  /*500f0*/  LDGSTS.E [R2+-0x71a00], [R10.64], P5 ;  /* 0x8e6000000a027fae */ /* 0x000be8000a921844 */
[----:B------:R4:W-:Y:S04]  /*50100*/  STL.64 [R1+0x1930], R8 ;  /* 0x0019300801007387 */ /* 0x0009e80000100a00 */
[----:B------:R4:W-:Y:S04]  /*50110*/  LDGSTS.E [R0+-0x70a00], [R8.64], P5 ;  /* 0x8f60000008007fae */ /* 0x0009e8000a921844 */
[----:B------:R-:W3:Y:S01]  /*50120*/  LDL.LU.64 R70, [R1+0x840] ;  /* 0x0008400001467983 */ /* 0x000ee20000300a00 */
[----:B-----5:R-:W-:-:S05]  /*50130*/  IMAD.WIDE R10, R3, 0x4, R36 ;  /* 0x00000004030a7825 */ /* 0x020fca00078e0224 */
[----:B------:R-:W-:Y:S04]  /*50140*/  STL.64 [R1+0x1970], R10 ;  /* 0x0019700a01007387 */ /* 0x000fe80000100a00 */
[----:B------:R-:W5:Y:S01]  /*50150*/  LDL.LU.64 R36, [R1+0x518] ;  /* 0x0005180001247983 */ /* 0x000f620000300a00 */
[----:B----4-:R-:W-:-:S03]  /*50160*/  IMAD.WIDE R8, R3, 0x4, R20 ;  /* 0x0000000403087825 */ /* 0x010fc600078e0214 */
[----:B------:R1:W-:Y:S04]  /*50170*/  LDGSTS.E [R7+-0x6fa00], [R10.64], P5 ;  /* 0x906000000a077fae */ /* 0x0003e8000a921844 */
[----:B------:R-:W4:Y:S04]  /*50180*/  LDL.LU.64 R20, [R1+0x4f8] ;  /* 0x0004f80001147983 */ /* 0x000f280000300a00 */
[----:B------:R-:W-:Y:S04]  /*50190*/  STL.64 [R1+0x19b0], R8 ;  /* 0x0019b00801007387 */ /* 0x000fe80000100a00 */
[----:B------:R1:W-:Y:S01]  /*501a0*/  LDGSTS.E [R6+-0x6ea00], [R8.64], P5 ;  /* 0x9160000008067fae */ /* 0x0003e2000a921844 */
[----:B--2---:R-:W-:-:S05]  /*501b0*/  IMAD.WIDE R4, R3, 0x4, R4 ;  /* 0x0000000403047825 */ /* 0x004fca00078e0204 */
[----:B------:R2:W-:Y:S04]  /*501c0*/  STL.64 [R1+0x19e0], R4 ;  /* 0x0019e00401007387 */ /* 0x0005e80000100a00 */
[----:B------:R2:W-:Y:S04]  /*501d0*/  LDGSTS.E [R2+-0x6da00], [R4.64], P5 ;  /* 0x9260000004027fae */ /* 0x0005e8000a921844 */
[----:B--2---:R-:W2:Y:S01]  /*501e0*/  LDL.LU.64 R4, [R1+0x4d8] ;  /* 0x0004d80001047983 */ /* 0x004ea20000300a00 */
[----:B-1----:R-:W-:-:S05]  /*501f0*/  IMAD.WIDE R10, R3, 0x4, R150 ;  /* 0x00000004030a7825 */ /* 0x002fca00078e0296 */
[----:B------:R1:W-:Y:S04]  /*50200*/  STL.64 [R1+0x1a18], R10 ;  /* 0x001a180a01007387 */ /* 0x0003e80000100a00 */
[----:B------:R1:W-:Y:S04]  /*50210*/  LDGSTS.E [R0+-0x6ca00], [R10.64], P5 ;  /* 0x936000000a007fae */ /* 0x0003e8000a921844 */
[----:B------:R-:W2:Y:S01]  /*50220*/  LDL.LU.64 R150, [R1+0x4b0] ;  /* 0x0004b00001967983 */ /* 0x000ea20000300a00 */
[----:B------:R-:W-:-:S05]  /*50230*/  IMAD.WIDE R8, R3, 0x4, R134 ;  /* 0x0000000403087825 */ /* 0x000fca00078e0286 */
[----:B------:R1:W-:Y:S04]  /*50240*/  STL.64 [R1+0x1a50], R8 ;  /* 0x001a500801007387 */ /* 0x0003e80000100a00 */
[----:B------:R-:W2:Y:S04]  /*50250*/  LDL.LU.64 R134, [R1+0x488] ;  /* 0x0004880001867983 */ /* 0x000ea80000300a00 */
[----:B------:R3:W-:Y:S02]  /*50260*/  LDGSTS.E [R7+-0x6ba00], [R8.64], P5 ;  /* 0x9460000008077fae */ /* 0x0007e4000a921844 */
[----:B---3--:R-:W-:-:S02]  /*50270*/  IMAD.WIDE R24, R3, 0x4, R118 ;  /* 0x0000000403187825 */ /* 0x008fc400078e0276 */
[----:B------:R-:W3:Y:S02]  /*50280*/  LDL.LU.64 R118, [R1+0x458] ;  /* 0x0004580001767983 */ /* 0x000ee40000300a00 */
[C---:B-1----:R-:W-:Y:S02]  /*50290*/  IMAD.WIDE R10, R3.reuse, 0x4, R102 ;  /* 0x00000004030a7825 */ /* 0x042fe400078e0266 */
[----:B------:R1:W-:Y:S04]  /*502a0*/  STL.64 [R1+0x1a90], R24 ;  /* 0x001a901801007387 */ /* 0x0003e80000100a00 */
        /* <DEDUP_REMOVED lines=8> */
[----:B-1----:R-:W-:-:S05]  /*50330*/  IMAD.WIDE R24, R3, 0x4, R70 ;  /* 0x0000000403187825 */ /* 0x002fca00078e0246 */
[----:B------:R-:W-:Y:S04]  /*50340*/  STL.64 [R1+0x1b98], R24 ;  /* 0x001b981801007387 */ /* 0x000fe80000100a00 */
[----:B------:R1:W-:Y:S01]  /*50350*/  LDGSTS.E [R7+-0x67a00], [R24.64], P5 ;  /* 0x9860000018077fae */ /* 0x0003e2000a921844 */
[----:B-----5:R-:W-:-:S05]  /*50360*/  IMAD.WIDE R10, R3, 0x4, R36 ;  /* 0x00000004030a7825 */ /* 0x020fca00078e0224 */
[----:B------:R5:W-:Y:S01]  /*50370*/  LDGSTS.E [R6+-0x66a00], [R10.64], P5 ;  /* 0x996000000a067fae */ /* 0x000be2000a921844 */
[----:B----4-:R-:W-:-:S03]  /*50380*/  IMAD.WIDE R8, R3, 0x4, R20 ;  /* 0x0000000403087825 */ /* 0x010fc600078e0214 */
[----:B------:R-:W4:Y:S04]  /*50390*/  LDL.LU.64 R20, [R1+0x3b8] ;  /* 0x0003b80001147983 */ /* 0x000f280000300a00 */
[----:B------:R-:W4:Y:S04]  /*503a0*/  LDL.LU.64 R70, [R1+0x380] ;  /* 0x0003800001467983 */ /* 0x000f280000300a00 */
[----:B------:R-:W-:Y:S04]  /*503b0*/  STL.64 [R1+0x1bd0], R10 ;  /* 0x001bd00a01007387 */ /* 0x000fe80000100a00 */
[----:B------:R-:W-:Y:S04]  /*503c0*/  STL.64 [R1+0x1c18], R8 ;  /* 0x001c180801007387 */ /* 0x000fe80000100a00 */
[----:B------:R-:W4:Y:S04]  /*503d0*/  LDL.LU.64 R36, [R1+0x340] ;  /* 0x0003400001247983 */ /* 0x000f280000300a00 */
[----:B------:R3:W-:Y:S01]  /*503e0*/  LDGSTS.E [R2+-0x65a00], [R8.64], P5 ;  /* 0x9a60000008027fae */ /* 0x0007e2000a921844 */
[----:B--2---:R-:W-:-:S05]  /*503f0*/  IMAD.WIDE R4, R3, 0x4, R4 ;  /* 0x0000000403047825 */ /* 0x004fca00078e0204 */
[----:B------:R2:W-:Y:S04]  /*50400*/  STL.64 [R1+0x1c38], R4 ;  /* 0x001c380401007387 */ /* 0x0005e80000100a00 */
[----:B------:R2:W-:Y:S04]  /*50410*/  LDGSTS.E [R0+-0x64a00], [R4.64], P5 ;  /* 0x9b60000004007fae */ /* 0x0005e8000a921844 */
[----:B--2---:R-:W2:Y:S01]  /*50420*/  LDL.LU.64 R4, [R1+0x300] ;  /* 0x0003000001047983 */ /* 0x004ea20000300a00 */
[----:B-----5:R-:W-:-:S05]  /*50430*/  IMAD.WIDE R10, R3, 0x4, R150 ;  /* 0x00000004030a7825 */ /* 0x020fca00078e0296 */
[----:B------:R5:W-:Y:S04]  /*50440*/  STL.64 [R1+0x1c70], R10 ;  /* 0x001c700a01007387 */ /* 0x000be80000100a00 */
[----:B------:R5:W-:Y:S01]  /*50450*/  LDGSTS.E [R7+-0x63a00], [R10.64], P5 ;  /* 0x9c6000000a077fae */ /* 0x000be2000a921844 */
[----:B-1----:R-:W-:-:S05]  /*50460*/  IMAD.WIDE R24, R3, 0x4, R134 ;  /* 0x0000000403187825 */ /* 0x002fca00078e0286 */
[----:B------:R-:W-:Y:S04]  /*50470*/  STL.64 [R1+0x1c80], R24 ;  /* 0x001c801801007387 */ /* 0x000fe80000100a00 */
[----:B------:R1:W-:Y:S01]  /*50480*/  LDGSTS.E [R6+-0x62a00], [R24.64], P5 ;  /* 0x9d60000018067fae */ /* 0x0003e2000a921844 */
[----:B---3--:R-:W-:-:S05]  /*50490*/  IMAD.WIDE R8, R3, 0x4, R118 ;  /* 0x0000000403087825 */ /* 0x008fca00078e0276 */
[----:B------:R3:W-:Y:S04]  /*504a0*/  STL.64 [R1+0x1dc0], R8 ;  /* 0x001dc00801007387 */ /* 0x0007e80000100a00 */
[----:B------:R-:W1:Y:S01]  /*504b0*/  LDL.LU.64 R198, [R1+0x2c0] ;  /* 0x0002c00001c67983 */ /* 0x000e620000300a00 */
[----:B-----5:R-:W-:-:S03]  /*504c0*/  IMAD.WIDE R10, R3, 0x4, R102 ;  /* 0x00000004030a7825 */ /* 0x020fc600078e0266 */
[----:B------:R-:W5:Y:S04]  /*504d0*/  LDL.LU.64 R182, [R1+0x280] ;  /* 0x0002800001b67983 */ /* 0x000f680000300a00 */
[----:B------:R3:W-:Y:S04]  /*504e0*/  LDGSTS.E [R2+-0x61a00], [R8.64], P5 ;  /* 0x9e60000008027fae */ /* 0x0007e8000a921844 */
[----:B------:R4:W-:Y:S04]  /*504f0*/  STL.64 [R1+0x1de0], R10 ;  /* 0x001de00a01007387 */ /* 0x0009e80000100a00 */
[----:B------:R-:W5:Y:S01]  /*50500*/  LDL.LU.64 R166, [R1+0x240] ;  /* 0x0002400001a67983 */ /* 0x000f620000300a00 */
[----:B---3--:R-:W-:-:S03]  /*50510*/  IMAD.WIDE R8, R3, 0x4, R86 ;  /* 0x0000000403087825 */ /* 0x008fc600078e0256 */
[----:B------:R-:W5:Y:S04]  /*50520*/  LDL.LU.64 R150, [R1+0x200] ;  /* 0x0002000001967983 */ /* 0x000f680000300a00 */
[----:B------:R4:W-:Y:S04]  /*50530*/  LDGSTS.E [R0+-0x60a00], [R10.64], P5 ;  /* 0x9f6000000a007fae */ /* 0x0009e8000a921844 */
[----:B------:R4:W-:Y:S04]  /*50540*/  STL.64 [R1+0x1f00], R8 ;  /* 0x001f000801007387 */ /* 0x0009e80000100a00 */
[----:B------:R-:W5:Y:S04]  /*50550*/  LDL.LU.64 R134, [R1+0x1c0] ;  /* 0x0001c00001867983 */ /* 0x000f680000300a00 */
[----:B------:R-:W5:Y:S04]  /*50560*/  LDL.LU.64 R118, [R1+0x180] ;  /* 0x0001800001767983 */ /* 0x000f680000300a00 */
[----:B------:R4:W-:Y:S02]  /*50570*/  LDGSTS.E [R7+-0x5fa00], [R8.64], P5 ;  /* 0xa060000008077fae */ /* 0x0009e4000a921844 */
[----:B----4-:R-:W-:-:S04]  /*50580*/  IMAD.WIDE R20, R3, 0x4, R20 ;  /* 0x0000000403147825 */ /* 0x010fc800078e0214 */
[C---:B------:R-:W-:Y:S01]  /*50590*/  IMAD.WIDE R10, R3.reuse, 0x4, R70 ;  /* 0x00000004030a7825 */ /* 0x040fe200078e0246 */
[----:B------:R4:W-:Y:S04]  /*505a0*/  STL.64 [R1+0x1f08], R20 ;  /* 0x001f081401007387 */ /* 0x0009e80000100a00 */
[----:B------:R-:W-:Y:S04]  /*505b0*/  STL.64 [R1+0x1f10], R10 ;  /* 0x001f100a01007387 */ /* 0x000fe80000100a00 */
[----:B------:R-:W3:Y:S01]  /*505c0*/  LDL.LU.64 R102, [R1+0x140] ;  /* 0x0001400001667983 */ /* 0x000ee20000300a00 */
[----:B------:R-:W-:-:S03]  /*505d0*/  IMAD.WIDE R8, R3, 0x4, R36 ;  /* 0x0000000403087825 */ /* 0x000fc600078e0224 */
[----:B------:R-:W3:Y:S04]  /*505e0*/  LDL.LU.64 R86, [R1+0x100] ;  /* 0x0001000001567983 */ /* 0x000ee80000300a00 */
[----:B------:R4:W-:Y:S04]  /*505f0*/  LDGSTS.E [R6+-0x5ea00], [R20.64], P5 ;  /* 0xa160000014067fae */ /* 0x0009e8000a921844 */
[----:B------:R-:W-:Y:S04]  /*50600*/  STL.64 [R1+0x1f18], R8 ;  /* 0x001f180801007387 */ /* 0x000fe80000100a00 */
[----:B------:R5:W-:Y:S04]  /*50610*/  LDGSTS.E [R2+-0x5da00], [R10.64], P5 ;  /* 0xa26000000a027fae */ /* 0x000be8000a921844 */
[----:B----4-:R-:W4:Y:S04]  /*50620*/  LDL.LU.64 R20, [R1+0xc0] ;  /* 0x0000c00001147983 */ /* 0x010f280000300a00 */
[----:B------:R-:W4:Y:S04]  /*50630*/  LDL.LU.64 R70, [R1+0x80] ;  /* 0x0000800001467983 */ /* 0x000f280000300a00 */
[----:B------:R1:W-:Y:S01]  /*50640*/  LDGSTS.E [R0+-0x5ca00], [R8.64], P5 ;  /* 0xa360000008007fae */ /* 0x0003e2000a921844 */
[----:B--2---:R-:W-:-:S05]  /*50650*/  IMAD.WIDE R4, R3, 0x4, R4 ;  /* 0x0000000403047825 */ /* 0x004fca00078e0204 */
[----:B------:R2:W-:Y:S04]  /*50660*/  STL.64 [R1+0x1f20], R4 ;  /* 0x001f200401007387 */ /* 0x0005e80000100a00 */
[----:B------:R-:W4:Y:S04]  /*50670*/  LDL.LU.64 R36, [R1+0x40] ;  /* 0x0000400001247983 */ /* 0x000f280000300a00 */
[----:B------:R2:W-:Y:S04]  /*50680*/  LDGSTS.E [R7+-0x5ba00], [R4.64], P5 ;  /* 0xa460000004077fae */ /* 0x0005e8000a921844 */
[----:B--2---:R-:W2:Y:S01]  /*50690*/  LDL.LU.64 R4, [R1] ;  /* 0x0000000001047983 */ /* 0x004ea20000300a00 */
[----:B-1----:R-:W-:-:S04]  /*506a0*/  IMAD.WIDE R24, R3, 0x4, R198 ;  /* 0x0000000403187825 */ /* 0x002fc800078e02c6 */
[C---:B-----5:R-:W-:Y:S01]  /*506b0*/  IMAD.WIDE R10, R3.reuse, 0x4, R182 ;  /* 0x00000004030a7825 */ /* 0x060fe200078e02b6 */
[----:B------:R-:W-:Y:S04]  /*506c0*/  STL.64 [R1+0x1f28], R24 ;  /* 0x001f281801007387 */ /* 0x000fe80000100a00 */
[----:B------:R1:W-:Y:S04]  /*506d0*/  LDGSTS.E [R6+-0x5aa00], [R24.64], P5 ;  /* 0xa560000018067fae */ /* 0x0003e8000a921844 */
[----:B------:R5:W-:Y:S01]  /*506e0*/  STL.64 [R1+0x3260], R10 ;  /* 0x0032600a01007387 */ /* 0x000be20000100a00 */
[----:B------:R-:W-:-:S03]  /*506f0*/  IMAD.WIDE R8, R3, 0x4, R166 ;  /* 0x0000000403087825 */ /* 0x000fc600078e02a6 */
[----:B------:R5:W-:Y:S04]  /*50700*/  LDGSTS.E [R2+-0x59a00], [R10.64], P5 ;  /* 0xa66000000a027fae */ /* 0x000be8000a921844 */
[----:B------:R1:W-:Y:S04]  /*50710*/  STL.64 [R1+0x3258], R8 ;  /* 0x0032580801007387 */ /* 0x0003e80000100a00 */
[----:B------:R5:W-:Y:S02]  /*50720*/  LDGSTS.E [R0+-0x58a00], [R8.64], P5 ;  /* 0xa760000008007fae */ /* 0x000be4000a921844 */
        /* <DEDUP_REMOVED lines=9> */
[----:B---3--:R-:W-:-:S04]  /*507c0*/  IMAD.WIDE R10, R3, 0x4, R102 ;  /* 0x00000004030a7825 */ /* 0x008fc800078e0266 */
[C---:B-----5:R-:W-:Y:S01]  /*507d0*/  IMAD.WIDE R8, R3.reuse, 0x4, R86 ;  /* 0x0000000403087825 */ /* 0x060fe200078e0256 */
[----:B------:R3:W-:Y:S04]  /*507e0*/  STL.64 [R1+0x1f98], R10 ;  /* 0x001f980a01007387 */ /* 0x0007e80000100a00 */
[----:B------:R3:W-:Y:S04]  /*507f0*/  LDGSTS.E [R0+-0x54a00], [R10.64], P5 ;  /* 0xab6000000a007fae */ /* 0x0007e8000a921844 */
[----:B------:R5:W-:Y:S04]  /*50800*/  STL.64 [R1+0x1f90], R8 ;  /* 0x001f900801007387 */ /* 0x000be80000100a00 */
[----:B------:R5:W-:Y:S01]  /*50810*/  LDGSTS.E [R7+-0x53a00], [R8.64], P5 ;  /* 0xac60000008077fae */ /* 0x000be2000a921844 */
[----:B----4-:R-:W-:-:S04]  /*50820*/  IMAD.WIDE R20, R3, 0x4, R20 ;  /* 0x0000000403147825 */ /* 0x010fc800078e0214 */
[C---:B---3--:R-:W-:Y:S01]  /*50830*/  IMAD.WIDE R10, R3.reuse, 0x4, R70 ;  /* 0x00000004030a7825 */ /* 0x048fe200078e0246 */
[----:B------:R-:W-:Y:S04]  /*50840*/  STL.64 [R1+0x1f88], R20 ;  /* 0x001f881401007387 */ /* 0x000fe80000100a00 */
[----:B------:R2:W-:Y:S04]  /*50850*/  LDGSTS.E [R6+-0x52a00], [R20.64], P5 ;  /* 0xad60000014067fae */ /* 0x0005e8000a921844 */
[----:B------:R4:W-:Y:S04]  /*50860*/  STL.64 [R1+0x1f80], R10 ;  /* 0x001f800a01007387 */ /* 0x0009e80000100a00 */
[----:B------:R4:W-:Y:S01]  /*50870*/  LDGSTS.E [R2+-0x51a00], [R10.64], P5 ;  /* 0xae6000000a027fae */ /* 0x0009e2000a921844 */
[----:B-----5:R-:W-:-:S04]  /*50880*/  IMAD.WIDE R8, R3, 0x4, R36 ;  /* 0x0000000403087825 */ /* 0x020fc800078e0224 */
[C---:B----4-:R-:W-:Y:S01]  /*50890*/  IMAD.WIDE R10, R3.reuse, 0x4, R12 ;  /* 0x00000004030a7825 */ /* 0x050fe200078e020c */
        /* <DEDUP_REMOVED lines=8> */
[----:B--2---:R-:W-:-:S03]  /*50920*/  IMAD.WIDE R4, R3, 0x4, R44 ;  /* 0x0000000403047825 */ /* 0x004fc600078e022c */
[----:B------:R2:W-:Y:S04]  /*50930*/  STL.64 [R1+0x1f60], R8 ;  /* 0x001f600801007387 */ /* 0x0005e80000100a00 */
[----:B------:R2:W-:Y:S01]  /*50940*/  LDGSTS.E [R2+-0x4da00], [R8.64], P5 ;  /* 0xb260000008027fae */ /* 0x0005e2000a921844 */
[----:B----4-:R-:W-:-:S03]  /*50950*/  IMAD.WIDE R10, R3, 0x4, R76 ;  /* 0x00000004030a7825 */ /* 0x010fc600078e024c */
[----:B------:R4:W-:Y:S04]  /*50960*/  STL.64 [R1+0x1f58], R4 ;  /* 0x001f580401007387 */ /* 0x0009e80000100a00 */
[----:B------:R4:W-:Y:S01]  /*50970*/  LDGSTS.E [R0+-0x4ca00], [R4.64], P5 ;  /* 0xb360000004007fae */ /* 0x0009e2000a921844 */
[----:B--2---:R-:W-:-:S05]  /*50980*/  IMAD.WIDE R8, R3, 0x4, R60 ;  /* 0x0000000403087825 */ /* 0x004fca00078e023c */
[----:B------:R2:W-:Y:S01]  /*50990*/  STL.64 [R1+0x1f50], R8 ;  /* 0x001f500801007387 */ /* 0x0005e20000100a00 */
[----:B----4-:R-:W-:-:S03]  /*509a0*/  IMAD.WIDE R4, R3, 0x4, R92 ;  /* 0x0000000403047825 */ /* 0x010fc600078e025c */
[----:B------:R2:W-:Y:S04]  /*509b0*/  LDGSTS.E [R7+-0x4ba00], [R8.64], P5 ;  /* 0xb460000008077fae */ /* 0x0005e8000a921844 */
[----:B------:R-:W-:Y:S04]  /*509c0*/  STL.64 [R1+0x1f48], R10 ;  /* 0x001f480a01007387 */ /* 0x000fe80000100a00 */
[----:B------:R4:W-:Y:S01]  /*509d0*/  STL.64 [R1+0x1f40], R4 ;  /* 0x001f400401007387 */ /* 0x0009e20000100a00 */
[----:B--2---:R-:W-:-:S03]  /*509e0*/  IMAD.WIDE R8, R3, 0x4, R108 ;  /* 0x0000000403087825 */ /* 0x004fc600078e026c */
[----:B------:R2:W-:Y:S04]  /*509f0*/  LDGSTS.E [R6+-0x4aa00], [R10.64], P5 ;  /* 0xb56000000a067fae */ /* 0x0005e8000a921844 */
[----:B------:R4:W-:Y:S04]  /*50a00*/  LDGSTS.E [R2+-0x49a00], [R4.64], P5 ;  /* 0xb660000004027fae */ /* 0x0009e8000a921844 */
[----:B------:R5:W-:Y:S04]  /*50a10*/  STL.64 [R1+0x1f38], R8 ;  /* 0x001f380801007387 */ /* 0x000be80000100a00 */
[----:B------:R-:W3:Y:S01]  /*50a20*/  LDL.LU.64 R36, [R1+0x1cd8] ;  /* 0x001cd80001247983 */ /* 0x000ee20000300a00 */
[----:B----4-:R-:W-:-:S03]  /*50a30*/  IMAD.WIDE R4, R3, 0x4, R124 ;  /* 0x0000000403047825 */ /* 0x010fc600078e027c */
[----:B------:R5:W-:Y:S01]  /*50a40*/  LDGSTS.E [R0+-0x48a00], [R8.64], P5 ;  /* 0xb760000008007fae */ /* 0x000be2000a921844 */
[----:B------:R-:W-:-:S03]  /*50a50*/  IMAD.WIDE R12, R3, 0x4, R140 ;  /* 0x00000004030c7825 */ /* 0x000fc600078e028c */
[----:B------:R4:W-:Y:S04]  /*50a60*/  STL.64 [R1+0x1f30], R4 ;  /* 0x001f300401007387 */ /* 0x0009e80000100a00 */
[----:B------:R4:W-:Y:S01]  /*50a70*/  LDGSTS.E [R7+-0x47a00], [R4.64], P5 ;  /* 0xb860000004077fae */ /* 0x0009e2000a921844 */
[----:B--2---:R-:W-:-:S03]  /*50a80*/  IMAD.WIDE R10, R3, 0x4, R172 ;  /* 0x00000004030a7825 */ /* 0x004fc600078e02ac */
[----:B------:R2:W-:Y:S01]  /*50a90*/  LDGSTS.E [R6+-0x46a00], [R12.64], P5 ;  /* 0xb96000000c067fae */ /* 0x0005e2000a921844 */
[----:B-----5:R-:W-:-:S05]  /*50aa0*/  IMAD.WIDE R8, R3, 0x4, R156 ;  /* 0x0000000403087825 */ /* 0x020fca00078e029c */
[----:B------:R5:W-:Y:S04]  /*50ab0*/  LDGSTS.E [R2+-0x45a00], [R8.64], P5 ;  /* 0xba60000008027fae */ /* 0x000be8000a921844 */
[----:B----4-:R-:W4:Y:S04]  /*50ac0*/  LDL.LU.64 R4, [R1+0x1cc0] ;  /* 0x001cc00001047983 */ /* 0x010f280000300a00 */
[----:B------:R-:W-:Y:S04]  /*50ad0*/  STL.64 [R1+0x3250], R12 ;  /* 0x0032500c01007387 */ /* 0x000fe80000100a00 */
[----:B------:R-:W4:Y:S04]  /*50ae0*/  LDL.LU.64 R118, [R1+0x1ca0] ;  /* 0x001ca00001767983 */ /* 0x000f280000300a00 */
[----:B------:R5:W-:Y:S04]  /*50af0*/  STL.64 [R1+0x3248], R8 ;  /* 0x0032480801007387 */ /* 0x000be80000100a00 */
[----:B------:R-:W4:Y:S04]  /*50b00*/  LDL.LU.64 R102, [R1+0x1c78] ;  /* 0x001c780001667983 */ /* 0x000f280000300a00 */
[----:B------:R1:W-:Y:S04]  /*50b10*/  STL.64 [R1+0x3240], R10 ;  /* 0x0032400a01007387 */ /* 0x0003e80000100a00 */
[----:B------:R-:W4:Y:S01]  /*50b20*/  LDL.LU.64 R20, [R1+0x1c58] ;  /* 0x001c580001147983 */ /* 0x000f220000300a00 */
[----:B-----5:R-:W-:-:S03]  /*50b30*/  IMAD.WIDE R8, R3, 0x4, R188 ;  /* 0x0000000403087825 */ /* 0x020fc600078e02bc */
[----:B------:R1:W-:Y:S01]  /*50b40*/  LDGSTS.E [R0+-0x44a00], [R10.64], P5 ;  /* 0xbb6000000a007fae */ /* 0x0003e2000a921844 */
[----:B--2---:R-:W-:-:S03]  /*50b50*/  IMAD.WIDE R12, R3, 0x4, R204 ;  /* 0x00000004030c7825 */ /* 0x004fc600078e02cc */
[----:B------:R-:W2:Y:S04]  /*50b60*/  LDL.LU.64 R86, [R1+0x14c8] ;  /* 0x0014c80001567983 */ /* 0x000ea80000300a00 */
[----:B------:R5:W-:Y:S01]  /*50b70*/  STL.64 [R1+0x3238], R8 ;  /* 0x0032380801007387 */ /* 0x000be20000100a00 */
[----:B-1----:R-:W-:-:S03]  /*50b80*/  IMAD.WIDE R10, R3, 0x4, R220 ;  /* 0x00000004030a7825 */ /* 0x002fc600078e02dc */
[----:B------:R5:W-:Y:S04]  /*50b90*/  LDGSTS.E [R7+-0x43a00], [R8.64], P5 ;  /* 0xbc60000008077fae */ /* 0x000be8000a921844 */
[----:B------:R-:W-:Y:S04]  /*50ba0*/  STL.64 [R1+0x3230], R12 ;  /* 0x0032300c01007387 */ /* 0x000fe80000100a00 */
[----:B------:R-:W2:Y:S01]  /*50bb0*/  LDL.LU.64 R134, [R1+0x14a0] ;  /* 0x0014a00001867983 */ /* 0x000ea20000300a00 */
[----:B-----5:R-:W-:-:S03]  /*50bc0*/  IMAD.WIDE R8, R3, 0x4, R236 ;  /* 0x0000000403087825 */ /* 0x020fc600078e02ec */
[----:B------:R3:W-:Y:S04]  /*50bd0*/  STL.64 [R1+0x3228], R10 ;  /* 0x0032280a01007387 */ /* 0x0007e80000100a00 */
[----:B------:R1:W-:Y:S04]  /*50be0*/  LDGSTS.E [R6+-0x42a00], [R12.64], P5 ;  /* 0xbd6000000c067fae */ /* 0x0003e8000a921844 */
[----:B------:R-:W5:Y:S04]  /*50bf0*/  LDL.LU.64 R70, [R1+0x1470] ;  /* 0x0014700001467983 */ /* 0x000f680000300a00 */
[----:B------:R3:W-:Y:S04]  /*50c00*/  LDGSTS.E [R2+-0x41a00], [R10.64], P5 ;  /* 0xbe6000000a027fae */ /* 0x0007e8000a921844 */
[----:B------:R4:W-:Y:S04]  /*50c10*/  STL.64 [R1+0x3220], R8 ;  /* 0x0032200801007387 */ /* 0x0009e80000100a00 */
[----:B------:R-:W5:Y:S04]  /*50c20*/  LDL.LU.64 R54, [R1+0x1440] ;  /* 0x0014400001367983 */ /* 0x000f680000300a00 */
[----:B------:R4:W-:Y:S01]  /*50c30*/  LDGSTS.E [R0+-0x40a00], [R8.64], P5 ;  /* 0xbf60000008007fae */ /* 0x0009e2000a921844 */
[----:B---3--:R-:W-:-:S05]  /*50c40*/  IMAD.WIDE R10, R3, 0x4, R36 ;  /* 0x00000004030a7825 */ /* 0x008fca00078e0224 */
[----:B------:R3:W-:Y:S04]  /*50c50*/  STL.64 [R1+0x8], R10 ;  /* 0x0000080a01007387 */ /* 0x0007e80000100a00 */
[----:B------:R-:W3:Y:S01]  /*50c60*/  LDL.LU.64 R36, [R1+0x1280] ;  /* 0x0012800001247983 */ /* 0x000ee20000300a00 */
[----:B----4-:R-:W-:-:S03]  /*50c70*/  IMAD.WIDE R8, R3, 0x4, R4 ;  /* 0x0000000403087825 */ /* 0x010fc600078e0204 */
[----:B------:R-:W4:Y:S04]  /*50c80*/  LDL.LU.64 R4, [R1+0xd20] ;  /* 0x000d200001047983 */ /* 0x000f280000300a00 */
[----:B------:R1:W-:Y:S01]  /*50c90*/  STL.64 [R1], R8 ;  /* 0x0000000801007387 */ /* 0x0003e20000100a00 */
[----:B------:R-:W-:-:S03]  /*50ca0*/  IMAD.WIDE R236, R3, 0x4, R118 ;  /* 0x0000000403ec7825 */ /* 0x000fc600078e0276 */
[----:B------:R-:W4:Y:S01]  /*50cb0*/  LDL.LU.64 R118, [R1+0xcb0] ;  /* 0x000cb00001767983 */ /* 0x000f220000300a00 */
[----:B------:R-:W-:-:S03]  /*50cc0*/  IMAD.WIDE R232, R3, 0x4, R20 ;  /* 0x0000000403e87825 */ /* 0x000fc600078e0214 */
[----:B------:R-:W4:Y:S01]  /*50cd0*/  LDL.LU.64 R20, [R1+0xc50] ;  /* 0x000c500001147983 */ /* 0x000f220000300a00 */
[----:B------:R-:W-:-:S03]  /*50ce0*/  IMAD.WIDE R234, R3, 0x4, R102 ;  /* 0x0000000403ea7825 */ /* 0x000fc600078e0266 */
[----:B------:R-:W4:Y:S01]  /*50cf0*/  LDL.LU.64 R102, [R1+0xbe8] ;  /* 0x000be80001667983 */ /* 0x000f220000300a00 */
[----:B--2---:R-:W-:-:S03]  /*50d00*/  IMAD.WIDE R230, R3, 0x4, R86 ;  /* 0x0000000403e67825 */ /* 0x004fc600078e0256 */
[----:B------:R-:W2:Y:S01]  /*50d10*/  LDL.LU.64 R86, [R1+0xb88] ;  /* 0x000b880001567983 */ /* 0x000ea20000300a00 */
[----:B-----5:R-:W-:-:S03]  /*50d20*/  IMAD.WIDE R218, R3, 0x4, R70 ;  /* 0x0000000403da7825 */ /* 0x020fc600078e0246 */
[----:B------:R-:W5:Y:S01]  /*50d30*/  LDL.LU.64 R70, [R1+0xb40] ;  /* 0x000b400001467983 */ /* 0x000f620000300a00 */
[----:B------:R-:W-:-:S03]  /*50d40*/  IMAD.WIDE R216, R3, 0x4, R54 ;  /* 0x0000000403d87825 */ /* 0x000fc600078e0236 */
[----:B------:R-:W5:Y:S01]  /*50d50*/  LDL.LU.64 R54, [R1+0xac8] ;  /* 0x000ac80001367983 */ /* 0x000f620000300a00 */
[----:B---3--:R-:W-:-:S03]  /*50d60*/  IMAD.WIDE R214, R3, 0x4, R36 ;  /* 0x0000000403d67825 */ /* 0x008fc600078e0224 */
[----:B------:R-:W3:Y:S01]  /*50d70*/  LDL.LU.64 R36, [R1+0xa80] ;  /* 0x000a800001247983 */ /* 0x000ee20000300a00 */
[----:B----4-:R-:W-:-:S03]  /*50d80*/  IMAD.WIDE R204, R3, 0x4, R4 ;  /* 0x0000000403cc7825 */ /* 0x010fc600078e0204 */
[----:B------:R-:W4:Y:S01]  /*50d90*/  LDL.LU.64 R4, [R1+0xa40] ;  /* 0x000a400001047983 */ /* 0x000f220000300a00 */
[----:B------:R-:W-:-:S03]  /*50da0*/  IMAD.WIDE R202, R3, 0x4, R118 ;  /* 0x0000000403ca7825 */ /* 0x000fc600078e0276 */
[----:B------:R-:W4:Y:S01]  /*50db0*/  LDL.LU.64 R118, [R1+0xa00] ;  /* 0x000a000001767983 */ /* 0x000f220000300a00 */
[----:B------:R-:W-:-:S03]  /*50dc0*/  IMAD.WIDE R200, R3, 0x4, R20 ;  /* 0x0000000403c87825 */ /* 0x000fc600078e0214 */
[----:B------:R-:W4:Y:S01]  /*50dd0*/  LDL.LU.64 R20, [R1+0x9c0] ;  /* 0x0009c00001147983 */ /* 0x000f220000300a00 */
[----:B------:R-:W-:-:S05]  /*50de0*/  IMAD.SHL.U32 R22, R22, 0x4, RZ ;  /* 0x0000000416167824 */ /* 0x000fca00078e00ff */
[----:B------:R-:W-:-:S04]  /*50df0*/  LOP3.LUT R22, R22, 0x40, RZ, 0x3c, !PT ;  /* 0x0000004016167812 */ /* 0x000fc800078e3cff */
[C---:B------:R-:W-:Y:S02]  /*50e00*/  IADD3 R7, R22.reuse, 0x100000, RZ ;  /* 0x0010000016077810 */ /* 0x040fe40007ffe0ff */
[C---:B-1----:R-:W-:Y:S02]  /*50e10*/  IADD3 R6, R22.reuse, 0x100000, RZ ;  /* 0x0010000016067810 */ /* 0x042fe40007ffe0ff */
[C---:B------:R-:W-:Y:S01]  /*50e20*/  IADD3 R2, R22.reuse, 0x100000, RZ ;  /* 0x0010000016027810 */ /* 0x040fe20007ffe0ff */
[----:B------:R2:W-:Y:S01]  /*50e30*/  LDGSTS.E [R7+-0x7f800], [R10.64], P5 ;  /* 0x808000000a077fae */ /* 0x0005e2000a921844 */
[----:B------:R-:W-:Y:S01]  /*50e40*/  IADD3 R0, R22, 0x100000, RZ ;  /* 0x0010000016007810 */ /* 0x000fe20007ffe0ff */
[C---:B------:R-:W-:Y:S02]  /*50e50*/  IMAD.WIDE R220, R3.reuse, 0x4, R134 ;  /* 0x0000000403dc7825 */ /* 0x040fe400078e0286 */
[----:B------:R5:W-:Y:S04]  /*50e60*/  LDGSTS.E [R6+-0x7e800], [R8.64], P5 ;  /* 0x8180000008067fae */ /* 0x000be8000a921844 */
[----:B------:R1:W-:Y:S04]  /*50e70*/  LDGSTS.E [R2+-0x7d800], [R236.64], P5 ;  /* 0x82800000ec027fae */ /* 0x0003e8000a921844 */
[----:B------:R1:W-:Y:S04]  /*50e80*/  LDGSTS.E [R0+-0x7c800], [R234.64], P5 ;  /* 0x83800000ea007fae */ /* 0x0003e8000a921844 */
[----:B------:R1:W-:Y:S01]  /*50e90*/  LDGSTS.E [R7+-0x7b800], [R232.64], P5 ;  /* 0x84800000e8077fae */ /* 0x0003e2000a921844 */
[----:B------:R-:W-:-:S03]  /*50ea0*/  IMAD.WIDE R198, R3, 0x4, R102 ;  /* 0x0000000403c67825 */ /* 0x000fc600078e0266 */
[----:B------:R1:W-:Y:S01]  /*50eb0*/  LDGSTS.E [R6+-0x7a800], [R230.64], P5 ;  /* 0x85800000e6067fae */ /* 0x0003e2000a921844 */
[----:B--2---:R-:W-:-:S03]  /*50ec0*/  IMAD.WIDE R10, R3, 0x4, R86 ;  /* 0x00000004030a7825 */ /* 0x004fc600078e0256 */
[----:B------:R2:W-:Y:S04]  /*50ed0*/  LDGSTS.E [R2+-0x79800], [R220.64], P5 ;  /* 0x86800000dc027fae */ /* 0x0005e8000a921844 */
[----:B------:R1:W-:Y:S04]  /*50ee0*/  LDGSTS.E [R0+-0x78800], [R218.64], P5 ;  /* 0x87800000da007fae */ /* 0x0003e8000a921844 */
[----:B------:R1:W-:Y:S01]  /*50ef0*/  LDGSTS.E [R7+-0x77800], [R216.64], P5 ;  /* 0x88800000d8077fae */ /* 0x0003e2000a921844 */
[----:B-----5:R-:W-:-:S03]  /*50f00*/  IMAD.WIDE R8, R3, 0x4, R70 ;  /* 0x0000000403087825 */ /* 0x020fc600078e0246 */
[----:B------:R5:W-:Y:S04]  /*50f10*/  LDGSTS.E [R6+-0x76800], [R214.64], P5 ;  /* 0x89800000d6067fae */ /* 0x000be8000a921844 */
[----:B------:R2:W-:Y:S04]  /*50f20*/  LDGSTS.E [R2+-0x75800], [R204.64], P5 ;  /* 0x8a800000cc027fae */ /* 0x0005e8000a921844 */
[----:B------:R-:W2:Y:S04]  /*50f30*/  LDL.LU.64 R102, [R1+0x970] ;  /* 0x0009700001667983 */ /* 0x000ea80000300a00 */
[----:B------:R1:W-:Y:S04]  /*50f40*/  LDGSTS.E [R0+-0x74800], [R202.64], P5 ;  /* 0x8b800000ca007fae */ /* 0x0003e8000a921844 */
[----:B------:R-:W5:Y:S04]  /*50f50*/  LDL.LU.64 R86, [R1+0x930] ;  /* 0x0009300001567983 */ /* 0x000f680000300a00 */
[----:B------:R1:W-:Y:S04]  /*50f60*/  LDGSTS.E [R7+-0x73800], [R200.64], P5 ;  /* 0x8c800000c8077fae */ /* 0x0003e8000a921844 */
[----:B------:R1:W-:Y:S04]  /*50f70*/  LDGSTS.E [R6+-0x72800], [R198.64], P5 ;  /* 0x8d800000c6067fae */ /* 0x0003e8000a921844 */
[----:B------:R1:W-:Y:S04]  /*50f80*/  STL.64 [R1+0x40], R10 ;  /* 0x0000400a01007387 */ /* 0x0003e80000100a00 */
[----:B------:R1:W-:Y:S04]  /*50f90*/  LDGSTS.E [R2+-0x71800], [R10.64], P5 ;  /* 0x8e8000000a027fae */ /* 0x0003e8000a921844 */
[----:B------:R-:W5:Y:S04]  /*50fa0*/  LDL.LU.64 R70, [R1+0x8e0] ;  /* 0x0008e00001467983 */ /* 0x000f680000300a00 */
[----:B------:R4:W-:Y:S01]  /*50fb0*/  STL.64 [R1+0x80], R8 ;  /* 0x0000800801007387 */ /* 0x0009e20000100a00 */
[----:B-1----:R-:W-:-:S03]  /*50fc0*/  IMAD.WIDE R10, R3, 0x4, R54 ;  /* 0x00000004030a7825 */ /* 0x002fc600078e0236 */
[----:B------:R4:W-:Y:S04]  /*50fd0*/  LDGSTS.E [R0+-0x70800], [R8.64], P5 ;  /* 0x8f80000008007fae */ /* 0x0009e8000a921844 */
[----:B------:R-:W5:Y:S04]  /*50fe0*/  LDL.LU.64 R54, [R1+0x8a0] ;  /* 0x0008a00001367983 */ /* 0x000f680000300a00 */
[----:B------:R1:W-:Y:S04]  /*50ff0*/  STL.64 [R1+0xc0], R10 ;  /* 0x0000c00a01007387 */ /* 0x0003e80000100a00 */
[----:B------:R1:W-:Y:S01]  /*51000*/  LDGSTS.E [R7+-0x6f800], [R10.64], P5 ;  /* 0x908000000a077fae */ /* 0x0003e2000a921844 */
[----:B---3--:R-:W-:-:S03]  /*51010*/  IMAD.WIDE R12, R3, 0x4, R36 ;  /* 0x00000004030c7825 */ /* 0x008fc600078e0224 */
[----:B------:R-:W3:Y:S04]  /*51020*/  LDL.LU.64 R36, [R1+0x860] ;  /* 0x0008600001247983 */ /* 0x000ee80000300a00 */
[----:B------:R2:W-:Y:S01]  /*51030*/  LDGSTS.E [R6+-0x6e800], [R12.64], P5 ;  /* 0x918000000c067fae */ /* 0x0005e2000a921844 */
[----:B----4-:R-:W-:-:S03]  /*51040*/  IMAD.WIDE R8, R3, 0x4, R4 ;  /* 0x0000000403087825 */ /* 0x010fc600078e0204 */
[----:B------:R-:W4:Y:S04]  /*51050*/  LDL.LU.64 R4, [R1+0x820] ;  /* 0x0008200001047983 */ /* 0x000f280000300a00 */
[----:B------:R-:W-:Y:S01]  /*51060*/  STL.64 [R1+0x100], R12 ;  /* 0x0001000c01007387 */ /* 0x000fe20000100a00 */
[----:B-1----:R-:W-:-:S03]  /*51070*/  IMAD.WIDE R10, R3, 0x4, R118 ;  /* 0x00000004030a7825 */ /* 0x002fc600078e0276 */
[----:B------:R1:W-:Y:S04]  /*51080*/  STL.64 [R1+0x140], R8 ;  /* 0x0001400801007387 */ /* 0x0003e80000100a00 */
[----:B------:R-:W4:Y:S04]  /*51090*/  LDL.LU.64 R134, [R1+0x4d0] ;  /* 0x0004d00001867983 */ /* 0x000f280000300a00 */
[----:B------:R1:W-:Y:S04]  /*510a0*/  LDGSTS.E [R2+-0x6d800], [R8.64], P5 ;  /* 0x9280000008027fae */ /* 0x0003e8000a921844 */
[----:B------:R5:W-:Y:S04]  /*510b0*/  STL.64 [R1+0x200], R10 ;  /* 0x0002000a01007387 */ /* 0x000be80000100a00 */
[----:B------:R5:W-:Y:S01]  /*510c0*/  LDGSTS.E [R0+-0x6c800], [R10.64], P5 ;  /* 0x938000000a007fae */ /* 0x000be2000a921844 */
[----:B-1----:R-:W-:-:S03]  /*510d0*/  IMAD.WIDE R8, R3, 0x4, R20 ;  /* 0x0000000403087825 */ /* 0x002fc600078e0214 */
[----:B------:R-:W4:Y:S04]  /*510e0*/  LDL.LU.64 R20, [R1+0x4a8] ;  /* 0x0004a80001147983 */ /* 0x000f280000300a00 */
[----:B------:R1:W-:Y:S04]  /*510f0*/  STL.64 [R1+0x2c0], R8 ;  /* 0x0002c00801007387 */ /* 0x0003e80000100a00 */
[----:B------:R-:W4:Y:S04]  /*51100*/  LDL.LU.64 R118, [R1+0x480] ;  /* 0x0004800001767983 */ /* 0x000f280000300a00 */
[----:B------:R1:W-:Y:S01]  /*51110*/  LDGSTS.E [R7+-0x6b800], [R8.64], P5 ;  /* 0x9480000008077fae */ /* 0x0003e2000a921844 */
[----:B--2---:R-:W-:-:S03]  /*51120*/  IMAD.WIDE R12, R3, 0x4, R102 ;  /* 0x00000004030c7825 */ /* 0x004fc600078e0266 */
[----:B------:R-:W2:Y:S01]  /*51130*/  LDL.LU.64 R102, [R1+0x450] ;  /* 0x0004500001667983 */ /* 0x000ea20000300a00 */
[----:B-----5:R-:W-:-:S03]  /*51140*/  IMAD.WIDE R10, R3, 0x4, R86 ;  /* 0x00000004030a7825 */ /* 0x020fc600078e0256 */
[----:B------:R-:W-:Y:S04]  /*51150*/  STL.64 [R1+0x518], R12 ;  /* 0x0005180c01007387 */ /* 0x000fe80000100a00 */
[----:B------:R5:W-:Y:S04]  /*51160*/  STL.64 [R1+0x19f8], R10 ;  /* 0x0019f80a01007387 */ /* 0x000be80000100a00 */
[----:B------:R3:W-:Y:S04]  /*51170*/  LDGSTS.E [R6+-0x6a800], [R12.64], P5 ;  /* 0x958000000c067fae */ /* 0x0007e8000a921844 */
[----:B------:R-:W2:Y:S04]  /*51180*/  LDL.LU.64 R86, [R1+0x420] ;  /* 0x0004200001567983 */ /* 0x000ea80000300a00 */
[----:B------:R5:W-:Y:S01]  /*51190*/  LDGSTS.E [R2+-0x69800], [R10.64], P5 ;  /* 0x968000000a027fae */ /* 0x000be2000a921844 */
[----:B-1----:R-:W-:-:S05]  /*511a0*/  IMAD.WIDE R8, R3, 0x4, R70 ;  /* 0x0000000403087825 */ /* 0x002fca00078e0246 */
[----:B------:R3:W-:Y:S04]  /*511b0*/  STL.64 [R1+0x1a28], R8 ;  /* 0x001a280801007387 */ /* 0x0007e80000100a00 */
[----:B------:R3:W-:Y:S01]  /*511c0*/  LDGSTS.E [R0+-0x68800], [R8.64], P5 ;  /* 0x9780000008007fae */ /* 0x0007e2000a921844 */
[----:B-----5:R-:W-:-:S03]  /*511d0*/  IMAD.WIDE R10, R3, 0x4, R54 ;  /* 0x00000004030a7825 */ /* 0x020fc600078e0236 */
[----:B------:R-:W5:Y:S04]  /*511e0*/  LDL.LU.64 R70, [R1+0x3e8] ;  /* 0x0003e80001467983 */ /* 0x000f680000300a00 */
[----:B------:R1:W-:Y:S04]  /*511f0*/  STL.64 [R1+0x1a58], R10 ;  /* 0x001a580a01007387 */ /* 0x0003e80000100a00 */
[----:B------:R-:W5:Y:S04]  /*51200*/  LDL.LU.64 R54, [R1+0x3b0] ;  /* 0x0003b00001367983 */ /* 0x000f680000300a00 */
[----:B------:R1:W-:Y:S01]  /*51210*/  LDGSTS.E [R7+-0x67800], [R10.64], P5 ;  /* 0x988000000a077fae */ /* 0x0003e2000a921844 */
[----:B---3--:R-:W-:-:S05]  /*51220*/  IMAD.WIDE R8, R3, 0x4, R36 ;  /* 0x0000000403087825 */ /* 0x008fca00078e0224 */
[----:B------:R-:W-:Y:S04]  /*51230*/  STL.64 [R1+0x1a88], R8 ;  /* 0x001a880801007387 */ /* 0x000fe80000100a00 */
[----:B------:R-:W3:Y:S04]  /*51240*/  LDL.LU.64 R36, [R1+0x378] ;  /* 0x0003780001247983 */ /* 0x000ee80000300a00 */
[----:B------:R1:W-:Y:S01]  /*51250*/  LDGSTS.E [R6+-0x66800], [R8.64], P5 ;  /* 0x9980000008067fae */ /* 0x0003e2000a921844 */
[----:B----4-:R-:W-:-:S05]  /*51260*/  IMAD.WIDE R4, R3, 0x4, R4 ;  /* 0x0000000403047825 */ /* 0x010fca00078e0204 */
[----:B------:R4:W-:Y:S04]  /*51270*/  STL.64 [R1+0x1b38], R4 ;  /* 0x001b380401007387 */ /* 0x0009e80000100a00 */
[----:B------:R4:W-:Y:S01]  /*51280*/  LDGSTS.E [R2+-0x65800], [R4.64], P5 ;  /* 0x9a80000004027fae */ /* 0x0009e2000a921844 */
[----:B-1----:R-:W-:-:S05]  /*51290*/  IMAD.WIDE R10, R3, 0x4, R134 ;  /* 0x00000004030a7825 */ /* 0x002fca00078e0286 */
[----:B------:R2:W-:Y:S04]  /*512a0*/  LDGSTS.E [R0+-0x64800], [R10.64], P5 ;  /* 0x9b8000000a007fae */ /* 0x0005e8000a921844 */
[----:B----4-:R-:W4:Y:S04]  /*512b0*/  LDL.LU.64 R4, [R1+0x338] ;  /* 0x0003380001047983 */ /* 0x010f280000300a00 */
[----:B------:R2:W-:Y:S01]  /*512c0*/  STL.64 [R1+0x1b70], R10 ;  /* 0x001b700a01007387 */ /* 0x0005e20000100a00 */
[----:B------:R-:W-:-:S03]  /*512d0*/  IMAD.WIDE R8, R3, 0x4, R20 ;  /* 0x0000000403087825 */ /* 0x000fc600078e0214 */
[----:B------:R-:W4:Y:S01]  /*512e0*/  LDL.LU.64 R20, [R1+0x2f8] ;  /* 0x0002f80001147983 */ /* 0x000f220000300a00 */
[----:B------:R-:W-:-:S03]  /*512f0*/  IMAD.WIDE R12, R3, 0x4, R118 ;  /* 0x00000004030c7825 */ /* 0x000fc600078e0276 */
[----:B------:R1:W-:Y:S04]  /*51300*/  STL.64 [R1+0x1ba0], R8 ;  /* 0x001ba00801007387 */ /* 0x0003e80000100a00 */
[----:B------:R5:W-:Y:S04]  /*51310*/  STL.64 [R1+0x1be0], R12 ;  /* 0x001be00c01007387 */ /* 0x000be80000100a00 */
[----:B------:R1:W-:Y:S04]  /*51320*/  LDGSTS.E [R7+-0x63800], [R8.64], P5 ;  /* 0x9c80000008077fae */ /* 0x0003e8000a921844 */
[----:B------:R5:W-:Y:S01]  /*51330*/  LDGSTS.E [R6+-0x62800], [R12.64], P5 ;  /* 0x9d8000000c067fae */ /* 0x000be2000a921844 */
[----:B--2---:R-:W-:-:S05]  /*51340*/  IMAD.WIDE R10, R3, 0x4, R102 ;  /* 0x00000004030a7825 */ /* 0x004fca00078e0266 */
[----:B------:R2:W-:Y:S04]  /*51350*/  STL.64 [R1+0x1bf8], R10 ;  /* 0x001bf80a01007387 */ /* 0x0005e80000100a00 */
[----:B------:R-:W4:Y:S04]  /*51360*/  LDL.LU.64 R166, [R1+0x2b8] ;  /* 0x0002b80001a67983 */ /* 0x000f280000300a00 */
[----:B------:R-:W4:Y:S04]  /*51370*/  LDL.LU.64 R150, [R1+0x278] ;  /* 0x0002780001967983 */ /* 0x000f280000300a00 */
[----:B------:R2:W-:Y:S01]  /*51380*/  LDGSTS.E [R2+-0x61800], [R10.64], P5 ;  /* 0x9e8000000a027fae */ /* 0x0005e2000a921844 */
[----:B-1----:R-:W-:-:S05]  /*51390*/  IMAD.WIDE R8, R3, 0x4, R86 ;  /* 0x0000000403087825 */ /* 0x002fca00078e0256 */
[----:B------:R3:W-:Y:S04]  /*513a0*/  STL.64 [R1+0x1c20], R8 ;  /* 0x001c200801007387 */ /* 0x0007e80000100a00 */
[----:B------:R-:W4:Y:S04]  /*513b0*/  LDL.LU.64 R134, [R1+0x238] ;  /* 0x0002380001867983 */ /* 0x000f280000300a00 */
[----:B------:R-:W4:Y:S04]  /*513c0*/  LDL.LU.64 R118, [R1+0x1f8] ;  /* 0x0001f80001767983 */ /* 0x000f280000300a00 */
[----:B------:R3:W-:Y:S01]  /*513d0*/  LDGSTS.E [R0+-0x60800], [R8.64], P5 ;  /* 0x9f80000008007fae */ /* 0x0007e2000a921844 */
[----:B-----5:R-:W-:-:S05]  /*513e0*/  IMAD.WIDE R12, R3, 0x4, R70 ;  /* 0x00000004030c7825 */ /* 0x020fca00078e0246 */
[----:B------:R-:W-:Y:S01]  /*513f0*/  STL.64 [R1+0x1ed0], R12 ;  /* 0x001ed00c01007387 */ /* 0x000fe20000100a00 */
[----:B--2---:R-:W-:-:S03]  /*51400*/  IMAD.WIDE R10, R3, 0x4, R54 ;  /* 0x00000004030a7825 */ /* 0x004fc600078e0236 */
[----:B------:R-:W2:Y:S04]  /*51410*/  LDL.LU.64 R102, [R1+0x1b8] ;  /* 0x0001b80001667983 */ /* 0x000ea80000300a00 */
[----:B------:R-:W5:Y:S04]  /*51420*/  LDL.LU.64 R86, [R1+0x178] ;  /* 0x0001780001567983 */ /* 0x000f680000300a00 */
[----:B------:R1:W-:Y:S04]  /*51430*/  STL.64 [R1+0x1ed8], R10 ;  /* 0x001ed80a01007387 */ /* 0x0003e80000100a00 */
[----:B------:R1:W-:Y:S04]  /*51440*/  LDGSTS.E [R7+-0x5f800], [R12.64], P5 ;  /* 0xa08000000c077fae */ /* 0x0003e8000a921844 */
        /* <DEDUP_REMOVED lines=8> */
[----:B------:R-:W3:Y:S01]  /*514d0*/  LDL.LU.64 R36, [R1+0xb8] ;  /* 0x0000b80001247983 */ /* 0x000ee20000300a00 */
[----:B-1----:R-:W-:-:S03]  /*514e0*/  IMAD.WIDE R10, R3, 0x4, R20 ;  /* 0x00000004030a7825 */ /* 0x002fc600078e0214 */
[----:B------:R-:W3:Y:S04]  /*514f0*/  LDL.LU.64 R20, [R1+0x78] ;  /* 0x0000780001147983 */ /* 0x000ee80000300a00 */
[----:B------:R4:W-:Y:S04]  /*51500*/  LDGSTS.E [R0+-0x5c800], [R4.64], P5 ;  /* 0xa380000004007fae */ /* 0x0009e8000a921844 */
[----:B------:R1:W-:Y:S04]  /*51510*/  STL.64 [R1+0x1ef0], R10 ;  /* 0x001ef00a01007387 */ /* 0x0003e80000100a00 */
[----:B------:R1:W-:Y:S04]  /*51520*/  LDGSTS.E [R7+-0x5b800], [R10.64], P5 ;  /* 0xa48000000a077fae */ /* 0x0003e8000a921844 */
[----:B----4-:R-:W4:Y:S01]  /*51530*/  LDL.LU.64 R4, [R1+0x38] ;  /* 0x0000380001047983 */ /* 0x010f220000300a00 */
[----:B------:R-:W-:-:S04]  /*51540*/  IMAD.WIDE R12, R3, 0x4, R166 ;  /* 0x00000004030c7825 */ /* 0x000fc800078e02a6 */
[C---:B------:R-:W-:Y:S01]  /*51550*/  IMAD.WIDE R8, R3.reuse, 0x4, R150 ;  /* 0x0000000403087825 */ /* 0x040fe200078e0296 */
[----:B------:R-:W-:Y:S04]  /*51560*/  STL.64 [R1+0x1ef8], R12 ;  /* 0x001ef80c01007387 */ /* 0x000fe80000100a00 */
[----:B------:R2:W-:Y:S04]  /*51570*/  LDGSTS.E [R6+-0x5a800], [R12.64], P5 ;  /* 0xa58000000c067fae */ /* 0x0005e8000a921844 */
[----:B------:R1:W-:Y:S04]  /*51580*/  STL.64 [R1+0x3150], R8 ;  /* 0x0031500801007387 */ /* 0x0003e80000100a00 */
[----:B------:R1:W-:Y:S02]  /*51590*/  LDGSTS.E [R2+-0x59800], [R8.64], P5 ;  /* 0xa680000008027fae */ /* 0x0003e4000a921844 */
[----:B-1----:R-:W-:-:S05]  /*515a0*/  IMAD.WIDE R10, R3, 0x4, R134 ;  /* 0x00000004030a7825 */ /* 0x002fca00078e0286 */
[----:B------:R5:W-:Y:S04]  /*515b0*/  STL.64 [R1+0x3158], R10 ;  /* 0x0031580a01007387 */ /* 0x000be80000100a00 */
[----:B------:R5:W-:Y:S01]  /*515c0*/  LDGSTS.E [R0+-0x58800], [R10.64], P5 ;  /* 0xa78000000a007fae */ /* 0x000be2000a921844 */
[----:B------:R-:W-:-:S05]  /*515d0*/  IMAD.WIDE R8, R3, 0x4, R118 ;  /* 0x0000000403087825 */ /* 0x000fca00078e0276 */
[----:B------:R1:W-:Y:S04]  /*515e0*/  STL.64 [R1+0x3160], R8 ;  /* 0x0031600801007387 */ /* 0x0003e80000100a00 */
[----:B------:R1:W-:Y:S01]  /*515f0*/  LDGSTS.E [R7+-0x57800], [R8.64], P5 ;  /* 0xa880000008077fae */ /* 0x0003e2000a921844 */
[----:B--2---:R-:W-:-:S04]  /*51600*/  IMAD.WIDE R12, R3, 0x4, R102 ;  /* 0x00000004030c7825 */ /* 0x004fc800078e0266 */
[C---:B-----5:R-:W-:Y:S01]  /*51610*/  IMAD.WIDE R10, R3.reuse, 0x4, R86 ;  /* 0x00000004030a7825 */ /* 0x060fe200078e0256 */
[----:B------:R3:W-:Y:S04]  /*51620*/  STL.64 [R1+0x3168], R12 ;  /* 0x0031680c01007387 */ /* 0x0007e80000100a00 */
[----:B------:R3:W-:Y:S01]  /*51630*/  LDGSTS.E [R6+-0x56800], [R12.64], P5 ;  /* 0xa98000000c067fae */ /* 0x0007e2000a921844 */
[----:B-1----:R-:W-:-:S03]  /*51640*/  IMAD.WIDE R8, R3, 0x4, R70 ;  /* 0x0000000403087825 */ /* 0x002fc600078e0246 */
[----:B------:R1:W-:Y:S04]  /*51650*/  STL.64 [R1+0x3170], R10 ;  /* 0x0031700a01007387 */ /* 0x0003e80000100a00 */
[----:B------:R1:W-:Y:S04]  /*51660*/  LDGSTS.E [R2+-0x55800], [R10.64], P5 ;  /* 0xaa8000000a027fae */ /* 0x0003e8000a921844 */
[----:B------:R2:W-:Y:S04]  /*51670*/  STL.64 [R1+0x3218], R8 ;  /* 0x0032180801007387 */ /* 0x0005e80000100a00 */
[----:B------:R2:W-:Y:S01]  /*51680*/  LDGSTS.E [R0+-0x54800], [R8.64], P5 ;  /* 0xab80000008007fae */ /* 0x0005e2000a921844 */
[----:B---3--:R-:W-:-:S05]  /*51690*/  IMAD.WIDE R12, R3, 0x4, R54 ;  /* 0x00000004030c7825 */ /* 0x008fca00078e0236 */
[----:B------:R-:W-:Y:S04]  /*516a0*/  STL.64 [R1+0x3210], R12 ;  /* 0x0032100c01007387 */ /* 0x000fe80000100a00 */
[----:B------:R3:W-:Y:S01]  /*516b0*/  LDGSTS.E [R7+-0x53800], [R12.64], P5 ;  /* 0xac8000000c077fae */ /* 0x0007e2000a921844 */
[----:B-1----:R-:W-:-:S04]  /*516c0*/  IMAD.WIDE R10, R3, 0x4, R36 ;  /* 0x00000004030a7825 */ /* 0x002fc800078e0224 */
[C---:B--2---:R-:W-:Y:S01]  /*516d0*/  IMAD.WIDE R8, R3.reuse, 0x4, R20 ;  /* 0x0000000403087825 */ /* 0x044fe200078e0214 */
[----:B------:R1:W-:Y:S04]  /*516e0*/  STL.64 [R1+0x3208], R10 ;  /* 0x0032080a01007387 */ /* 0x0003e80000100a00 */
[----:B------:R1:W-:Y:S04]  /*516f0*/  LDGSTS.E [R6+-0x52800], [R10.64], P5 ;  /* 0xad8000000a067fae */ /* 0x0003e8000a921844 */
[----:B------:R2:W-:Y:S04]  /*51700*/  STL.64 [R1+0x3200], R8 ;  /* 0x0032000801007387 */ /* 0x0005e80000100a00 */
[----:B------:R2:W-:Y:S01]  /*51710*/  LDGSTS.E [R2+-0x51800], [R8.64], P5 ;  /* 0xae80000008027fae */ /* 0x0005e2000a921844 */
[----:B----4-:R-:W-:-:S04]  /*51720*/  IMAD.WIDE R4, R3, 0x4, R4 ;  /* 0x0000000403047825 */ /* 0x010fc800078e0204 */
[C---:B-1----:R-:W-:Y:S01]  /*51730*/  IMAD.WIDE R10, R3.reuse, 0x4, R14 ;  /* 0x00000004030a7825 */ /* 0x042fe200078e020e */
[----:B------:R1:W-:Y:S03]  /*51740*/  STL.64 [R1+0x31f8], R4 ;  /* 0x0031f80401007387 */ /* 0x0003e60000100a00 */
[C---:B--2---:R-:W-:Y:S01]  /*51750*/  IMAD.WIDE R8, R3.reuse, 0x4, R250 ;  /* 0x0000000403087825 */ /* 0x044fe200078e02fa */
[----:B------:R1:W-:Y:S04]  /*51760*/  LDGSTS.E [R0+-0x50800], [R4.64], P5 ;  /* 0xaf80000004007fae */ /* 0x0003e8000a921844 */
[----:B------:R2:W-:Y:S04]  /*51770*/  STL.64 [R1+0x31f0], R8 ;  /* 0x0031f00801007387 */ /* 0x0005e80000100a00 */
[----:B------:R2:W-:Y:S01]  /*51780*/  LDGSTS.E [R7+-0x4f800], [R8.64], P5 ;  /* 0xb080000008077fae */ /* 0x0005e2000a921844 */
[----:B-1----:R-:W-:-:S03]  /*51790*/  IMAD.WIDE R4, R3, 0x4, R30 ;  /* 0x0000000403047825 */ /* 0x002fc600078e021e */
[----:B------:R1:W-:Y:S04]  /*517a0*/  STL.64 [R1+0x31e8], R10 ;  /* 0x0031e80a01007387 */ /* 0x0003e80000100a00 */
[----:B------:R1:W-:Y:S01]  /*517b0*/  LDGSTS.E [R6+-0x4e800], [R10.64], P5 ;  /* 0xb18000000a067fae */ /* 0x0003e2000a921844 */
[----:B--2---:R-:W-:-:S03]  /*517c0*/  IMAD.WIDE R8, R3, 0x4, R46 ;  /* 0x0000000403087825 */ /* 0x004fc600078e022e */
[----:B------:R2:W-:Y:S04]  /*517d0*/  STL.64 [R1+0x31e0], R4 ;  /* 0x0031e00401007387 */ /* 0x0005e80000100a00 */
[----:B------:R2:W-:Y:S04]  /*517e0*/  LDGSTS.E [R2+-0x4d800], [R4.64], P5 ;  /* 0xb280000004027fae */ /* 0x0005e8000a921844 */
[----:B------:R4:W-:Y:S01]  /*517f0*/  STL.64 [R1+0x31d8], R8 ;  /* 0x0031d80801007387 */ /* 0x0009e20000100a00 */
[----:B-1----:R-:W-:-:S03]  /*51800*/  IMAD.WIDE R10, R3, 0x4, R78 ;  /* 0x00000004030a7825 */ /* 0x002fc600078e024e */
[----:B------:R4:W-:Y:S01]  /*51810*/  LDGSTS.E [R0+-0x4c800], [R8.64], P5 ;  /* 0xb380000008007fae */ /* 0x0009e2000a921844 */
[----:B--2---:R-:W-:-:S05]  /*51820*/  IMAD.WIDE R4, R3, 0x4, R62 ;  /* 0x0000000403047825 */ /* 0x004fca00078e023e */
[----:B------:R1:W-:Y:S01]  /*51830*/  STL.64 [R1+0x31d0], R4 ;  /* 0x0031d00401007387 */ /* 0x0003e20000100a00 */
[----:B----4-:R-:W-:-:S03]  /*51840*/  IMAD.WIDE R8, R3, 0x4, R94 ;  /* 0x0000000403087825 */ /* 0x010fc600078e025e */
[----:B------:R1:W-:Y:S04]  /*51850*/  LDGSTS.E [R7+-0x4b800], [R4.64], P5 ;  /* 0xb480000004077fae */ /* 0x0003e8000a921844 */
[----:B------:R2:W-:Y:S04]  /*51860*/  STL.64 [R1+0x31c8], R10 ;  /* 0x0031c80a01007387 */ /* 0x0005e80000100a00 */
[----:B------:R4:W-:Y:S01]  /*51870*/  STL.64 [R1+0x31c0], R8 ;  /* 0x0031c00801007387 */ /* 0x0009e20000100a00 */
[----:B-1----:R-:W-:-:S03]  /*51880*/  IMAD.WIDE R4, R3, 0x4, R110 ;  /* 0x0000000403047825 */ /* 0x002fc600078e026e */
[----:B------:R2:W-:Y:S04]  /*51890*/  LDGSTS.E [R6+-0x4a800], [R10.64], P5 ;  /* 0xb58000000a067fae */ /* 0x0005e8000a921844 */
[----:B------:R1:W-:Y:S01]  /*518a0*/  STL.64 [R1+0x31b8], R4 ;  /* 0x0031b80401007387 */ /* 0x0003e20000100a00 */
[----:B---3--:R-:W-:-:S03]  /*518b0*/  IMAD.WIDE R12, R3, 0x4, R142 ;  /* 0x00000004030c7825 */ /* 0x008fc600078e028e */
[----:B------:R-:W3:Y:S01]  /*518c0*/  LDL.LU.64 R36, [R1+0x1d30] ;  /* 0x001d300001247983 */ /* 0x000ee20000300a00 */
[----:B--2---:R-:W-:-:S03]  /*518d0*/  IMAD.WIDE R10, R3, 0x4, R126 ;  /* 0x00000004030a7825 */ /* 0x004fc600078e027e */
[----:B------:R4:W-:Y:S04]  /*518e0*/  LDGSTS.E [R2+-0x49800], [R8.64], P5 ;  /* 0xb680000008027fae */ /* 0x0009e8000a921844 */
[----:B------:R1:W-:Y:S04]  /*518f0*/  LDGSTS.E [R0+-0x48800], [R4.64], P5 ;  /* 0xb780000004007fae */ /* 0x0003e8000a921844 */
[----:B------:R2:W-:Y:S01]  /*51900*/  LDGSTS.E [R7+-0x47800], [R10.64], P5 ;  /* 0xb88000000a077fae */ /* 0x0005e2000a921844 */
[----:B----4-:R-:W-:-:S03]  /*51910*/  IMAD.WIDE R8, R3, 0x4, R158 ;  /* 0x0000000403087825 */ /* 0x010fc600078e029e */
[----:B------:R4:W-:Y:S04]  /*51920*/  LDGSTS.E [R6+-0x46800], [R12.64], P5 ;  /* 0xb98000000c067fae */ /* 0x0009e8000a921844 */
[----:B-1----:R-:W5:Y:S04]  /*51930*/  LDL.LU.64 R4, [R1+0x1d18] ;  /* 0x001d180001047983 */ /* 0x002f680000300a00 */
[----:B------:R2:W-:Y:S04]  /*51940*/  STL.64 [R1+0x31b0], R10 ;  /* 0x0031b00a01007387 */ /* 0x0005e80000100a00 */
[----:B------:R-:W5:Y:S04]  /*51950*/  LDL.LU.64 R118, [R1+0x1d00] ;  /* 0x001d000001767983 */ /* 0x000f680000300a00 */
[----:B------:R4:W-:Y:S01]  /*51960*/  STL.64 [R1+0x31a8], R12 ;  /* 0x0031a80c01007387 */ /* 0x0009e20000100a00 */
[----:B--2---:R-:W-:-:S03]  /*51970*/  IMAD.WIDE R10, R3, 0x4, R174 ;  /* 0x00000004030a7825 */ /* 0x004fc600078e02ae */
[----:B------:R1:W-:Y:S04]  /*51980*/  STL.64 [R1+0x31a0], R8 ;  /* 0x0031a00801007387 */ /* 0x0003e80000100a00 */
[----:B------:R-:W2:Y:S04]  /*51990*/  LDL.LU.64 R102, [R1+0x1ce8] ;  /* 0x001ce80001667983 */ /* 0x000ea80000300a00 */
[----:B------:R1:W-:Y:S04]  /*519a0*/  STL.64 [R1+0x3198], R10 ;  /* 0x0031980a01007387 */ /* 0x0003e80000100a00 */
[----:B------:R-:W2:Y:S04]  /*519b0*/  LDL.LU.64 R20, [R1+0x1cc8] ;  /* 0x001cc80001147983 */ /* 0x000ea80000300a00 */
[----:B------:R1:W-:Y:S01]  /*519c0*/  LDGSTS.E [R2+-0x45800], [R8.64], P5 ;  /* 0xba80000008027fae */ /* 0x0003e2000a921844 */
[----:B----4-:R-:W-:-:S03]  /*519d0*/  IMAD.WIDE R12, R3, 0x4, R206 ;  /* 0x00000004030c7825 */ /* 0x010fc600078e02ce */
[----:B------:R4:W-:Y:S04]  /*519e0*/  LDGSTS.E [R0+-0x44800], [R10.64], P5 ;  /* 0xbb8000000a007fae */ /* 0x0009e8000a921844 */
[----:B------:R-:W2:Y:S01]  /*519f0*/  LDL.LU.64 R86, [R1+0x1cb0] ;  /* 0x001cb00001567983 */ /* 0x000ea20000300a00 */
[----:B-1----:R-:W-:-:S04]  /*51a00*/  IMAD.WIDE R8, R3, 0x4, R190 ;  /* 0x0000000403087825 */ /* 0x002fc800078e02be */
[----:B----4-:R-:W-:Y:S01]  /*51a10*/  IMAD.WIDE R10, R3, 0x4, R222 ;  /* 0x00000004030a7825 */ /* 0x010fe200078e02de */
[----:B------:R1:W-:Y:S04]  /*51a20*/  STL.64 [R1+0x3190], R8 ;  /* 0x0031900801007387 */ /* 0x0003e80000100a00 */
[----:B------:R1:W-:Y:S01]  /*51a30*/  LDGSTS.E [R7+-0x43800], [R8.64], P5 ;  /* 0xbc80000008077fae */ /* 0x0003e2000a921844 */
[----:B------:R-:W-:-:S03]  /*51a40*/  LOP3.LUT R55, R23, 0x50, RZ, 0x3c, !PT ;  /* 0x0000005017377812 */ /* 0x000fc600078e3cff */
[----:B------:R-:W4:Y:S04]  /*51a50*/  LDL.LU.64 R70, [R1+0x1c90] ;  /* 0x001c900001467983 */ /* 0x000f280000300a00 */
[----:B------:R2:W-:Y:S01]  /*51a60*/  STL.64 [R1+0x3188], R12 ;  /* 0x0031880c01007387 */ /* 0x0005e20000100a00 */
[----:B-1----:R-:W-:-:S03]  /*51a70*/  IMAD.WIDE R8, R3, 0x4, R238 ;  /* 0x0000000403087825 */ /* 0x002fc600078e02ee */
[----:B------:R1:W-:Y:S04]  /*51a80*/  STL.64 [R1+0x3180], R10 ;  /* 0x0031800a01007387 */ /* 0x0003e80000100a00 */
[----:B------:R-:W4:Y:S04]  /*51a90*/  LDL.LU.64 R22, [R1+0x1c68] ;  /* 0x001c680001167983 */ /* 0x000f280000300a00 */
[----:B------:R1:W-:Y:S04]  /*51aa0*/  STL.64 [R1+0x3178], R8 ;  /* 0x0031780801007387 */ /* 0x0003e80000100a00 */
[----:B------:R1:W-:Y:S01]  /*51ab0*/  LDGSTS.E [R6+-0x42800], [R12.64], P5 ;  /* 0xbd8000000c067fae */ /* 0x0003e2000a921844 */
[----:B---3--:R-:W-:-:S04]  /*51ac0*/  IMAD.WIDE R190, R3, 0x4, R36 ;  /* 0x0000000403be7825 */ /* 0x008fc800078e0224 */
[C---:B-----5:R-:W-:Y:S01]  /*51ad0*/  IMAD.WIDE R188, R3.reuse, 0x4, R4 ;  /* 0x0000000403bc7825 */ /* 0x060fe200078e0204 */
[----:B------:R-:W3:Y:S04]  /*51ae0*/  LDL.LU.64 R36, [R1+0x1498] ;  /* 0x0014980001247983 */ /* 0x000ee80000300a00 */
[----:B------:R-:W5:Y:S01]  /*51af0*/  LDL.LU.64 R4, [R1+0x1468] ;  /* 0x0014680001047983 */ /* 0x000f620000300a00 */
[----:B------:R-:W-:-:S04]  /*51b00*/  IMAD.WIDE R186, R3, 0x4, R118 ;  /* 0x0000000403ba7825 */ /* 0x000fc800078e0276 */
[C---:B--2---:R-:W-:Y:S01]  /*51b10*/  IMAD.WIDE R184, R3.reuse, 0x4, R102 ;  /* 0x0000000403b87825 */ /* 0x044fe200078e0266 */
[----:B------:R-:W2:Y:S04]  /*51b20*/  LDL.LU.64 R118, [R1+0x1430] ;  /* 0x0014300001767983 */ /* 0x000ea80000300a00 */
[----:B------:R-:W2:Y:S01]  /*51b30*/  LDL.LU.64 R102, [R1+0x1278] ;  /* 0x0012780001667983 */ /* 0x000ea20000300a00 */
[----:B------:R-:W-:-:S04]  /*51b40*/  IMAD.WIDE R182, R3, 0x4, R20 ;  /* 0x0000000403b67825 */ /* 0x000fc800078e0214 */
[C---:B------:R-:W-:Y:S01]  /*51b50*/  IMAD.WIDE R174, R3.reuse, 0x4, R86 ;  /* 0x0000000403ae7825 */ /* 0x040fe200078e0256 */
[----:B------:R-:W2:Y:S04]  /*51b60*/  LDL.LU.64 R20, [R1+0xcf8] ;  /* 0x000cf80001147983 */ /* 0x000ea80000300a00 */
[----:B------:R-:W2:Y:S04]  /*51b70*/  LDL.LU.64 R86, [R1+0xca8] ;  /* 0x000ca80001567983 */ /* 0x000ea80000300a00 */
[----:B------:R-:W2:Y:S01]  /*51b80*/  LDL.LU.64 R134, [R1+0xc48] ;  /* 0x000c480001867983 */ /* 0x000ea20000300a00 */
[----:B----4-:R-:W-:Y:S01]  /*51b90*/  IMAD.WIDE R172, R3, 0x4, R70 ;  /* 0x0000000403ac7825 */ /* 0x010fe200078e0246 */
[----:B------:R-:W-:-:S02]  /*51ba0*/  IADD3 R7, R55, 0x100000, RZ ;  /* 0x0010000037077810 */ /* 0x000fc40007ffe0ff */
[----:B------:R-:W4:Y:S01]  /*51bb0*/  LDL.LU.64 R70, [R1+0xbd8] ;  /* 0x000bd80001467983 */ /* 0x000f220000300a00 */
[----:B------:R-:W-:-:S03]  /*51bc0*/  IMAD.WIDE R170, R3, 0x4, R22 ;  /* 0x0000000403aa7825 */ /* 0x000fc600078e0216 */
[----:B------:R2:W-:Y:S04]  /*51bd0*/  LDGSTS.E [R2+-0x41800], [R10.64], P5 ;  /* 0xbe8000000a027fae */ /* 0x0005e8000a921844 */
[----:B------:R-:W4:Y:S01]  /*51be0*/  LDL.LU.64 R22, [R1+0xb78] ;  /* 0x000b780001167983 */ /* 0x000f220000300a00 */
[----:B-1----:R-:W-:-:S03]  /*51bf0*/  IADD3 R6, R55, 0x100000, RZ ;  /* 0x0010000037067810 */ /* 0x002fc60007ffe0ff */
[----:B------:R1:W-:Y:S01]  /*51c00*/  LDGSTS.E [R0+-0x40800], [R8.64], P5 ;  /* 0xbf80000008007fae */ /* 0x0003e2000a921844 */
[----:B---3--:R-:W-:-:S04]  /*51c10*/  IMAD.WIDE R168, R3, 0x4, R36 ;  /* 0x0000000403a87825 */ /* 0x008fc800078e0224 */
[C---:B-----5:R-:W-:Y:S01]  /*51c20*/  IMAD.WIDE R166, R3.reuse, 0x4, R4 ;  /* 0x0000000403a67825 */ /* 0x060fe200078e0204 */
[----:B------:R-:W3:Y:S04]  /*51c30*/  LDL.LU.64 R36, [R1+0xb18] ;  /* 0x000b180001247983 */ /* 0x000ee80000300a00 */
[----:B------:R-:W5:Y:S01]  /*51c40*/  LDL.LU.64 R4, [R1+0xad0] ;  /* 0x000ad00001047983 */ /* 0x000f620000300a00 */
[----:B--2---:R-:W-:-:S04]  /*51c50*/  IMAD.WIDE R158, R3, 0x4, R118 ;  /* 0x00000004039e7825 */ /* 0x004fc800078e0276 */
[C---:B------:R-:W-:Y:S01]  /*51c60*/  IMAD.WIDE R154, R3.reuse, 0x4, R20 ;  /* 0x00000004039a7825 */ /* 0x040fe200078e0214 */
[----:B------:R-:W2:Y:S04]  /*51c70*/  LDL.LU.64 R118, [R1+0xa88] ;  /* 0x000a880001767983 */ /* 0x000ea80000300a00 */
[----:B------:R-:W2:Y:S01]  /*51c80*/  LDL.LU.64 R20, [R1+0xa48] ;  /* 0x000a480001147983 */ /* 0x000ea20000300a00 */
[----:B------:R-:W-:-:S03]  /*51c90*/  IMAD.WIDE R156, R3, 0x4, R102 ;  /* 0x00000004039c7825 */ /* 0x000fc600078e0266 */
[----:B------:R-:W2:Y:S01]  /*51ca0*/  LDL.LU.64 R102, [R1+0xa08] ;  /* 0x000a080001667983 */ /* 0x000ea20000300a00 */
[----:B------:R-:W-:-:S03]  /*51cb0*/  IMAD.WIDE R152, R3, 0x4, R86 ;  /* 0x0000000403987825 */ /* 0x000fc600078e0256 */
[----:B------:R-:W2:Y:S01]  /*51cc0*/  LDL.LU.64 R86, [R1+0x9c8] ;  /* 0x0009c80001567983 */ /* 0x000ea20000300a00 */
[----:B----4-:R-:W-:-:S04]  /*51cd0*/  IMAD.WIDE R142, R3, 0x4, R70 ;  /* 0x00000004038e7825 */ /* 0x010fc800078e0246 */
[C---:B------:R-:W-:Y:S01]  /*51ce0*/  IMAD.WIDE R150, R3.reuse, 0x4, R134 ;  /* 0x0000000403967825 */ /* 0x040fe200078e0286 */
[----:B------:R-:W4:Y:S03]  /*51cf0*/  LDL.LU.64 R70, [R1+0x978] ;  /* 0x0009780001467983 */ /* 0x000f260000300a00 */
[----:B------:R-:W-:Y:S01]  /*51d00*/  IMAD.WIDE R140, R3, 0x4, R22 ;  /* 0x00000004038c7825 */ /* 0x000fe200078e0216 */
[C---:B------:R-:W-:Y:S01]  /*51d10*/  IADD3 R2, R55.reuse, 0x100000, RZ ;  /* 0x0010000037027810 */ /* 0x040fe20007ffe0ff */
[----:B------:R-:W4:Y:S01]  /*51d20*/  LDL.LU.64 R22, [R1+0x938] ;  /* 0x0009380001167983 */ /* 0x000f220000300a00 */
[----:B-1----:R-:W-:-:S03]  /*51d30*/  IADD3 R0, R55, 0x100000, RZ ;  /* 0x0010000037007810 */ /* 0x002fc60007ffe0ff */
[----:B------:R1:W-:Y:S04]  /*51d40*/  LDGSTS.E [R7+-0x7f600], [R190.64], P5 ;  /* 0x80a00000be077fae */ /* 0x0003e8000a921844 */
        /* <DEDUP_REMOVED lines=15> */
[----:B------:R1:W-:Y:S01]  /*51e40*/  LDGSTS.E [R7+-0x6f600], [R140.64], P5 ;  /* 0x90a000008c077fae */ /* 0x0003e2000a921844 */
[----:B---3--:R-:W-:-:S03]  /*51e50*/  IMAD.WIDE R138, R3, 0x4, R36 ;  /* 0x00000004038a7825 */ /* 0x008fc600078e0224 */
[----:B------:R-:W3:Y:S01]  /*51e60*/  LDL.LU.64 R36, [R1+0x8e8] ;  /* 0x0008e80001247983 */ /* 0x000ee20000300a00 */
[----:B-----5:R-:W-:-:S03]  /*51e70*/  IMAD.WIDE R206, R3, 0x4, R4 ;  /* 0x0000000403ce7825 */ /* 0x020fc600078e0204 */
[----:B------:R-:W5:Y:S04]  /*51e80*/  LDL.LU.64 R4, [R1+0x8a8] ;  /* 0x0008a80001047983 */ /* 0x000f680000300a00 */
[----:B------:R-:W5:Y:S04]  /*51e90*/  LDL.LU.64 R134, [R1+0x868] ;  /* 0x0008680001867983 */ /* 0x000f680000300a00 */
[----:B------:R1:W-:Y:S04]  /*51ea0*/  LDGSTS.E [R6+-0x6e600], [R138.64], P5 ;  /* 0x91a000008a067fae */ /* 0x0003e8000a921844 */
[----:B------:R1:W-:Y:S01]  /*51eb0*/  LDGSTS.E [R2+-0x6d600], [R206.64], P5 ;  /* 0x92a00000ce027fae */ /* 0x0003e2000a921844 */
[----:B--2---:R-:W-:-:S03]  /*51ec0*/  IMAD.WIDE R238, R3, 0x4, R20 ;  /* 0x0000000403ee7825 */ /* 0x004fc600078e0214 */
[----:B------:R-:W2:Y:S01]  /*51ed0*/  LDL.LU.64 R20, [R1+0x828] ;  /* 0x0008280001147983 */ /* 0x000ea20000300a00 */
[----:B------:R-:W-:-:S03]  /*51ee0*/  IMAD.WIDE R222, R3, 0x4, R118 ;  /* 0x0000000403de7825 */ /* 0x000fc600078e0276 */
[----:B------:R-:W2:Y:S01]  /*51ef0*/  LDL.LU.64 R118, [R1+0x478] ;  /* 0x0004780001767983 */ /* 0x000ea20000300a00 */
[----:B------:R-:W-:-:S03]  /*51f00*/  IMAD.WIDE R12, R3, 0x4, R102 ;  /* 0x00000004030c7825 */ /* 0x000fc600078e0266 */
[----:B------:R-:W2:Y:S01]  /*51f10*/  LDL.LU.64 R102, [R1+0x448] ;  /* 0x0004480001667983 */ /* 0x000ea20000300a00 */
[----:B------:R-:W-:-:S03]  /*51f20*/  IMAD.WIDE R10, R3, 0x4, R86 ;  /* 0x00000004030a7825 */ /* 0x000fc600078e0256 */
[----:B------:R1:W-:Y:S01]  /*51f30*/  LDGSTS.E [R0+-0x6c600], [R222.64], P5 ;  /* 0x93a00000de007fae */ /* 0x0003e2000a921844 */
[----:B----4-:R-:W-:-:S03]  /*51f40*/  IMAD.WIDE R8, R3, 0x4, R70 ;  /* 0x0000000403087825 */ /* 0x010fc600078e0246 */
[----:B------:R-:W-:Y:S04]  /*51f50*/  STL.64 [R1+0x78], R12 ;  /* 0x0000780c01007387 */ /* 0x000fe80000100a00 */
[----:B------:R1:W-:Y:S04]  /*51f60*/  LDGSTS.E [R7+-0x6b600], [R238.64], P5 ;  /* 0x94a00000ee077fae */ /* 0x0003e8000a921844 */
[----:B------:R-:W4:Y:S04]  /*51f70*/  LDL.LU.64 R86, [R1+0x418] ;  /* 0x0004180001567983 */ /* 0x000f280000300a00 */
[----:B------:R1:W-:Y:S04]  /*51f80*/  LDGSTS.E [R6+-0x6a600], [R12.64], P5 ;  /* 0x95a000000c067fae */ /* 0x0003e8000a921844 */
[----:B------:R1:W-:Y:S04]  /*51f90*/  STL.64 [R1+0xb8], R10 ;  /* 0x0000b80a01007387 */ /* 0x0003e80000100a00 */
        /* <DEDUP_REMOVED lines=8> */
[----:B---3--:R-:W-:-:S04]  /*52020*/  IMAD.WIDE R8, R3, 0x4, R36 ;  /* 0x0000000403087825 */ /* 0x008fc800078e0224 */
[C---:B-----5:R-:W-:Y:S01]  /*52030*/  IMAD.WIDE R4, R3.reuse, 0x4, R4 ;  /* 0x0000000403047825 */ /* 0x060fe200078e0204 */
[----:B------:R-:W-:Y:S03]  /*52040*/  STL.64 [R1+0x1f8], R8 ;  /* 0x0001f80801007387 */ /* 0x000fe60000100a00 */
[C---:B-1----:R-:W-:Y:S01]  /*52050*/  IMAD.WIDE R10, R3.reuse, 0x4, R134 ;  /* 0x00000004030a7825 */ /* 0x042fe200078e0286 */
[----:B------:R-:W3:Y:S04]  /*52060*/  LDL.LU.64 R36, [R1+0x370] ;  /* 0x0003700001247983 */ /* 0x000ee80000300a00 */
[----:B------:R2:W-:Y:S04]  /*52070*/  LDGSTS.E [R6+-0x66600], [R8.64], P5 ;  /* 0x99a0000008067fae */ /* 0x0005e8000a921844 */
[----:B------:R1:W-:Y:S04]  /*52080*/  STL.64 [R1+0x2b8], R4 ;  /* 0x0002b80401007387 */ /* 0x0003e80000100a00 */
[----:B------:R1:W-:Y:S04]  /*52090*/  LDGSTS.E [R2+-0x65600], [R4.64], P5 ;  /* 0x9aa0000004027fae */ /* 0x0003e8000a921844 */
[----:B------:R4:W-:Y:S04]  /*520a0*/  LDGSTS.E [R0+-0x64600], [R10.64], P5 ;  /* 0x9ba000000a007fae */ /* 0x0009e8000a921844 */
[----:B-1----:R-:W5:Y:S04]  /*520b0*/  LDL.LU.64 R4, [R1+0x330] ;  /* 0x0003300001047983 */ /* 0x002f680000300a00 */
[----:B------:R4:W-:Y:S01]  /*520c0*/  STL.64 [R1+0x2f8], R10 ;  /* 0x0002f80a01007387 */ /* 0x0009e20000100a00 */
[----:B--2---:R-:W-:-:S03]  /*520d0*/  IMAD.WIDE R8, R3, 0x4, R20 ;  /* 0x0000000403087825 */ /* 0x004fc600078e0214 */
[----:B------:R-:W2:Y:S01]  /*520e0*/  LDL.LU.64 R20, [R1+0x2f0] ;  /* 0x0002f00001147983 */ /* 0x000ea20000300a00 */
[----:B------:R-:W-:-:S04]  /*520f0*/  IMAD.WIDE R14, R3, 0x4, R118 ;  /* 0x00000004030e7825 */ /* 0x000fc800078e0276 */
[C---:B------:R-:W-:Y:S01]  /*52100*/  IMAD.WIDE R12, R3.reuse, 0x4, R102 ;  /* 0x00000004030c7825 */ /* 0x040fe200078e0266 */
[----:B------:R1:W-:Y:S04]  /*52110*/  STL.64 [R1+0x338], R8 ;  /* 0x0003380801007387 */ /* 0x0003e80000100a00 */
[----:B------:R1:W-:Y:S04]  /*52120*/  STL.64 [R1+0x1b00], R14 ;  /* 0x001b000e01007387 */ /* 0x0003e80000100a00 */
[----:B------:R1:W-:Y:S04]  /*52130*/  STL.64 [R1+0x1b20], R12 ;  /* 0x001b200c01007387 */ /* 0x0003e80000100a00 */
[----:B------:R1:W-:Y:S01]  /*52140*/  LDGSTS.E [R7+-0x63600], [R8.64], P5 ;  /* 0x9ca0000008077fae */ /* 0x0003e2000a921844 */
[----:B----4-:R-:W-:-:S03]  /*52150*/  IMAD.WIDE R10, R3, 0x4, R86 ;  /* 0x00000004030a7825 */ /* 0x010fc600078e0256 */
[----:B------:R-:W4:Y:S04]  /*52160*/  LDL.LU.64 R24, [R1+0x2b0] ;  /* 0x0002b00001187983 */ /* 0x000f280000300a00 */
[----:B------:R1:W-:Y:S04]  /*52170*/  LDGSTS.E [R6+-0x62600], [R14.64], P5 ;  /* 0x9da000000e067fae */ /* 0x0003e8000a921844 */
[----:B-1----:R-:W4:Y:S04]  /*52180*/  LDL.LU.64 R8, [R1+0x270] ;  /* 0x0002700001087983 */ /* 0x002f280000300a00 */
[----:B------:R3:W-:Y:S04]  /*52190*/  STL.64 [R1+0x1b58], R10 ;  /* 0x001b580a01007387 */ /* 0x0007e80000100a00 */
[----:B------:R1:W-:Y:S04]  /*521a0*/  LDGSTS.E [R2+-0x61600], [R12.64], P5 ;  /* 0x9ea000000c027fae */ /* 0x0003e8000a921844 */
[----:B------:R-:W4:Y:S01]  /*521b0*/  LDL.LU.64 R134, [R1+0x230] ;  /* 0x0002300001867983 */ /* 0x000f220000300a00 */
[----:B------:R-:W-:-:S03]  /*521c0*/  IMAD.WIDE R14, R3, 0x4, R70 ;  /* 0x00000004030e7825 */ /* 0x000fc600078e0246 */
[----:B------:R-:W4:Y:S04]  /*521d0*/  LDL.LU.64 R118, [R1+0x1f0] ;  /* 0x0001f00001767983 */ /* 0x000f280000300a00 */
[----:B------:R3:W-:Y:S01]  /*521e0*/  LDGSTS.E [R0+-0x60600], [R10.64], P5 ;  /* 0x9fa000000a007fae */ /* 0x0007e2000a921844 */
[----:B-1----:R-:W-:-:S03]  /*521f0*/  IMAD.WIDE R12, R3, 0x4, R22 ;  /* 0x00000004030c7825 */ /* 0x002fc600078e0216 */
[----:B------:R-:W-:Y:S04]  /*52200*/  STL.64 [R1+0x1c58], R14 ;  /* 0x001c580e01007387 */ /* 0x000fe80000100a00 */
[----:B------:R-:W4:Y:S04]  /*52210*/  LDL.LU.64 R102, [R1+0x1b0] ;  /* 0x0001b00001667983 */ /* 0x000f280000300a00 */
[----:B------:R-:W4:Y:S04]  /*52220*/  LDL.LU.64 R86, [R1+0x170] ;  /* 0x0001700001567983 */ /* 0x000f280000300a00 */
[----:B------:R-:W-:Y:S04]  /*52230*/  STL.64 [R1+0x1c90], R12 ;  /* 0x001c900c01007387 */ /* 0x000fe80000100a00 */
[----:B------:R1:W-:Y:S04]  /*52240*/  LDGSTS.E [R7+-0x5f600], [R14.64], P5 ;  /* 0xa0a000000e077fae */ /* 0x0003e8000a921844 */
[----:B------:R-:W4:Y:S04]  /*52250*/  LDL.LU.64 R70, [R1+0x130] ;  /* 0x0001300001467983 */ /* 0x000f280000300a00 */
[----:B------:R4:W-:Y:S01]  /*52260*/  LDGSTS.E [R6+-0x5e600], [R12.64], P5 ;  /* 0xa1a000000c067fae */ /* 0x0009e2000a921844 */
[----:B---3--:R-:W-:-:S05]  /*52270*/  IMAD.WIDE R10, R3, 0x4, R36 ;  /* 0x00000004030a7825 */ /* 0x008fca00078e0224 */
[----:B------:R2:W-:Y:S04]  /*52280*/  STL.64 [R1+0x1ca0], R10 ;  /* 0x001ca00a01007387 */ /* 0x0005e80000100a00 */
[----:B------:R2:W-:Y:S04]  /*52290*/  LDGSTS.E [R2+-0x5d600], [R10.64], P5 ;  /* 0xa2a000000a027fae */ /* 0x0005e8000a921844 */
[----:B------:R-:W3:Y:S01]  /*522a0*/  LDL.LU.64 R22, [R1+0xf0] ;  /* 0x0000f00001167983 */ /* 0x000ee20000300a00 */
[----:B-----5:R-:W-:-:S05]  /*522b0*/  IMAD.WIDE R4, R3, 0x4, R4 ;  /* 0x0000000403047825 */ /* 0x020fca00078e0204 */
[----:B------:R5:W-:Y:S04]  /*522c0*/  STL.64 [R1+0x1cb0], R4 ;  /* 0x001cb00401007387 */ /* 0x000be80000100a00 */
[----:B------:R-:W3:Y:S01]  /*522d0*/  LDL.LU.64 R36, [R1+0xb0] ;  /* 0x0000b00001247983 */ /* 0x000ee20000300a00 */
[----:B--2---:R-:W-:-:S03]  /*522e0*/  IMAD.WIDE R10, R3, 0x4, R20 ;  /* 0x00000004030a7825 */ /* 0x004fc600078e0214 */
[----:B------:R-:W2:Y:S04]  /*522f0*/  LDL.LU.64 R20, [R1+0x70] ;  /* 0x0000700001147983 */ /* 0x000ea80000300a00 */
[----:B------:R5:W-:Y:S04]  /*52300*/  LDGSTS.E [R0+-0x5c600], [R4.64], P5 ;  /* 0xa3a0000004007fae */ /* 0x000be8000a921844 */
[----:B------:R1:W-:Y:S04]  /*52310*/  STL.64 [R1+0x1cc0], R10 ;  /* 0x001cc00a01007387 */ /* 0x0003e80000100a00 */
[----:B------:R1:W-:Y:S04]  /*52320*/  LDGSTS.E [R7+-0x5b600], [R10.64], P5 ;  /* 0xa4a000000a077fae */ /* 0x0003e8000a921844 */
[----:B-----5:R-:W5:Y:S01]  /*52330*/  LDL.LU.64 R4, [R1+0x30] ;  /* 0x0000300001047983 */ /* 0x020f620000300a00 */
[----:B----4-:R-:W-:-:S04]  /*52340*/  IMAD.WIDE R12, R3, 0x4, R24 ;  /* 0x00000004030c7825 */ /* 0x010fc800078e0218 */
[C---:B------:R-:W-:Y:S01]  /*52350*/  IMAD.WIDE R8, R3.reuse, 0x4, R8 ;  /* 0x0000000403087825 */ /* 0x040fe200078e0208 */
[----:B------:R-:W-:Y:S04]  /*52360*/  STL.64 [R1+0x1d00], R12 ;  /* 0x001d000c01007387 */ /* 0x000fe80000100a00 */
[----:B------:R4:W-:Y:S04]  /*52370*/  LDGSTS.E [R6+-0x5a600], [R12.64], P5 ;  /* 0xa5a000000c067fae */ /* 0x0009e8000a921844 */
[----:B------:R4:W-:Y:S01]  /*52380*/  STL.64 [R1+0x1d18], R8 ;  /* 0x001d180801007387 */ /* 0x0009e20000100a00 */
[----:B-1----:R-:W-:-:S03]  /*52390*/  IMAD.WIDE R10, R3, 0x4, R134 ;  /* 0x00000004030a7825 */ /* 0x002fc600078e0286 */
[----:B------:R4:W-:Y:S04]  /*523a0*/  LDGSTS.E [R2+-0x59600], [R8.64], P5 ;  /* 0xa6a0000008027fae */ /* 0x0009e8000a921844 */
[----:B------:R1:W-:Y:S04]  /*523b0*/  STL.64 [R1+0x1d30], R10 ;  /* 0x001d300a01007387 */ /* 0x0003e80000100a00 */
[----:B------:R1:W-:Y:S01]  /*523c0*/  LDGSTS.E [R0+-0x58600], [R10.64], P5 ;  /* 0xa7a000000a007fae */ /* 0x0003e2000a921844 */
[----:B----4-:R-:W-:-:S04]  /*523d0*/  IMAD.WIDE R8, R3, 0x4, R118 ;  /* 0x0000000403087825 */ /* 0x010fc800078e0276 */
[C---:B------:R-:W-:Y:S01]  /*523e0*/  IMAD.WIDE R12, R3.reuse, 0x4, R102 ;  /* 0x00000004030c7825 */ /* 0x040fe200078e0266 */
[----:B------:R4:W-:Y:S03]  /*523f0*/  STL.64 [R1+0x3090], R8 ;  /* 0x0030900801007387 */ /* 0x0009e60000100a00 */
[C---:B-1----:R-:W-:Y:S01]  /*52400*/  IMAD.WIDE R10, R3.reuse, 0x4, R86 ;  /* 0x00000004030a7825 */ /* 0x042fe200078e0256 */
[----:B------:R4:W-:Y:S04]  /*52410*/  LDGSTS.E [R7+-0x57600], [R8.64], P5 ;  /* 0xa8a0000008077fae */ /* 0x0009e8000a921844 */
[----:B------:R3:W-:Y:S04]  /*52420*/  STL.64 [R1+0x3098], R12 ;  /* 0x0030980c01007387 */ /* 0x0007e80000100a00 */
[----:B------:R3:W-:Y:S01]  /*52430*/  LDGSTS.E [R6+-0x56600], [R12.64], P5 ;  /* 0xa9a000000c067fae */ /* 0x0007e2000a921844 */
[----:B----4-:R-:W-:-:S03]  /*52440*/  IMAD.WIDE R8, R3, 0x4, R70 ;  /* 0x0000000403087825 */ /* 0x010fc600078e0246 */
        /* <DEDUP_REMOVED lines=13> */
[----:B-----5:R-:W-:-:S04]  /*52520*/  IMAD.WIDE R4, R3, 0x4, R4 ;  /* 0x0000000403047825 */ /* 0x020fc800078e0204 */
        /* <DEDUP_REMOVED lines=27> */
[----:B------:R-:W4:Y:S01]  /*526e0*/  LDL.LU.64 R22, [R1+0x1d78] ;  /* 0x001d780001167983 */ /* 0x000f220000300a00 */
[----:B-1----:R-:W-:-:S03]  /*526f0*/  IMAD.WIDE R8, R3, 0x4, R160 ;  /* 0x0000000403087825 */ /* 0x002fc600078e02a0 */
[----:B------:R-:W5:Y:S01]  /*52700*/  LDL.LU.64 R36, [R1+0x1d68] ;  /* 0x001d680001247983 */ /* 0x000f620000300a00 */
[----:B--2---:R-:W-:-:S03]  /*52710*/  IMAD.WIDE R4, R3, 0x4, R144 ;  /* 0x0000000403047825 */ /* 0x004fc600078e0290 */
[----:B------:R1:W-:Y:S04]  /*52720*/  STL.64 [R1+0x3110], R10 ;  /* 0x0031100a01007387 */ /* 0x0003e80000100a00 */
[----:B------:R1:W-:Y:S04]  /*52730*/  LDGSTS.E [R7+-0x47600], [R10.64], P5 ;  /* 0xb8a000000a077fae */ /* 0x0003e8000a921844 */
[----:B------:R-:W2:Y:S04]  /*52740*/  LDL.LU.64 R86, [R1+0x1d58] ;  /* 0x001d580001567983 */ /* 0x000ea80000300a00 */
[----:B------:R3:W-:Y:S01]  /*52750*/  STL.64 [R1+0x3108], R4 ;  /* 0x0031080401007387 */ /* 0x0007e20000100a00 */
[----:B-1----:R-:W-:-:S03]  /*52760*/  IMAD.WIDE R10, R3, 0x4, R176 ;  /* 0x00000004030a7825 */ /* 0x002fc600078e02b0 */
[----:B------:R1:W-:Y:S04]  /*52770*/  STL.64 [R1+0x3100], R8 ;  /* 0x0031000801007387 */ /* 0x0003e80000100a00 */
[----:B------:R1:W-:Y:S01]  /*52780*/  LDGSTS.E [R6+-0x46600], [R4.64], P5 ;  /* 0xb9a0000004067fae */ /* 0x0003e2000a921844 */
[----:B---3--:R-:W-:-:S03]  /*52790*/  IMAD.WIDE R12, R3, 0x4, R208 ;  /* 0x00000004030c7825 */ /* 0x008fc600078e02d0 */
[----:B------:R3:W-:Y:S04]  /*527a0*/  LDGSTS.E [R2+-0x45600], [R8.64], P5 ;  /* 0xbaa0000008027fae */ /* 0x0007e8000a921844 */
[----:B------:R3:W-:Y:S04]  /*527b0*/  LDGSTS.E [R0+-0x44600], [R10.64], P5 ;  /* 0xbba000000a007fae */ /* 0x0007e8000a921844 */
[----:B-1----:R-:W2:Y:S04]  /*527c0*/  LDL.LU.64 R4, [R1+0x1d48] ;  /* 0x001d480001047983 */ /* 0x002ea80000300a00 */
[----:B------:R1:W-:Y:S04]  /*527d0*/  STL.64 [R1+0x30f8], R10 ;  /* 0x0030f80a01007387 */ /* 0x0003e80000100a00 */
[----:B------:R-:W2:Y:S01]  /*527e0*/  LDL.LU.64 R20, [R1+0x1d38] ;  /* 0x001d380001147983 */ /* 0x000ea20000300a00 */
[----:B---3--:R-:W-:-:S03]  /*527f0*/  IMAD.WIDE R8, R3, 0x4, R192 ;  /* 0x0000000403087825 */ /* 0x008fc600078e02c0 */
[----:B------:R-:W3:Y:S01]  /*52800*/  LDL.LU.64 R70, [R1+0x1d20] ;  /* 0x001d200001467983 */ /* 0x000ee20000300a00 */
[----:B-1----:R-:W-:-:S03]  /*52810*/  IMAD.WIDE R10, R3, 0x4, R224 ;  /* 0x00000004030a7825 */ /* 0x002fc600078e02e0 */
[----:B------:R1:W-:Y:S04]  /*52820*/  STL.64 [R1+0x30f0], R8 ;  /* 0x0030f00801007387 */ /* 0x0003e80000100a00 */
[----:B------:R1:W-:Y:S04]  /*52830*/  LDGSTS.E [R7+-0x43600], [R8.64], P5 ;  /* 0xbca0000008077fae */ /* 0x0003e8000a921844 */
[----:B------:R-:W3:Y:S04]  /*52840*/  LDL.LU.64 R102, [R1+0x1d08] ;  /* 0x001d080001667983 */ /* 0x000ee80000300a00 */
[----:B------:R-:W-:Y:S01]  /*52850*/  STL.64 [R1+0x30e8], R12 ;  /* 0x0030e80c01007387 */ /* 0x000fe20000100a00 */
[----:B-1----:R-:W-:-:S03]  /*52860*/  IMAD.WIDE R8, R3, 0x4, R240 ;  /* 0x0000000403087825 */ /* 0x002fc600078e02f0 */
[----:B------:R-:W-:Y:S04]  /*52870*/  STL.64 [R1+0x30e0], R10 ;  /* 0x0030e00a01007387 */ /* 0x000fe80000100a00 */
[----:B------:R-:W3:Y:S04]  /*52880*/  LDL.LU.64 R54, [R1+0x1cf0] ;  /* 0x001cf00001367983 */ /* 0x000ee80000300a00 */
[----:B------:R1:W-:Y:S04]  /*52890*/  STL.64 [R1+0x30d8], R8 ;  /* 0x0030d80801007387 */ /* 0x0003e80000100a00 */
[----:B------:R1:W-:Y:S04]  /*528a0*/  LDGSTS.E [R6+-0x42600], [R12.64], P5 ;  /* 0xbda000000c067fae */ /* 0x0003e8000a921844 */
[----:B------:R1:W-:Y:S04]  /*528b0*/  LDGSTS.E [R2+-0x41600], [R10.64], P5 ;  /* 0xbea000000a027fae */ /* 0x0003e8000a921844 */
[----:B------:R1:W-:Y:S01]  /*528c0*/  LDGSTS.E [R0+-0x40600], [R8.64], P5 ;  /* 0xbfa0000008007fae */ /* 0x0003e2000a921844 */
[----:B----4-:R-:W-:-:S03]  /*528d0*/  IMAD.WIDE R136, R3, 0x4, R22 ;  /* 0x0000000403887825 */ /* 0x010fc600078e0216 */
[----:B------:R-:W4:Y:S01]  /*528e0*/  LDL.LU.64 R22, [R1+0x1cd0] ;  /* 0x001cd00001167983 */ /* 0x000f220000300a00 */
[----:B-----5:R-:W-:-:S03]  /*528f0*/  IMAD.WIDE R134, R3, 0x4, R36 ;  /* 0x0000000403867825 */ /* 0x020fc600078e0224 */
[----:B------:R-:W5:Y:S01]  /*52900*/  LDL.LU.64 R36, [R1+0x1ca8] ;  /* 0x001ca80001247983 */ /* 0x000f620000300a00 */
[----:B--2---:R-:W-:-:S03]  /*52910*/  IMAD.WIDE R128, R3, 0x4, R86 ;  /* 0x0000000403807825 */ /* 0x004fc600078e0256 */
[----:B------:R-:W2:Y:S01]  /*52920*/  LDL.LU.64 R86, [R1+0x1c88] ;  /* 0x001c880001567983 */ /* 0x000ea20000300a00 */
[----:B------:R-:W-:-:S03]  /*52930*/  IMAD.WIDE R126, R3, 0x4, R4 ;  /* 0x00000004037e7825 */ /* 0x000fc600078e0204 */
[----:B------:R-:W2:Y:S01]  /*52940*/  LDL.LU.64 R4, [R1+0x1c50] ;  /* 0x001c500001047983 */ /* 0x000ea20000300a00 */
[----:B------:R-:W-:-:S03]  /*52950*/  IMAD.WIDE R124, R3, 0x4, R20 ;  /* 0x00000004037c7825 */ /* 0x000fc600078e0214 */
[----:B------:R-:W2:Y:S01]  /*52960*/  LDL.LU.64 R20, [R1+0x1450] ;  /* 0x0014500001147983 */ /* 0x000ea20000300a00 */
[----:B---3--:R-:W-:-:S03]  /*52970*/  IMAD.WIDE R122, R3, 0x4, R70 ;  /* 0x00000004037a7825 */ /* 0x008fc600078e0246 */
[----:B------:R-:W3:Y:S04]  /*52980*/  LDL.LU.64 R70, [R1+0x12a8] ;  /* 0x0012a80001467983 */ /* 0x000ee80000300a00 */
[----:B-1----:R-:W3:Y:S01]  /*52990*/  LDL.LU.64 R8, [R1+0xd38] ;  /* 0x000d380001087983 */ /* 0x002ee20000300a00 */
[----:B------:R-:W-:-:S03]  /*529a0*/  IMAD.WIDE R118, R3, 0x4, R54 ;  /* 0x0000000403767825 */ /* 0x000fc600078e0236 */
[----:B------:R-:W3:Y:S01]  /*529b0*/  LDL.LU.64 R54, [R1+0xcc8] ;  /* 0x000cc80001367983 */ /* 0x000ee20000300a00 */
        /* <DEDUP_REMOVED lines=10> */
[----:B------:R-:W-:-:S03]  /*52a60*/  IMAD.WIDE R120, R3, 0x4, R102 ;  /* 0x0000000403787825 */ /* 0x000fc600078e0266 */
[----:B------:R-:W2:Y:S01]  /*52a70*/  LDL.LU.64 R24, [R1+0xab8] ;  /* 0x000ab80001187983 */ /* 0x000ea20000300a00 */
[----:B---3--:R-:W-:-:S03]  /*52a80*/  IMAD.WIDE R102, R3, 0x4, R70 ;  /* 0x0000000403667825 */ /* 0x008fc600078e0246 */
[----:B------:R-:W3:Y:S01]  /*52a90*/  LDL.LU.64 R70, [R1+0xa78] ;  /* 0x000a780001467983 */ /* 0x000ee20000300a00 */
[----:B------:R-:W-:-:S03]  /*52aa0*/  IMAD.WIDE R96, R3, 0x4, R8 ;  /* 0x0000000403607825 */ /* 0x000fc600078e0208 */
[----:B------:R-:W3:Y:S01]  /*52ab0*/  LDL.LU.64 R8, [R1+0xa38] ;  /* 0x000a380001087983 */ /* 0x000ee20000300a00 */
[----:B------:R-:W-:-:S03]  /*52ac0*/  IMAD.WIDE R94, R3, 0x4, R54 ;  /* 0x00000004035e7825 */ /* 0x000fc600078e0236 */
[----:B------:R-:W3:Y:S01]  /*52ad0*/  LDL.LU.64 R54, [R1+0x9f8] ;  /* 0x0009f80001367983 */ /* 0x000ee20000300a00 */
[----:B----4-:R-:W-:-:S03]  /*52ae0*/  IMAD.WIDE R92, R3, 0x4, R22 ;  /* 0x00000004035c7825 */ /* 0x010fc600078e0216 */
[----:B------:R-:W4:Y:S01]  /*52af0*/  LDL.LU.64 R22, [R1+0x9a8] ;  /* 0x0009a80001167983 */ /* 0x000f220000300a00 */
[----:B-----5:R-:W-:-:S03]  /*52b00*/  IMAD.WIDE R90, R3, 0x4, R36 ;  /* 0x00000004035a7825 */ /* 0x020fc600078e0224 */
[----:B------:R-:W5:Y:S01]  /*52b10*/  LDL.LU.64 R36, [R1+0x968] ;  /* 0x0009680001247983 */ /* 0x000f620000300a00 */
[----:B--2---:R-:W-:-:S04]  /*52b20*/  IMAD.WIDE R88, R3, 0x4, R86 ;  /* 0x0000000403587825 */ /* 0x004fc800078e0256 */
[C---:B------:R-:W-:Y:S02]  /*52b30*/  IMAD.WIDE R86, R3.reuse, 0x4, R4 ;  /* 0x0000000403567825 */ /* 0x040fe400078e0204 */
[----:B------:R-:W2:Y:S02]  /*52b40*/  LDL.LU.64 R4, [R1+0x928] ;  /* 0x0009280001047983 */ /* 0x000ea40000300a00 */
[C---:B------:R-:W-:Y:S02]  /*52b50*/  IMAD.WIDE R80, R3.reuse, 0x4, R20 ;  /* 0x0000000403507825 */ /* 0x040fe400078e0214 */
[----:B------:R-:W2:Y:S02]  /*52b60*/  LDL.LU.64 R20, [R1+0x8d8] ;  /* 0x0008d80001147983 */ /* 0x000ea40000300a00 */
[C---:B------:R-:W-:Y:S02]  /*52b70*/  IMAD.WIDE R144, R3.reuse, 0x4, R24 ;  /* 0x0000000403907825 */ /* 0x040fe400078e0218 */
[----:B------:R-:W2:Y:S02]  /*52b80*/  LDL.LU.64 R40, [R1+0x898] ;  /* 0x0008980001287983 */ /* 0x000ea40000300a00 */
[----:B---3--:R-:W-:-:S02]  /*52b90*/  IMAD.WIDE R160, R3, 0x4, R70 ;  /* 0x0000000403a07825 */ /* 0x008fc400078e0246 */
[----:B------:R-:W3:Y:S04]  /*52ba0*/  LDL.LU.64 R24, [R1+0x858] ;  /* 0x0008580001187983 */ /* 0x000ee80000300a00 */
[----:B------:R-:W3:Y:S01]  /*52bb0*/  LDL.LU.64 R70, [R1+0x410] ;  /* 0x0004100001467983 */ /* 0x000ee20000300a00 */
[----:B------:R-:W-:-:S04]  /*52bc0*/  IMAD.WIDE R176, R3, 0x4, R8 ;  /* 0x0000000403b07825 */ /* 0x000fc800078e0208 */
[C---:B------:R-:W-:Y:S02]  /*52bd0*/  IMAD.WIDE R192, R3.reuse, 0x4, R54 ;  /* 0x0000000403c07825 */ /* 0x040fe400078e0236 */
[----:B------:R-:W3:Y:S02]  /*52be0*/  LDL.LU.64 R54, [R1+0x3d8] ;  /* 0x0003d80001367983 */ /* 0x000ee40000300a00 */
[C---:B----4-:R-:W-:Y:S02]  /*52bf0*/  IMAD.WIDE R208, R3.reuse, 0x4, R22 ;  /* 0x0000000403d07825 */ /* 0x050fe400078e0216 */
[----:B------:R-:W4:Y:S02]  /*52c00*/  LDL.LU.64 R22, [R1+0x3a0] ;  /* 0x0003a00001167983 */ /* 0x000f240000300a00 */
[C---:B-----5:R-:W-:Y:S02]  /*52c10*/  IMAD.WIDE R224, R3.reuse, 0x4, R36 ;  /* 0x0000000403e07825 */ /* 0x060fe400078e0224 */
[----:B------:R-:W5:Y:S02]  /*52c20*/  LDL.LU.64 R36, [R1+0x368] ;  /* 0x0003680001247983 */ /* 0x000f640000300a00 */
[----:B--2---:R-:W-:-:S02]  /*52c30*/  IMAD.WIDE R240, R3, 0x4, R4 ;  /* 0x0000000403f07825 */ /* 0x004fc400078e0204 */
[----:B------:R-:W2:Y:S02]  /*52c40*/  LDL.LU.64 R4, [R1+0x328] ;  /* 0x0003280001047983 */ /* 0x000ea40000300a00 */
[----:B------:R-:W-:Y:S02]  /*52c50*/  IMAD.WIDE R8, R3, 0x4, R20 ;  /* 0x0000000403087825 */ /* 0x000fe400078e0214 */
[----:B------:R-:W2:Y:S01]  /*52c60*/  LDL.LU.64 R20, [R1+0x2e8] ;  /* 0x0002e80001147983 */ /* 0x000ea20000300a00 */
[----:B------:R-:W-:-:S04]  /*52c70*/  SHF.L.U32 R38, R38, 0x2, RZ ;  /* 0x0000000226267819 */ /* 0x000fc800000006ff */
[----:B------:R-:W-:-:S04]  /*52c80*/  LOP3.LUT R38, R38, 0x60, RZ, 0x3c, !PT ;  /* 0x0000006026267812 */ /* 0x000fc800078e3cff */
[C---:B------:R-:W-:Y:S02]  /*52c90*/  IADD3 R7, R38.reuse, 0x100000, RZ ;  /* 0x0010000026077810 */ /* 0x040fe40007ffe0ff */
[C---:B------:R-:W-:Y:S02]  /*52ca0*/  IADD3 R6, R38.reuse, 0x100000, RZ ;  /* 0x0010000026067810 */ /* 0x040fe40007ffe0ff */
[C---:B------:R-:W-:Y:S01]  /*52cb0*/  IADD3 R2, R38.reuse, 0x100000, RZ ;  /* 0x0010000026027810 */ /* 0x040fe20007ffe0ff */
[----:B------:R1:W-:Y:S01]  /*52cc0*/  LDGSTS.E [R7+-0x7f400], [R136.64], P5 ;  /* 0x80c0000088077fae */ /* 0x0003e2000a921844 */
[----:B------:R-:W-:-:S03]  /*52cd0*/  IADD3 R0, R38, 0x100000, RZ ;  /* 0x0010000026007810 */ /* 0x000fc60007ffe0ff */
        /* <DEDUP_REMOVED lines=21> */
[----:B------:R-:W-:-:S03]  /*52e30*/  IMAD.WIDE R12, R3, 0x4, R40 ;  /* 0x00000004030c7825 */ /* 0x000fc600078e0228 */
[----:B------:R1:W-:Y:S01]  /*52e40*/  LDGSTS.E [R2+-0x69400], [R160.64], P5 ;  /* 0x96c00000a0027fae */ /* 0x0003e2000a921844 */
[----:B---3--:R-:W-:-:S03]  /*52e50*/  IMAD.WIDE R10, R3, 0x4, R24 ;  /* 0x00000004030a7825 */ /* 0x008fc600078e0218 */
[----:B------:R3:W-:Y:S04]  /*52e60*/  LDGSTS.E [R0+-0x68400], [R176.64], P5 ;  /* 0x97c00000b0007fae */ /* 0x0007e8000a921844 */
[----:B------:R1:W-:Y:S04]  /*52e70*/  LDGSTS.E [R7+-0x67400], [R192.64], P5 ;  /* 0x98c00000c0077fae */ /* 0x0003e8000a921844 */
[----:B------:R1:W-:Y:S04]  /*52e80*/  LDGSTS.E [R6+-0x66400], [R208.64], P5 ;  /* 0x99c00000d0067fae */ /* 0x0003e8000a921844 */
[----:B------:R1:W-:Y:S04]  /*52e90*/  LDGSTS.E [R2+-0x65400], [R224.64], P5 ;  /* 0x9ac00000e0027fae */ /* 0x0003e8000a921844 */
[----:B------:R3:W-:Y:S04]  /*52ea0*/  LDGSTS.E [R0+-0x64400], [R240.64], P5 ;  /* 0x9bc00000f0007fae */ /* 0x0007e8000a921844 */
[----:B------:R1:W-:Y:S04]  /*52eb0*/  STL.64 [R1+0x70], R8 ;  /* 0x0000700801007387 */ /* 0x0003e80000100a00 */
[----:B------:R1:W-:Y:S01]  /*52ec0*/  LDGSTS.E [R7+-0x63400], [R8.64], P5 ;  /* 0x9cc0000008077fae */ /* 0x0003e2000a921844 */
[----:B------:R-:W-:-:S03]  /*52ed0*/  IMAD.WIDE R14, R3, 0x4, R54 ;  /* 0x00000004030e7825 */ /* 0x000fc600078e0236 */
[----:B------:R-:W-:Y:S04]  /*52ee0*/  STL.64 [R1+0xb0], R12 ;  /* 0x0000b00c01007387 */ /* 0x000fe80000100a00 */
[----:B------:R-:W-:Y:S01]  /*52ef0*/  STL.64 [R1+0x130], R10 ;  /* 0x0001300a01007387 */ /* 0x000fe20000100a00 */
[----:B-1----:R-:W-:-:S03]  /*52f00*/  IMAD.WIDE R8, R3, 0x4, R70 ;  /* 0x0000000403087825 */ /* 0x002fc600078e0246 */
[----:B------:R-:W3:Y:S04]  /*52f10*/  LDL.LU.64 R72, [R1+0x2a8] ;  /* 0x0002a80001487983 */ /* 0x000ee80000300a00 */
[----:B------:R-:W3:Y:S04]  /*52f20*/  LDL.LU.64 R56, [R1+0x268] ;  /* 0x0002680001387983 */ /* 0x000ee80000300a00 */
[----:B------:R4:W-:Y:S04]  /*52f30*/  LDGSTS.E [R6+-0x62400], [R12.64], P5 ;  /* 0x9dc000000c067fae */ /* 0x0009e8000a921844 */
[----:B------:R1:W-:Y:S04]  /*52f40*/  STL.64 [R1+0x1b0], R8 ;  /* 0x0001b00801007387 */ /* 0x0003e80000100a00 */
[----:B------:R5:W-:Y:S04]  /*52f50*/  LDGSTS.E [R2+-0x61400], [R10.64], P5 ;  /* 0x9ec000000a027fae */ /* 0x000be8000a921844 */
[----:B------:R-:W3:Y:S04]  /*52f60*/  LDL.LU.64 R40, [R1+0x228] ;  /* 0x0002280001287983 */ /* 0x000ee80000300a00 */
[----:B------:R1:W-:Y:S04]  /*52f70*/  LDGSTS.E [R0+-0x60400], [R8.64], P5 ;  /* 0x9fc0000008007fae */ /* 0x0003e8000a921844 */
[----:B------:R3:W-:Y:S04]  /*52f80*/  LDGSTS.E [R7+-0x5f400], [R14.64], P5 ;  /* 0xa0c000000e077fae */ /* 0x0007e8000a921844 */
[----:B-1----:R-:W3:Y:S04]  /*52f90*/  LDL.LU.64 R8, [R1+0x1e8] ;  /* 0x0001e80001087983 */ /* 0x002ee80000300a00 */
[----:B------:R-:W-:Y:S04]  /*52fa0*/  STL.64 [R1+0x1f0], R14 ;  /* 0x0001f00e01007387 */ /* 0x000fe80000100a00 */
[----:B------:R-:W3:Y:S04]  /*52fb0*/  LDL.LU.64 R24, [R1+0x1a8] ;  /* 0x0001a80001187983 */ /* 0x000ee80000300a00 */
[----:B------:R-:W3:Y:S01]  /*52fc0*/  LDL.LU.64 R70, [R1+0x168] ;  /* 0x0001680001467983 */ /* 0x000ee20000300a00 */
[----:B----4-:R-:W-:-:S04]  /*52fd0*/  IMAD.WIDE R12, R3, 0x4, R22 ;  /* 0x00000004030c7825 */ /* 0x010fc800078e0216 */
[C---:B-----5:R-:W-:Y:S01]  /*52fe0*/  IMAD.WIDE R10, R3.reuse, 0x4, R36 ;  /* 0x00000004030a7825 */ /* 0x060fe200078e0224 */
[----:B------:R-:W-:Y:S04]  /*52ff0*/  STL.64 [R1+0x2b0], R12 ;  /* 0x0002b00c01007387 */ /* 0x000fe80000100a00 */
[----:B------:R-:W4:Y:S04]  /*53000*/  LDL.LU.64 R54, [R1+0x128] ;  /* 0x0001280001367983 */ /* 0x000f280000300a00 */
[----:B------:R1:W-:Y:S04]  /*53010*/  LDGSTS.E [R6+-0x5e400], [R12.64], P5 ;  /* 0xa1c000000c067fae */ /* 0x0003e8000a921844 */
[----:B------:R5:W-:Y:S04]  /*53020*/  STL.64 [R1+0x2f0], R10 ;  /* 0x0002f00a01007387 */ /* 0x000be80000100a00 */
[----:B------:R5:W-:Y:S04]  /*53030*/  LDGSTS.E [R2+-0x5d400], [R10.64], P5 ;  /* 0xa2c000000a027fae */ /* 0x000be8000a921844 */
[----:B------:R-:W4:Y:S01]  /*53040*/  LDL.LU.64 R22, [R1+0xe8] ;  /* 0x0000e80001167983 */ /* 0x000f220000300a00 */
[----:B--2---:R-:W-:-:S05]  /*53050*/  IMAD.WIDE R4, R3, 0x4, R4 ;  /* 0x0000000403047825 */ /* 0x004fca00078e0204 */
[----:B------:R2:W-:Y:S01]  /*53060*/  STL.64 [R1+0x328], R4 ;  /* 0x0003280401007387 */ /* 0x0005e20000100a00 */
[----:B-----5:R-:W-:-:S03]  /*53070*/  IMAD.WIDE R10, R3, 0x4, R20 ;  /* 0x00000004030a7825 */ /* 0x020fc600078e0214 */
[----:B------:R-:W5:Y:S04]  /*53080*/  LDL.LU.64 R36, [R1+0xa8] ;  /* 0x0000a80001247983 */ /* 0x000f680000300a00 */
[----:B------:R-:W5:Y:S04]  /*53090*/  LDL.LU.64 R20, [R1+0x68] ;  /* 0x0000680001147983 */ /* 0x000f680000300a00 */
[----:B------:R2:W-:Y:S04]  /*530a0*/  LDGSTS.E [R0+-0x5c400], [R4.64], P5 ;  /* 0xa3c0000004007fae */ /* 0x0005e8000a921844 */
[----:B------:R1:W-:Y:S04]  /*530b0*/  STL.64 [R1+0x2e8], R10 ;  /* 0x0002e80a01007387 */ /* 0x0003e80000100a00 */
[----:B------:R1:W-:Y:S04]  /*530c0*/  LDGSTS.E [R7+-0x5b400], [R10.64], P5 ;  /* 0xa4c000000a077fae */ /* 0x0003e8000a921844 */
[----:B--2---:R-:W2:Y:S01]  /*530d0*/  LDL.LU.64 R4, [R1+0x28] ;  /* 0x0000280001047983 */ /* 0x004ea20000300a00 */
[----:B---3--:R-:W-:-:S04]  /*530e0*/  IMAD.WIDE R14, R3, 0x4, R72 ;  /* 0x00000004030e7825 */ /* 0x008fc800078e0248 */
[C---:B-1----:R-:W-:Y:S01]  /*530f0*/  IMAD.WIDE R12, R3.reuse, 0x4, R56 ;  /* 0x00000004030c7825 */ /* 0x042fe200078e0238 */
[----:B------:R-:W-:Y:S04]  /*53100*/  STL.64 [R1+0x2a8], R14 ;  /* 0x0002a80e01007387 */ /* 0x000fe80000100a00 */
[----:B------:R1:W-:Y:S04]  /*53110*/  LDGSTS.E [R6+-0x5a400], [R14.64], P5 ;  /* 0xa5c000000e067fae */ /* 0x0003e8000a921844 */
[----:B------:R3:W-:Y:S04]  /*53120*/  STL.64 [R1+0x330], R12 ;  /* 0x0003300c01007387 */ /* 0x0007e80000100a00 */
[----:B------:R3:W-:Y:S01]  /*53130*/  LDGSTS.E [R2+-0x59400], [R12.64], P5 ;  /* 0xa6c000000c027fae */ /* 0x0007e2000a921844 */
[----:B------:R-:W-:-:S05]  /*53140*/  IMAD.WIDE R10, R3, 0x4, R40 ;  /* 0x00000004030a7825 */ /* 0x000fca00078e0228 */
[----:B------:R1:W-:Y:S04]  /*53150*/  STL.64 [R1+0x1c50], R10 ;  /* 0x001c500a01007387 */ /* 0x0003e80000100a00 */
[----:B------:R1:W-:Y:S01]  /*53160*/  LDGSTS.E [R0+-0x58400], [R10.64], P5 ;  /* 0xa7c000000a007fae */ /* 0x0003e2000a921844 */
[----:B------:R-:W-:-:S05]  /*53170*/  IMAD.WIDE R8, R3, 0x4, R8 ;  /* 0x0000000403087825 */ /* 0x000fca00078e0208 */
[----:B------:R4:W-:Y:S01]  /*53180*/  STL.64 [R1+0x1c68], R8 ;  /* 0x001c680801007387 */ /* 0x0009e20000100a00 */
[----:B---3--:R-:W-:-:S03]  /*53190*/  IMAD.WIDE R12, R3, 0x4, R24 ;  /* 0x00000004030c7825 */ /* 0x008fc600078e0218 */
[----:B------:R4:W-:Y:S01]  /*531a0*/  LDGSTS.E [R7+-0x57400], [R8.64], P5 ;  /* 0xa8c0000008077fae */ /* 0x0009e2000a921844 */
[----:B-1----:R-:W-:-:S03]  /*531b0*/  IMAD.WIDE R10, R3, 0x4, R70 ;  /* 0x00000004030a7825 */ /* 0x002fc600078e0246 */
[----:B------:R1:W-:Y:S04]  /*531c0*/  STL.64 [R1+0x1c78], R12 ;  /* 0x001c780c01007387 */ /* 0x0003e80000100a00 */
[----:B------:R1:W-:Y:S04]  /*531d0*/  LDGSTS.E [R6+-0x56400], [R12.64], P5 ;  /* 0xa9c000000c067fae */ /* 0x0003e8000a921844 */
[----:B------:R5:W-:Y:S04]  /*531e0*/  STL.64 [R1+0x1c88], R10 ;  /* 0x001c880a01007387 */ /* 0x000be80000100a00 */
[----:B------:R5:W-:Y:S01]  /*531f0*/  LDGSTS.E [R2+-0x55400], [R10.64], P5 ;  /* 0xaac000000a027fae */ /* 0x000be2000a921844 */
[----:B----4-:R-:W-:-:S05]  /*53200*/  IMAD.WIDE R8, R3, 0x4, R54 ;  /* 0x0000000403087825 */ /* 0x010fca00078e0236 */
[----:B------:R3:W-:Y:S04]  /*53210*/  STL.64 [R1+0x1ca8], R8 ;  /* 0x001ca80801007387 */ /* 0x0007e80000100a00 */
[----:B------:R3:W-:Y:S01]  /*53220*/  LDGSTS.E [R0+-0x54400], [R8.64], P5 ;  /* 0xabc0000008007fae */ /* 0x0007e2000a921844 */
[----:B-1----:R-:W-:-:S05]  /*53230*/  IMAD.WIDE R12, R3, 0x4, R22 ;  /* 0x00000004030c7825 */ /* 0x002fca00078e0216 */
[----:B------:R-:W-:Y:S04]  /*53240*/  STL.64 [R1+0x1cc8], R12 ;  /* 0x001cc80c01007387 */ /* 0x000fe80000100a00 */
[----:B------:R1:W-:Y:S01]  /*53250*/  LDGSTS.E [R7+-0x53400], [R12.64], P5 ;  /* 0xacc000000c077fae */ /* 0x0003e2000a921844 */
[----:B-----5:R-:W-:-:S04]  /*53260*/  IMAD.WIDE R10, R3, 0x4, R36 ;  /* 0x00000004030a7825 */ /* 0x020fc800078e0224 */
[C---:B---3--:R-:W-:Y:S01]  /*53270*/  IMAD.WIDE R8, R3.reuse, 0x4, R20 ;  /* 0x0000000403087825 */ /* 0x048fe200078e0214 */
[----:B------:R3:W-:Y:S04]  /*53280*/  STL.64 [R1+0x1cd0], R10 ;  /* 0x001cd00a01007387 */ /* 0x0007e80000100a00 */
[----:B------:R3:W-:Y:S04]  /*53290*/  LDGSTS.E [R6+-0x52400], [R10.64], P5 ;  /* 0xadc000000a067fae */ /* 0x0007e8000a921844 */
[----:B------:R4:W-:Y:S04]  /*532a0*/  STL.64 [R1+0x1cd8], R8 ;  /* 0x001cd80801007387 */ /* 0x0009e80000100a00 */
[----:B------:R4:W-:Y:S01]  /*532b0*/  LDGSTS.E [R2+-0x51400], [R8.64], P5 ;  /* 0xaec0000008027fae */ /* 0x0009e2000a921844 */
[----:B--2---:R-:W-:-:S04]  /*532c0*/  IMAD.WIDE R4, R3, 0x4, R4 ;  /* 0x0000000403047825 */ /* 0x004fc800078e0204 */
[C---:B---3--:R-:W-:Y:S01]  /*532d0*/  IMAD.WIDE R10, R3.reuse, 0x4, R18 ;  /* 0x00000004030a7825 */ /* 0x048fe200078e0212 */
[----:B------:R2:W-:Y:S03]  /*532e0*/  STL.64 [R1+0x1ce8], R4 ;  /* 0x001ce80401007387 */ /* 0x0005e60000100a00 */
[C---:B----4-:R-:W-:Y:S01]  /*532f0*/  IMAD.WIDE R8, R3.reuse, 0x4, R246 ;  /* 0x0000000403087825 */ /* 0x050fe200078e02f6 */
[----:B------:R2:W-:Y:S04]  /*53300*/  LDGSTS.E [R0+-0x50400], [R4.64], P5 ;  /* 0xafc0000004007fae */ /* 0x0005e8000a921844 */
        /* <DEDUP_REMOVED lines=18> */
[----:B------:R3:W-:Y:S01]  /*53430*/  STL.64 [R1+0x3040], R8 ;  /* 0x0030400801007387 */ /* 0x0007e20000100a00 */
[----:B-1----:R-:W-:-:S03]  /*53440*/  IMAD.WIDE R12, R3, 0x4, R146 ;  /* 0x00000004030c7825 */ /* 0x002fc600078e0292 */
[----:B------:R3:W-:Y:S01]  /*53450*/  LDGSTS.E [R2+-0x49400], [R8.64], P5 ;  /* 0xb6c0000008027fae */ /* 0x0007e2000a921844 */
[----:B--2---:R-:W-:-:S03]  /*53460*/  IMAD.WIDE R10, R3, 0x4, R130 ;  /* 0x00000004030a7825 */ /* 0x004fc600078e0282 */
[----:B------:R1:W-:Y:S04]  /*53470*/  STL.64 [R1+0x3048], R4 ;  /* 0x0030480401007387 */ /* 0x0003e80000100a00 */
[----:B------:R1:W-:Y:S04]  /*53480*/  LDGSTS.E [R0+-0x48400], [R4.64], P5 ;  /* 0xb7c0000004007fae */ /* 0x0003e8000a921844 */
[----:B------:R-:W2:Y:S04]  /*53490*/  LDL.LU.64 R22, [R1+0x1df0] ;  /* 0x001df00001167983 */ /* 0x000ea80000300a00 */
[----:B---3--:R-:W3:Y:S01]  /*534a0*/  LDL.LU.64 R8, [R1+0x1dd8] ;  /* 0x001dd80001087983 */ /* 0x008ee20000300a00 */
[----:B-1----:R-:W-:-:S03]  /*534b0*/  IMAD.WIDE R4, R3, 0x4, R162 ;  /* 0x0000000403047825 */ /* 0x002fc600078e02a2 */
[----:B------:R1:W-:Y:S04]  /*534c0*/  STL.64 [R1+0x3088], R10 ;  /* 0x0030880a01007387 */ /* 0x0003e80000100a00 */
[----:B------:R1:W-:Y:S04]  /*534d0*/  LDGSTS.E [R7+-0x47400], [R10.64], P5 ;  /* 0xb8c000000a077fae */ /* 0x0003e8000a921844 */
[----:B------:R-:W4:Y:S04]  /*534e0*/  LDL.LU.64 R70, [R1+0x1db8] ;  /* 0x001db80001467983 */ /* 0x000f280000300a00 */
[----:B------:R-:W-:Y:S01]  /*534f0*/  STL.64 [R1+0x3080], R12 ;  /* 0x0030800c01007387 */ /* 0x000fe20000100a00 */
[----:B-1----:R-:W-:-:S03]  /*53500*/  IMAD.WIDE R10, R3, 0x4, R178 ;  /* 0x00000004030a7825 */ /* 0x002fc600078e02b2 */
[----:B------:R1:W-:Y:S04]  /*53510*/  STL.64 [R1+0x3078], R4 ;  /* 0x0030780401007387 */ /* 0x0003e80000100a00 */
[----:B------:R-:W5:Y:S04]  /*53520*/  LDL.LU.64 R54, [R1+0x1da0] ;  /* 0x001da00001367983 */ /* 0x000f680000300a00 */
[----:B------:R1:W-:Y:S04]  /*53530*/  STL.64 [R1+0x3070], R10 ;  /* 0x0030700a01007387 */ /* 0x0003e80000100a00 */
[----:B------:R-:W5:Y:S04]  /*53540*/  LDL.LU.64 R36, [R1+0x1d90] ;  /* 0x001d900001247983 */ /* 0x000f680000300a00 */
[----:B------:R1:W-:Y:S04]  /*53550*/  LDGSTS.E [R6+-0x46400], [R12.64], P5 ;  /* 0xb9c000000c067fae */ /* 0x0003e8000a921844 */
[----:B------:R1:W-:Y:S04]  /*53560*/  LDGSTS.E [R2+-0x45400], [R4.64], P5 ;  /* 0xbac0000004027fae */ /* 0x0003e8000a921844 */
[----:B------:R1:W-:Y:S04]  /*53570*/  LDGSTS.E [R0+-0x44400], [R10.64], P5 ;  /* 0xbbc000000a007fae */ /* 0x0003e8000a921844 */
[----:B------:R-:W5:Y:S01]  /*53580*/  LDL.LU.64 R20, [R1+0x1d70] ;  /* 0x001d700001147983 */ /* 0x000f620000300a00 */
[----:B-1----:R-:W-:-:S05]  /*53590*/  IMAD.WIDE R4, R3, 0x4, R194 ;  /* 0x0000000403047825 */ /* 0x002fca00078e02c2 */
[----:B------:R1:W-:Y:S04]  /*535a0*/  STL.64 [R1+0x3068], R4 ;  /* 0x0030680401007387 */ /* 0x0003e80000100a00 */
[----:B------:R1:W-:Y:S01]  /*535b0*/  LDGSTS.E [R7+-0x43400], [R4.64], P5 ;  /* 0xbcc0000004077fae */ /* 0x0003e2000a921844 */
[----:B------:R-:W-:-:S04]  /*535c0*/  IMAD.WIDE R14, R3, 0x4, R210 ;  /* 0x00000004030e7825 */ /* 0x000fc800078e02d2 */
[C---:B------:R-:W-:Y:S01]  /*535d0*/  IMAD.WIDE R12, R3.reuse, 0x4, R226 ;  /* 0x00000004030c7825 */ /* 0x040fe200078e02e2 */
[----:B------:R2:W-:Y:S03]  /*535e0*/  LDGSTS.E [R6+-0x42400], [R14.64], P5 ;  /* 0xbdc000000e067fae */ /* 0x0005e6000a921844 */
[C---:B------:R-:W-:Y:S01]  /*535f0*/  IMAD.WIDE R10, R3.reuse, 0x4, R242 ;  /* 0x00000004030a7825 */ /* 0x040fe200078e02f2 */
[----:B------:R2:W-:Y:S04]  /*53600*/  LDGSTS.E [R2+-0x41400], [R12.64], P5 ;  /* 0xbec000000c027fae */ /* 0x0005e8000a921844 */
[----:B-1----:R-:W5:Y:S04]  /*53610*/  LDL.LU.64 R4, [R1+0x1d60] ;  /* 0x001d600001047983 */ /* 0x002f680000300a00 */
[----:B------:R-:W-:Y:S04]  /*53620*/  STL.64 [R1+0x3060], R14 ;  /* 0x0030600e01007387 */ /* 0x000fe80000100a00 */
[----:B------:R-:W-:Y:S04]  /*53630*/  STL.64 [R1+0x3058], R12 ;  /* 0x0030580c01007387 */ /* 0x000fe80000100a00 */
[----:B------:R-:W5:Y:S04]  /*53640*/  LDL.LU.64 R24, [R1+0x1d50] ;  /* 0x001d500001187983 */ /* 0x000f680000300a00 */
[----:B------:R1:W-:Y:S04]  /*53650*/  STL.64 [R1+0x3050], R10 ;  /* 0x0030500a01007387 */ /* 0x0003e80000100a00 */
[----:B------:R1:W-:Y:S01]  /*53660*/  LDGSTS.E [R0+-0x40400], [R10.64], P5 ;  /* 0xbfc000000a007fae */ /* 0x0003e2000a921844 */
[----:B--2---:R-:W-:-:S03]  /*53670*/  IMAD.WIDE R78, R3, 0x4, R22 ;  /* 0x00000004034e7825 */ /* 0x004fc600078e0216 */
[----:B------:R-:W2:Y:S01]  /*53680*/  LDL.LU.64 R22, [R1+0x1d40] ;  /* 0x001d400001167983 */ /* 0x000ea20000300a00 */
[----:B---3--:R-:W-:-:S03]  /*53690*/  IMAD.WIDE R76, R3, 0x4, R8 ;  /* 0x00000004034c7825 */ /* 0x008fc600078e0208 */
[----:B------:R-:W3:Y:S04]  /*536a0*/  LDL.LU.64 R40, [R1+0x1d28] ;  /* 0x001d280001287983 */ /* 0x000ee80000300a00 */
[----:B------:R-:W3:Y:S01]  /*536b0*/  LDL.LU.64 R8, [R1+0x1d10] ;  /* 0x001d100001087983 */ /* 0x000ee20000300a00 */
[----:B----4-:R-:W-:-:S04]  /*536c0*/  IMAD.WIDE R74, R3, 0x4, R70 ;  /* 0x00000004034a7825 */ /* 0x010fc800078e0246 */
[C---:B-----5:R-:W-:Y:S02]  /*536d0*/  IMAD.WIDE R72, R3.reuse, 0x4, R54 ;  /* 0x0000000403487825 */ /* 0x060fe400078e0236 */
[----:B------:R-:W4:Y:S02]  /*536e0*/  LDL.LU.64 R54, [R1+0x1cf8] ;  /* 0x001cf80001367983 */ /* 0x000f240000300a00 */
[C---:B------:R-:W-:Y:S02]  /*536f0*/  IMAD.WIDE R70, R3.reuse, 0x4, R36 ;  /* 0x0000000403467825 */ /* 0x040fe400078e0224 */
[----:B------:R-:W5:Y:S02]  /*53700*/  LDL.LU.64 R36, [R1+0x1ce0] ;  /* 0x001ce00001247983 */ /* 0x000f640000300a00 */
[C---:B------:R-:W-:Y:S02]  /*53710*/  IMAD.WIDE R66, R3.reuse, 0x4, R20 ;  /* 0x0000000403427825 */ /* 0x040fe400078e0214 */
[----:B------:R-:W4:Y:S02]  /*53720*/  LDL.LU.64 R20, [R1+0x1cb8] ;  /* 0x001cb80001147983 */ /* 0x000f240000300a00 */
[----:B------:R-:W-:-:S02]  /*53730*/  IMAD.WIDE R64, R3, 0x4, R4 ;  /* 0x0000000403407825 */ /* 0x000fc400078e0204 */
[----:B------:R-:W4:Y:S02]  /*53740*/  LDL.LU.64 R4, [R1+0x1c98] ;  /* 0x001c980001047983 */ /* 0x000f240000300a00 */
[C---:B------:R-:W-:Y:S02]  /*53750*/  IMAD.WIDE R62, R3.reuse, 0x4, R24 ;  /* 0x00000004033e7825 */ /* 0x040fe400078e0218 */
[----:B------:R-:W4:Y:S02]  /*53760*/  LDL.LU.64 R24, [R1+0x1c60] ;  /* 0x001c600001187983 */ /* 0x000f240000300a00 */
[C---:B--2---:R-:W-:Y:S02]  /*53770*/  IMAD.WIDE R60, R3.reuse, 0x4, R22 ;  /* 0x00000004033c7825 */ /* 0x044fe400078e0216 */
[----:B------:R-:W2:Y:S02]  /*53780*/  LDL.LU.64 R22, [R1+0x1298] ;  /* 0x0012980001167983 */ /* 0x000ea40000300a00 */
[----:B---3--:R-:W-:-:S02]  /*53790*/  IMAD.WIDE R58, R3, 0x4, R40 ;  /* 0x00000004033a7825 */ /* 0x008fc400078e0228 */
[----:B-1----:R-:W3:Y:S02]  /*537a0*/  LDL.LU.64 R10, [R1+0xd28] ;  /* 0x000d2800010a7983 */ /* 0x002ee40000300a00 */
[C---:B------:R-:W-:Y:S02]  /*537b0*/  IMAD.WIDE R56, R3.reuse, 0x4, R8 ;  /* 0x0000000403387825 */ /* 0x040fe400078e0208 */
[----:B------:R-:W2:Y:S04]  /*537c0*/  LDL.LU.64 R40, [R1+0xcc0] ;  /* 0x000cc00001287983 */ /* 0x000ea80000300a00 */
[----:B------:R-:W3:Y:S01]  /*537d0*/  LDL.LU.64 R8, [R1+0xc60] ;  /* 0x000c600001087983 */ /* 0x000ee20000300a00 */
[----:B-----5:R-:W-:-:S03]  /*537e0*/  IMAD.WIDE R30, R3, 0x4, R36 ;  /* 0x00000004031e7825 */ /* 0x020fc600078e0224 */
[----:B------:R-:W5:Y:S01]  /*537f0*/  LDL.LU.64 R36, [R1+0xbf0] ;  /* 0x000bf00001247983 */ /* 0x000f620000300a00 */
[----:B----4-:R-:W-:-:S03]  /*53800*/  IMAD.WIDE R28, R3, 0x4, R20 ;  /* 0x00000004031c7825 */ /* 0x010fc600078e0214 */
[----:B------:R-:W4:Y:S01]  /*53810*/  LDL.LU.64 R20, [R1+0xb90] ;  /* 0x000b900001147983 */ /* 0x000f220000300a00 */
[----:B------:R-:W-:-:S03]  /*53820*/  IMAD.WIDE R26, R3, 0x4, R4 ;  /* 0x00000004031a7825 */ /* 0x000fc600078e0204 */
[----:B------:R-:W4:Y:S04]  /*53830*/  LDL.LU.64 R4, [R1+0xb58] ;  /* 0x000b580001047983 */ /* 0x000f280000300a00 */
[----:B------:R-:W4:Y:S04]  /*53840*/  LDL.LU.64 R248, [R1+0xae8] ;  /* 0x000ae80001f87983 */ /* 0x000f280000300a00 */
[----:B------:R-:W4:Y:S04]  /*53850*/  LDL.LU.64 R250, [R1+0xab0] ;  /* 0x000ab00001fa7983 */ /* 0x000f280000300a00 */
[----:B------:R-:W4:Y:S04]  /*53860*/  LDL.LU.64 R44, [R1+0xa70] ;  /* 0x000a7000012c7983 */ /* 0x000f280000300a00 */
[----:B------:R-:W4:Y:S01]  /*53870*/  LDL.LU.64 R42, [R1+0xa30] ;  /* 0x000a3000012a7983 */ /* 0x000f220000300a00 */
[----:B--2---:R-:W-:-:S03]  /*53880*/  IMAD.WIDE R16, R3, 0x4, R40 ;  /* 0x0000000403107825 */ /* 0x004fc600078e0228 */
[----:B------:R-:W2:Y:S01]  /*53890*/  LDL.LU.64 R40, [R1+0x9f0] ;  /* 0x0009f00001287983 */ /* 0x000ea20000300a00 */
[----:B-----5:R-:W-:-:S03]  /*538a0*/  IMAD.WIDE R12, R3, 0x4, R36 ;  /* 0x00000004030c7825 */ /* 0x020fc600078e0224 */
[----:B------:R-:W5:Y:S01]  /*538b0*/  LDL.LU.64 R36, [R1+0x9a0] ;  /* 0x0009a00001247983 */ /* 0x000f620000300a00 */
[----:B---3--:R-:W-:-:S03]  /*538c0*/  IMAD.WIDE R18, R3, 0x4, R10 ;  /* 0x0000000403127825 */ /* 0x008fc600078e020a */
[----:B------:R-:W3:Y:S01]  /*538d0*/  LDL.LU.64 R46, [R1+0x960] ;  /* 0x00096000012e7983 */ /* 0x000ee20000300a00 */
[----:B------:R-:W-:-:S04]  /*538e0*/  IMAD.WIDE R14, R3, 0x4, R8 ;  /* 0x00000004030e7825 */ /* 0x000fc800078e0208 */
[C---:B----4-:R-:W-:Y:S02]  /*538f0*/  IMAD.WIDE R10, R3.reuse, 0x4, R20 ;  /* 0x00000004030a7825 */ /* 0x050fe400078e0214 */
[----:B------:R-:W4:Y:S02]  /*53900*/  LDL.LU.64 R20, [R1+0x920] ;  /* 0x0009200001147983 */ /* 0x000f240000300a00 */
[C---:B------:R-:W-:Y:S02]  /*53910*/  IMAD.WIDE R8, R3.reuse, 0x4, R4 ;  /* 0x0000000403087825 */ /* 0x040fe400078e0204 */
[----:B------:R-:W3:Y:S02]  /*53920*/  LDL.LU.64 R4, [R1+0x8d0] ;  /* 0x0008d00001047983 */ /* 0x000ee40000300a00 */
[C---:B------:R-:W-:Y:S02]  /*53930*/  IMAD.WIDE R82, R3.reuse, 0x4, R250 ;  /* 0x0000000403527825 */ /* 0x040fe400078e02fa */
[----:B------:R-:W3:Y:S02]  /*53940*/  LDL.LU.64 R250, [R1+0x890] ;  /* 0x0008900001fa7983 */ /* 0x000ee40000300a00 */
[----:B------:R-:W-:-:S02]  /*53950*/  IMAD.WIDE R98, R3, 0x4, R44 ;  /* 0x0000000403627825 */ /* 0x000fc400078e022c */
[----:B------:R-:W3:Y:S02]  /*53960*/  LDL.LU.64 R44, [R1+0x850] ;  /* 0x00085000012c7983 */ /* 0x000ee40000300a00 */
[C---:B------:R-:W-:Y:S02]  /*53970*/  IMAD.WIDE R114, R3.reuse, 0x4, R42 ;  /* 0x0000000403727825 */ /* 0x040fe400078e022a */
[----:B------:R-:W3:Y:S02]  /*53980*/  LDL.LU.64 R42, [R1+0x360] ;  /* 0x00036000012a7983 */ /* 0x000ee40000300a00 */
[C---:B--2---:R-:W-:Y:S02]  /*53990*/  IMAD.WIDE R130, R3.reuse, 0x4, R40 ;  /* 0x0000000403827825 */ /* 0x044fe400078e0228 */
[----:B------:R-:W2:Y:S02]  /*539a0*/  LDL.LU.64 R40, [R1+0x320] ;  /* 0x0003200001287983 */ /* 0x000ea40000300a00 */
[----:B-----5:R-:W-:-:S02]  /*539b0*/  IMAD.WIDE R146, R3, 0x4, R36 ;  /* 0x0000000403927825 */ /* 0x020fc400078e0224 */
[----:B------:R-:W5:Y:S01]  /*539c0*/  LDL.LU.64 R36, [R1+0x2e0] ;  /* 0x0002e00001247983 */ /* 0x000f620000300a00 */
[----:B------:R-:W-:-:S04]  /*539d0*/  LOP3.LUT R39, R39, 0x70, RZ, 0x3c, !PT ;  /* 0x0000007027277812 */ /* 0x000fc800078e3cff */
[C---:B------:R-:W-:Y:S02]  /*539e0*/  IADD3 R7, R39.reuse, 0x100000, RZ ;  /* 0x0010000027077810 */ /* 0x040fe40007ffe0ff */
[C---:B------:R-:W-:Y:S02]  /*539f0*/  IADD3 R6, R39.reuse, 0x100000, RZ ;  /* 0x0010000027067810 */ /* 0x040fe40007ffe0ff */
[C---:B------:R-:W-:Y:S01]  /*53a00*/  IADD3 R2, R39.reuse, 0x100000, RZ ;  /* 0x0010000027027810 */ /* 0x040fe20007ffe0ff */
[----:B------:R1:W-:Y:S01]  /*53a10*/  LDGSTS.E [R7+-0x7f200], [R78.64], P5 ;  /* 0x80e000004e077fae */ /* 0x0003e2000a921844 */
[----:B------:R-:W-:-:S03]  /*53a20*/  IADD3 R0, R39, 0x100000, RZ ;  /* 0x0010000027007810 */ /* 0x000fc60007ffe0ff */
[----:B------:R1:W-:Y:S04]  /*53a30*/  LDGSTS.E [R6+-0x7e200], [R76.64], P5 ;  /* 0x81e000004c067fae */ /* 0x0003e8000a921844 */
[----:B------:R1:W-:Y:S01]  /*53a40*/  LDGSTS.E [R2+-0x7d200], [R74.64], P5 ;  /* 0x82e000004a027fae */ /* 0x0003e2000a921844 */
[----:B------:R-:W-:-:S03]  /*53a50*/  IMAD.WIDE R54, R3, 0x4, R54 ;  /* 0x0000000403367825 */ /* 0x000fc600078e0236 */
[----:B------:R1:W-:Y:S04]  /*53a60*/  LDGSTS.E [R0+-0x7c200], [R72.64], P5 ;  /* 0x83e0000048007fae */ /* 0x0003e8000a921844 */
[----:B------:R1:W-:Y:S04]  /*53a70*/  LDGSTS.E [R7+-0x7b200], [R70.64], P5 ;  /* 0x84e0000046077fae */ /* 0x0003e8000a921844 */
[----:B------:R1:W-:Y:S04]  /*53a80*/  LDGSTS.E [R6+-0x7a200], [R66.64], P5 ;  /* 0x85e0000042067fae */ /* 0x0003e8000a921844 */
[----:B------:R1:W-:Y:S01]  /*53a90*/  LDGSTS.E [R2+-0x79200], [R64.64], P5 ;  /* 0x86e0000040027fae */ /* 0x0003e2000a921844 */
[----:B------:R-:W-:-:S03]  /*53aa0*/  IMAD.WIDE R24, R3, 0x4, R24 ;  /* 0x0000000403187825 */ /* 0x000fc600078e0218 */
[----:B------:R1:W-:Y:S01]  /*53ab0*/  LDGSTS.E [R0+-0x78200], [R62.64], P5 ;  /* 0x87e000003e007fae */ /* 0x0003e2000a921844 */
[----:B------:R-:W-:-:S03]  /*53ac0*/  IMAD.WIDE R22, R3, 0x4, R22 ;  /* 0x0000000403167825 */ /* 0x000fc600078e0216 */
[----:B------:R1:W-:Y:S01]  /*53ad0*/  LDGSTS.E [R7+-0x77200], [R60.64], P5 ;  /* 0x88e000003c077fae */ /* 0x0003e2000a921844 */
[----:B----4-:R-:W-:-:S03]  /*53ae0*/  IMAD.WIDE R178, R3, 0x4, R20 ;  /* 0x0000000403b27825 */ /* 0x010fc600078e0214 */
[----:B------:R1:W-:Y:S01]  /*53af0*/  LDGSTS.E [R6+-0x76200], [R58.64], P5 ;  /* 0x89e000003a067fae */ /* 0x0003e2000a921844 */
[----:B---3--:R-:W-:-:S03]  /*53b00*/  IMAD.WIDE R194, R3, 0x4, R4 ;  /* 0x0000000403c27825 */ /* 0x008fc600078e0204 */
[----:B------:R3:W-:Y:S04]  /*53b10*/  LDGSTS.E [R2+-0x75200], [R56.64], P5 ;  /* 0x8ae0000038027fae */ /* 0x0007e8000a921844 */
[----:B------:R3:W-:Y:S04]  /*53b20*/  LDGSTS.E [R0+-0x74200], [R54.64], P5 ;  /* 0x8be0000036007fae */ /* 0x0007e8000a921844 */
[----:B------:R1:W-:Y:S04]  /*53b30*/  LDGSTS.E [R7+-0x73200], [R30.64], P5 ;  /* 0x8ce000001e077fae */ /* 0x0003e8000a921844 */
[----:B------:R-:W4:Y:S04]  /*53b40*/  LDL.LU.64 R20, [R1+0x2a0] ;  /* 0x0002a00001147983 */ /* 0x000f280000300a00 */
[----:B------:R1:W-:Y:S04]  /*53b50*/  LDGSTS.E [R6+-0x72200], [R28.64], P5 ;  /* 0x8de000001c067fae */ /* 0x0003e8000a921844 */
[----:B------:R-:W3:Y:S04]  /*53b60*/  LDL.LU.64 R4, [R1+0x260] ;  /* 0x0002600001047983 */ /* 0x000ee80000300a00 */
[----:B------:R1:W-:Y:S04]  /*53b70*/  LDGSTS.E [R2+-0x71200], [R26.64], P5 ;  /* 0x8ee000001a027fae */ /* 0x0003e8000a921844 */
[----:B------:R1:W-:Y:S01]  /*53b80*/  LDGSTS.E [R0+-0x70200], [R24.64], P5 ;  /* 0x8fe0000018007fae */ /* 0x0003e2000a921844 */
[----:B------:R-:W-:-:S03]  /*53b90*/  IADD3 R32, R39, 0x100000, RZ ;  /* 0x0010000027207810 */ /* 0x000fc60007ffe0ff */
[----:B------:R1:W-:Y:S04]  /*53ba0*/  LDGSTS.E [R7+-0x6f200], [R22.64], P5 ;  /* 0x90e0000016077fae */ /* 0x0003e8000a921844 */
[----:B------:R-:W3:Y:S04]  /*53bb0*/  LDL.LU.64 R34, [R1+0x220] ;  /* 0x0002200001227983 */ /* 0x000ee80000300a00 */
[----:B------:R1:W-:Y:S04]  /*53bc0*/  LDGSTS.E [R6+-0x6e200], [R18.64], P5 ;  /* 0x91e0000012067fae */ /* 0x0003e8000a921844 */
[----:B------:R1:W-:Y:S01]  /*53bd0*/  LDGSTS.E [R2+-0x6d200], [R16.64], P5 ;  /* 0x92e0000010027fae */ /* 0x0003e2000a921844 */
[----:B------:R-:W-:-:S03]  /*53be0*/  IADD3 R33, R39, 0x100000, RZ ;  /* 0x0010000027217810 */ /* 0x000fc60007ffe0ff */
[----:B------:R1:W-:Y:S04]  /*53bf0*/  LDGSTS.E [R0+-0x6c200], [R14.64], P5 ;  /* 0x93e000000e007fae */ /* 0x0003e8000a921844 */
[----:B------:R1:W-:Y:S04]  /*53c00*/  LDGSTS.E [R6+-0x6b200], [R12.64], P5 ;  /* 0x94e000000c067fae */ /* 0x0003e8000a921844 */
[----:B------:R-:W3:Y:S04]  /*53c10*/  LDL.LU.64 R50, [R1+0x1e0] ;  /* 0x0001e00001327983 */ /* 0x000ee80000300a00 */
[----:B------:R-:W3:Y:S01]  /*53c20*/  LDL.LU.64 R48, [R1+0x1a0] ;  /* 0x0001a00001307983 */ /* 0x000ee20000300a00 */
[----:B-1----:R-:W-:-:S03]  /*53c30*/  IMAD.WIDE R6, R3, 0x4, R248 ;  /* 0x0000000403067825 */ /* 0x002fc600078e02f8 */
[----:B------:R1:W-:Y:S04]  /*53c40*/  LDGSTS.E [R32+-0x6a200], [R10.64], P5 ;  /* 0x95e000000a207fae */ /* 0x0003e8000a921844 */
[----:B------:R-:W3:Y:S01]  /*53c50*/  LDL.LU.64 R248, [R1+0x160] ;  /* 0x0001600001f87983 */ /* 0x000ee20000300a00 */
[----:B------:R-:W-:-:S03]  /*53c60*/  IMAD.WIDE R162, R3, 0x4, R46 ;  /* 0x0000000403a27825 */ /* 0x000fc600078e022e */
[----:B------:R1:W-:Y:S01]  /*53c70*/  LDGSTS.E [R2+-0x69200], [R8.64], P5 ;  /* 0x96e0000008027fae */ /* 0x0003e2000a921844 */
[----:B------:R-:W-:-:S03]  /*53c80*/  IMAD.WIDE R210, R3, 0x4, R250 ;  /* 0x0000000403d27825 */ /* 0x000fc600078e02fa */
[----:B------:R1:W-:Y:S04]  /*53c90*/  LDGSTS.E [R0+-0x68200], [R6.64], P5 ;  /* 0x97e0000006007fae */ /* 0x0003e8000a921844 */
[----:B------:R1:W-:Y:S04]  /*53ca0*/  LDGSTS.E [R33+-0x67200], [R82.64], P5 ;  /* 0x98e0000052217fae */ /* 0x0003e8000a921844 */
[----:B------:R-:W3:Y:S01]  /*53cb0*/  LDL.LU.64 R46, [R1+0x120] ;  /* 0x00012000012e7983 */ /* 0x000ee20000300a00 */
[----:B------:R-:W-:-:S03]  /*53cc0*/  IMAD.WIDE R226, R3, 0x4, R44 ;  /* 0x0000000403e27825 */ /* 0x000fc600078e022c */
[----:B------:R1:W-:Y:S01]  /*53cd0*/  LDGSTS.E [R32+-0x66200], [R98.64], P5 ;  /* 0x99e0000062207fae */ /* 0x0003e2000a921844 */
[----:B------:R-:W-:-:S03]  /*53ce0*/  IMAD.WIDE R242, R3, 0x4, R42 ;  /* 0x0000000403f27825 */ /* 0x000fc600078e022a */
[----:B------:R-:W3:Y:S04]  /*53cf0*/  LDL.LU.64 R250, [R1+0xe0] ;  /* 0x0000e00001fa7983 */ /* 0x000ee80000300a00 */
[----:B------:R1:W-:Y:S04]  /*53d00*/  LDGSTS.E [R2+-0x65200], [R114.64], P5 ;  /* 0x9ae0000072027fae */ /* 0x0003e8000a921844 */
[----:B------:R1:W-:Y:S04]  /*53d10*/  LDGSTS.E [R0+-0x64200], [R130.64], P5 ;  /* 0x9be0000082007fae */ /* 0x0003e8000a921844 */
[----:B------:R1:W-:Y:S04]  /*53d20*/  LDGSTS.E [R33+-0x63200], [R146.64], P5 ;  /* 0x9ce0000092217fae */ /* 0x0003e8000a921844 */
[----:B------:R1:W-:Y:S04]  /*53d30*/  LDGSTS.E [R32+-0x62200], [R162.64], P5 ;  /* 0x9de00000a2207fae */ /* 0x0003e8000a921844 */
[----:B------:R-:W3:Y:S04]  /*53d40*/  LDL.LU.64 R42, [R1+0xa0] ;  /* 0x0000a000012a7983 */ /* 0x000ee80000300a00 */
[----:B------:R1:W-:Y:S04]  /*53d50*/  LDGSTS.E [R2+-0x61200], [R178.64], P5 ;  /* 0x9ee00000b2027fae */ /* 0x0003e8000a921844 */
[----:B------:R1:W-:Y:S04]  /*53d60*/  LDGSTS.E [R0+-0x60200], [R194.64], P5 ;  /* 0x9fe00000c2007fae */ /* 0x0003e8000a921844 */
[----:B------:R1:W-:Y:S04]  /*53d70*/  LDGSTS.E [R33+-0x5f200], [R210.64], P5 ;  /* 0xa0e00000d2217fae */ /* 0x0003e8000a921844 */
[----:B------:R1:W-:Y:S04]  /*53d80*/  LDGSTS.E [R32+-0x5e200], [R226.64], P5 ;  /* 0xa1e00000e2207fae */ /* 0x0003e8000a921844 */
[----:B------:R1:W-:Y:S01]  /*53d90*/  LDGSTS.E [R2+-0x5d200], [R242.64], P5 ;  /* 0xa2e00000f2027fae */ /* 0x0003e2000a921844 */
[----:B--2---:R-:W-:-:S03]  /*53da0*/  IMAD.WIDE R246, R3, 0x4, R40 ;  /* 0x0000000403f67825 */ /* 0x004fc600078e0228 */
[----:B------:R-:W2:Y:S04]  /*53db0*/  LDL.LU.64 R40, [R1+0x60] ;  /* 0x0000600001287983 */ /* 0x000ea80000300a00 */
[----:B------:R-:W2:Y:S04]  /*53dc0*/  LDL.LU.64 R44, [R1+0x20] ;  /* 0x00002000012c7983 */ /* 0x000ea80000300a00 */
[----:B------:R1:W-:Y:S01]  /*53dd0*/  LDGSTS.E [R0+-0x5c200], [R246.64], P5 ;  /* 0xa3e00000f6007fae */ /* 0x0003e2000a921844 */
[----:B-----5:R-:W-:-:S05]  /*53de0*/  IMAD.WIDE R36, R3, 0x4, R36 ;  /* 0x0000000403247825 */ /* 0x020fca00078e0224 */
[----:B------:R5:W-:Y:S04]  /*53df0*/  STL.64 [R1+0xa8], R36 ;  /* 0x0000a82401007387 */ /* 0x000be80000100a00 */
[----:B------:R5:W-:Y:S04]  /*53e00*/  LDGSTS.E [R33+-0x5b200], [R36.64], P5 ;  /* 0xa4e0000024217fae */ /* 0x000be8000a921844 */
[----:B-----5:R-:W5:Y:S01]  /*53e10*/  LDL.LU.64 R36, [R1+0x3d38] ;  /* 0x003d380001247983 */ /* 0x020f620000300a00 */
[----:B----4-:R-:W-:-:S04]  /*53e20*/  IMAD.WIDE R20, R3, 0x4, R20 ;  /* 0x0000000403147825 */ /* 0x010fc800078e0214 */
[C---:B---3--:R-:W-:Y:S01]  /*53e30*/  IMAD.WIDE R4, R3.reuse, 0x4, R4 ;  /* 0x0000000403047825 */ /* 0x048fe200078e0204 */
[----:B------:R3:W-:Y:S04]  /*53e40*/  STL.64 [R1+0xe8], R20 ;  /* 0x0000e81401007387 */ /* 0x0007e80000100a00 */
[----:B------:R4:W-:Y:S04]  /*53e50*/  STL.64 [R1+0x128], R4 ;  /* 0x0001280401007387 */ /* 0x0009e80000100a00 */
[----:B------:R3:W-:Y:S04]  /*53e60*/  LDGSTS.E [R32+-0x5a200], [R20.64], P5 ;  /* 0xa5e0000014207fae */ /* 0x0007e8000a921844 */
[----:B------:R4:W-:Y:S01]  /*53e70*/  LDGSTS.E [R2+-0x59200], [R4.64], P5 ;  /* 0xa6e0000004027fae */ /* 0x0009e2000a921844 */
[----:B------:R-:W-:-:S03]  /*53e80*/  IMAD.WIDE R34, R3, 0x4, R34 ;  /* 0x0000000403227825 */ /* 0x000fc600078e0222 */
[----:B---3--:R-:W3:Y:S04]  /*53e90*/  LDL.LU.64 R20, [R1+0x3d30] ;  /* 0x003d300001147983 */ /* 0x008ee80000300a00 */
[----:B----4-:R-:W4:Y:S04]  /*53ea0*/  LDL.LU.64 R4, [R1+0x3d28] ;  /* 0x003d280001047983 */ /* 0x010f280000300a00 */
[----:B------:R1:W-:Y:S04]  /*53eb0*/  STL.64 [R1+0x168], R34 ;  /* 0x0001682201007387 */ /* 0x0003e80000100a00 */
[----:B------:R1:W-:Y:S01]  /*53ec0*/  LDGSTS.E [R0+-0x58200], [R34.64], P5 ;  /* 0xa7e0000022007fae */ /* 0x0003e2000a921844 */
[----:B------:R-:W-:-:S04]  /*53ed0*/  IMAD.WIDE R50, R3, 0x4, R50 ;  /* 0x0000000403327825 */ /* 0x000fc800078e0232 */
[C---:B------:R-:W-:Y:S01]  /*53ee0*/  IMAD.WIDE R48, R3.reuse, 0x4, R48 ;  /* 0x0000000403307825 */ /* 0x040fe200078e0230 */
[----:B------:R-:W-:Y:S04]  /*53ef0*/  STL.64 [R1+0x1a8], R50 ;  /* 0x0001a83201007387 */ /* 0x000fe80000100a00 */
[----:B------:R2:W-:Y:S01]  /*53f00*/  LDGSTS.E [R33+-0x57200], [R50.64], P5 ;  /* 0xa8e0000032217fae */ /* 0x0005e2000a921844 */
[----:B-1----:R-:W-:-:S03]  /*53f10*/  IMAD.WIDE R34, R3, 0x4, R248 ;  /* 0x0000000403227825 */ /* 0x002fc600078e02f8 */
[----:B------:R-:W-:Y:S04]  /*53f20*/  STL.64 [R1+0x1a0], R48 ;  /* 0x0001a03001007387 */ /* 0x000fe80000100a00 */
[----:B------:R1:W-:Y:S04]  /*53f30*/  LDGSTS.E [R32+-0x56200], [R48.64], P5 ;  /* 0xa9e0000030207fae */ /* 0x0003e8000a921844 */
[----:B------:R1:W-:Y:S04]  /*53f40*/  STL.64 [R1+0x160], R34 ;  /* 0x0001602201007387 */ /* 0x0003e80000100a00 */
[----:B------:R1:W-:Y:S01]  /*53f50*/  LDGSTS.E [R2+-0x55200], [R34.64], P5 ;  /* 0xaae0000022027fae */ /* 0x0003e2000a921844 */
[----:B------:R-:W-:-:S05]  /*53f60*/  IMAD.WIDE R46, R3, 0x4, R46 ;  /* 0x00000004032e7825 */ /* 0x000fca00078e022e */
[----:B------:R-:W-:Y:S01]  /*53f70*/  STL.64 [R1+0x120], R46 ;  /* 0x0001202e01007387 */ /* 0x000fe20000100a00 */
[----:B-1----:R-:W-:-:S03]  /*53f80*/  IMAD.WIDE R34, R3, 0x4, R250 ;  /* 0x0000000403227825 */ /* 0x002fc600078e02fa */
[----:B------:R1:W-:Y:S04]  /*53f90*/  LDGSTS.E [R0+-0x54200], [R46.64], P5 ;  /* 0xabe000002e007fae */ /* 0x0003e8000a921844 */
[----:B------:R1:W-:Y:S04]  /*53fa0*/  STL.64 [R1+0xe0], R34 ;  /* 0x0000e02201007387 */ /* 0x0003e80000100a00 */
[----:B------:R1:W-:Y:S01]  /*53fb0*/  LDGSTS.E [R33+-0x53200], [R34.64], P5 ;  /* 0xace0000022217fae */ /* 0x0003e2000a921844 */
[----:B------:R-:W-:-:S05]  /*53fc0*/  IMAD.WIDE R42, R3, 0x4, R42 ;  /* 0x00000004032a7825 */ /* 0x000fca00078e022a */
[----:B------:R-:W-:Y:S04]  /*53fd0*/  STL.64 [R1+0xa0], R42 ;  /* 0x0000a02a01007387 */ /* 0x000fe80000100a00 */
[----:B------:R1:W-:Y:S01]  /*53fe0*/  LDGSTS.E [R32+-0x52200], [R42.64], P5 ;  /* 0xade000002a207fae */ /* 0x0003e2000a921844 */
[----:B--2---:R-:W-:-:S04]  /*53ff0*/  IMAD.WIDE R40, R3, 0x4, R40 ;  /* 0x0000000403287825 */ /* 0x004fc800078e0228 */
[C---:B-1----:R-:W-:Y:S01]  /*54000*/  IMAD.WIDE R34, R3.reuse, 0x4, R44 ;  /* 0x0000000403227825 */ /* 0x042fe200078e022c */
[----:B------:R-:W-:Y:S04]  /*54010*/  STL.64 [R1+0x1e0], R40 ;  /* 0x0001e02801007387 */ /* 0x000fe80000100a00 */
[----:B------:R1:W-:Y:S04]  /*54020*/  LDGSTS.E [R2+-0x51200], [R40.64], P5 ;  /* 0xaee0000028027fae */ /* 0x0003e8000a921844 */
[----:B------:R5:W-:Y:S04]  /*54030*/  STL.64 [R1+0x1e8], R34 ;  /* 0x0001e82201007387 */ /* 0x000be80000100a00 */
[----:B------:R5:W-:Y:S02]  /*54040*/  LDGSTS.E [R0+-0x50200], [R34.64], P5 ;  /* 0xafe0000022007fae */ /* 0x000be4000a921844 */
[----:B-----5:R-:W-:-:S05]  /*54050*/  IMAD.WIDE R34, R3, 0x4, R36 ;  /* 0x0000000403227825 */ /* 0x020fca00078e0224 */
[----:B------:R1:W-:Y:S04]  /*54060*/  STL.64 [R1+0x2a0], R34 ;  /* 0x0002a02201007387 */ /* 0x0003e80000100a00 */
[----:B------:R1:W-:Y:S04]  /*54070*/  STL [R1+0x16b0], RZ ;  /* 0x0016b0ff01007387 */ /* 0x0003e80000100800 */
        /* <DEDUP_REMOVED lines=810> */
[----:B------:R1:W-:Y:S01]  /*57320*/  STL [R1+0xc8c], RZ ;  /* 0x000c8cff01007387 */ /* 0x0003e20000100800 */
[----:B----4-:R-:W-:-:S03]  /*57330*/  IMAD.WIDE R4, R3, 0x4, R4 ;  /* 0x0000000403047825 */ /* 0x010fc600078e0204 */
[----:B------:R1:W-:Y:S01]  /*57340*/  STL [R1+0xc60], RZ ;  /* 0x000c60ff01007387 */ /* 0x0003e20000100800 */
[----:B---3--:R-:W-:-:S03]  /*57350*/  IMAD.WIDE R20, R3, 0x4, R20 ;  /* 0x0000000403147825 */ /* 0x008fc600078e0214 */
[----:B------:R1:W-:Y:S04]  /*57360*/  STL [R1+0xc64], RZ ;  /* 0x000c64ff01007387 */ /* 0x0003e80000100800 */
[----:B------:R1:W-:Y:S01]  /*57370*/  STL [R1+0xc68], RZ ;  /* 0x000c68ff01007387 */ /* 0x0003e20000100800 */
[----:B------:R-:W-:-:S03]  /*57380*/  IMAD.WIDE R52, R3, 0x4, R52 ;  /* 0x0000000403347825 */ /* 0x000fc600078e0234 */
        /* <DEDUP_REMOVED lines=10> */
[----:B------:R1:W-:Y:S04]  /*57430*/  LDGSTS.E [R33+-0x4f200], [R4.64], P5 ;  /* 0xb0e0000004217fae */ /* 0x0003e8000a921844 */
        /* <DEDUP_REMOVED lines=21> */
[----:B------:R1:W-:Y:S04]  /*57590*/  STL [R1+0x131c], RZ ;  /* 0x00131cff01007387 */ /* 0x0003e80000100800 */
        /* <DEDUP_REMOVED lines=16> */
[----:B------:R1:W-:Y:S04]  /*576a0*/  STL [R1+0xb60], RZ ;  /* 0x000b60ff01007387 */ /* 0x0003e80000100800 */
[----:B------:R-:W0:Y:S01]  /*576b0*/  LDGDEPBAR ;  /* 0x00000000000079af */ /* 0x000e220000000000 */
[----:B------:R-:W-:-:S05]  /*576c0*/  IMAD.MOV.U32 R39, RZ, RZ, c[0x0][0x180] ;  /* 0x00006000ff277624 */ /* 0x000fca00078e00ff */
[----:B------:R-:W-:-:S04]  /*576d0*/  IADD3 R39, R39, 0x7f, RZ ;  /* 0x0000007f27277810 */ /* 0x000fc80007ffe0ff */
[----:B------:R-:W-:Y:S02]  /*576e0*/  ISETP.GE.AND P0, PT, R39, 0x80, PT ;  /* 0x000000802700780c */ /* 0x000fe40003f06270 */
[----:B-1----:R1:W-:Y:S01]  /*576f0*/  STL [R1+0xb64], RZ ;  /* 0x000b64ff01007387 */ /* 0x0023e20000100800 */
[----:B------:R-:W-:Y:S01]  /*57700*/  CS2R R32, SRZ ;  /* 0x0000000000207805 */ /* 0x000fe2000001ff00 */
[----:B------:R-:W-:Y:S01]  /*57710*/  CS2R R34, SRZ ;  /* 0x0000000000227805 */ /* 0x000fe2000001ff00 */
[----:B------:R-:W-:Y:S01]  /*57720*/  CS2R R36, SRZ ;  /* 0x0000000000247805 */ /* 0x000fe2000001ff00 */
[----:B------:R1:W-:Y:S01]  /*57730*/  STL [R1+0xb68], RZ ;  /* 0x000b68ff01007387 */ /* 0x0003e20000100800 */
        /* <DEDUP_REMOVED lines=170> */
[----:B------:R-:W-:Y:S05]  /*581e0*/  @!P0 BRA `(.L_x_0) ;  /* 0x0008f0a000008947 */ /* 0x000fea0003800000 */
[----:B------:R-:W2:Y:S04]  /*581f0*/  LDL.LU.64 R44, [R1+0x1828] ;  /* 0x00182800012c7983 */ /* 0x000ea80000300a00 */
[----:B------:R-:W3:Y:S04]  /*58200*/  LDL.LU.64 R34, [R1+0x1820] ;  /* 0x0018200001227983 */ /* 0x000ee80000300a00 */
[----:B------:R-:W4:Y:S04]  /*58210*/  LDL.LU.64 R46, [R1+0x1818] ;  /* 0x00181800012e7983 */ /* 0x000f280000300a00 */
[----:B------:R-:W5:Y:S04]  /*58220*/  LDL.LU.64 R50, [R1+0x1810] ;  /* 0x0018100001327983 */ /* 0x000f680000300a00 */
[----:B------:R-:W3:Y:S04]  /*58230*/  LDL.LU.64 R250, [R1+0x1808] ;  /* 0x0018080001fa7983 */ /* 0x000ee80000300a00 */
[----:B------:R-:W3:Y:S04]  /*58240*/  LDL.LU.64 R36, [R1+0x1680] ;  /* 0x0016800001247983 */ /* 0x000ee80000300a00 */
[----:B------:R-:W4:Y:S04]  /*58250*/  LDL.LU.64 R38, [R1+0x1238] ;  /* 0x0012380001267983 */ /* 0x000f280000300a00 */
[----:B------:R-:W4:Y:S04]  /*58260*/  LDL.LU.64 R40, [R1+0x1230] ;  /* 0x0012300001287983 */ /* 0x000f280000300a00 */
[----:B------:R-:W4:Y:S04]  /*58270*/  LDL.LU.64 R42, [R1+0x1228] ;  /* 0x00122800012a7983 */ /* 0x000f280000300a00 */
[----:B------:R-:W4:Y:S04]  /*58280*/  LDL.LU.64 R48, [R1+0x1220] ;  /* 0x0012200001307983 */ /* 0x000f280000300a00 */
[----:B------:R-:W4:Y:S04]  /*58290*/  LDL.LU.64 R248, [R1+0x1218] ;  /* 0x0012180001f87983 */ /* 0x000f280000300a00 */
[----:B------:R-:W-:Y:S04]  /*582a0*/  STL.64 [R1+0x3d30], R228 ;  /* 0x003d30e401007387 */ /* 0x000fe80000100a00 */
[----:B------:R-:W-:Y:S04]  /*582b0*/  STL.64 [R1+0x3d28], R244 ;  /* 0x003d28f401007387 */ /* 0x000fe80000100a00 */
[----:B--2---:R2:W-:Y:S01]  /*582c0*/  STL [R1+0x300c], R44 ;  /* 0x00300c2c01007387 */ /* 0x0045e20000100800 */
[----:B------:R-:W-:-:S03]  /*582d0*/  IMAD.MOV.U32 R0, RZ, RZ, R45 ;  /* 0x000000ffff007224 */ /* 0x000fc600078e002d */
[----:B--2---:R-:W2:Y:S04]  /*582e0*/  LDL.LU.64 R44, [R1+0x1210] ;  /* 0x00121000012c7983 */ /* 0x004ea80000300a00 */
[----:B------:R1:W-:Y:S04]  /*582f0*/  STL [R1+0x3004], R0 ;  /* 0x0030040001007387 */ /* 0x0003e80000100800 */
[----:B---3--:R3:W-:Y:S01]  /*58300*/  STL [R1+0x3008], R34 ;  /* 0x0030082201007387 */ /* 0x0087e20000100800 */
[----:B-1----:R-:W-:-:S03]  /*58310*/  IMAD.MOV.U32 R0, RZ, RZ, R35 ;  /* 0x000000ffff007224 */ /* 0x002fc600078e0023 */
[----:B---3--:R-:W3:Y:S04]  /*58320*/  LDL.LU.64 R34, [R1+0x1208] ;  /* 0x0012080001227983 */ /* 0x008ee80000300a00 */
[----:B------:R1:W-:Y:S04]  /*58330*/  STL [R1+0x2ffc], R0 ;  /* 0x002ffc0001007387 */ /* 0x0003e80000100800 */
[----:B----4-:R4:W-:Y:S01]  /*58340*/  STL [R1+0x3000], R46 ;  /* 0x0030002e01007387 */ /* 0x0109e20000100800 */
[----:B-1----:R-:W-:-:S03]  /*58350*/  IMAD.MOV.U32 R0, RZ, RZ, R47 ;  /* 0x000000ffff007224 */ /* 0x002fc600078e002f */
[----:B----4-:R-:W4:Y:S04]  /*58360*/  LDL.LU.64 R46, [R1+0x1200] ;  /* 0x00120000012e7983 */ /* 0x010f280000300a00 */
[----:B------:R1:W-:Y:S04]  /*58370*/  STL [R1+0x2ff4], R0 ;  /* 0x002ff40001007387 */ /* 0x0003e80000100800 */
[----:B-----5:R5:W-:Y:S01]  /*58380*/  STL [R1+0x2ff8], R50 ;  /* 0x002ff83201007387 */ /* 0x020be20000100800 */
[----:B-1----:R-:W-:-:S03]  /*58390*/  IMAD.MOV.U32 R0, RZ, RZ, R51 ;  /* 0x000000ffff007224 */ /* 0x002fc600078e0033 */
[----:B-----5:R-:W5:Y:S04]  /*583a0*/  LDL.LU.64 R50, [R1+0x11f8] ;  /* 0x0011f80001327983 */ /* 0x020f680000300a00 */
[----:B------:R1:W-:Y:S04]  /*583b0*/  STL [R1+0x2fec], R0 ;  /* 0x002fec0001007387 */ /* 0x0003e80000100800 */
[----:B------:R1:W-:Y:S02]  /*583c0*/  STL [R1+0x2ff0], R250 ;  /* 0x002ff0fa01007387 */ /* 0x0003e40000100800 */
[----:B-1----:R-:W-:-:S02]  /*583d0*/  MOV R0, R251 ;  /* 0x000000fb00007202 */ /* 0x002fc40000000f00 */
[----:B------:R-:W5:Y:S04]  /*583e0*/  LDL.LU.64 R250, [R1+0x11f0] ;  /* 0x0011f00001fa7983 */ /* 0x000f680000300a00 */
[----:B------:R1:W-:Y:S04]  /*583f0*/  STL [R1+0x2fe4], R0 ;  /* 0x002fe40001007387 */ /* 0x0003e80000100800 */
[----:B------:R1:W-:Y:S02]  /*58400*/  STL [R1+0x2fe8], R36 ;  /* 0x002fe82401007387 */ /* 0x0003e40000100800 */
[----:B-1----:R-:W-:-:S02]  /*58410*/  IMAD.MOV.U32 R0, RZ, RZ, R37 ;  /* 0x000000ffff007224 */ /* 0x002fc400078e0025 */
        /* <DEDUP_REMOVED lines=19> */
[----:B-1----:R-:W-:-:S02]  /*58550*/  MOV R0, R249 ;  /* 0x000000f900007202 */ /* 0x002fc40000000f00 */
[----:B------:R-:W5:Y:S04]  /*58560*/  LDL.LU.64 R248, [R1+0x11c0] ;  /* 0x0011c00001f87983 */ /* 0x000f680000300a00 */
[----:B------:R1:W-:Y:S04]  /*58570*/  STL [R1+0x2fb4], R0 ;  /* 0x002fb40001007387 */ /* 0x0003e80000100800 */
[----:B--2---:R2:W-:Y:S01]  /*58580*/  STL [R1+0x2fb8], R44 ;  /* 0x002fb82c01007387 */ /* 0x0045e20000100800 */
[----:B-1----:R-:W-:-:S03]  /*58590*/  IMAD.MOV.U32 R0, RZ, RZ, R45 ;  /* 0x000000ffff007224 */ /* 0x002fc600078e002d */
        /* <DEDUP_REMOVED lines=42> */
[----:B--2---:R2:W-:Y:S01]  /*58840*/  STL [R1+0x2f60], R44 ;  /* 0x002f602c01007387 */ /* 0x0045e20000100800 */
[----:B-1----:R-:W-:-:S03]  /*58850*/  MOV R0, R45 ;  /* 0x0000002d00007202 */ /* 0x002fc60000000f00 */
        /* <DEDUP_REMOVED lines=43> */
[----:B-1----:R-:W-:-:S03]  /*58b10*/  IMAD.MOV.U32 R0, RZ, RZ, R45 ;  /* 0x000000ffff007224 */ /* 0x002fc600078e002d */
[----:B--2---:R-:W2:Y:S04]  /*58b20*/  LDL.LU.64 R44, [R1+0x1108] ;  /* 0x00110800012c7983 */ /* 0x004ea80000300a00 */
[----:B------:R1:W-:Y:S04]  /*58b30*/  STL [R1+0x2efc], R0 ;  /* 0x002efc0001007387 */ /* 0x0003e80000100800 */
[----:B---3--:R3:W-:Y:S01]  /*58b40*/  STL [R1+0x2f00], R34 ;  /* 0x002f002201007387 */ /* 0x0087e20000100800 */
[----:B-1----:R-:W-:-:S03]  /*58b50*/  MOV R0, R35 ;  /* 0x0000002300007202 */ /* 0x002fc60000000f00 */
        /* <DEDUP_REMOVED lines=47> */
[----:B-1----:R-:W-:-:S03]  /*58e50*/  MOV R0, R47 ;  /* 0x0000002f00007202 */ /* 0x002fc60000000f00 */
        /* <DEDUP_REMOVED lines=47> */
[----:B-1----:R-:W-:-:S03]  /*59150*/  MOV R0, R51 ;  /* 0x0000003300007202 */ /* 0x002fc60000000f00 */
        /* <DEDUP_REMOVED lines=601> */
[----:B------:R2:W-:Y:S02]  /*5b6f0*/  STL [R1+0x2958], R0 ;  /* 0x0029580001007387 */ /* 0x0005e40000100800 */
[----:B--2---:R-:W-:Y:S02]  /*5b700*/  IMAD.MOV.U32 R0, RZ, RZ, R45 ;  /* 0x000000ffff007224 */ /* 0x004fe400078e002d */
[----:B------:R1:W-:Y:S04]  /*5b710*/  STL [R1+0x2964], R44 ;  /* 0x0029642c01007387 */ /* 0x0003e80000100800 */
[----:B-1----:R-:W2:Y:S04]  /*5b720*/  LDL.LU.64 R44, [R1+0x1898] ;  /* 0x00189800012c7983 */ /* 0x002ea80000300a00 */
        /* <DEDUP_REMOVED lines=29> */
[----:B------:R-:W-:Y:S04]  /*5b900*/  STL [R1+0x2924], R42 ;  /* 0x0029242a01007387 */ /* 0x000fe80000100800 */
[----:B------:R-:W5:Y:S01]  /*5b910*/  LDL.LU.64 R32, [R1+0x18c0] ;  /* 0x0018c00001207983 */ /* 0x000f620000300a00 */
[----:B-1----:R-:W-:-:S05]  /*5b920*/  IMAD.MOV.U32 R0, RZ, RZ, R43 ;  /* 0x000000ffff007224 */ /* 0x002fca00078e002b */
[----:B------:R1:W-:Y:S04]  /*5b930*/  STL [R1+0x2920], R0 ;  /* 0x0029200001007387 */ /* 0x0003e80000100800 */
[----:B------:R-:W-:Y:S01]  /*5b940*/  STL [R1+0x292c], R48 ;  /* 0x00292c3001007387 */ /* 0x000fe20000100800 */
[----:B-1----:R-:W-:-:S03]  /*5b950*/  IMAD.MOV.U32 R0, RZ, RZ, R49 ;  /* 0x000000ffff007224 */ /* 0x002fc600078e0031 */
[----:B------:R-:W5:Y:S04]  /*5b960*/  LDL.LU.64 R42, [R1+0x18c8] ;  /* 0x0018c800012a7983 */ /* 0x000f680000300a00 */
[----:B------:R1:W-:Y:S02]  /*5b970*/  STL [R1+0x2928], R0 ;  /* 0x0029280001007387 */ /* 0x0003e40000100800 */
[----:B-1----:R-:W-:Y:S02]  /*5b980*/  IMAD.MOV.U32 R0, RZ, RZ, R249 ;  /* 0x000000ffff007224 */ /* 0x002fe400078e00f9 */
[----:B------:R-:W-:Y:S04]  /*5b990*/  STL [R1+0x2934], R248 ;  /* 0x002934f801007387 */ /* 0x000fe80000100800 */
[----:B------:R-:W5:Y:S04]  /*5b9a0*/  LDL.LU.64 R48, [R1+0x5e8] ;  /* 0x0005e80001307983 */ /* 0x000f680000300a00 */
[----:B------:R1:W-:Y:S04]  /*5b9b0*/  STL [R1+0x2930], R0 ;  /* 0x0029300001007387 */ /* 0x0003e80000100800 */
[----:B--2---:R2:W-:Y:S01]  /*5b9c0*/  STL [R1+0x293c], R44 ;  /* 0x00293c2c01007387 */ /* 0x0045e20000100800 */
[----:B-1----:R-:W-:-:S03]  /*5b9d0*/  MOV R0, R45 ;  /* 0x0000002d00007202 */ /* 0x002fc60000000f00 */
[----:B------:R-:W5:Y:S04]  /*5b9e0*/  LDL.LU.64 R248, [R1+0x5e0] ;  /* 0x0005e00001f87983 */ /* 0x000f680000300a00 */
[----:B---3--:R-:W-:Y:S04]  /*5b9f0*/  STL [R1+0x2944], R34 ;  /* 0x0029442201007387 */ /* 0x008fe80000100800 */
[----:B------:R1:W-:Y:S04]  /*5ba00*/  STL [R1+0x2938], R0 ;  /* 0x0029380001007387 */ /* 0x0003e80000100800 */
[----:B--2---:R-:W2:Y:S01]  /*5ba10*/  LDL.LU.64 R44, [R1+0x1b48] ;  /* 0x001b4800012c7983 */ /* 0x004ea20000300a00 */
[----:B-1----:R-:W-:-:S03]  /*5ba20*/  IMAD.MOV.U32 R0, RZ, RZ, R35 ;  /* 0x000000ffff007224 */ /* 0x002fc600078e0023 */
[----:B----4-:R-:W-:Y:S04]  /*5ba30*/  STL [R1+0x2948], R46 ;  /* 0x0029482e01007387 */ /* 0x010fe80000100800 */
[----:B------:R1:W-:Y:S02]  /*5ba40*/  STL [R1+0x2940], R0 ;  /* 0x0029400001007387 */ /* 0x0003e40000100800 */
[----:B-1----:R-:W-:Y:S02]  /*5ba50*/  IMAD.MOV.U32 R0, RZ, RZ, R47 ;  /* 0x000000ffff007224 */ /* 0x002fe400078e002f */
[----:B------:R-:W3:Y:S04]  /*5ba60*/  LDL.LU.64 R46, [R1+0x1b50] ;  /* 0x001b5000012e7983 */ /* 0x000ee80000300a00 */
[----:B------:R1:W-:Y:S04]  /*5ba70*/  STL [R1+0x290c], R0 ;  /* 0x00290c0001007387 */ /* 0x0003e80000100800 */
[----:B-----5:R4:W-:Y:S01]  /*5ba80*/  STL [R1+0x2910], R50 ;  /* 0x0029103201007387 */ /* 0x0209e20000100800 */
[----:B-1----:R-:W-:-:S03]  /*5ba90*/  IMAD.MOV.U32 R0, RZ, RZ, R51 ;  /* 0x000000ffff007224 */ /* 0x002fc600078e0033 */
[----:B----4-:R-:W4:Y:S04]  /*5baa0*/  LDL.LU.64 R50, [R1+0x1a08] ;  /* 0x001a080001327983 */ /* 0x010f280000300a00 */
[----:B------:R1:W-:Y:S04]  /*5bab0*/  STL [R1+0x28d4], R0 ;  /* 0x0028d40001007387 */ /* 0x0003e80000100800 */
[----:B------:R5:W-:Y:S01]  /*5bac0*/  STL [R1+0x28dc], R250 ;  /* 0x0028dcfa01007387 */ /* 0x000be20000100800 */
[----:B-1----:R-:W-:-:S03]  /*5bad0*/  IMAD.MOV.U32 R0, RZ, RZ, R251 ;  /* 0x000000ffff007224 */ /* 0x002fc600078e00fb */
[----:B-----5:R-:W4:Y:S04]  /*5bae0*/  LDL.LU.64 R250, [R1+0x1a10] ;  /* 0x001a100001fa7983 */ /* 0x020f280000300a00 */
[----:B------:R1:W-:Y:S04]  /*5baf0*/  STL [R1+0x28d8], R0 ;  /* 0x0028d80001007387 */ /* 0x0003e80000100800 */
[----:B------:R1:W-:Y:S04]  /*5bb00*/  STL [R1+0x28e4], R36 ;  /* 0x0028e42401007387 */ /* 0x0003e80000100800 */
[----:B------:R-:W4:Y:S01]  /*5bb10*/  LDL.LU.64 R34, [R1+0x18f0] ;  /* 0x0018f00001227983 */ /* 0x000f220000300a00 */
[----:B-1----:R-:W-:-:S03]  /*5bb20*/  IMAD.MOV.U32 R0, RZ, RZ, R37 ;  /* 0x000000ffff007224 */ /* 0x002fc600078e0025 */
[----:B------:R-:W-:Y:S04]  /*5bb30*/  STL [R1+0x28ec], R38 ;  /* 0x0028ec2601007387 */ /* 0x000fe80000100800 */
[----:B------:R1:W-:Y:S04]  /*5bb40*/  STL [R1+0x28e0], R0 ;  /* 0x0028e00001007387 */ /* 0x0003e80000100800 */
[----:B------:R-:W4:Y:S01]  /*5bb50*/  LDL.LU.64 R36, [R1+0x1918] ;  /* 0x0019180001247983 */ /* 0x000f220000300a00 */
[----:B-1----:R-:W-:-:S03]  /*5bb60*/  MOV R0, R39 ;  /* 0x0000002700007202 */ /* 0x002fc60000000f00 */
[----:B------:R-:W-:Y:S04]  /*5bb70*/  STL [R1+0x28f4], R40 ;  /* 0x0028f42801007387 */ /* 0x000fe80000100800 */
[----:B------:R1:W-:Y:S04]  /*5bb80*/  STL [R1+0x28e8], R0 ;  /* 0x0028e80001007387 */ /* 0x0003e80000100800 */
[----:B------:R-:W4:Y:S01]  /*5bb90*/  LDL.LU.64 R38, [R1+0x1830] ;  /* 0x0018300001267983 */ /* 0x000f220000300a00 */
[----:B-1----:R-:W-:-:S03]  /*5bba0*/  IMAD.MOV.U32 R0, RZ, RZ, R41 ;  /* 0x000000ffff007224 */ /* 0x002fc600078e0029 */
[----:B------:R-:W-:Y:S04]  /*5bbb0*/  STL [R1+0x28fc], R32 ;  /* 0x0028fc2001007387 */ /* 0x000fe80000100800 */
[----:B------:R1:W-:Y:S04]  /*5bbc0*/  STL [R1+0x28f0], R0 ;  /* 0x0028f00001007387 */ /* 0x0003e80000100800 */
[----:B------:R-:W4:Y:S01]  /*5bbd0*/  LDL.LU.64 R40, [R1+0x1838] ;  /* 0x0018380001287983 */ /* 0x000f220000300a00 */
[----:B-1----:R-:W-:-:S03]  /*5bbe0*/  IMAD.MOV.U32 R0, RZ, RZ, R33 ;  /* 0x000000ffff007224 */ /* 0x002fc600078e0021 */
[----:B------:R-:W-:Y:S04]  /*5bbf0*/  STL [R1+0x2904], R42 ;  /* 0x0029042a01007387 */ /* 0x000fe80000100800 */
[----:B------:R1:W-:Y:S02]  /*5bc00*/  STL [R1+0x28f8], R0 ;  /* 0x0028f80001007387 */ /* 0x0003e40000100800 */
[----:B-1----:R-:W-:Y:S02]  /*5bc10*/  IMAD.MOV.U32 R0, RZ, RZ, R43 ;  /* 0x000000ffff007224 */ /* 0x002fe400078e002b */
[----:B------:R-:W4:Y:S04]  /*5bc20*/  LDL.LU.64 R42, [R1+0x1b88] ;  /* 0x001b8800012a7983 */ /* 0x000f280000300a00 */
[----:B------:R1:W-:Y:S04]  /*5bc30*/  STL [R1+0x2900], R0 ;  /* 0x0029000001007387 */ /* 0x0003e80000100800 */
[----:B------:R1:W-:Y:S02]  /*5bc40*/  STL [R1+0x2908], R48 ;  /* 0x0029083001007387 */ /* 0x0003e40000100800 */
[----:B-1----:R-:W-:-:S02]  /*5bc50*/  IMAD.MOV.U32 R0, RZ, RZ, R49 ;  /* 0x000000ffff007224 */ /* 0x002fc400078e0031 */
[----:B------:R-:W-:Y:S04]  /*5bc60*/  STL [R1+0x28d0], R248 ;  /* 0x0028d0f801007387 */ /* 0x000fe80000100800 */
[----:B------:R1:W-:Y:S04]  /*5bc70*/  STL [R1+0x28cc], R0 ;  /* 0x0028cc0001007387 */ /* 0x0003e80000100800 */
[----:B------:R-:W5:Y:S01]  /*5bc80*/  LDL.LU.64 R48, [R1+0x1b90] ;  /* 0x001b900001307983 */ /* 0x000f620000300a00 */
[----:B-1----:R-:W-:-:S03]  /*5bc90*/  IMAD.MOV.U32 R0, RZ, RZ, R249 ;  /* 0x000000ffff007224 */ /* 0x002fc600078e00f9 */
[----:B--2---:R-:W-:Y:S04]  /*5bca0*/  STL [R1+0x2804], R44 ;  /* 0x0028042c01007387 */ /* 0x004fe80000100800 */
[----:B------:R1:W-:Y:S04]  /*5bcb0*/  STL [R1+0x27fc], R0 ;  /* 0x0027fc0001007387 */ /* 0x0003e80000100800 */
[----:B------:R-:W2:Y:S01]  /*5bcc0*/  LDL.LU.64 R248, [R1+0x1a40] ;  /* 0x001a400001f87983 */ /* 0x000ea20000300a00 */
[----:B-1----:R-:W-:-:S03]  /*5bcd0*/  MOV R0, R45 ;  /* 0x0000002d00007202 */ /* 0x002fc60000000f00 */
[----:B------:R-:W2:Y:S04]  /*5bce0*/  LDL.LU.64 R44, [R1+0x1a48] ;  /* 0x001a4800012c7983 */ /* 0x000ea80000300a00 */
        /* <DEDUP_REMOVED lines=9> */
[----:B------:R1:W-:Y:S02]  /*5bd80*/  STL [R1+0x281c], R250 ;  /* 0x00281cfa01007387 */ /* 0x0003e40000100800 */
[----:B-1----:R-:W-:-:S02]  /*5bd90*/  IMAD.MOV.U32 R0, RZ, RZ, R251 ;  /* 0x000000ffff007224 */ /* 0x002fc400078e00fb */
[----:B------:R-:W-:Y:S04]  /*5bda0*/  STL [R1+0x2824], R34 ;  /* 0x0028242201007387 */ /* 0x000fe80000100800 */
[----:B------:R1:W-:Y:S04]  /*5bdb0*/  STL [R1+0x2818], R0 ;  /* 0x0028180001007387 */ /* 0x0003e80000100800 */
[----:B------:R-:W4:Y:S01]  /*5bdc0*/  LDL.LU.64 R250, [R1+0x1858] ;  /* 0x0018580001fa7983 */ /* 0x000f220000300a00 */
[----:B-1----:R-:W-:-:S03]  /*5bdd0*/  IMAD.MOV.U32 R0, RZ, RZ, R35 ;  /* 0x000000ffff007224 */ /* 0x002fc600078e0023 */
[----:B------:R-:W-:Y:S04]  /*5bde0*/  STL [R1+0x282c], R36 ;  /* 0x00282c2401007387 */ /* 0x000fe80000100800 */
[----:B------:R1:W-:Y:S04]  /*5bdf0*/  STL [R1+0x2820], R0 ;  /* 0x0028200001007387 */ /* 0x0003e80000100800 */
[----:B------:R-:W4:Y:S01]  /*5be00*/  LDL.LU.64 R228, [R1+0x1860] ;  /* 0x0018600001e47983 */ /* 0x000f220000300a00 */
[----:B-1----:R-:W-:-:S05]  /*5be10*/  IMAD.MOV.U32 R0, RZ, RZ, R37 ;  /* 0x000000ffff007224 */ /* 0x002fca00078e0025 */
[----:B------:R1:W-:Y:S04]  /*5be20*/  STL [R1+0x2828], R0 ;  /* 0x0028280001007387 */ /* 0x0003e80000100800 */
[----:B------:R-:W-:Y:S04]  /*5be30*/  STL [R1+0x2834], R38 ;  /* 0x0028342601007387 */ /* 0x000fe80000100800 */
[----:B------:R-:W4:Y:S01]  /*5be40*/  LDL.LU.64 R244, [R1+0x1bb8] ;  /* 0x001bb80001f47983 */ /* 0x000f220000300a00 */
[----:B-1----:R-:W-:-:S05]  /*5be50*/  MOV R0, R39 ;  /* 0x0000002700007202 */ /* 0x002fca0000000f00 */
[----:B------:R1:W-:Y:S04]  /*5be60*/  STL [R1+0x2830], R0 ;  /* 0x0028300001007387 */ /* 0x0003e80000100800 */
[----:B------:R1:W-:Y:S04]  /*5be70*/  STL [R1+0x283c], R40 ;  /* 0x00283c2801007387 */ /* 0x0003e80000100800 */
[----:B------:R-:W4:Y:S01]  /*5be80*/  LDL.LU.64 R32, [R1+0x1bc8] ;  /* 0x001bc80001207983 */ /* 0x000f220000300a00 */
[----:B-1----:R-:W-:-:S03]  /*5be90*/  IMAD.MOV.U32 R0, RZ, RZ, R41 ;  /* 0x000000ffff007224 */ /* 0x002fc600078e0029 */
[----:B------:R-:W4:Y:S04]  /*5bea0*/  LDL.LU.64 R38, [R1+0x1a70] ;  /* 0x001a700001267983 */ /* 0x000f280000300a00 */
[----:B------:R1:W-:Y:S04]  /*5beb0*/  STL [R1+0x2838], R0 ;  /* 0x0028380001007387 */ /* 0x0003e80000100800 */
[----:B------:R1:W-:Y:S04]  /*5bec0*/  STL [R1+0x2844], R42 ;  /* 0x0028442a01007387 */ /* 0x0003e80000100800 */
[----:B------:R-:W4:Y:S01]  /*5bed0*/  LDL.LU.64 R40, [R1+0x1a80] ;  /* 0x001a800001287983 */ /* 0x000f220000300a00 */
[----:B-1----:R-:W-:-:S03]  /*5bee0*/  IMAD.MOV.U32 R0, RZ, RZ, R43 ;  /* 0x000000ffff007224 */ /* 0x002fc600078e002b */
[----:B------:R-:W4:Y:S04]  /*5bef0*/  LDL.LU.64 R42, [R1+0x1988] ;  /* 0x00198800012a7983 */ /* 0x000f280000300a00 */
[----:B------:R5:W-:Y:S02]  /*5bf00*/  STL [R1+0x2840], R0 ;  /* 0x0028400001007387 */ /* 0x000be40000100800 */
[----:B-----5:R-:W-:Y:S02]  /*5bf10*/  IMAD.MOV.U32 R0, RZ, RZ, R49 ;  /* 0x000000ffff007224 */ /* 0x020fe400078e0031 */
[----:B------:R1:W-:Y:S04]  /*5bf20*/  STL [R1+0x284c], R48 ;  /* 0x00284c3001007387 */ /* 0x0003e80000100800 */
[----:B-1----:R-:W5:Y:S04]  /*5bf30*/  LDL.LU.64 R48, [R1+0x1998] ;  /* 0x0019980001307983 */ /* 0x002f680000300a00 */
[----:B------:R1:W-:Y:S04]  /*5bf40*/  STL [R1+0x2848], R0 ;  /* 0x0028480001007387 */ /* 0x0003e80000100800 */
[----:B--2---:R2:W-:Y:S01]  /*5bf50*/  STL [R1+0x2854], R248 ;  /* 0x002854f801007387 */ /* 0x0045e20000100800 */
[----:B-1----:R-:W-:-:S03]  /*5bf60*/  IMAD.MOV.U32 R0, RZ, RZ, R249 ;  /* 0x000000ffff007224 */ /* 0x002fc600078e00f9 */
[----:B------:R-:W-:Y:S04]  /*5bf70*/  STL [R1+0x285c], R44 ;  /* 0x00285c2c01007387 */ /* 0x000fe80000100800 */
[----:B------:R1:W-:Y:S04]  /*5bf80*/  STL [R1+0x2850], R0 ;  /* 0x0028500001007387 */ /* 0x0003e80000100800 */
[----:B--2---:R-:W2:Y:S01]  /*5bf90*/  LDL.LU.64 R248, [R1+0x1880] ;  /* 0x0018800001f87983 */ /* 0x004ea20000300a00 */
[----:B-1----:R-:W-:-:S03]  /*5bfa0*/  IMAD.MOV.U32 R0, RZ, RZ, R45 ;  /* 0x000000ffff007224 */ /* 0x002fc600078e002d */
[----:B---3--:R-:W-:Y:S04]  /*5bfb0*/  STL [R1+0x2864], R46 ;  /* 0x0028642e01007387 */ /* 0x008fe80000100800 */
[----:B------:R1:W-:Y:S04]  /*5bfc0*/  STL [R1+0x2858], R0 ;  /* 0x0028580001007387 */ /* 0x0003e80000100800 */
[----:B------:R-:W3:Y:S01]  /*5bfd0*/  LDL.LU.64 R34, [R1+0x1888] ;  /* 0x0018880001227983 */ /* 0x000ee20000300a00 */
[----:B-1----:R-:W-:-:S05]  /*5bfe0*/  MOV R0, R47 ;  /* 0x0000002f00007202 */ /* 0x002fca0000000f00 */
[----:B------:R1:W-:Y:S04]  /*5bff0*/  STL [R1+0x2860], R0 ;  /* 0x0028600001007387 */ /* 0x0003e80000100800 */
[----:B----4-:R-:W-:Y:S04]  /*5c000*/  STL [R1+0x286c], R50 ;  /* 0x00286c3201007387 */ /* 0x010fe80000100800 */
        /* <DEDUP_REMOVED lines=13> */
[----:B------:R-:W-:Y:S04]  /*5c0e0*/  STL [R1+0x2884], R244 ;  /* 0x002884f401007387 */ /* 0x000fe80000100800 */
[----:B------:R1:W-:Y:S02]  /*5c0f0*/  STL [R1+0x2878], R0 ;  /* 0x0028780001007387 */ /* 0x0003e40000100800 */
[----:B-1----:R-:W-:-:S02]  /*5c100*/  IMAD.MOV.U32 R0, RZ, RZ, R245 ;  /* 0x000000ffff007224 */ /* 0x002fc400078e00f5 */
[----:B------:R-:W4:Y:S04]  /*5c110*/  LDL.LU.64 R244, [R1+0x3d28] ;  /* 0x003d280001f47983 */ /* 0x000f280000300a00 */
[----:B------:R-:W-:Y:S04]  /*5c120*/  STL [R1+0x288c], R32 ;  /* 0x00288c2001007387 */ /* 0x000fe80000100800 */
[----:B------:R1:W-:Y:S04]  /*5c130*/  STL [R1+0x2880], R0 ;  /* 0x0028800001007387 */ /* 0x0003e80000100800 */
[----:B------:R-:W-:Y:S01]  /*5c140*/  STL [R1+0x2894], R38 ;  /* 0x0028942601007387 */ /* 0x000fe20000100800 */
[----:B-1----:R-:W-:-:S05]  /*5c150*/  IMAD.MOV.U32 R0, RZ, RZ, R33 ;  /* 0x000000ffff007224 */ /* 0x002fca00078e0021 */
[----:B------:R1:W-:Y:S04]  /*5c160*/  STL [R1+0x2888], R0 ;  /* 0x0028880001007387 */ /* 0x0003e80000100800 */
[----:B------:R-:W-:Y:S01]  /*5c170*/  STL [R1+0x289c], R40 ;  /* 0x00289c2801007387 */ /* 0x000fe20000100800 */
[----:B-1----:R-:W-:-:S05]  /*5c180*/  MOV R0, R39 ;  /* 0x0000002700007202 */ /* 0x002fca0000000f00 */
[----:B------:R1:W-:Y:S04]  /*5c190*/  STL [R1+0x2890], R0 ;  /* 0x0028900001007387 */ /* 0x0003e80000100800 */
[----:B------:R-:W-:Y:S01]  /*5c1a0*/  STL [R1+0x28a4], R42 ;  /* 0x0028a42a01007387 */ /* 0x000fe20000100800 */
[----:B-1----:R-:W-:-:S05]  /*5c1b0*/  IMAD.MOV.U32 R0, RZ, RZ, R41 ;  /* 0x000000ffff007224 */ /* 0x002fca00078e0029 */
[----:B------:R1:W-:Y:S04]  /*5c1c0*/  STL [R1+0x2898], R0 ;  /* 0x0028980001007387 */ /* 0x0003e80000100800 */
[----:B------:R-:W4:Y:S01]  /*5c1d0*/  LDL.LU.64 R38, [R1+0x18b8] ;  /* 0x0018b80001267983 */ /* 0x000f220000300a00 */
[----:B-1----:R-:W-:-:S05]  /*5c1e0*/  IMAD.MOV.U32 R0, RZ, RZ, R43 ;  /* 0x000000ffff007224 */ /* 0x002fca00078e002b */
[----:B------:R1:W-:Y:S04]  /*5c1f0*/  STL [R1+0x28a0], R0 ;  /* 0x0028a00001007387 */ /* 0x0003e80000100800 */
[----:B-----5:R-:W-:Y:S04]  /*5c200*/  STL [R1+0x28ac], R48 ;  /* 0x0028ac3001007387 */ /* 0x020fe80000100800 */
[----:B------:R-:W5:Y:S01]  /*5c210*/  LDL.LU.64 R40, [R1+0x358] ;  /* 0x0003580001287983 */ /* 0x000f620000300a00 */
[----:B-1----:R-:W-:-:S03]  /*5c220*/  IMAD.MOV.U32 R0, RZ, RZ, R49 ;  /* 0x000000ffff007224 */ /* 0x002fc600078e0031 */
[----:B------:R-:W5:Y:S04]  /*5c230*/  LDL.LU.64 R42, [R1+0x298] ;  /* 0x00029800012a7983 */ /* 0x000f680000300a00 */
[----:B------:R1:W-:Y:S04]  /*5c240*/  STL [R1+0x28a8], R0 ;  /* 0x0028a80001007387 */ /* 0x0003e80000100800 */
[----:B--2---:R2:W-:Y:S01]  /*5c250*/  STL [R1+0x28b4], R248 ;  /* 0x0028b4f801007387 */ /* 0x0045e20000100800 */
[----:B-1----:R-:W-:-:S03]  /*5c260*/  IMAD.MOV.U32 R0, RZ, RZ, R249 ;  /* 0x000000ffff007224 */ /* 0x002fc600078e00f9 */
[----:B------:R-:W5:Y:S04]  /*5c270*/  LDL.LU.64 R48, [R1+0x118] ;  /* 0x0001180001307983 */ /* 0x000f680000300a00 */
[----:B--2---:R-:W2:Y:S04]  /*5c280*/  LDL.LU.64 R248, [R1] ;  /* 0x0000000001f87983 */ /* 0x004ea80000300a00 */
[----:B------:R3:W-:Y:S02]  /*5c290*/  STL [R1+0x28b0], R0 ;  /* 0x0028b00001007387 */ /* 0x0007e40000100800 */
[----:B---3--:R-:W-:-:S02]  /*5c2a0*/  IMAD.MOV.U32 R0, RZ, RZ, R35 ;  /* 0x000000ffff007224 */ /* 0x008fc400078e0023 */
[----:B------:R-:W-:Y:S04]  /*5c2b0*/  STL [R1+0x28bc], R34 ;  /* 0x0028bc2201007387 */ /* 0x000fe80000100800 */
[----:B----4-:R-:W-:Y:S04]  /*5c2c0*/  STL [R1+0x28c4], R36 ;  /* 0x0028c42401007387 */ /* 0x010fe80000100800 */
[----:B------:R1:W-:Y:S04]  /*5c2d0*/  STL [R1+0x28b8], R0 ;  /* 0x0028b80001007387 */ /* 0x0003e80000100800 */
[----:B------:R-:W-:Y:S01]  /*5c2e0*/  STL [R1+0x28c8], R44 ;  /* 0x0028c82c01007387 */ /* 0x000fe20000100800 */
[----:B-1----:R-:W-:-:S05]  /*5c2f0*/  MOV R0, R37 ;  /* 0x0000002500007202 */ /* 0x002fca0000000f00 */
[----:B------:R1:W-:Y:S04]  /*5c300*/  STL [R1+0x28c0], R0 ;  /* 0x0028c00001007387 */ /* 0x0003e80000100800 */
[----:B------:R-:W-:Y:S01]  /*5c310*/  STL [R1+0x27f8], R46 ;  /* 0x0027f82e01007387 */ /* 0x000fe20000100800 */
[----:B-1----:R-:W-:-:S05]  /*5c320*/  IMAD.MOV.U32 R0, RZ, RZ, R45 ;  /* 0x000000ffff007224 */ /* 0x002fca00078e002d */
[----:B------:R1:W-:Y:S04]  /*5c330*/  STL [R1+0x27f4], R0 ;  /* 0x0027f40001007387 */ /* 0x0003e80000100800 */
[----:B------:R-:W-:Y:S01]  /*5c340*/  STL [R1+0x27f0], R50 ;  /* 0x0027f03201007387 */ /* 0x000fe20000100800 */
[----:B-1----:R-:W-:-:S05]  /*5c350*/  IMAD.MOV.U32 R0, RZ, RZ, R47 ;  /* 0x000000ffff007224 */ /* 0x002fca00078e002f */
[----:B------:R1:W-:Y:S04]  /*5c360*/  STL [R1+0x27ec], R0 ;  /* 0x0027ec0001007387 */ /* 0x0003e80000100800 */
[----:B------:R-:W-:Y:S01]  /*5c370*/  STL [R1+0x27e8], R250 ;  /* 0x0027e8fa01007387 */ /* 0x000fe20000100800 */
[----:B-1----:R-:W-:-:S05]  /*5c380*/  IMAD.MOV.U32 R0, RZ, RZ, R51 ;  /* 0x000000ffff007224 */ /* 0x002fca00078e0033 */
[----:B------:R1:W-:Y:S04]  /*5c390*/  STL [R1+0x27e4], R0 ;  /* 0x0027e40001007387 */ /* 0x0003e80000100800 */
[----:B------:R-:W3:Y:S04]  /*5c3a0*/  LDL.LU.64 R44, [R1+0x18e8] ;  /* 0x0018e800012c7983 */ /* 0x000ee80000300a00 */
[----:B------:R-:W4:Y:S01]  /*5c3b0*/  LDL.LU.64 R46, [R1+0x318] ;  /* 0x00031800012e7983 */ /* 0x000f220000300a00 */
[----:B-1----:R-:W-:-:S05]  /*5c3c0*/  IMAD.MOV.U32 R0, RZ, RZ, R251 ;  /* 0x000000ffff007224 */ /* 0x002fca00078e00fb */
[----:B------:R1:W-:Y:S04]  /*5c3d0*/  STL [R1+0x27dc], R0 ;  /* 0x0027dc0001007387 */ /* 0x0003e80000100800 */
[----:B------:R-:W-:Y:S04]  /*5c3e0*/  STL [R1+0x27e0], R190 ;  /* 0x0027e0be01007387 */ /* 0x000fe80000100800 */
[----:B------:R-:W4:Y:S04]  /*5c3f0*/  LDL.LU.64 R50, [R1+0x290] ;  /* 0x0002900001327983 */ /* 0x000f280000300a00 */
[----:B------:R-:W-:Y:S04]  /*5c400*/  STL [R1+0x27d4], R191 ;  /* 0x0027d4bf01007387 */ /* 0x000fe80000100800 */
[----:B------:R-:W4:Y:S04]  /*5c410*/  LDL.LU.64 R250, [R1+0x110] ;  /* 0x0001100001fa7983 */ /* 0x000f280000300a00 */
[----:B------:R-:W-:Y:S04]  /*5c420*/  STL [R1+0x27d8], R136 ;  /* 0x0027d88801007387 */ /* 0x000fe80000100800 */
[----:B------:R-:W-:Y:S04]  /*5c430*/  STL [R1+0x27cc], R137 ;  /* 0x0027cc8901007387 */ /* 0x000fe80000100800 */
[----:B------:R-:W-:Y:S04]  /*5c440*/  STL [R1+0x27d0], R78 ;  /* 0x0027d04e01007387 */ /* 0x000fe80000100800 */
[----:B------:R-:W-:Y:S01]  /*5c450*/  STL [R1+0x27bc], R79 ;  /* 0x0027bc4f01007387 */ /* 0x000fe20000100800 */
[----:B-1----:R-:W-:-:S03]  /*5c460*/  IMAD.MOV.U32 R0, RZ, RZ, R39 ;  /* 0x000000ffff007224 */ /* 0x002fc600078e0027 */
[----:B------:R-:W-:Y:S04]  /*5c470*/  STL [R1+0x27c4], R38 ;  /* 0x0027c42601007387 */ /* 0x000fe80000100800 */
[----:B-----5:R-:W-:Y:S04]  /*5c480*/  STL [R1+0x27c8], R40 ;  /* 0x0027c82801007387 */ /* 0x020fe80000100800 */
[----:B------:R1:W-:Y:S04]  /*5c490*/  STL [R1+0x27c0], R0 ;  /* 0x0027c00001007387 */ /* 0x0003e80000100800 */
[----:B------:R-:W-:Y:S01]  /*5c4a0*/  STL [R1+0x27b8], R42 ;  /* 0x0027b82a01007387 */ /* 0x000fe20000100800 */
[----:B-1----:R-:W-:-:S05]  /*5c4b0*/  MOV R0, R41 ;  /* 0x0000002900007202 */ /* 0x002fca0000000f00 */
[----:B------:R1:W-:Y:S02]  /*5c4c0*/  STL [R1+0x27b4], R0 ;  /* 0x0027b40001007387 */ /* 0x0003e40000100800 */
[----:B-1----:R-:W-:Y:S02]  /*5c4d0*/  IMAD.MOV.U32 R0, RZ, RZ, R43 ;  /* 0x000000ffff007224 */ /* 0x002fe400078e002b */
[----:B------:R-:W-:Y:S04]  /*5c4e0*/  STL [R1+0x27b0], R48 ;  /* 0x0027b03001007387 */ /* 0x000fe80000100800 */
[----:B------:R1:W-:Y:S04]  /*5c4f0*/  STL [R1+0x27ac], R0 ;  /* 0x0027ac0001007387 */ /* 0x0003e80000100800 */
[----:B--2---:R-:W-:Y:S01]  /*5c500*/  STL [R1+0x27a8], R248 ;  /* 0x0027a8f801007387 */ /* 0x004fe20000100800 */
[----:B-1----:R-:W-:-:S05]  /*5c510*/  IMAD.MOV.U32 R0, RZ, RZ, R49 ;  /* 0x000000ffff007224 */ /* 0x002fca00078e0031 */
[----:B------:R1:W-:Y:S04]  /*5c520*/  STL [R1+0x27a4], R0 ;  /* 0x0027a40001007387 */ /* 0x0003e80000100800 */
[----:B------:R-:W2:Y:S04]  /*5c530*/  LDL.LU.64 R40, [R1+0x1948] ;  /* 0x0019480001287983 */ /* 0x000ea80000300a00 */
[----:B------:R-:W5:Y:S01]  /*5c540*/  LDL.LU.64 R42, [R1+0x1850] ;  /* 0x00185000012a7983 */ /* 0x000f620000300a00 */
[----:B-1----:R-:W-:-:S05]  /*5c550*/  IMAD.MOV.U32 R0, RZ, RZ, R249 ;  /* 0x000000ffff007224 */ /* 0x002fca00078e00f9 */
[----:B------:R3:W-:Y:S04]  /*5c560*/  STL [R1+0x279c], R0 ;  /* 0x00279c0001007387 */ /* 0x0007e80000100800 */
[----:B------:R-:W-:Y:S04]  /*5c570*/  STL [R1+0x27a0], R188 ;  /* 0x0027a0bc01007387 */ /* 0x000fe80000100800 */
[----:B------:R-:W5:Y:S04]  /*5c580*/  LDL.LU.64 R48, [R1+0x1d8] ;  /* 0x0001d80001307983 */ /* 0x000f680000300a00 */
[----:B------:R-:W-:Y:S04]  /*5c590*/  STL [R1+0x2794], R189 ;  /* 0x002794bd01007387 */ /* 0x000fe80000100800 */
[----:B------:R-:W5:Y:S04]  /*5c5a0*/  LDL.LU.64 R248, [R1+0x108] ;  /* 0x0001080001f87983 */ /* 0x000f680000300a00 */
[----:B------:R-:W-:Y:S04]  /*5c5b0*/  STL [R1+0x2798], R134 ;  /* 0x0027988601007387 */ /* 0x000fe80000100800 */
[----:B------:R-:W-:Y:S04]  /*5c5c0*/  STL [R1+0x278c], R135 ;  /* 0x00278c8701007387 */ /* 0x000fe80000100800 */
[----:B------:R-:W-:Y:S04]  /*5c5d0*/  STL [R1+0x2790], R76 ;  /* 0x0027904c01007387 */ /* 0x000fe80000100800 */
[----:B------:R-:W-:Y:S01]  /*5c5e0*/  STL [R1+0x277c], R77 ;  /* 0x00277c4d01007387 */ /* 0x000fe20000100800 */
[----:B---3--:R-:W-:-:S03]  /*5c5f0*/  IMAD.MOV.U32 R0, RZ, RZ, R45 ;  /* 0x000000ffff007224 */ /* 0x008fc600078e002d */
[----:B------:R-:W-:Y:S04]  /*5c600*/  STL [R1+0x2784], R44 ;  /* 0x0027842c01007387 */ /* 0x000fe80000100800 */
[----:B----4-:R-:W-:Y:S04]  /*5c610*/  STL [R1+0x2788], R46 ;  /* 0x0027882e01007387 */ /* 0x010fe80000100800 */
[----:B------:R1:W-:Y:S02]  /*5c620*/  STL [R1+0x2780], R0 ;  /* 0x0027800001007387 */ /* 0x0003e40000100800 */
[----:B-1----:R-:W-:-:S02]  /*5c630*/  IMAD.MOV.U32 R0, RZ, RZ, R47 ;  /* 0x000000ffff007224 */ /* 0x002fc400078e002f */
[----:B------:R-:W-:Y:S04]  /*5c640*/  STL [R1+0x2778], R50 ;  /* 0x0027783201007387 */ /* 0x000fe80000100800 */
[----:B------:R1:W-:Y:S04]  /*5c650*/  STL [R1+0x2774], R0 ;  /* 0x0027740001007387 */ /* 0x0003e80000100800 */
[----:B------:R-:W-:Y:S01]  /*5c660*/  STL [R1+0x2770], R250 ;  /* 0x002770fa01007387 */ /* 0x000fe20000100800 */
[----:B-1----:R-:W-:-:S05]  /*5c670*/  MOV R0, R51 ;  /* 0x0000003300007202 */ /* 0x002fca0000000f00 */
[----:B------:R1:W-:Y:S04]  /*5c680*/  STL [R1+0x276c], R0 ;  /* 0x00276c0001007387 */ /* 0x0003e80000100800 */
[----:B------:R-:W-:Y:S01]  /*5c690*/  STL [R1+0x2768], R236 ;  /* 0x002768ec01007387 */ /* 0x000fe20000100800 */
[----:B-1----:R-:W-:-:S05]  /*5c6a0*/  IMAD.MOV.U32 R0, RZ, RZ, R251 ;  /* 0x000000ffff007224 */ /* 0x002fca00078e00fb */
[----:B------:R2:W-:Y:S04]  /*5c6b0*/  STL [R1+0x2764], R0 ;  /* 0x0027640001007387 */ /* 0x0005e80000100800 */
[----:B------:R-:W3:Y:S04]  /*5c6c0*/  LDL.LU.64 R44, [R1+0x1990] ;  /* 0x00199000012c7983 */ /* 0x000ee80000300a00 */
[----:B------:R-:W-:Y:S04]  /*5c6d0*/  STL [R1+0x275c], R237 ;  /* 0x00275ced01007387 */ /* 0x000fe80000100800 */
[----:B------:R-:W4:Y:S04]  /*5c6e0*/  LDL.LU.64 R46, [R1+0x1878] ;  /* 0x00187800012e7983 */ /* 0x000f280000300a00 */
        /* <DEDUP_REMOVED lines=8> */
[----:B--2---:R-:W-:-:S03]  /*5c770*/  IMAD.MOV.U32 R0, RZ, RZ, R41 ;  /* 0x000000ffff007224 */ /* 0x004fc600078e0029 */
[----:B------:R-:W-:Y:S04]  /*5c780*/  STL [R1+0x273c], R40 ;  /* 0x00273c2801007387 */ /* 0x000fe80000100800 */
[----:B-----5:R-:W-:Y:S04]  /*5c790*/  STL [R1+0x2744], R42 ;  /* 0x0027442a01007387 */ /* 0x020fe80000100800 */
[----:B------:R1:W-:Y:S02]  /*5c7a0*/  STL [R1+0x2738], R0 ;  /* 0x0027380001007387 */ /* 0x0003e40000100800 */
[----:B-1----:R-:W-:-:S02]  /*5c7b0*/  IMAD.MOV.U32 R0, RZ, RZ, R43 ;  /* 0x000000ffff007224 */ /* 0x002fc400078e002b */
[----:B------:R-:W-:Y:S04]  /*5c7c0*/  STL [R1+0x2748], R48 ;  /* 0x0027483001007387 */ /* 0x000fe80000100800 */
[----:B------:R1:W-:Y:S04]  /*5c7d0*/  STL [R1+0x2740], R0 ;  /* 0x0027400001007387 */ /* 0x0003e80000100800 */
[----:B------:R-:W-:Y:S01]  /*5c7e0*/  STL [R1+0x2730], R248 ;  /* 0x002730f801007387 */ /* 0x000fe20000100800 */
[----:B-1----:R-:W-:-:S05]  /*5c7f0*/  IMAD.MOV.U32 R0, RZ, RZ, R49 ;  /* 0x000000ffff007224 */ /* 0x002fca00078e0031 */
[----:B------:R1:W-:Y:S04]  /*5c800*/  STL [R1+0x272c], R0 ;  /* 0x00272c0001007387 */ /* 0x0003e80000100800 */
[----:B------:R-:W-:Y:S01]  /*5c810*/  STL [R1+0x2728], R234 ;  /* 0x002728ea01007387 */ /* 0x000fe20000100800 */
[----:B-1----:R-:W-:-:S05]  /*5c820*/  IMAD.MOV.U32 R0, RZ, RZ, R249 ;  /* 0x000000ffff007224 */ /* 0x002fca00078e00f9 */
[----:B------:R3:W-:Y:S04]  /*5c830*/  STL [R1+0x2724], R0 ;  /* 0x0027240001007387 */ /* 0x0007e80000100800 */
[----:B------:R-:W2:Y:S04]  /*5c840*/  LDL.LU.64 R40, [R1+0x19c8] ;  /* 0x0019c80001287983 */ /* 0x000ea80000300a00 */
[----:B------:R-:W-:Y:S04]  /*5c850*/  STL [R1+0x271c], R235 ;  /* 0x00271ceb01007387 */ /* 0x000fe80000100800 */
[----:B------:R-:W5:Y:S04]  /*5c860*/  LDL.LU.64 R42, [R1+0x18b0] ;  /* 0x0018b000012a7983 */ /* 0x000f680000300a00 */
        /* <DEDUP_REMOVED lines=8> */
[----:B---3--:R-:W-:-:S03]  /*5c8f0*/  MOV R0, R45 ;  /* 0x0000002d00007202 */ /* 0x008fc60000000f00 */
[----:B------:R-:W-:Y:S04]  /*5c900*/  STL [R1+0x26fc], R44 ;  /* 0x0026fc2c01007387 */ /* 0x000fe80000100800 */
[----:B----4-:R-:W-:Y:S04]  /*5c910*/  STL [R1+0x2704], R46 ;  /* 0x0027042e01007387 */ /* 0x010fe80000100800 */
        /* <DEDUP_REMOVED lines=69> */
[----:B--2---:R-:W-:-:S03]  /*5cd70*/  MOV R0, R41 ;  /* 0x0000002900007202 */ /* 0x004fc60000000f00 */
[----:B------:R-:W-:Y:S04]  /*5cd80*/  STL [R1+0x2634], R40 ;  /* 0x0026342801007387 */ /* 0x000fe80000100800 */
[----:B-----5:R-:W-:Y:S04]  /*5cd90*/  STL [R1+0x263c], R42 ;  /* 0x00263c2a01007387 */ /* 0x020fe80000100800 */
        /* <DEDUP_REMOVED lines=106> */
[----:B------:R-:W-:Y:S04]  /*5d440*/  STL [R1+0x251c], R203 ;  /* 0x00251ccb01007387 */ /* 0x000fe80000100800 */
        /* <DEDUP_REMOVED lines=23> */
[----:B------:R-:W-:Y:S04]  /*5d5c0*/  STL [R1+0x24dc], R201 ;  /* 0x0024dcc901007387 */ /* 0x000fe80000100800 */
[----:B------:R-:W-:Y:S04]  /*5d5d0*/  STL [R1+0x24e0], R154 ;  /* 0x0024e09a01007387 */ /* 0x000fe80000100800 */
        /* <DEDUP_REMOVED lines=8> */
[----:B------:R-:W4:Y:S04]  /*5d660*/  LDL.LU.64 R250, [R1+0x40] ;  /* 0x0000400001fa7983 */ /* 0x000f280000300a00 */
        /* <DEDUP_REMOVED lines=24> */
[----:B------:R-:W5:Y:S04]  /*5d7f0*/  LDL.LU.64 R248, [R1+0x80] ;  /* 0x0000800001f87983 */ /* 0x000f680000300a00 */
        /* <DEDUP_REMOVED lines=117> */
[----:B------:R1:W-:Y:S02]  /*5df50*/  STL [R1+0x2370], R0 ;  /* 0x0023700001007387 */ /* 0x0003e40000100800 */
[----:B-1----:R-:W-:Y:S02]  /*5df60*/  IMAD.MOV.U32 R0, RZ, RZ, R251 ;  /* 0x000000ffff007224 */ /* 0x002fe400078e00fb */
[----:B------:R-:W3:Y:S04]  /*5df70*/  LDL.LU.64 R250, [R1+0x1e18] ;  /* 0x001e180001fa7983 */ /* 0x000ee80000300a00 */
[----:B------:R2:W-:Y:S04]  /*5df80*/  STL [R1+0x2378], R0 ;  /* 0x0023780001007387 */ /* 0x0005e80000100800 */
[----:B------:R-:W-:Y:S04]  /*5df90*/  STL [R1+0x2384], R206 ;  /* 0x002384ce01007387 */ /* 0x000fe80000100800 */
[----:B------:R-:W-:Y:S04]  /*5dfa0*/  STL [R1+0x2380], R207 ;  /* 0x002380cf01007387 */ /* 0x000fe80000100800 */
[----:B------:R-:W-:Y:S04]  /*5dfb0*/  STL [R1+0x2388], R88 ;  /* 0x0023885801007387 */ /* 0x000fe80000100800 */
[----:B------:R-:W4:Y:S04]  /*5dfc0*/  LDL.LU.64 R42, [R1+0x1d80] ;  /* 0x001d8000012a7983 */ /* 0x000f280000300a00 */
[----:B------:R-:W-:Y:S04]  /*5dfd0*/  STL [R1+0x234c], R89 ;  /* 0x00234c5901007387 */ /* 0x000fe80000100800 */
[----:B------:R-:W4:Y:S04]  /*5dfe0*/  LDL.LU.64 R44, [R1+0x1ba8] ;  /* 0x001ba800012c7983 */ /* 0x000f280000300a00 */
[----:B------:R-:W-:Y:S04]  /*5dff0*/  STL [R1+0x2350], R16 ;  /* 0x0023501001007387 */ /* 0x000fe80000100800 */
[----:B------:R-:W4:Y:S04]  /*5e000*/  LDL.LU.64 R46, [R1+0x1a50] ;  /* 0x001a5000012e7983 */ /* 0x000f280000300a00 */
[----:B------:R-:W-:Y:S04]  /*5e010*/  STL [R1+0x2314], R17 ;  /* 0x0023141101007387 */ /* 0x000fe80000100800 */
[----:B------:R-:W4:Y:S01]  /*5e020*/  LDL.LU.64 R50, [R1+0x2c0] ;  /* 0x0002c00001327983 */ /* 0x000f220000300a00 */
[----:B--2---:R-:W-:-:S03]  /*5e030*/  IMAD.MOV.U32 R0, RZ, RZ, R37 ;  /* 0x000000ffff007224 */ /* 0x004fc600078e0025 */
[----:B------:R-:W-:Y:S04]  /*5e040*/  STL [R1+0x231c], R36 ;  /* 0x00231c2401007387 */ /* 0x000fe80000100800 */
[----:B-----5:R-:W-:Y:S04]  /*5e050*/  STL [R1+0x2324], R38 ;  /* 0x0023242601007387 */ /* 0x020fe80000100800 */
        /* <DEDUP_REMOVED lines=15> */
[----:B------:R-:W-:Y:S04]  /*5e150*/  STL [R1+0x2348], R86 ;  /* 0x0023485601007387 */ /* 0x000fe80000100800 */
[----:B------:R-:W5:Y:S04]  /*5e160*/  LDL.LU.64 R34, [R1+0x1da8] ;  /* 0x001da80001227983 */ /* 0x000f680000300a00 */
[----:B------:R-:W-:Y:S04]  /*5e170*/  STL [R1+0x230c], R87 ;  /* 0x00230c5701007387 */ /* 0x000fe80000100800 */
[----:B------:R-:W-:Y:S04]  /*5e180*/  STL [R1+0x2310], R14 ;  /* 0x0023100e01007387 */ /* 0x000fe80000100800 */
[----:B------:R-:W5:Y:S04]  /*5e190*/  LDL.LU.64 R38, [R1+0x1bd8] ;  /* 0x001bd80001267983 */ /* 0x000f680000300a00 */
[----:B------:R-:W-:Y:S04]  /*5e1a0*/  STL [R1+0x22d4], R15 ;  /* 0x0022d40f01007387 */ /* 0x000fe80000100800 */
[----:B------:R-:W5:Y:S04]  /*5e1b0*/  LDL.LU.64 R40, [R1+0x1a90] ;  /* 0x001a900001287983 */ /* 0x000f680000300a00 */
[----:B---3--:R3:W-:Y:S04]  /*5e1c0*/  STL [R1+0x22dc], R250 ;  /* 0x0022dcfa01007387 */ /* 0x0087e80000100800 */
[----:B------:R-:W5:Y:S01]  /*5e1d0*/  LDL.LU.64 R48, [R1+0x518] ;  /* 0x0005180001307983 */ /* 0x000f620000300a00 */
[----:B-1----:R-:W-:-:S03]  /*5e1e0*/  IMAD.MOV.U32 R0, RZ, RZ, R251 ;  /* 0x000000ffff007224 */ /* 0x002fc600078e00fb */
[----:B---3--:R-:W3:Y:S04]  /*5e1f0*/  LDL.LU.64 R250, [R1+0x78] ;  /* 0x0000780001fa7983 */ /* 0x008ee80000300a00 */
[----:B------:R1:W-:Y:S04]  /*5e200*/  STL [R1+0x22d8], R0 ;  /* 0x0022d80001007387 */ /* 0x0003e80000100800 */
[----:B----4-:R-:W-:Y:S01]  /*5e210*/  STL [R1+0x22e4], R42 ;  /* 0x0022e42a01007387 */ /* 0x010fe20000100800 */
[----:B-1----:R-:W-:-:S03]  /*5e220*/  IMAD.MOV.U32 R0, RZ, RZ, R43 ;  /* 0x000000ffff007224 */ /* 0x002fc600078e002b */
        /* <DEDUP_REMOVED lines=11> */
[----:B------:R-:W4:Y:S04]  /*5e2e0*/  LDL.LU.64 R50, [R1+0x1e48] ;  /* 0x001e480001327983 */ /* 0x000f280000300a00 */
[----:B------:R-:W-:Y:S04]  /*5e2f0*/  STL [R1+0x2300], R239 ;  /* 0x002300ef01007387 */ /* 0x000fe80000100800 */
[----:B------:R-:W-:Y:S04]  /*5e300*/  STL [R1+0x2308], R80 ;  /* 0x0023085001007387 */ /* 0x000fe80000100800 */
[----:B------:R-:W4:Y:S04]  /*5e310*/  LDL.LU.64 R36, [R1+0x1dc8] ;  /* 0x001dc80001247983 */ /* 0x000f280000300a00 */
[----:B------:R-:W-:Y:S04]  /*5e320*/  STL [R1+0x22cc], R81 ;  /* 0x0022cc5101007387 */ /* 0x000fe80000100800 */
[----:B------:R-:W-:Y:S04]  /*5e330*/  STL [R1+0x22d0], R12 ;  /* 0x0022d00c01007387 */ /* 0x000fe80000100800 */
[----:B------:R-:W4:Y:S04]  /*5e340*/  LDL.LU.64 R42, [R1+0x1c00] ;  /* 0x001c0000012a7983 */ /* 0x000f280000300a00 */
[----:B------:R-:W-:Y:S04]  /*5e350*/  STL [R1+0x228c], R13 ;  /* 0x00228c0d01007387 */ /* 0x000fe80000100800 */
[----:B------:R-:W4:Y:S01]  /*5e360*/  LDL.LU.64 R44, [R1+0x1b18] ;  /* 0x001b1800012c7983 */ /* 0x000f220000300a00 */
[----:B--2---:R-:W-:-:S03]  /*5e370*/  IMAD.MOV.U32 R0, RZ, RZ, R249 ;  /* 0x000000ffff007224 */ /* 0x004fc600078e00f9 */
[----:B------:R1:W-:Y:S04]  /*5e380*/  STL [R1+0x2294], R248 ;  /* 0x002294f801007387 */ /* 0x0003e80000100800 */
[----:B------:R-:W2:Y:S04]  /*5e390*/  LDL.LU.64 R46, [R1+0x19f8] ;  /* 0x0019f800012e7983 */ /* 0x000ea80000300a00 */
[----:B-----5:R-:W-:Y:S04]  /*5e3a0*/  STL [R1+0x229c], R34 ;  /* 0x00229c2201007387 */ /* 0x020fe80000100800 */
[----:B------:R5:W-:Y:S04]  /*5e3b0*/  STL [R1+0x2290], R0 ;  /* 0x0022900001007387 */ /* 0x000be80000100800 */
[----:B-1----:R-:W2:Y:S01]  /*5e3c0*/  LDL.LU.64 R248, [R1+0xb8] ;  /* 0x0000b80001f87983 */ /* 0x002ea20000300a00 */
[----:B-----5:R-:W-:-:S03]  /*5e3d0*/  IMAD.MOV.U32 R0, RZ, RZ, R35 ;  /* 0x000000ffff007224 */ /* 0x020fc600078e0023 */
[----:B------:R-:W-:Y:S04]  /*5e3e0*/  STL [R1+0x22a4], R38 ;  /* 0x0022a42601007387 */ /* 0x000fe80000100800 */
[----:B------:R1:W-:Y:S04]  /*5e3f0*/  STL [R1+0x2298], R0 ;  /* 0x0022980001007387 */ /* 0x0003e80000100800 */
[----:B------:R-:W-:Y:S01]  /*5e400*/  STL [R1+0x22ac], R40 ;  /* 0x0022ac2801007387 */ /* 0x000fe20000100800 */
[----:B-1----:R-:W-:-:S05]  /*5e410*/  IMAD.MOV.U32 R0, RZ, RZ, R39 ;  /* 0x000000ffff007224 */ /* 0x002fca00078e0027 */
[----:B------:R1:W-:Y:S02]  /*5e420*/  STL [R1+0x22a0], R0 ;  /* 0x0022a00001007387 */ /* 0x0003e40000100800 */
[----:B-1----:R-:W-:Y:S02]  /*5e430*/  MOV R0, R41 ;  /* 0x0000002900007202 */ /* 0x002fe40000000f00 */
[----:B------:R-:W-:Y:S04]  /*5e440*/  STL [R1+0x22b4], R48 ;  /* 0x0022b43001007387 */ /* 0x000fe80000100800 */
[----:B------:R1:W-:Y:S04]  /*5e450*/  STL [R1+0x22a8], R0 ;  /* 0x0022a80001007387 */ /* 0x0003e80000100800 */
[----:B---3--:R-:W-:Y:S01]  /*5e460*/  STL [R1+0x22bc], R250 ;  /* 0x0022bcfa01007387 */ /* 0x008fe20000100800 */
[----:B-1----:R-:W-:-:S05]  /*5e470*/  IMAD.MOV.U32 R0, RZ, RZ, R49 ;  /* 0x000000ffff007224 */ /* 0x002fca00078e0031 */
[----:B------:R1:W-:Y:S04]  /*5e480*/  STL [R1+0x22b0], R0 ;  /* 0x0022b00001007387 */ /* 0x0003e80000100800 */
[----:B------:R-:W3:Y:S01]  /*5e490*/  LDL.LU.64 R48, [R1+0x1e58] ;  /* 0x001e580001307983 */ /* 0x000ee20000300a00 */
[----:B-1----:R-:W-:-:S03]  /*5e4a0*/  IMAD.MOV.U32 R0, RZ, RZ, R251 ;  /* 0x000000ffff007224 */ /* 0x002fc600078e00fb */
[----:B------:R-:W-:Y:S04]  /*5e4b0*/  STL [R1+0x22c4], R144 ;  /* 0x0022c49001007387 */ /* 0x000fe80000100800 */
[----:B------:R1:W-:Y:S04]  /*5e4c0*/  STL [R1+0x22b8], R0 ;  /* 0x0022b80001007387 */ /* 0x0003e80000100800 */
[----:B------:R-:W-:Y:S04]  /*5e4d0*/  STL [R1+0x22c0], R145 ;  /* 0x0022c09101007387 */ /* 0x000fe80000100800 */
[----:B------:R-:W5:Y:S04]  /*5e4e0*/  LDL.LU.64 R34, [R1+0x1de8] ;  /* 0x001de80001227983 */ /* 0x000f680000300a00 */
[----:B------:R-:W-:Y:S04]  /*5e4f0*/  STL [R1+0x22c8], R10 ;  /* 0x0022c80a01007387 */ /* 0x000fe80000100800 */
[----:B------:R-:W5:Y:S04]  /*5e500*/  LDL.LU.64 R38, [R1+0x1c28] ;  /* 0x001c280001267983 */ /* 0x000f680000300a00 */
[----:B------:R-:W-:Y:S04]  /*5e510*/  STL [R1+0x224c], R11 ;  /* 0x00224c0b01007387 */ /* 0x000fe80000100800 */
[----:B------:R-:W5:Y:S04]  /*5e520*/  LDL.LU.64 R40, [R1+0x1b60] ;  /* 0x001b600001287983 */ /* 0x000f680000300a00 */
[----:B----4-:R4:W-:Y:S01]  /*5e530*/  STL [R1+0x2254], R50 ;  /* 0x0022543201007387 */ /* 0x0109e20000100800 */
[----:B-1----:R-:W-:-:S03]  /*5e540*/  IMAD.MOV.U32 R0, RZ, RZ, R51 ;  /* 0x000000ffff007224 */ /* 0x002fc600078e0033 */
[----:B------:R-:W5:Y:S04]  /*5e550*/  LDL.LU.64 R250, [R1+0x1a28] ;  /* 0x001a280001fa7983 */ /* 0x000f680000300a00 */
[----:B------:R-:W-:Y:S04]  /*5e560*/  STL [R1+0x225c], R36 ;  /* 0x00225c2401007387 */ /* 0x000fe80000100800 */
[----:B------:R1:W-:Y:S04]  /*5e570*/  STL [R1+0x2250], R0 ;  /* 0x0022500001007387 */ /* 0x0003e80000100800 */
[----:B----4-:R-:W4:Y:S01]  /*5e580*/  LDL.LU.64 R50, [R1+0x138] ;  /* 0x0001380001327983 */ /* 0x010f220000300a00 */
[----:B-1----:R-:W-:-:S03]  /*5e590*/  IMAD.MOV.U32 R0, RZ, RZ, R37 ;  /* 0x000000ffff007224 */ /* 0x002fc600078e0025 */
[----:B------:R-:W-:Y:S04]  /*5e5a0*/  STL [R1+0x2264], R42 ;  /* 0x0022642a01007387 */ /* 0x000fe80000100800 */
[----:B------:R1:W-:Y:S04]  /*5e5b0*/  STL [R1+0x2258], R0 ;  /* 0x0022580001007387 */ /* 0x0003e80000100800 */
[----:B------:R-:W-:Y:S01]  /*5e5c0*/  STL [R1+0x226c], R44 ;  /* 0x00226c2c01007387 */ /* 0x000fe20000100800 */
[----:B-1----:R-:W-:-:S05]  /*5e5d0*/  IMAD.MOV.U32 R0, RZ, RZ, R43 ;  /* 0x000000ffff007224 */ /* 0x002fca00078e002b */
[----:B------:R1:W-:Y:S02]  /*5e5e0*/  STL [R1+0x2260], R0 ;  /* 0x0022600001007387 */ /* 0x0003e40000100800 */
[----:B-1----:R-:W-:Y:S02]  /*5e5f0*/  MOV R0, R45 ;  /* 0x0000002d00007202 */ /* 0x002fe40000000f00 */
[----:B--2---:R-:W-:Y:S04]  /*5e600*/  STL [R1+0x2274], R46 ;  /* 0x0022742e01007387 */ /* 0x004fe80000100800 */
[----:B------:R1:W-:Y:S04]  /*5e610*/  STL [R1+0x2268], R0 ;  /* 0x0022680001007387 */ /* 0x0003e80000100800 */
[----:B------:R-:W2:Y:S01]  /*5e620*/  LDL.LU.64 R42, [R1+0x1e70] ;  /* 0x001e7000012a7983 */ /* 0x000ea20000300a00 */
[----:B-1----:R-:W-:-:S05]  /*5e630*/  IMAD.MOV.U32 R0, RZ, RZ, R47 ;  /* 0x000000ffff007224 */ /* 0x002fca00078e002f */
[----:B------:R1:W-:Y:S04]  /*5e640*/  STL [R1+0x2270], R0 ;  /* 0x0022700001007387 */ /* 0x0003e80000100800 */
[----:B------:R3:W-:Y:S04]  /*5e650*/  STL [R1+0x227c], R248 ;  /* 0x00227cf801007387 */ /* 0x0007e80000100800 */
[----:B------:R-:W2:Y:S01]  /*5e660*/  LDL.LU.64 R36, [R1+0x1e08] ;  /* 0x001e080001247983 */ /* 0x000ea20000300a00 */
[----:B-1----:R-:W-:-:S05]  /*5e670*/  IMAD.MOV.U32 R0, RZ, RZ, R249 ;  /* 0x000000ffff007224 */ /* 0x002fca00078e00f9 */
[----:B------:R1:W-:Y:S04]  /*5e680*/  STL [R1+0x2278], R0 ;  /* 0x0022780001007387 */ /* 0x0003e80000100800 */
[----:B------:R-:W-:Y:S04]  /*5e690*/  STL [R1+0x2284], R160 ;  /* 0x002284a001007387 */ /* 0x000fe80000100800 */
[----:B------:R-:W-:Y:S04]  /*5e6a0*/  STL [R1+0x2280], R161 ;  /* 0x002280a101007387 */ /* 0x000fe80000100800 */
[----:B------:R-:W2:Y:S04]  /*5e6b0*/  LDL.LU.64 R44, [R1+0x1c48] ;  /* 0x001c4800012c7983 */ /* 0x000ea80000300a00 */
[----:B------:R-:W-:Y:S04]  /*5e6c0*/  STL [R1+0x2288], R8 ;  /* 0x0022880801007387 */ /* 0x000fe80000100800 */
[----:B------:R-:W-:Y:S04]  /*5e6d0*/  STL [R1+0x220c], R9 ;  /* 0x00220c0901007387 */ /* 0x000fe80000100800 */
[----:B------:R-:W2:Y:S04]  /*5e6e0*/  LDL.LU.64 R46, [R1+0x1b98] ;  /* 0x001b9800012e7983 */ /* 0x000ea80000300a00 */
[----:B---3--:R3:W-:Y:S04]  /*5e6f0*/  STL [R1+0x2214], R48 ;  /* 0x0022143001007387 */ /* 0x0087e80000100800 */
[----:B------:R-:W2:Y:S01]  /*5e700*/  LDL.LU.64 R248, [R1+0x1a58] ;  /* 0x001a580001f87983 */ /* 0x000ea20000300a00 */
[----:B-1----:R-:W-:-:S03]  /*5e710*/  IMAD.MOV.U32 R0, RZ, RZ, R49 ;  /* 0x000000ffff007224 */ /* 0x002fc600078e0031 */
[----:B---3--:R-:W3:Y:S04]  /*5e720*/  LDL.LU.64 R48, [R1+0x1b8] ;  /* 0x0001b80001307983 */ /* 0x008ee80000300a00 */
[----:B------:R1:W-:Y:S04]  /*5e730*/  STL [R1+0x2210], R0 ;  /* 0x0022100001007387 */ /* 0x0003e80000100800 */
[----:B-----5:R-:W-:Y:S01]  /*5e740*/  STL [R1+0x221c], R34 ;  /* 0x00221c2201007387 */ /* 0x020fe20000100800 */
[----:B-1----:R-:W-:-:S03]  /*5e750*/  IMAD.MOV.U32 R0, RZ, RZ, R35 ;  /* 0x000000ffff007224 */ /* 0x002fc600078e0023 */
[----:B------:R-:W-:Y:S04]  /*5e760*/  STL [R1+0x2224], R38 ;  /* 0x0022242601007387 */ /* 0x000fe80000100800 */
[----:B------:R1:W-:Y:S04]  /*5e770*/  STL [R1+0x2218], R0 ;  /* 0x0022180001007387 */ /* 0x0003e80000100800 */
[----:B------:R-:W-:Y:S01]  /*5e780*/  STL [R1+0x222c], R40 ;  /* 0x00222c2801007387 */ /* 0x000fe20000100800 */
[----:B-1----:R-:W-:-:S05]  /*5e790*/  IMAD.MOV.U32 R0, RZ, RZ, R39 ;  /* 0x000000ffff007224 */ /* 0x002fca00078e0027 */
[----:B------:R1:W-:Y:S02]  /*5e7a0*/  STL [R1+0x2220], R0 ;  /* 0x0022200001007387 */ /* 0x0003e40000100800 */
[----:B-1----:R-:W-:Y:S02]  /*5e7b0*/  MOV R0, R41 ;  /* 0x0000002900007202 */ /* 0x002fe40000000f00 */
[----:B------:R-:W-:Y:S04]  /*5e7c0*/  STL [R1+0x2234], R250 ;  /* 0x002234fa01007387 */ /* 0x000fe80000100800 */
[----:B------:R1:W-:Y:S02]  /*5e7d0*/  STL [R1+0x2228], R0 ;  /* 0x0022280001007387 */ /* 0x0003e40000100800 */
[----:B-1----:R-:W-:-:S02]  /*5e7e0*/  IMAD.MOV.U32 R0, RZ, RZ, R251 ;  /* 0x000000ffff007224 */ /* 0x002fc400078e00fb */
[----:B------:R-:W5:Y:S04]  /*5e7f0*/  LDL.LU.64 R250, [R1+0x1e98] ;  /* 0x001e980001fa7983 */ /* 0x000f680000300a00 */
[----:B------:R1:W-:Y:S04]  /*5e800*/  STL [R1+0x2230], R0 ;  /* 0x0022300001007387 */ /* 0x0003e80000100800 */
[----:B----4-:R4:W-:Y:S04]  /*5e810*/  STL [R1+0x223c], R50 ;  /* 0x00223c3201007387 */ /* 0x0109e80000100800 */
[----:B------:R-:W5:Y:S01]  /*5e820*/  LDL.LU.64 R38, [R1+0x1e20] ;  /* 0x001e200001267983 */ /* 0x000f620000300a00 */
[----:B-1----:R-:W-:-:S05]  /*5e830*/  IMAD.MOV.U32 R0, RZ, RZ, R51 ;  /* 0x000000ffff007224 */ /* 0x002fca00078e0033 */
[----:B------:R1:W-:Y:S04]  /*5e840*/  STL [R1+0x2238], R0 ;  /* 0x0022380001007387 */ /* 0x0003e80000100800 */
[----:B------:R-:W-:Y:S04]  /*5e850*/  STL [R1+0x2244], R176 ;  /* 0x002244b001007387 */ /* 0x000fe80000100800 */
[----:B------:R-:W-:Y:S04]  /*5e860*/  STL [R1+0x2240], R177 ;  /* 0x002240b101007387 */ /* 0x000fe80000100800 */
[----:B----4-:R-:W5:Y:S04]  /*5e870*/  LDL.LU.64 R50, [R1+0x1d98] ;  /* 0x001d980001327983 */ /* 0x010f680000300a00 */
[----:B------:R-:W-:Y:S04]  /*5e880*/  STL [R1+0x2248], R6 ;  /* 0x0022480601007387 */ /* 0x000fe80000100800 */
[----:B------:R-:W-:Y:S04]  /*5e890*/  STL [R1+0x2008], R7 ;  /* 0x0020080701007387 */ /* 0x000fe80000100800 */
[----:B--2---:R2:W-:Y:S01]  /*5e8a0*/  STL [R1+0x2010], R42 ;  /* 0x0020102a01007387 */ /* 0x0045e20000100800 */
[----:B-1----:R-:W-:-:S03]  /*5e8b0*/  IMAD.MOV.U32 R0, RZ, RZ, R43 ;  /* 0x000000ffff007224 */ /* 0x002fc600078e002b */
[----:B------:R-:W4:Y:S04]  /*5e8c0*/  LDL.LU.64 R40, [R1+0x1bd0] ;  /* 0x001bd00001287983 */ /* 0x000f280000300a00 */
[----:B------:R-:W-:Y:S04]  /*5e8d0*/  STL [R1+0x2018], R36 ;  /* 0x0020182401007387 */ /* 0x000fe80000100800 */
[----:B------:R1:W-:Y:S04]  /*5e8e0*/  STL [R1+0x200c], R0 ;  /* 0x00200c0001007387 */ /* 0x0003e80000100800 */
[----:B--2---:R-:W2:Y:S01]  /*5e8f0*/  LDL.LU.64 R42, [R1+0x1a88] ;  /* 0x001a8800012a7983 */ /* 0x004ea20000300a00 */
[----:B-1----:R-:W-:-:S03]  /*5e900*/  IMAD.MOV.U32 R0, RZ, RZ, R37 ;  /* 0x000000ffff007224 */ /* 0x002fc600078e0025 */
[----:B------:R-:W-:Y:S04]  /*5e910*/  STL [R1+0x2020], R44 ;  /* 0x0020202c01007387 */ /* 0x000fe80000100800 */
[----:B------:R1:W-:Y:S04]  /*5e920*/  STL [R1+0x2014], R0 ;  /* 0x0020140001007387 */ /* 0x0003e80000100800 */
[----:B------:R-:W2:Y:S01]  /*5e930*/  LDL.LU.64 R34, [R1+0x1f8] ;  /* 0x0001f80001227983 */ /* 0x000ea20000300a00 */
[----:B-1----:R-:W-:-:S03]  /*5e940*/  IMAD.MOV.U32 R0, RZ, RZ, R45 ;  /* 0x000000ffff007224 */ /* 0x002fc600078e002d */
[----:B------:R-:W-:Y:S04]  /*5e950*/  STL [R1+0x2028], R46 ;  /* 0x0020282e01007387 */ /* 0x000fe80000100800 */
        /* <DEDUP_REMOVED lines=11> */
[----:B------:R-:W3:Y:S04]  /*5ea10*/  LDL.LU.64 R44, [R1+0x1e40] ;  /* 0x001e4000012c7983 */ /* 0x000ee80000300a00 */
[----:B------:R-:W-:Y:S04]  /*5ea20*/  STL [R1+0x203c], R193 ;  /* 0x00203cc101007387 */ /* 0x000fe80000100800 */
[----:B------:R-:W3:Y:S04]  /*5ea30*/  LDL.LU.64 R46, [R1+0x1ea8] ;  /* 0x001ea800012e7983 */ /* 0x000ee80000300a00 */
[----:B------:R-:W-:Y:S04]  /*5ea40*/  STL [R1+0x2048], R82 ;  /* 0x0020485201007387 */ /* 0x000fe80000100800 */
[----:B------:R-:W-:Y:S04]  /*5ea50*/  STL [R1+0x2044], R83 ;  /* 0x0020445301007387 */ /* 0x000fe80000100800 */
[----:B-----5:R5:W-:Y:S01]  /*5ea60*/  STL [R1+0x2050], R250 ;  /* 0x002050fa01007387 */ /* 0x020be20000100800 */
[----:B-1----:R-:W-:-:S03]  /*5ea70*/  IMAD.MOV.U32 R0, RZ, RZ, R251 ;  /* 0x000000ffff007224 */ /* 0x002fc600078e00fb */
[----:B------:R-:W3:Y:S04]  /*5ea80*/  LDL.LU.64 R48, [R1+0x1eb0] ;  /* 0x001eb00001307983 */ /* 0x000ee80000300a00 */
[----:B------:R-:W-:Y:S04]  /*5ea90*/  STL [R1+0x2058], R38 ;  /* 0x0020582601007387 */ /* 0x000fe80000100800 */
[----:B------:R1:W-:Y:S04]  /*5eaa0*/  STL [R1+0x204c], R0 ;  /* 0x00204c0001007387 */ /* 0x0003e80000100800 */
[----:B-----5:R-:W3:Y:S01]  /*5eab0*/  LDL.LU.64 R250, [R1+0x1eb8] ;  /* 0x001eb80001fa7983 */ /* 0x020ee20000300a00 */
[----:B-1----:R-:W-:-:S03]  /*5eac0*/  IMAD.MOV.U32 R0, RZ, RZ, R39 ;  /* 0x000000ffff007224 */ /* 0x002fc600078e0027 */
[----:B------:R-:W-:Y:S04]  /*5ead0*/  STL [R1+0x2060], R50 ;  /* 0x0020603201007387 */ /* 0x000fe80000100800 */
[----:B------:R1:W-:Y:S04]  /*5eae0*/  STL [R1+0x2054], R0 ;  /* 0x0020540001007387 */ /* 0x0003e80000100800 */
[----:B------:R-:W3:Y:S04]  /*5eaf0*/  LDL.LU.64 R36, [R1+0x1ec0] ;  /* 0x001ec00001247983 */ /* 0x000ee80000300a00 */
[----:B------:R-:W3:Y:S01]  /*5eb00*/  LDL.LU.64 R38, [R1+0x1ec8] ;  /* 0x001ec80001267983 */ /* 0x000ee20000300a00 */
[----:B-1----:R-:W-:-:S05]  /*5eb10*/  IMAD.MOV.U32 R0, RZ, RZ, R51 ;  /* 0x000000ffff007224 */ /* 0x002fca00078e0033 */
[----:B------:R1:W-:Y:S04]  /*5eb20*/  STL [R1+0x205c], R0 ;  /* 0x00205c0001007387 */ /* 0x0003e80000100800 */
[----:B----4-:R4:W-:Y:S01]  /*5eb30*/  STL [R1+0x2068], R40 ;  /* 0x0020682801007387 */ /* 0x0109e20000100800 */
[----:B-1----:R-:W-:-:S03]  /*5eb40*/  MOV R0, R41 ;  /* 0x0000002900007202 */ /* 0x002fc60000000f00 */
[----:B------:R-:W5:Y:S04]  /*5eb50*/  LDL.LU.64 R50, [R1+0x1c18] ;  /* 0x001c180001327983 */ /* 0x000f680000300a00 */
[----:B--2---:R-:W-:Y:S04]  /*5eb60*/  STL [R1+0x2070], R42 ;  /* 0x0020702a01007387 */ /* 0x004fe80000100800 */
[----:B------:R1:W-:Y:S04]  /*5eb70*/  STL [R1+0x2064], R0 ;  /* 0x0020640001007387 */ /* 0x0003e80000100800 */
[----:B----4-:R-:W2:Y:S01]  /*5eb80*/  LDL.LU.64 R40, [R1+0x1b38] ;  /* 0x001b380001287983 */ /* 0x010ea20000300a00 */
[----:B-1----:R-:W-:-:S03]  /*5eb90*/  IMAD.MOV.U32 R0, RZ, RZ, R43 ;  /* 0x000000ffff007224 */ /* 0x002fc600078e002b */
[----:B------:R-:W-:Y:S04]  /*5eba0*/  STL [R1+0x2078], R34 ;  /* 0x0020782201007387 */ /* 0x000fe80000100800 */
[----:B------:R1:W-:Y:S04]  /*5ebb0*/  STL [R1+0x206c], R0 ;  /* 0x00206c0001007387 */ /* 0x0003e80000100800 */
[----:B------:R-:W4:Y:S01]  /*5ebc0*/  LDL.LU.64 R42, [R1+0x2b8] ;  /* 0x0002b800012a7983 */ /* 0x000f220000300a00 */
[----:B-1----:R-:W-:-:S03]  /*5ebd0*/  IMAD.MOV.U32 R0, RZ, RZ, R35 ;  /* 0x000000ffff007224 */ /* 0x002fc600078e0023 */
[----:B------:R-:W-:Y:S04]  /*5ebe0*/  STL [R1+0x2080], R208 ;  /* 0x002080d001007387 */ /* 0x000fe80000100800 */
[----:B------:R3:W-:Y:S04]  /*5ebf0*/  STL [R1+0x2074], R0 ;  /* 0x0020740001007387 */ /* 0x0007e80000100800 */
[----:B------:R-:W-:Y:S04]  /*5ec00*/  STL [R1+0x207c], R209 ;  /* 0x00207cd101007387 */ /* 0x000fe80000100800 */
[----:B------:R-:W-:Y:S04]  /*5ec10*/  STL [R1+0x2088], R98 ;  /* 0x0020886201007387 */ /* 0x000fe80000100800 */
[----:B------:R-:W-:Y:S01]  /*5ec20*/  STL [R1+0x2084], R99 ;  /* 0x0020846301007387 */ /* 0x000fe20000100800 */
[----:B---3--:R-:W-:-:S03]  /*5ec30*/  IMAD.MOV.U32 R0, RZ, RZ, R249 ;  /* 0x000000ffff007224 */ /* 0x008fc600078e00f9 */
[----:B------:R1:W-:Y:S04]  /*5ec40*/  STL [R1+0x2090], R248 ;  /* 0x002090f801007387 */ /* 0x0003e80000100800 */
[----:B-1----:R-:W3:Y:S04]  /*5ec50*/  LDL.LU.64 R248, [R1+0x1e60] ;  /* 0x001e600001f87983 */ /* 0x002ee80000300a00 */
[----:B------:R1:W-:Y:S04]  /*5ec60*/  STL [R1+0x208c], R0 ;  /* 0x00208c0001007387 */ /* 0x0003e80000100800 */
[----:B------:R1:W-:Y:S02]  /*5ec70*/  STL [R1+0x2098], R44 ;  /* 0x0020982c01007387 */ /* 0x0003e40000100800 */
[----:B-1----:R-:W-:-:S02]  /*5ec80*/  IMAD.MOV.U32 R0, RZ, RZ, R45 ;  /* 0x000000ffff007224 */ /* 0x002fc400078e002d */
[----:B------:R-:W-:Y:S04]  /*5ec90*/  STL [R1+0x20a0], R46 ;  /* 0x0020a02e01007387 */ /* 0x000fe80000100800 */
[----:B------:R1:W-:Y:S04]  /*5eca0*/  STL [R1+0x2094], R0 ;  /* 0x0020940001007387 */ /* 0x0003e80000100800 */
[----:B------:R-:W3:Y:S01]  /*5ecb0*/  LDL.LU.64 R44, [R1+0x1e00] ;  /* 0x001e0000012c7983 */ /* 0x000ee20000300a00 */
[----:B-1----:R-:W-:-:S03]  /*5ecc0*/  IMAD.MOV.U32 R0, RZ, RZ, R47 ;  /* 0x000000ffff007224 */ /* 0x002fc600078e002f */
[----:B------:R-:W3:Y:S04]  /*5ecd0*/  LDL.LU.64 R46, [R1+0x1c38] ;  /* 0x001c3800012e7983 */ /* 0x000ee80000300a00 */
[----:B------:R1:W-:Y:S04]  /*5ece0*/  STL [R1+0x209c], R0 ;  /* 0x00209c0001007387 */ /* 0x0003e80000100800 */
[----:B------:R1:W-:Y:S02]  /*5ecf0*/  STL [R1+0x20a8], R48 ;  /* 0x0020a83001007387 */ /* 0x0003e40000100800 */
[----:B-1----:R-:W-:-:S02]  /*5ed00*/  MOV R0, R49 ;  /* 0x0000003100007202 */ /* 0x002fc40000000f00 */
[----:B------:R-:W3:Y:S04]  /*5ed10*/  LDL.LU.64 R48, [R1+0x1b70] ;  /* 0x001b700001307983 */ /* 0x000ee80000300a00 */
[----:B------:R1:W-:Y:S04]  /*5ed20*/  STL [R1+0x20a4], R0 ;  /* 0x0020a40001007387 */ /* 0x0003e80000100800 */
[----:B------:R1:W-:Y:S02]  /*5ed30*/  STL [R1+0x20b0], R250 ;  /* 0x0020b0fa01007387 */ /* 0x0003e40000100800 */
[----:B-1----:R-:W-:-:S02]  /*5ed40*/  IMAD.MOV.U32 R0, RZ, RZ, R251 ;  /* 0x000000ffff007224 */ /* 0x002fc400078e00fb */
[----:B------:R-:W3:Y:S04]  /*5ed50*/  LDL.LU.64 R250, [R1+0x2f8] ;  /* 0x0002f80001fa7983 */ /* 0x000ee80000300a00 */
[----:B------:R1:W-:Y:S04]  /*5ed60*/  STL [R1+0x20ac], R0 ;  /* 0x0020ac0001007387 */ /* 0x0003e80000100800 */
[----:B------:R-:W-:Y:S01]  /*5ed70*/  STL [R1+0x20b8], R36 ;  /* 0x0020b82401007387 */ /* 0x000fe20000100800 */
[----:B-1----:R-:W-:-:S03]  /*5ed80*/  IMAD.MOV.U32 R0, RZ, RZ, R37 ;  /* 0x000000ffff007224 */ /* 0x002fc600078e0025 */
[----:B------:R-:W-:Y:S04]  /*5ed90*/  STL [R1+0x20c0], R38 ;  /* 0x0020c02601007387 */ /* 0x000fe80000100800 */
[----:B------:R1:W-:Y:S02]  /*5eda0*/  STL [R1+0x20b4], R0 ;  /* 0x0020b40001007387 */ /* 0x0003e40000100800 */
[----:B-1----:R-:W-:Y:S02]  /*5edb0*/  IMAD.MOV.U32 R0, RZ, RZ, R39 ;  /* 0x000000ffff007224 */ /* 0x002fe400078e0027 */
[----:B-----5:R-:W-:Y:S04]  /*5edc0*/  STL [R1+0x20c8], R50 ;  /* 0x0020c83201007387 */ /* 0x020fe80000100800 */
[----:B------:R1:W-:Y:S02]  /*5edd0*/  STL [R1+0x20bc], R0 ;  /* 0x0020bc0001007387 */ /* 0x0003e40000100800 */
[----:B-1----:R-:W-:-:S02]  /*5ede0*/  IMAD.MOV.U32 R0, RZ, RZ, R51 ;  /* 0x000000ffff007224 */ /* 0x002fc400078e0033 */
[----:B------:R-:W5:Y:S04]  /*5edf0*/  LDL.LU.64 R50, [R1+0x1e78] ;  /* 0x001e780001327983 */ /* 0x000f680000300a00 */
[----:B------:R1:W-:Y:S04]  /*5ee00*/  STL [R1+0x20c4], R0 ;  /* 0x0020c40001007387 */ /* 0x0003e80000100800 */
[----:B--2---:R-:W-:Y:S01]  /*5ee10*/  STL [R1+0x20d0], R40 ;  /* 0x0020d02801007387 */ /* 0x004fe20000100800 */
[----:B-1----:R-:W-:-:S03]  /*5ee20*/  IMAD.MOV.U32 R0, RZ, RZ, R41 ;  /* 0x000000ffff007224 */ /* 0x002fc600078e0029 */
[----:B------:R-:W2:Y:S04]  /*5ee30*/  LDL.LU.64 R36, [R1+0x1e10] ;  /* 0x001e100001247983 */ /* 0x000ea80000300a00 */
[----:B------:R4:W-:Y:S02]  /*5ee40*/  STL [R1+0x20cc], R0 ;  /* 0x0020cc0001007387 */ /* 0x0009e40000100800 */
[----:B----4-:R-:W-:Y:S02]  /*5ee50*/  MOV R0, R43 ;  /* 0x0000002b00007202 */ /* 0x010fe40000000f00 */
[----:B------:R-:W-:Y:S04]  /*5ee60*/  STL [R1+0x20d8], R42 ;  /* 0x0020d82a01007387 */ /* 0x000fe80000100800 */
[----:B------:R-:W4:Y:S04]  /*5ee70*/  LDL.LU.64 R38, [R1+0x1c70] ;  /* 0x001c700001267983 */ /* 0x000f280000300a00 */
[----:B------:R1:W-:Y:S04]  /*5ee80*/  STL [R1+0x20d4], R0 ;  /* 0x0020d40001007387 */ /* 0x0003e80000100800 */
[----:B------:R-:W-:Y:S04]  /*5ee90*/  STL [R1+0x20e0], R224 ;  /* 0x0020e0e001007387 */ /* 0x000fe80000100800 */
[----:B------:R-:W-:Y:S04]  /*5eea0*/  STL [R1+0x20dc], R225 ;  /* 0x0020dce101007387 */ /* 0x000fe80000100800 */
[----:B------:R-:W4:Y:S04]  /*5eeb0*/  LDL.LU.64 R40, [R1+0x1ba0] ;  /* 0x001ba00001287983 */ /* 0x000f280000300a00 */
[----:B------:R-:W-:Y:S04]  /*5eec0*/  STL [R1+0x20e8], R114 ;  /* 0x0020e87201007387 */ /* 0x000fe80000100800 */
[----:B------:R-:W-:Y:S04]  /*5eed0*/  STL [R1+0x20e4], R115 ;  /* 0x0020e47301007387 */ /* 0x000fe80000100800 */
[----:B---3--:R3:W-:Y:S01]  /*5eee0*/  STL [R1+0x20f0], R248 ;  /* 0x0020f0f801007387 */ /* 0x0087e20000100800 */
[----:B-1----:R-:W-:-:S03]  /*5eef0*/  IMAD.MOV.U32 R0, RZ, RZ, R249 ;  /* 0x000000ffff007224 */ /* 0x002fc600078e00f9 */
[----:B------:R-:W4:Y:S04]  /*5ef00*/  LDL.LU.64 R42, [R1+0x338] ;  /* 0x00033800012a7983 */ /* 0x000f280000300a00 */
[----:B---3--:R-:W3:Y:S04]  /*5ef10*/  LDL.LU.64 R248, [R1+0x70] ;  /* 0x0000700001f87983 */ /* 0x008ee80000300a00 */
[----:B------:R1:W-:Y:S04]  /*5ef20*/  STL [R1+0x20ec], R0 ;  /* 0x0020ec0001007387 */ /* 0x0003e80000100800 */
[----:B------:R1:W-:Y:S02]  /*5ef30*/  STL [R1+0x20f8], R44 ;  /* 0x0020f82c01007387 */ /* 0x0003e40000100800 */
[----:B-1----:R-:W-:-:S02]  /*5ef40*/  IMAD.MOV.U32 R0, RZ, RZ, R45 ;  /* 0x000000ffff007224 */ /* 0x002fc400078e002d */
[----:B------:R-:W-:Y:S04]  /*5ef50*/  STL [R1+0x2100], R46 ;  /* 0x0021002e01007387 */ /* 0x000fe80000100800 */
[----:B------:R1:W-:Y:S04]  /*5ef60*/  STL [R1+0x20f4], R0 ;  /* 0x0020f40001007387 */ /* 0x0003e80000100800 */
[----:B------:R-:W3:Y:S01]  /*5ef70*/  LDL.LU.64 R44, [R1+0x1e80] ;  /* 0x001e8000012c7983 */ /* 0x000ee20000300a00 */
[----:B-1----:R-:W-:-:S03]  /*5ef80*/  IMAD.MOV.U32 R0, RZ, RZ, R47 ;  /* 0x000000ffff007224 */ /* 0x002fc600078e002f */
[----:B------:R-:W-:Y:S04]  /*5ef90*/  STL [R1+0x2108], R48 ;  /* 0x0021083001007387 */ /* 0x000fe80000100800 */
[----:B------:R1:W-:Y:S04]  /*5efa0*/  STL [R1+0x20fc], R0 ;  /* 0x0020fc0001007387 */ /* 0x0003e80000100800 */
[----:B------:R-:W3:Y:S01]  /*5efb0*/  LDL.LU.64 R46, [R1+0x1e88] ;  /* 0x001e8800012e7983 */ /* 0x000ee20000300a00 */
[----:B-1----:R-:W-:-:S03]  /*5efc0*/  IMAD.MOV.U32 R0, RZ, RZ, R49 ;  /* 0x000000ffff007224 */ /* 0x002fc600078e0031 */
[----:B------:R-:W-:Y:S04]  /*5efd0*/  STL [R1+0x2110], R250 ;  /* 0x002110fa01007387 */ /* 0x000fe80000100800 */
[----:B------:R1:W-:Y:S02]  /*5efe0*/  STL [R1+0x2104], R0 ;  /* 0x0021040001007387 */ /* 0x0003e40000100800 */
[----:B-1----:R-:W-:Y:S02]  /*5eff0*/  IMAD.MOV.U32 R0, RZ, RZ, R251 ;  /* 0x000000ffff007224 */ /* 0x002fe400078e00fb */
[----:B------:R-:W3:Y:S04]  /*5f000*/  LDL.LU.64 R250, [R1+0x1e90] ;  /* 0x001e900001fa7983 */ /* 0x000ee80000300a00 */
[----:B------:R5:W-:Y:S04]  /*5f010*/  STL [R1+0x210c], R0 ;  /* 0x00210c0001007387 */ /* 0x000be80000100800 */
[----:B------:R-:W-:Y:S04]  /*5f020*/  STL [R1+0x2118], R240 ;  /* 0x002118f001007387 */ /* 0x000fe80000100800 */
[----:B------:R-:W-:Y:S04]  /*5f030*/  STL [R1+0x2114], R241 ;  /* 0x002114f101007387 */ /* 0x000fe80000100800 */
[----:B------:R-:W-:Y:S04]  /*5f040*/  STL [R1+0x2120], R130 ;  /* 0x0021208201007387 */ /* 0x000fe80000100800 */
[----:B------:R-:W-:Y:S01]  /*5f050*/  STL [R1+0x211c], R131 ;  /* 0x00211c8301007387 */ /* 0x000fe20000100800 */
[----:B-----5:R-:W-:-:S03]  /*5f060*/  MOV R0, R51 ;  /* 0x0000003300007202 */ /* 0x020fc60000000f00 */
[----:B------:R1:W-:Y:S04]  /*5f070*/  STL [R1+0x2128], R50 ;  /* 0x0021283201007387 */ /* 0x0003e80000100800 */
[----:B------:R-:W5:Y:S04]  /*5f080*/  LDL.LU.64 R48, [R1+0x1e30] ;  /* 0x001e300001307983 */ /* 0x000f680000300a00 */
[----:B--2---:R-:W-:Y:S04]  /*5f090*/  STL [R1+0x2130], R36 ;  /* 0x0021302401007387 */ /* 0x004fe80000100800 */
[----:B------:R2:W-:Y:S04]  /*5f0a0*/  STL [R1+0x2124], R0 ;  /* 0x0021240001007387 */ /* 0x0005e80000100800 */
[----:B-1----:R-:W5:Y:S01]  /*5f0b0*/  LDL.LU.64 R50, [R1+0x1c80] ;  /* 0x001c800001327983 */ /* 0x002f620000300a00 */
[----:B--2---:R-:W-:-:S03]  /*5f0c0*/  IMAD.MOV.U32 R0, RZ, RZ, R37 ;  /* 0x000000ffff007224 */ /* 0x004fc600078e0025 */
[----:B----4-:R-:W-:Y:S04]  /*5f0d0*/  STL [R1+0x2138], R38 ;  /* 0x0021382601007387 */ /* 0x010fe80000100800 */
[----:B------:R1:W-:Y:S04]  /*5f0e0*/  STL [R1+0x212c], R0 ;  /* 0x00212c0001007387 */ /* 0x0003e80000100800 */
[----:B------:R-:W2:Y:S01]  /*5f0f0*/  LDL.LU.64 R190, [R1+0x1be0] ;  /* 0x001be00001be7983 */ /* 0x000ea20000300a00 */
[----:B-1----:R-:W-:-:S03]  /*5f100*/  IMAD.MOV.U32 R0, RZ, RZ, R39 ;  /* 0x000000ffff007224 */ /* 0x002fc600078e0027 */
[----:B------:R-:W-:Y:S04]  /*5f110*/  STL [R1+0x2140], R40 ;  /* 0x0021402801007387 */ /* 0x000fe80000100800 */
[----:B------:R1:W-:Y:S04]  /*5f120*/  STL [R1+0x2134], R0 ;  /* 0x0021340001007387 */ /* 0x0003e80000100800 */
[----:B------:R-:W4:Y:S04]  /*5f130*/  LDL.LU.64 R32, [R1+0x1b00] ;  /* 0x001b000001207983 */ /* 0x000f280000300a00 */
[----:B------:R-:W4:Y:S01]  /*5f140*/  LDL.LU.64 R34, [R1+0xb0] ;  /* 0x0000b00001227983 */ /* 0x000f220000300a00 */
[----:B-1----:R-:W-:-:S05]  /*5f150*/  IMAD.MOV.U32 R0, RZ, RZ, R41 ;  /* 0x000000ffff007224 */ /* 0x002fca00078e0029 */
[----:B------:R1:W-:Y:S02]  /*5f160*/  STL [R1+0x213c], R0 ;  /* 0x00213c0001007387 */ /* 0x0003e40000100800 */
[----:B-1----:R-:W-:Y:S02]  /*5f170*/  IMAD.MOV.U32 R0, RZ, RZ, R43 ;  /* 0x000000ffff007224 */ /* 0x002fe400078e002b */
[----:B------:R-:W-:Y:S04]  /*5f180*/  STL [R1+0x2148], R42 ;  /* 0x0021482a01007387 */ /* 0x000fe80000100800 */
[----:B---3--:R-:W-:Y:S04]  /*5f190*/  STL [R1+0x2150], R248 ;  /* 0x002150f801007387 */ /* 0x008fe80000100800 */
[----:B------:R1:W-:Y:S04]  /*5f1a0*/  STL [R1+0x2144], R0 ;  /* 0x0021440001007387 */ /* 0x0003e80000100800 */
[----:B------:R-:W3:Y:S01]  /*5f1b0*/  LDL.LU.64 R36, [R1+0x1e38] ;  /* 0x001e380001247983 */ /* 0x000ee20000300a00 */
[----:B-1----:R-:W-:-:S03]  /*5f1c0*/  IMAD.MOV.U32 R0, RZ, RZ, R249 ;  /* 0x000000ffff007224 */ /* 0x002fc600078e00f9 */
[----:B------:R-:W3:Y:S04]  /*5f1d0*/  LDL.LU.64 R248, [R1+0x1dc0] ;  /* 0x001dc00001f87983 */ /* 0x000ee80000300a00 */
[----:B------:R1:W-:Y:S04]  /*5f1e0*/  STL [R1+0x214c], R0 ;  /* 0x00214c0001007387 */ /* 0x0003e80000100800 */
[----:B------:R-:W-:Y:S04]  /*5f1f0*/  STL [R1+0x2158], R44 ;  /* 0x0021582c01007387 */ /* 0x000fe80000100800 */
[----:B------:R-:W3:Y:S01]  /*5f200*/  LDL.LU.64 R38, [R1+0x1bf8] ;  /* 0x001bf80001267983 */ /* 0x000ee20000300a00 */
[----:B-1----:R-:W-:-:S03]  /*5f210*/  MOV R0, R45 ;  /* 0x0000002d00007202 */ /* 0x002fc60000000f00 */
[----:B------:R-:W-:Y:S04]  /*5f220*/  STL [R1+0x2160], R46 ;  /* 0x0021602e01007387 */ /* 0x000fe80000100800 */
[----:B------:R1:W-:Y:S04]  /*5f230*/  STL [R1+0x2154], R0 ;  /* 0x0021540001007387 */ /* 0x0003e80000100800 */
[----:B------:R-:W3:Y:S04]  /*5f240*/  LDL.LU.64 R40, [R1+0x1b20] ;  /* 0x001b200001287983 */ /* 0x000ee80000300a00 */
[----:B------:R-:W3:Y:S01]  /*5f250*/  LDL.LU.64 R42, [R1+0x130] ;  /* 0x00013000012a7983 */ /* 0x000ee20000300a00 */
[----:B-1----:R-:W-:-:S05]  /*5f260*/  IMAD.MOV.U32 R0, RZ, RZ, R47 ;  /* 0x000000ffff007224 */ /* 0x002fca00078e002f */
[----:B------:R1:W-:Y:S02]  /*5f270*/  STL [R1+0x215c], R0 ;  /* 0x00215c0001007387 */ /* 0x0003e40000100800 */
[----:B-1----:R-:W-:Y:S02]  /*5f280*/  IMAD.MOV.U32 R0, RZ, RZ, R251 ;  /* 0x000000ffff007224 */ /* 0x002fe400078e00fb */
[----:B------:R1:W-:Y:S04]  /*5f290*/  STL [R1+0x2168], R250 ;  /* 0x002168fa01007387 */ /* 0x0003e80000100800 */
[----:B------:R-:W-:Y:S04]  /*5f2a0*/  STL [R1+0x2170], R146 ;  /* 0x0021709201007387 */ /* 0x000fe80000100800 */
[----:B------:R5:W-:Y:S04]  /*5f2b0*/  STL [R1+0x2164], R0 ;  /* 0x0021640001007387 */ /* 0x000be80000100800 */
[----:B------:R-:W3:Y:S04]  /*5f2c0*/  LDL.LU.64 R44, [R1+0x1e50] ;  /* 0x001e5000012c7983 */ /* 0x000ee80000300a00 */
[----:B------:R-:W-:Y:S04]  /*5f2d0*/  STL [R1+0x216c], R147 ;  /* 0x00216c9301007387 */ /* 0x000fe80000100800 */
[----:B-1----:R-:W3:Y:S01]  /*5f2e0*/  LDL.LU.64 R250, [R1+0x1de0] ;  /* 0x001de00001fa7983 */ /* 0x002ee20000300a00 */
[----:B-----5:R-:W-:-:S03]  /*5f2f0*/  IMAD.MOV.U32 R0, RZ, RZ, R49 ;  /* 0x000000ffff007224 */ /* 0x020fc600078e0031 */
[----:B------:R1:W-:Y:S04]  /*5f300*/  STL [R1+0x2178], R48 ;  /* 0x0021783001007387 */ /* 0x0003e80000100800 */
[----:B------:R-:W5:Y:S04]  /*5f310*/  LDL.LU.64 R46, [R1+0x1c20] ;  /* 0x001c2000012e7983 */ /* 0x000f680000300a00 */
[----:B------:R-:W-:Y:S04]  /*5f320*/  STL [R1+0x2180], R50 ;  /* 0x0021803201007387 */ /* 0x000fe80000100800 */
[----:B------:R1:W-:Y:S04]  /*5f330*/  STL [R1+0x2174], R0 ;  /* 0x0021740001007387 */ /* 0x0003e80000100800 */
[----:B-1----:R-:W5:Y:S01]  /*5f340*/  LDL.LU.64 R48, [R1+0x1b58] ;  /* 0x001b580001307983 */ /* 0x002f620000300a00 */
[----:B------:R-:W-:-:S03]  /*5f350*/  IMAD.MOV.U32 R0, RZ, RZ, R51 ;  /* 0x000000ffff007224 */ /* 0x000fc600078e0033 */
[----:B--2---:R-:W-:Y:S04]  /*5f360*/  STL [R1+0x2188], R190 ;  /* 0x002188be01007387 */ /* 0x004fe80000100800 */
[----:B------:R1:W-:Y:S04]  /*5f370*/  STL [R1+0x217c], R0 ;  /* 0x00217c0001007387 */ /* 0x0003e80000100800 */
[----:B------:R-:W2:Y:S01]  /*5f380*/  LDL.LU.64 R50, [R1+0x1b0] ;  /* 0x0001b00001327983 */ /* 0x000ea20000300a00 */
[----:B-1----:R-:W-:-:S03]  /*5f390*/  IMAD.MOV.U32 R0, RZ, RZ, R191 ;  /* 0x000000ffff007224 */ /* 0x002fc600078e00bf */
        /* <DEDUP_REMOVED lines=9> */
[----:B---3--:R-:W-:-:S03]  /*5f430*/  IMAD.MOV.U32 R0, RZ, RZ, R37 ;  /* 0x000000ffff007224 */ /* 0x008fc600078e0025 */
[----:B------:R-:W-:Y:S04]  /*5f440*/  STL [R1+0x21a8], R36 ;  /* 0x0021a82401007387 */ /* 0x000fe80000100800 */
[----:B------:R-:W-:Y:S04]  /*5f450*/  STL [R1+0x21b0], R248 ;  /* 0x0021b0f801007387 */ /* 0x000fe80000100800 */
        /* <DEDUP_REMOVED lines=14> */
[----:B------:R-:W-:Y:S04]  /*5f540*/  STL [R1+0x21cc], R179 ;  /* 0x0021ccb301007387 */ /* 0x000fe80000100800 */
[----:B------:R-:W-:Y:S04]  /*5f550*/  STL [R1+0x21d8], R44 ;  /* 0x0021d82c01007387 */ /* 0x000fe80000100800 */
[----:B------:R4:W-:Y:S01]  /*5f560*/  STL [R1+0x21e0], R250 ;  /* 0x0021e0fa01007387 */ /* 0x0009e20000100800 */
[----:B-1----:R-:W-:-:S03]  /*5f570*/  IMAD.MOV.U32 R0, RZ, RZ, R45 ;  /* 0x000000ffff007224 */ /* 0x002fc600078e002d */
[----:B----4-:R-:W1:Y:S04]  /*5f580*/  S2R R250, SR_TID.X ;  /* 0x0000000000fa7919 */ /* 0x010e680000002100 */
[----:B------:R4:W-:Y:S02]  /*5f590*/  STL [R1+0x21d4], R0 ;  /* 0x0021d40001007387 */ /* 0x0009e40000100800 */
[----:B----4-:R-:W-:Y:S02]  /*5f5a0*/  IMAD.MOV.U32 R0, RZ, RZ, R251 ;  /* 0x000000ffff007224 */ /* 0x010fe400078e00fb */
[----:B-1----:R-:W-:-:S05]  /*5f5b0*/  IMAD.SHL.U32 R2, R250, 0x80, RZ ;  /* 0x00000080fa027824 */ /* 0x002fca00078e00ff */
[----:B------:R-:W-:Y:S01]  /*5f5c0*/  LOP3.LUT R2, R2, 0x3000, RZ, 0xc0, !PT ;  /* 0x0000300002027812 */ /* 0x000fe200078ec0ff */
[----:B------:R-:W-:Y:S01]  /*5f5d0*/  IMAD.SHL.U32 R7, R250, 0x2, RZ ;  /* 0x00000002fa077824 */ /* 0x000fe200078e00ff */
[----:B-----5:R-:W-:Y:S04]  /*5f5e0*/  STL [R1+0x21e8], R46 ;  /* 0x0021e82e01007387 */ /* 0x020fe80000100800 */
[----:B------:R1:W-:Y:S02]  /*5f5f0*/  STL [R1+0x21dc], R0 ;  /* 0x0021dc0001007387 */ /* 0x0003e40000100800 */
[----:B-1----:R-:W-:Y:S02]  /*5f600*/  IMAD.MOV.U32 R0, RZ, RZ, R47 ;  /* 0x000000ffff007224 */ /* 0x002fe400078e002f */
[----:B------:R-:W-:Y:S04]  /*5f610*/  STL [R1+0x21f0], R48 ;  /* 0x0021f03001007387 */ /* 0x000fe80000100800 */
[----:B------:R1:W-:Y:S02]  /*5f620*/  STL [R1+0x21e4], R0 ;  /* 0x0021e40001007387 */ /* 0x0003e40000100800 */
[----:B-1----:R-:W-:-:S05]  /*5f630*/  IMAD.MOV.U32 R0, RZ, RZ, R49 ;  /* 0x000000ffff007224 */ /* 0x002fca00078e0031 */
[----:B------:R1:W-:Y:S01]  /*5f640*/  STL [R1+0x21ec], R0 ;  /* 0x0021ec0001007387 */ /* 0x0003e20000100800 */
[----:B--2---:R-:W-:Y:S02]  /*5f650*/  MOV R6, R51 ;  /* 0x0000003300067202 */ /* 0x004fe40000000f00 */
[----:B-1----:R-:W-:-:S05]  /*5f660*/  LOP3.LUT R0, R250, 0x7, RZ, 0xc0, !PT ;  /* 0x00000007fa007812 */ /* 0x002fca00078ec0ff */
[C---:B------:R-:W-:Y:S02]  /*5f670*/  IMAD R2, R0.reuse, 0x200, R2 ;  /* 0x0000020000027824 */ /* 0x040fe400078e0202 */
[----:B------:R-:W-:Y:S01]  /*5f680*/  IMAD.SHL.U32 R0, R0, 0x10, RZ ;  /* 0x0000001000007824 */ /* 0x000fe200078e00ff */
[----:B------:R-:W-:Y:S04]  /*5f690*/  STL [R1+0x21f8], R50 ;  /* 0x0021f83201007387 */ /* 0x000fe80000100800 */
[----:B------:R-:W-:Y:S01]  /*5f6a0*/  LOP3.LUT R0, R0, 0x30, R7, 0x78, !PT ;  /* 0x0000003000007812 */ /* 0x000fe200078e7807 */
[----:B------:R-:W-:Y:S04]  /*5f6b0*/  STL [R1+0x21f4], R6 ;  /* 0x0021f40601007387 */ /* 0x000fe80000100800 */
[----:B------:R-:W-:Y:S04]  /*5f6c0*/  STL [R1+0x2200], R194 ;  /* 0x002200c201007387 */ /* 0x000fe80000100800 */
[----:B------:R-:W-:Y:S01]  /*5f6d0*/  STL [R1+0x21fc], R195 ;  /* 0x0021fcc301007387 */ /* 0x000fe20000100800 */
[----:B---3--:R-:W-:-:S03]  /*5f6e0*/  IMAD.MOV.U32 R7, RZ, RZ, R249 ;  /* 0x000000ffff077224 */ /* 0x008fc600078e00f9 */
[----:B------:R-:W-:Y:S04]  /*5f6f0*/  STL [R1+0x2208], R248 ;  /* 0x002208f801007387 */ /* 0x000fe80000100800 */
[----:B------:R1:W-:Y:S04]  /*5f700*/  STL [R1+0x2204], R7 ;  /* 0x0022040701007387 */ /* 0x0003e80000100800 */
[----:B------:R-:W2:Y:S04]  /*5f710*/  LDL.LU.64 R12, [R1+0x3510] ;  /* 0x00351000010c7983 */ /* 0x000ea80000300a00 */
[----:B------:R-:W3:Y:S01]  /*5f720*/  LDL.LU.64 R10, [R1+0x3508] ;  /* 0x00350800010a7983 */ /* 0x000ee20000300a00 */
[----:B-1----:R-:W-:-:S03]  /*5f730*/  IADD3 R7, R2, R0, RZ ;  /* 0x0000000002077210 */ /* 0x002fc60007ffe0ff */
[----:B--2---:R1:W-:Y:S04]  /*5f740*/  STL.64 [R1+0x1a18], R12 ;  /* 0x001a180c01007387 */ /* 0x0043e80000100a00 */
[----:B-1----:R-:W2:Y:S04]  /*5f750*/  LDL.LU.64 R12, [R1+0x3500] ;  /* 0x00350000010c7983 */ /* 0x002ea80000300a00 */
[----:B---3--:R1:W-:Y:S04]  /*5f760*/  STL.64 [R1+0x1a70], R10 ;  /* 0x001a700a01007387 */ /* 0x0083e80000100a00 */
[----:B------:R-:W-:Y:S04]  /*5f770*/  STL [R1+0x3014], R7 ;  /* 0x0030140701007387 */ /* 0x000fe80000100800 */
[----:B-1----:R-:W3:Y:S04]  /*5f780*/  LDL.LU.64 R10, [R1+0x34f8] ;  /* 0x0034f800010a7983 */ /* 0x002ee80000300a00 */
[----:B--2---:R1:W-:Y:S04]  /*5f790*/  STL.64 [R1+0x1a68], R12 ;  /* 0x001a680c01007387 */ /* 0x0043e80000100a00 */
[----:B-1----:R-:W2:Y:S04]  /*5f7a0*/  LDL.LU.64 R12, [R1+0x34f0] ;  /* 0x0034f000010c7983 */ /* 0x002ea80000300a00 */
[----:B---3--:R1:W-:Y:S04]  /*5f7b0*/  STL.64 [R1+0x1a60], R10 ;  /* 0x001a600a01007387 */ /* 0x0083e80000100a00 */
        /* <DEDUP_REMOVED lines=190> */
[----:B------:R-:W-:Y:S04]  /*603a0*/  STL.64 [R1+0x1808], R210 ;  /* 0x001808d201007387 */ /* 0x000fe80000100a00 */
[----:B---3--:R2:W-:Y:S04]  /*603b0*/  STL.64 [R1+0x1fb8], R10 ;  /* 0x001fb80a01007387 */ /* 0x0085e80000100a00 */
[----:B-1----:R-:W3:Y:S04]  /*603c0*/  LDL.LU.64 R12, [R1+0x1f08] ;  /* 0x001f0800010c7983 */ /* 0x002ee80000300a00 */
[----:B--2---:R-:W2:Y:S04]  /*603d0*/  LDL.LU.64 R10, [R1+0x1ed8] ;  /* 0x001ed800010a7983 */ /* 0x004ea80000300a00 */
[----:B---3--:R1:W-:Y:S04]  /*603e0*/  STL.64 [R1+0x18f8], R12 ;  /* 0x0018f80c01007387 */ /* 0x0083e80000100a00 */
[----:B-1----:R-:W3:Y:S04]  /*603f0*/  LDL.LU.64 R12, [R1+0x1c90] ;  /* 0x001c9000010c7983 */ /* 0x002ee80000300a00 */
[----:B--2---:R1:W-:Y:S04]  /*60400*/  STL.64 [R1+0x18b8], R10 ;  /* 0x0018b80a01007387 */ /* 0x0043e80000100a00 */
[----:B-1----:R-:W2:Y:S04]  /*60410*/  LDL.LU.64 R10, [R1+0x2b0] ;  /* 0x0002b000010a7983 */ /* 0x002ea80000300a00 */
[----:B---3--:R1:W-:Y:S04]  /*60420*/  STL.64 [R1+0x1880], R12 ;  /* 0x0018800c01007387 */ /* 0x0083e80000100a00 */
[----:B------:R-:W-:Y:S04]  /*60430*/  STL.64 [R1+0x1810], R226 ;  /* 0x001810e201007387 */ /* 0x000fe80000100a00 */
[----:B--2---:R2:W-:Y:S04]  /*60440*/  STL.64 [R1+0x1848], R10 ;  /* 0x0018480a01007387 */ /* 0x0045e80000100a00 */
        /* <DEDUP_REMOVED lines=204> */
[----:B---3--:R-:W-:Y:S04]  /*61110*/  STL.64 [R1+0x1d58], R12 ;  /* 0x001d580c01007387 */ /* 0x008fe80000100a00 */
[----:B------:R-:W-:Y:S04]  /*61120*/  STL.64 [R1+0x1d48], R4 ;  /* 0x001d480401007387 */ /* 0x000fe80000100a00 */
[----:B--2---:R1:W-:Y:S04]  /*61130*/  STL.64 [R1+0x1d50], R10 ;  /* 0x001d500a01007387 */ /* 0x0043e80000100a00 */
[----:B-1----:R-:W2:Y:S04]  /*61140*/  LDL.LU.64 R10, [R1+0x3148] ;  /* 0x00314800010a7983 */ /* 0x002ea80000300a00 */
[----:B------:R-:W3:Y:S04]  /*61150*/  LDL.LU.64 R4, [R1+0x3140] ;  /* 0x0031400001047983 */ /* 0x000ee80000300a00 */
        /* <DEDUP_REMOVED lines=27> */
[----:B-1----:R-:W3:Y:S04]  /*61310*/  LDL.64 R4, [R1+0x3018] ;  /* 0x0030180001047983 */ /* 0x002ee80000100a00 */
[----:B--2---:R-:W-:Y:S04]  /*61320*/  STL.64 [R1+0x1cd0], R10 ;  /* 0x001cd00a01007387 */ /* 0x004fe80000100a00 */
[----:B------:R-:W-:Y:S04]  /*61330*/  STL.64 [R1+0x1cc0], R20 ;  /* 0x001cc01401007387 */ /* 0x000fe80000100a00 */
[----:B---3--:R1:W-:Y:S04]  /*61340*/  STL.64 [R1+0x1cc8], R4 ;  /* 0x001cc80401007387 */ /* 0x0083e80000100a00 */
[----:B-1----:R-:W2:Y:S04]  /*61350*/  LDL.64 R4, [R1+0x3020] ;  /* 0x0030200001047983 */ /* 0x002ea80000100a00 */
[----:B------:R-:W3:Y:S04]  /*61360*/  LDL.LU.64 R10, [R1+0x2a0] ;  /* 0x0002a000010a7983 */ /* 0x000ee80000300a00 */
[----:B--2---:R1:W-:Y:S04]  /*61370*/  STL.64 [R1+0x1cb8], R4 ;  /* 0x001cb80401007387 */ /* 0x0043e80000100a00 */
[----:B-1----:R-:W2:Y:S04]  /*61380*/  LDL.64 R4, [R1+0x3028] ;  /* 0x0030280001047983 */ /* 0x002ea80000100a00 */
[----:B---3--:R-:W-:Y:S04]  /*61390*/  STL.64 [R1+0x1cb0], R10 ;  /* 0x001cb00a01007387 */ /* 0x008fe80000100a00 */
[----:B------:R-:W-:Y:S04]  /*613a0*/  STL.64 [R1+0x1ca0], R52 ;  /* 0x001ca03401007387 */ /* 0x000fe80000100a00 */
[----:B--2---:R1:W-:Y:S04]  /*613b0*/  STL.64 [R1+0x1ca8], R4 ;  /* 0x001ca80401007387 */ /* 0x0043e80000100a00 */
[----:B-1----:R-:W2:Y:S04]  /*613c0*/  LDL.LU.64 R4, [R1+0x3030] ;  /* 0x0030300001047983 */ /* 0x002ea80000300a00 */
        /* <DEDUP_REMOVED lines=11> */
[----:B------:R-:W2:Y:S04]  /*61480*/  LDL.LU.64 R10, [R1+0x3088] ;  /* 0x00308800010a7983 */ /* 0x000ea80000300a00 */
        /* <DEDUP_REMOVED lines=12> */
[----:B-1----:R-:W3:Y:S01]  /*61550*/  LDL.LU.64 R4, [R1+0x3050] ;  /* 0x0030500001047983 */ /* 0x002ee20000300a00 */
[----:B------:R-:W-:-:S04]  /*61560*/  SHF.R.S32.HI R2, RZ, 0x1f, R3 ;  /* 0x0000001fff027819 */ /* 0x000fc80000011403 */
[----:B------:R-:W-:Y:S01]  /*61570*/  SHF.L.U64.HI R2, R3, 0x2, R2 ;  /* 0x0000000203027819 */ /* 0x000fe20000010202 */
[----:B------:R-:W-:Y:S01]  /*61580*/  IMAD.MOV.U32 R3, RZ, RZ, -0x1 ;  /* 0xffffffffff037424 */ /* 0x000fe200078e00ff */
[----:B--2---:R-:W-:Y:S04]  /*61590*/  STL.64 [R1+0x1c28], R10 ;  /* 0x001c280a01007387 */ /* 0x004fe80000100a00 */
[----:B------:R-:W-:Y:S04]  /*615a0*/  STL.64 [R1+0x1c18], R132 ;  /* 0x001c188401007387 */ /* 0x000fe80000100a00 */
[----:B---3--:R1:W-:Y:S04]  /*615b0*/  STL.64 [R1+0x1c20], R4 ;  /* 0x001c200401007387 */ /* 0x0083e80000100a00 */
[----:B------:R-:W-:Y:S04]  /*615c0*/  STL.64 [R1+0x1c10], R148 ;  /* 0x001c109401007387 */ /* 0x000fe80000100a00 */
[----:B------:R-:W-:Y:S04]  /*615d0*/  STL.64 [R1+0x1c08], R164 ;  /* 0x001c08a401007387 */ /* 0x000fe80000100a00 */
[----:B------:R-:W-:Y:S01]  /*615e0*/  STL.64 [R1+0x1c00], R180 ;  /* 0x001c00b401007387 */ /* 0x000fe20000100a00 */
[----:B-1----:R-:W-:-:S03]  /*615f0*/  IMAD.MOV.U32 R4, RZ, RZ, 0x2 ;  /* 0x00000002ff047424 */ /* 0x002fc600078e00ff */
[----:B------:R-:W-:Y:S04]  /*61600*/  STL.64 [R1+0x1bf8], R196 ;  /* 0x001bf8c401007387 */ /* 0x000fe80000100a00 */
[----:B------:R-:W-:Y:S04]  /*61610*/  STL.64 [R1+0x1bf0], R212 ;  /* 0x001bf0d401007387 */ /* 0x000fe80000100a00 */
[----:B------:R-:W-:Y:S04]  /*61620*/  STL.64 [R1+0x1be8], R228 ;  /* 0x001be8e401007387 */ /* 0x000fe80000100a00 */
[----:B------:R-:W-:Y:S04]  /*61630*/  STL.64 [R1+0x1be0], R244 ;  /* 0x001be0f401007387 */ /* 0x000fe80000100a00 */
[----:B------:R-:W-:Y:S04]  /*61640*/  STL [R1+0x1800], RZ ;  /* 0x001800ff01007387 */ /* 0x000fe80000100800 */
[----:B------:R-:W-:Y:S04]  /*61650*/  STL [R1+0x1688], R4 ;  /* 0x0016880401007387 */ /* 0x000fe80000100800 */
[----:B------:R-:W-:Y:S04]  /*61660*/  STL [R1+0x16b0], RZ ;  /* 0x0016b0ff01007387 */ /* 0x000fe80000100800 */
[----:B------:R1:W-:Y:S04]  /*61670*/  STL [R1+0x1684], R3 ;  /* 0x0016840301007387 */ /* 0x0003e80000100800 */
        /* <DEDUP_REMOVED lines=969> */
[----:B------:R-:W-:-:S03]  /*65310*/  IMAD.MOV.U32 R251, RZ, RZ, c[0x0][0x180] ;  /* 0x00006000fffb7624 */ /* 0x000fc600078e00ff */
[----:B------:R2:W-:Y:S04]  /*65320*/  STL [R1+0x308], RZ ;  /* 0x000308ff01007387 */ /* 0x0005e80000100800 */
[----:B------:R2:W-:Y:S04]  /*65330*/  STL [R1+0x30c], RZ ;  /* 0x00030cff01007387 */ /* 0x0005e80000100800 */
[----:B------:R2:W-:Y:S04]  /*65340*/  STL [R1+0x2d0], RZ ;  /* 0x0002d0ff01007387 */ /* 0x0005e80000100800 */
[----:B------:R2:W-:Y:S04]  /*65350*/  STL [R1+0x2d4], RZ ;  /* 0x0002d4ff01007387 */ /* 0x0005e80000100800 */
[----:B------:R2:W-:Y:S01]  /*65360*/  STL [R1+0x2d8], RZ ;  /* 0x0002d8ff01007387 */ /* 0x0005e20000100800 */
[----:B------:R-:W-:-:S03]  /*65370*/  IADD3 R251, R251, 0x7f, RZ ;  /* 0x0000007ffbfb7810 */ /* 0x000fc60007ffe0ff */
[----:B------:R2:W-:Y:S04]  /*65380*/  STL [R1+0x2dc], RZ ;  /* 0x0002dcff01007387 */ /* 0x0005e80000100800 */
[----:B------:R2:W-:Y:S04]  /*65390*/  STL [R1+0x1c0], RZ ;  /* 0x0001c0ff01007387 */ /* 0x0005e80000100800 */
[----:B------:R2:W-:Y:S04]  /*653a0*/  STL [R1+0x1c4], RZ ;  /* 0x0001c4ff01007387 */ /* 0x0005e80000100800 */
[----:B------:R2:W-:Y:S01]  /*653b0*/  STL [R1+0x1c8], RZ ;  /* 0x0001c8ff01007387 */ /* 0x0005e20000100800 */
[----:B------:R-:W-:-:S03]  /*653c0*/  SHF.R.S32.HI R6, RZ, 0x1f, R251 ;  /* 0x0000001fff067819 */ /* 0x000fc600000114fb */
[----:B------:R2:W-:Y:S01]  /*653d0*/  STL [R1+0x1cc], RZ ;  /* 0x0001ccff01007387 */ /* 0x0005e20000100800 */
[----:B------:R-:W-:-:S03]  /*653e0*/  LOP3.LUT R9, R250, 0x3, RZ, 0xc0, !PT ;  /* 0x00000003fa097812 */ /* 0x000fc600078ec0ff */
[----:B------:R2:W-:Y:S01]  /*653f0*/  STL [R1+0x180], RZ ;  /* 0x000180ff01007387 */ /* 0x0005e20000100800 */
[----:B------:R-:W-:-:S03]  /*65400*/  LOP3.LUT R8, R250, 0x1c, RZ, 0xc0, !PT ;  /* 0x0000001cfa087812 */ /* 0x000fc600078ec0ff */
[----:B------:R2:W-:Y:S04]  /*65410*/  STL [R1+0x184], RZ ;  /* 0x000184ff01007387 */ /* 0x0005e80000100800 */
[----:B------:R2:W-:Y:S01]  /*65420*/  STL [R1+0x188], RZ ;  /* 0x000188ff01007387 */ /* 0x0005e20000100800 */
[----:B------:R-:W-:-:S03]  /*65430*/  LEA.HI R6, R6, R251, RZ, 0x7 ;  /* 0x000000fb06067211 */ /* 0x000fc600078f38ff */
[----:B------:R2:W-:Y:S04]  /*65440*/  STL [R1+0x18c], RZ ;  /* 0x00018cff01007387 */ /* 0x0005e80000100800 */
[----:B------:R2:W-:Y:S01]  /*65450*/  STL [R1+0x170], RZ ;  /* 0x000170ff01007387 */ /* 0x0005e20000100800 */
[----:B------:R-:W-:-:S03]  /*65460*/  IMAD R8, R9, 0x420, R8 ;  /* 0x0000042009087824 */ /* 0x000fc600078e0208 */
[----:B------:R2:W-:Y:S04]  /*65470*/  STL [R1+0x174], RZ ;  /* 0x000174ff01007387 */ /* 0x0005e80000100800 */
[----:B------:R2:W-:Y:S01]  /*65480*/  STL [R1+0x178], RZ ;  /* 0x000178ff01007387 */ /* 0x0005e20000100800 */
[----:B-1----:R-:W-:-:S03]  /*65490*/  SHF.R.S32.HI R3, RZ, 0x7, R6 ;  /* 0x00000007ff037819 */ /* 0x002fc60000011406 */
[----:B------:R2:W-:Y:S04]  /*654a0*/  STL [R1+0x17c], RZ ;  /* 0x00017cff01007387 */ /* 0x0005e80000100800 */
[----:B------:R2:W-:Y:S04]  /*654b0*/  STL [R1+0xf0], RZ ;  /* 0x0000f0ff01007387 */ /* 0x0005e80000100800 */
[----:B------:R2:W-:Y:S01]  /*654c0*/  STL [R1+0xf4], RZ ;  /* 0x0000f4ff01007387 */ /* 0x0005e20000100800 */
[----:B------:R-:W-:-:S03]  /*654d0*/  LOP3.LUT R4, R8, 0x20, RZ, 0x3c, !PT ;  /* 0x0000002008047812 */ /* 0x000fc600078e3cff */
[----:B------:R2:W-:Y:S01]  /*654e0*/  STL [R1+0xf8], RZ ;  /* 0x0000f8ff01007387 */ /* 0x0005e20000100800 */
[----:B------:R-:W-:-:S03]  /*654f0*/  IADD3 R4, R3, -0x3, RZ ;  /* 0xfffffffd03047810 */ /* 0x000fc60007ffe0ff */
[----:B------:R2:W-:Y:S01]  /*65500*/  STL [R1+0xfc], RZ ;  /* 0x0000fcff01007387 */ /* 0x0005e20000100800 */
[----:B------:R-:W-:-:S03]  /*65510*/  LOP3.LUT R3, R7, 0x40, RZ, 0x3c, !PT ;  /* 0x0000004007037812 */ /* 0x000fc600078e3cff */
        /* <DEDUP_REMOVED lines=8> */
[----:B------:R2:W-:Y:S01]  /*655a0*/  STL [R1+0x301c], R3 ;  /* 0x00301c0301007387 */ /* 0x0005e20000100800 */
[----:B------:R-:W-:Y:S01]  /*655b0*/  SHF.R.S32.HI R0, RZ, 0x1f, R252 ;  /* 0x0000001fff007819 */ /* 0x000fe200000114fc */
[----:B------:R-:W-:Y:S01]  /*655c0*/  CS2R R32, SRZ ;  /* 0x0000000000207805 */ /* 0x000fe2000001ff00 */
[----:B------:R-:W-:Y:S01]  /*655d0*/  CS2R R34, SRZ ;  /* 0x0000000000227805 */ /* 0x000fe2000001ff00 */
[----:B------:R-:W-:Y:S01]  /*655e0*/  CS2R R36, SRZ ;  /* 0x0000000000247805 */ /* 0x000fe2000001ff00 */
[----:B------:R-:W-:Y:S01]  /*655f0*/  SHF.L.U64.HI R0, R252, 0x2, R0 ;  /* 0x00000002fc007819 */ /* 0x000fe20000010200 */
[----:B------:R-:W-:Y:S01]  /*65600*/  CS2R R38, SRZ ;  /* 0x0000000000267805 */ /* 0x000fe2000001ff00 */
        /* <DEDUP_REMOVED lines=8> */
[----:B------:R-:W-:-:S02]  /*65690*/  LOP3.LUT R6, R8, 0x40, RZ, 0x3c, !PT ;  /* 0x0000004008067812 */ /* 0x000fc400078e3cff */
[----:B--2---:R-:W-:Y:S02]  /*656a0*/  LOP3.LUT R5, R8, 0x60, RZ, 0x3c, !PT ;  /* 0x0000006008057812 */ /* 0x004fe400078e3cff */
.L_x_1:
[----:B------:R-:W2:Y:S01]  /*656b0*/  LDL.LU R3, [R1+0x1684] ;  /* 0x0016840001037983 */ /* 0x000ea20000300800 */
[----:B------:R-:W-:-:S04]  /*656c0*/  DEPBAR.LE SB0, 0x4 ;  /* 0x000081000000791a */ /* 0x000fc80000000000 */
[----:B------:R-:W3:Y:S04]  /*656d0*/  LDL R8, [R1+0x3014] ;  /* 0x0030140001087983 */ /* 0x000ee80000100800 */
[----:B-----5:R-:W-:Y:S04]  /*656e0*/  STL [R1+0x57ac], R48 ;  /* 0x0057ac3001007387 */ /* 0x020fe80000100800 */
[----:B------:R-:W-:Y:S04]  /*656f0*/  STL [R1+0x57a8], R49 ;  /* 0x0057a83101007387 */ /* 0x000fe80000100800 */
[----:B------:R-:W-:Y:S04]  /*65700*/  STL [R1+0x57a4], R50 ;  /* 0x0057a43201007387 */ /* 0x000fe80000100800 */
[----:B------:R-:W-:Y:S04]  /*65710*/  STL [R1+0x57a0], R51 ;  /* 0x0057a03301007387 */ /* 0x000fe80000100800 */
[----:B------:R-:W-:Y:S04]  /*65720*/  STL [R1+0x579c], R248 ;  /* 0x00579cf801007387 */ /* 0x000fe80000100800 */
[----:B------:R-:W-:Y:S04]  /*65730*/  STL [R1+0x5798], R249 ;  /* 0x005798f901007387 */ /* 0x000fe80000100800 */
[----:B------:R-:W-:Y:S04]  /*65740*/  STL [R1+0x5794], R250 ;  /* 0x005794fa01007387 */ /* 0x000fe80000100800 */
[----:B------:R-:W-:Y:S04]  /*65750*/  STL [R1+0x5790], R251 ;  /* 0x005790fb01007387 */ /* 0x000fe80000100800 */
[----:B------:R-:W-:Y:S04]  /*65760*/  STL [R1+0x3d28], R2 ;  /* 0x003d280201007387 */ /* 0x000fe80000100800 */
[----:B------:R1:W-:Y:S04]  /*65770*/  STL [R1+0x3d24], R0 ;  /* 0x003d240001007387 */ /* 0x0003e80000100800 */
[----:B------:R-:W4:Y:S04]  /*65780*/  S2R R4, SR_TID.X ;  /* 0x0000000000047919 */ /* 0x000f280000002100 */
[----:B------:R-:W1:Y:S01]  /*65790*/  S2R R9, SR_TID.X ;  /* 0x0000000000097919 */ /* 0x000e620000002100 */
[----:B----4-:R-:W-:-:S02]  /*657a0*/  LOP3.LUT R5, R4, 0x1c, RZ, 0xc0, !PT ;  /* 0x0000001c04057812 */ /* 0x010fc400078ec0ff */
[----:B------:R-:W-:Y:S02]  /*657b0*/  LOP3.LUT R4, R4, 0x3, RZ, 0xc0, !PT ;  /* 0x0000000304047812 */ /* 0x000fe400078ec0ff */
[C---:B-1----:R-:W-:Y:S02]  /*657c0*/  LOP3.LUT R7, R9.reuse, 0x1c, RZ, 0xc0, !PT ;  /* 0x0000001c09077812 */ /* 0x042fe400078ec0ff */
[C---:B------:R-:W-:Y:S01]  /*657d0*/  LOP3.LUT R6, R9.reuse, 0x3, RZ, 0xc0, !PT ;  /* 0x0000000309067812 */ /* 0x040fe200078ec0ff */
[----:B------:R-:W-:Y:S01]  /*657e0*/  IMAD R4, R4, 0x420, R5 ;  /* 0x0000042004047824 */ /* 0x000fe200078e0205 */
[C---:B------:R-:W-:Y:S02]  /*657f0*/  LOP3.LUT R5, R9.reuse, 0x1c, RZ, 0xc0, !PT ;  /* 0x0000001c09057812 */ /* 0x040fe400078ec0ff */
[----:B------:R-:W-:Y:S01]  /*65800*/  LOP3.LUT R10, R9, 0x1c, RZ, 0xc0, !PT ;  /* 0x0000001c090a7812 */ /* 0x000fe200078ec0ff */
[----:B------:R-:W-:-:S05]  /*65810*/  IMAD R6, R6, 0x420, R7 ;  /* 0x0000042006067824 */ /* 0x000fca00078e0207 */
[----:B------:R-:W-:Y:S01]  /*65820*/  LOP3.LUT R6, R6, 0x40, RZ, 0x3c, !PT ;  /* 0x0000004006067812 */ /* 0x000fe200078e3cff */
[----:B------:R-:W-:Y:S01]  /*65830*/  BAR.SYNC.DEFER_BLOCKING 0x0 ;  /* 0x0000000000007b1d */ /* 0x000fe20000010000 */
[----:B--2---:R-:W-:-:S04]  /*65840*/  IADD3 R3, R3, 0x1, RZ ;  /* 0x0000000103037810 */ /* 0x004fc80007ffe0ff */
[----:B------:R-:W-:-:S04]  /*65850*/  ISETP.GT.AND P0, PT, R3, 0x2, PT ;  /* 0x000000020300780c */ /* 0x000fc80003f04270 */
[----:B------:R-:W-:-:S04]  /*65860*/  SEL R0, R3, RZ, !P0 ;  /* 0x000000ff03007207 */ /* 0x000fc80004000000 */
[C---:B------:R-:W-:Y:S01]  /*65870*/  LEA R48, R0.reuse, R6, 0x11 ;  /* 0x0000000600307211 */ /* 0x040fe200078e88ff */
[----:B------:R-:W-:Y:S01]  /*65880*/  STL [R1+0x1684], R0 ;  /* 0x0016840001007387 */ /* 0x000fe20000100800 */
[C---:B------:R-:W-:Y:S01]  /*65890*/  IMAD R252, R0.reuse, 0x20000, R4 ;  /* 0x0002000000fc7824 */ /* 0x040fe200078e0204 */
[C---:B------:R-:W-:Y:S01]  /*658a0*/  LOP3.LUT R4, R9.reuse, 0x3, RZ, 0xc0, !PT ;  /* 0x0000000309047812 */ /* 0x040fe200078ec0ff */
[----:B---3--:R-:W-:Y:S01]  /*658b0*/  IMAD R2, R0, 0x40000, R8 ;  /* 0x0004000000027824 */ /* 0x008fe200078e0208 */
[----:B------:R-:W2:Y:S01]  /*658c0*/  LDL.LU.64 R64, [R1+0x16b0] ;  /* 0x0016b00001407983 */ /* 0x000ea20000300a00 */
[----:B------:R-:W-:Y:S02]  /*658d0*/  LOP3.LUT R9, R9, 0x3, RZ, 0xc0, !PT ;  /* 0x0000000309097812 */ /* 0x000fe400078ec0ff */
[----:B------:R-:W-:Y:S01]  /*658e0*/  IMAD R4, R4, 0x420, R5 ;  /* 0x0000042004047824 */ /* 0x000fe200078e0205 */
[----:B------:R-:W2:Y:S02]  /*658f0*/  LDL.LU.64 R66, [R1+0x16b8] ;  /* 0x0016b80001427983 */ /* 0x000ea40000300a00 */
[----:B------:R-:W-:-:S02]  /*65900*/  IMAD R9, R9, 0x420, R10 ;  /* 0x0000042009097824 */ /* 0x000fc400078e020a */
[----:B------:R-:W3:Y:S01]  /*65910*/  LDL.LU.64 R80, [R1+0x16a0] ;  /* 0x0016a00001507983 */ /* 0x000ee20000300a00 */
[----:B------:R-:W-:Y:S02]  /*65920*/  LOP3.LUT R4, R4, 0x60, RZ, 0x3c, !PT ;  /* 0x0000006004047812 */ /* 0x000fe400078e3cff */
[----:B------:R-:W-:Y:S01]  /*65930*/  LOP3.LUT R9, R9, 0x20, RZ, 0x3c, !PT ;  /* 0x0000002009097812 */ /* 0x000fe200078e3cff */
[----:B------:R-:W3:Y:S02]  /*65940*/  LDL.LU.64 R82, [R1+0x16a8] ;  /* 0x0016a80001527983 */ /* 0x000ee40000300a00 */
[C---:B------:R-:W-:Y:S02]  /*65950*/  IMAD R95, R0.reuse, 0x20000, R4 ;  /* 0x00020000005f7824 */ /* 0x040fe400078e0204 */
[----:B------:R-:W4:Y:S01]  /*65960*/  LDL.LU.64 R76, [R1+0x1690] ;  /* 0x00169000014c7983 */ /* 0x000f220000300a00 */
[----:B------:R-:W-:-:S03]  /*65970*/  IMAD R3, R0, 0x20000, R9 ;  /* 0x0002000000037824 */ /* 0x000fc600078e0209 */
[----:B------:R-:W4:Y:S04]  /*65980*/  LDL.LU.64 R78, [R1+0x1698] ;  /* 0x00169800014e7983 */ /* 0x000f280000300a00 */
[----:B------:R-:W3:Y:S04]  /*65990*/  LDL.LU.64 R60, [R1+0x1670] ;  /* 0x00167000013c7983 */ /* 0x000ee80000300a00 */
[----:B------:R-:W3:Y:S04]  /*659a0*/  LDL.LU.64 R62, [R1+0x1678] ;  /* 0x00167800013e7983 */ /* 0x000ee80000300a00 */
[----:B------:R-:W1:Y:S04]  /*659b0*/  LDSM.16.M88.4 R216, [R2+0x8000] ;  /* 0x0080000002d8783b */ /* 0x000e680000000200 */
[----:B------:R-:W1:Y:S04]  /*659c0*/  LDSM.16.M88.4 R124, [R2+0xc000] ;  /* 0x00c00000027c783b */ /* 0x000e680000000200 */
[----:B------:R-:W-:Y:S04]  /*659d0*/  LDS R56, [R252+0xc0000] ;  /* 0x0c000000fc387984 */ /* 0x000fe80000000800 */
[----:B------:R-:W-:Y:S04]  /*659e0*/  LDS R58, [R252+0xc1000] ;  /* 0x0c100000fc3a7984 */ /* 0x000fe80000000800 */
[----:B------:R-:W-:Y:S04]  /*659f0*/  LDS R57, [R3+0xc0000] ;  /* 0x0c00000003397984 */ /* 0x000fe80000000800 */
[----:B------:R-:W-:Y:S04]  /*65a00*/  LDS R59, [R3+0xc1000] ;  /* 0x0c100000033b7984 */ /* 0x000fe80000000800 */
[----:B------:R-:W-:Y:S04]  /*65a10*/  LDSM.16.M88.4 R24, [R2] ;  /* 0x000000000218783b */ /* 0x000fe80000000200 */
[----:B------:R-:W1:Y:S04]  /*65a20*/  LDSM.16.M88.4 R120, [R2+0x10000] ;  /* 0x010000000278783b */ /* 0x000e680000000200 */
        /* <DEDUP_REMOVED lines=11> */
[----:B------:R-:W3:Y:S04]  /*65ae0*/  LDL.LU.64 R72, [R1+0x1660] ;  /* 0x0016600001487983 */ /* 0x000ee80000300a00 */
[----:B------:R-:W3:Y:S04]  /*65af0*/  LDL.LU.64 R74, [R1+0x1668] ;  /* 0x00166800014a7983 */ /* 0x000ee80000300a00 */
[----:B------:R-:W-:Y:S04]  /*65b00*/  STL [R1+0xb30], R48 ;  /* 0x000b303001007387 */ /* 0x000fe80000100800 */
[----:B------:R-:W-:Y:S04]  /*65b10*/  STL [R1+0xb34], R95 ;  /* 0x000b345f01007387 */ /* 0x000fe80000100800 */
[----:B-1----:R-:W-:Y:S04]  /*65b20*/  STL [R1+0x56d8], R218 ;  /* 0x0056d8da01007387 */ /* 0x002fe80000100800 */
        /* <DEDUP_REMOVED lines=26> */
[----:B------:R1:W-:Y:S04]  /*65cd0*/  STL [R1+0x5728], R107 ;  /* 0x0057286b01007387 */ /* 0x0003e80000100800 */
[----:B------:R-:W-:Y:S04]  /*65ce0*/  STL [R1+0x4e20], R2 ;  /* 0x004e200201007387 */ /* 0x000fe80000100800 */
[----:B------:R-:W1:Y:S04]  /*65cf0*/  LDSM.16.M88.4 R4, [R2+0x4000] ;  /* 0x004000000204783b */ /* 0x000e680000000200 */
[----:B------:R-:W-:Y:S04]  /*65d00*/  LDS R52, [R48+0xc0000] ;  /* 0x0c00000030347984 */ /* 0x000fe80000000800 */
[----:B------:R-:W-:Y:S04]  /*65d10*/  LDS R54, [R48+0xc1000] ;  /* 0x0c10000030367984 */ /* 0x000fe80000000800 */
[----:B------:R-:W-:Y:S04]  /*65d20*/  LDS R53, [R95+0xc0000] ;  /* 0x0c0000005f357984 */ /* 0x000fe80000000800 */
[----:B------:R-:W1:Y:S04]  /*65d30*/  LDS R55, [R95+0xc1000] ;  /* 0x0c1000005f377984 */ /* 0x000e680000000800 */
[----:B------:R-:W-:Y:S04]  /*65d40*/  LDS R93, [R95+0xc0080] ;  /* 0x0c0080005f5d7984 */ /* 0x000fe80000000800 */
        /* <DEDUP_REMOVED lines=9> */
[----:B------:R-:W-:Y:S01]  /*65de0*/  LDS R236, [R252+0xc0180] ;  /* 0x0c018000fcec7984 */ /* 0x000fe20000000800 */
[----:B--2---:R-:W-:Y:S03]  /*65df0*/  HMMA.1688.F32.TF32 R64, R56, R24, R64 ;  /* 0x000000183840723c */ /* 0x004fe60000081040 */
[----:B------:R-:W-:Y:S04]  /*65e00*/  LDS R238, [R252+0xc1180] ;  /* 0x0c118000fcee7984 */ /* 0x000fe80000000800 */
[----:B------:R-:W-:Y:S04]  /*65e10*/  LDS R237, [R3+0xc0180] ;  /* 0x0c01800003ed7984 */ /* 0x000fe80000000800 */
[----:B------:R-:W-:Y:S04]  /*65e20*/  LDS R239, [R3+0xc1180] ;  /* 0x0c11800003ef7984 */ /* 0x000fe80000000800 */
[----:B------:R-:W-:Y:S04]  /*65e30*/  LDS R228, [R48+0xc0180] ;  /* 0x0c01800030e47984 */ /* 0x000fe80000000800 */
[----:B------:R-:W-:Y:S05]  /*65e40*/  LDS R230, [R48+0xc1180] ;  /* 0x0c11800030e67984 */ /* 0x000fea0000000800 */
[----:B------:R-:W-:-:S02]  /*65e50*/  IMAD.MOV.U32 R49, RZ, RZ, R64 ;  /* 0x000000ffff317224 */ /* 0x000fc400078e0040 */
[----:B------:R-:W-:Y:S02]  /*65e60*/  IMAD.MOV.U32 R50, RZ, RZ, R65 ;  /* 0x000000ffff327224 */ /* 0x000fe400078e0041 */
[----:B------:R-:W-:Y:S01]  /*65e70*/  IMAD.MOV.U32 R51, RZ, RZ, R66 ;  /* 0x000000ffff337224 */ /* 0x000fe200078e0042 */
[----:B------:R-:W2:Y:S01]  /*65e80*/  LDL.LU.64 R64, [R1+0x1650] ;  /* 0x0016500001407983 */ /* 0x000ea20000300a00 */
[----:B------:R-:W-:-:S03]  /*65e90*/  IMAD.MOV.U32 R248, RZ, RZ, R67 ;  /* 0x000000fffff87224 */ /* 0x000fc600078e0043 */
[----:B------:R-:W2:Y:S01]  /*65ea0*/  LDL.LU.64 R66, [R1+0x1658] ;  /* 0x0016580001427983 */ /* 0x000ea20000300a00 */
[C---:B----4-:R-:W-:Y:S08]  /*65eb0*/  HMMA.1688.F32.TF32 R76, R56.reuse, R216, R76 ;  /* 0x000000d8384c723c */ /* 0x050ff0000008104c */
[----:B---3--:R-:W-:Y:S11]  /*65ec0*/  HMMA.1688.F32.TF32 R60, R56, R124, R60 ;  /* 0x0000007c383c723c */ /* 0x008ff6000008103c */
[----:B------:R-:W-:Y:S04]  /*65ed0*/  @!UPT UIADD3 URZ, URZ, URZ, URZ ;  /* 0x0000003f3f3ff290 */ /* 0x000fe8000fffe03f */
[----:B------:R3:W-:Y:S04]  /*65ee0*/  STL.64 [R1+0x50], R76 ;  /* 0x0000504c01007387 */ /* 0x0007e80000100a00 */
[----:B------:R4:W-:Y:S05]  /*65ef0*/  STL.64 [R1+0x58], R78 ;  /* 0x0000584e01007387 */ /* 0x0009ea0000100a00 */
[----:B-1----:R-:W-:Y:S01]  /*65f00*/  IMAD.MOV.U32 R106, RZ, RZ, R60 ;  /* 0x000000ffff6a7224 */ /* 0x002fe200078e003c */
[----:B------:R-:W-:Y:S01]  /*65f10*/  MOV R22, R62 ;  /* 0x0000003e00167202 */ /* 0x000fe20000000f00 */
[----:B------:R-:W-:-:S02]  /*65f20*/  IMAD.MOV.U32 R107, RZ, RZ, R61 ;  /* 0x000000ffff6b7224 */ /* 0x000fc400078e003d */
[----:B------:R-:W-:Y:S01]  /*65f30*/  IMAD.MOV.U32 R23, RZ, RZ, R63 ;  /* 0x000000ffff177224 */ /* 0x000fe200078e003f */
[----:B------:R-:W3:Y:S04]  /*65f40*/  LDL.LU.64 R60, [R1+0x1640] ;  /* 0x00164000013c7983 */ /* 0x000ee80000300a00 */
[----:B------:R-:W3:Y:S04]  /*65f50*/  LDL.LU.64 R62, [R1+0x1648] ;  /* 0x00164800013e7983 */ /* 0x000ee80000300a00 */
[----:B------:R-:W-:Y:S04]  /*65f60*/  STL [R1+0x5744], R107 ;  /* 0x0057446b01007387 */ /* 0x000fe80000100800 */
[----:B------:R-:W-:Y:S01]  /*65f70*/  STL [R1+0x5740], R106 ;  /* 0x0057406a01007387 */ /* 0x000fe20000100800 */
[----:B------:R-:W-:Y:S03]  /*65f80*/  HMMA.1688.F32.TF32 R72, R56, R120, R72 ;  /* 0x000000783848723c */ /* 0x000fe60000081048 */
[----:B------:R-:W-:Y:S04]  /*65f90*/  STL [R1+0x573c], R22 ;  /* 0x00573c1601007387 */ /* 0x000fe80000100800 */
[----:B------:R-:W-:Y:S11]  /*65fa0*/  STL [R1+0x5738], R23 ;  /* 0x0057381701007387 */ /* 0x000ff60000100800 */
[----:B------:R-:W-:Y:S06]  /*65fb0*/  @!UPT UIADD3 URZ, URZ, URZ, URZ ;  /* 0x0000003f3f3ff290 */ /* 0x000fec000fffe03f */
[----:B------:R-:W-:Y:S02]  /*65fc0*/  IMAD.MOV.U32 R10, RZ, RZ, R72 ;  /* 0x000000ffff0a7224 */ /* 0x000fe400078e0048 */
[----:B------:R-:W-:Y:S02]  /*65fd0*/  IMAD.MOV.U32 R11, RZ, RZ, R73 ;  /* 0x000000ffff0b7224 */ /* 0x000fe400078e0049 */
[----:B------:R-:W-:Y:S01]  /*65fe0*/  IMAD.MOV.U32 R31, RZ, RZ, R75 ;  /* 0x000000ffff1f7224 */ /* 0x000fe200078e004b */
[----:B------:R-:W4:Y:S01]  /*65ff0*/  LDL.LU.64 R72, [R1+0x1630] ;  /* 0x0016300001487983 */ /* 0x000f220000300a00 */
[----:B------:R-:W-:-:S03]  /*66000*/  IMAD.MOV.U32 R30, RZ, RZ, R74 ;  /* 0x000000ffff1e7224 */ /* 0x000fc600078e004a */
[----:B------:R-:W4:Y:S04]  /*66010*/  LDL.LU.64 R74, [R1+0x1638] ;  /* 0x00163800014a7983 */ /* 0x000f280000300a00 */
[----:B------:R-:W-:Y:S04]  /*66020*/  STL [R1+0x574c], R31 ;  /* 0x00574c1f01007387 */ /* 0x000fe80000100800 */
[----:B------:R-:W-:Y:S04]  /*66030*/  STL [R1+0x5748], R30 ;  /* 0x0057481e01007387 */ /* 0x000fe80000100800 */
[----:B------:R-:W-:Y:S04]  /*66040*/  STL [R1+0x5734], R11 ;  /* 0x0057340b01007387 */ /* 0x000fe80000100800 */
[----:B------:R1:W-:Y:S01]  /*66050*/  STL [R1+0x5730], R10 ;  /* 0x0057300a01007387 */ /* 0x0003e20000100800 */
[----:B--2---:R-:W-:Y:S11]  /*66060*/  HMMA.1688.F32.TF32 R64, R56, R116, R64 ;  /* 0x000000743840723c */ /* 0x004ff60000081040 */
[----:B------:R-:W-:Y:S11]  /*66070*/  @!UPT UIADD3 URZ, URZ, URZ, URZ ;  /* 0x0000003f3f3ff290 */ /* 0x000ff6000fffe03f */
[----:B------:R-:W-:Y:S02]  /*66080*/  @!UPT UIADD3 URZ, URZ, URZ, URZ ;  /* 0x0000003f3f3ff290 */ /* 0x000fe4000fffe03f */
[----:B------:R-:W-:Y:S01]  /*66090*/  MOV R18, R64 ;  /* 0x0000004000127202 */ /* 0x000fe20000000f00 */
[----:B------:R-:W-:Y:S02]  /*660a0*/  IMAD.MOV.U32 R19, RZ, RZ, R65 ;  /* 0x000000ffff137224 */ /* 0x000fe400078e0041 */
[----:B------:R-:W-:Y:S01]  /*660b0*/  IMAD.MOV.U32 R14, RZ, RZ, R66 ;  /* 0x000000ffff0e7224 */ /* 0x000fe200078e0042 */
[----:B------:R-:W2:Y:S01]  /*660c0*/  LDL.LU.64 R64, [R1+0x1700] ;  /* 0x0017000001407983 */ /* 0x000ea20000300a00 */
[----:B------:R-:W-:-:S03]  /*660d0*/  IMAD.MOV.U32 R15, RZ, RZ, R67 ;  /* 0x000000ffff0f7224 */ /* 0x000fc600078e0043 */
[----:B------:R-:W2:Y:S01]  /*660e0*/  LDL.LU.64 R66, [R1+0x1708] ;  /* 0x0017080001427983 */ /* 0x000ea20000300a00 */
[----:B---3--:R-:W-:Y:S03]  /*660f0*/  HMMA.1688.F32.TF32 R60, R56, R112, R60 ;  /* 0x00000070383c723c */ /* 0x008fe6000008103c */
[----:B------:R3:W-:Y:S04]  /*66100*/  STL [R1+0x575c], R15 ;  /* 0x00575c0f01007387 */ /* 0x0007e80000100800 */
[----:B------:R1:W-:Y:S04]  /*66110*/  STL [R1+0x5758], R14 ;  /* 0x0057580e01007387 */ /* 0x0003e80000100800 */
[----:B------:R1:W-:Y:S04]  /*66120*/  STL [R1+0x5754], R19 ;  /* 0x0057541301007387 */ /* 0x0003e80000100800 */
[----:B------:R1:W-:Y:S09]  /*66130*/  STL [R1+0x5750], R18 ;  /* 0x0057501201007387 */ /* 0x0003f20000100800 */
[----:B------:R-:W-:Y:S01]  /*66140*/  IMAD.MOV.U32 R70, RZ, RZ, R60 ;  /* 0x000000ffff467224 */ /* 0x000fe200078e003c */
[----:B------:R-:W-:Y:S01]  /*66150*/  MOV R98, R62 ;  /* 0x0000003e00627202 */ /* 0x000fe20000000f00 */
[----:B------:R-:W-:-:S02]  /*66160*/  IMAD.MOV.U32 R71, RZ, RZ, R61 ;  /* 0x000000ffff477224 */ /* 0x000fc400078e003d */
[----:B------:R-:W-:Y:S01]  /*66170*/  IMAD.MOV.U32 R99, RZ, RZ, R63 ;  /* 0x000000ffff637224 */ /* 0x000fe200078e003f */
[----:B------:R-:W3:Y:S04]  /*66180*/  LDL.LU.64 R60, [R1+0x16f0] ;  /* 0x0016f000013c7983 */ /* 0x000ee80000300a00 */
[----:B------:R-:W3:Y:S01]  /*66190*/  LDL.LU.64 R62, [R1+0x16f8] ;  /* 0x0016f800013e7983 */ /* 0x000ee20000300a00 */
[----:B------:R-:W-:Y:S03]  /*661a0*/  HMMA.1688.F32.TF32 R80, R56, R4, R80 ;  /* 0x000000043850723c */ /* 0x000fe60000081050 */
[----:B------:R-:W-:Y:S04]  /*661b0*/  STL [R1+0x576c], R99 ;  /* 0x00576c6301007387 */ /* 0x000fe80000100800 */
[----:B------:R-:W-:Y:S04]  /*661c0*/  STL [R1+0x5768], R98 ;  /* 0x0057686201007387 */ /* 0x000fe80000100800 */
[----:B------:R-:W-:Y:S04]  /*661d0*/  STL [R1+0x5764], R71 ;  /* 0x0057644701007387 */ /* 0x000fe80000100800 */
[----:B------:R-:W-:Y:S09]  /*661e0*/  STL [R1+0x5760], R70 ;  /* 0x0057604601007387 */ /* 0x000ff20000100800 */
[----:B------:R-:W-:Y:S01]  /*661f0*/  MOV R249, R80 ;  /* 0x0000005000f97202 */ /* 0x000fe20000000f00 */
[----:B------:R-:W-:-:S02]  /*66200*/  IMAD.MOV.U32 R250, RZ, RZ, R81 ;  /* 0x000000fffffa7224 */ /* 0x000fc400078e0051 */
[----:B------:R-:W-:Y:S01]  /*66210*/  IMAD.MOV.U32 R251, RZ, RZ, R82 ;  /* 0x000000fffffb7224 */ /* 0x000fe200078e0052 */
[----:B------:R-:W3:Y:S01]  /*66220*/  LDL.LU.64 R80, [R1+0x1770] ;  /* 0x0017700001507983 */ /* 0x000ee20000300a00 */
[----:B------:R-:W-:-:S03]  /*66230*/  IMAD.MOV.U32 R2, RZ, RZ, R83 ;  /* 0x000000ffff027224 */ /* 0x000fc600078e0053 */
[----:B------:R-:W3:Y:S04]  /*66240*/  LDL.LU.64 R82, [R1+0x1778] ;  /* 0x0017780001527983 */ /* 0x000ee80000300a00 */
[----:B------:R-:W3:Y:S04]  /*66250*/  LDL.LU.64 R76, [R1+0x1760] ;  /* 0x00176000014c7983 */ /* 0x000ee80000300a00 */
[----:B----4-:R-:W4:Y:S01]  /*66260*/  LDL.LU.64 R78, [R1+0x1768] ;  /* 0x00176800014e7983 */ /* 0x010f220000300a00 */
[C---:B------:R-:W-:Y:S11]  /*66270*/  HMMA.1688.F32.TF32 R72, R56.reuse, R108, R72 ;  /* 0x0000006c3848723c */ /* 0x040ff60000081048 */
[----:B------:R-:W-:Y:S11]  /*66280*/  @!UPT UIADD3 URZ, URZ, URZ, URZ ;  /* 0x0000003f3f3ff290 */ /* 0x000ff6000fffe03f */
[----:B------:R-:W-:Y:S02]  /*66290*/  @!UPT UIADD3 URZ, URZ, URZ, URZ ;  /* 0x0000003f3f3ff290 */ /* 0x000fe4000fffe03f */
[----:B-1----:R-:W-:Y:S02]  /*662a0*/  IMAD.MOV.U32 R10, RZ, RZ, R75 ;  /* 0x000000ffff0a7224 */ /* 0x002fe400078e004b */
[----:B------:R-:W-:Y:S02]  /*662b0*/  IMAD.MOV.U32 R11, RZ, RZ, R74 ;  /* 0x000000ffff0b7224 */ /* 0x000fe400078e004a */
[----:B------:R-:W-:Y:S02]  /*662c0*/  IMAD.MOV.U32 R22, RZ, RZ, R72 ;  /* 0x000000ffff167224 */ /* 0x000fe400078e0048 */
[----:B------:R-:W-:Y:S02]  /*662d0*/  IMAD.MOV.U32 R23, RZ, RZ, R73 ;  /* 0x000000ffff177224 */ /* 0x000fe400078e0049 */
[----:B------:R-:W4:Y:S04]  /*662e0*/  LDL.LU.64 R72, [R1+0x17a0] ;  /* 0x0017a00001487983 */ /* 0x000f280000300a00 */
[----:B------:R-:W4:Y:S04]  /*662f0*/  LDL.LU.64 R74, [R1+0x17a8] ;  /* 0x0017a800014a7983 */ /* 0x000f280000300a00 */
[----:B------:R1:W-:Y:S04]  /*66300*/  STL [R1+0x577c], R10 ;  /* 0x00577c0a01007387 */ /* 0x0003e80000100800 */
[----:B------:R1:W-:Y:S04]  /*66310*/  STL [R1+0x5778], R11 ;  /* 0x0057780b01007387 */ /* 0x0003e80000100800 */
[----:B------:R1:W-:Y:S04]  /*66320*/  STL [R1+0x5774], R23 ;  /* 0x0057741701007387 */ /* 0x0003e80000100800 */
        /* <DEDUP_REMOVED lines=12> */
[----:B------:R-:W-:Y:S04]  /*663f0*/  STL [R1+0x5788], R107 ;  /* 0x0057886b01007387 */ /* 0x000fe80000100800 */
[----:B------:R1:W-:Y:S04]  /*66400*/  STL [R1+0x5784], R30 ;  /* 0x0057841e01007387 */ /* 0x0003e80000100800 */
[----:B------:R1:W-:Y:S09]  /*66410*/  STL [R1+0x5780], R31 ;  /* 0x0057801f01007387 */ /* 0x0003f20000100800 */
[----:B------:R-:W-:Y:S01]  /*66420*/  IMAD.MOV.U32 R110, RZ, RZ, R60 ;  /* 0x000000ffff6e7224 */ /* 0x000fe200078e003c */
[----:B------:R-:W-:Y:S01]  /*66430*/  MOV R114, R62 ;  /* 0x0000003e00727202 */ /* 0x000fe20000000f00 */
[----:B------:R-:W-:-:S02]  /*66440*/  IMAD.MOV.U32 R111, RZ, RZ, R61 ;  /* 0x000000ffff6f7224 */ /* 0x000fc400078e003d */
[----:B------:R-:W-:Y:S01]  /*66450*/  IMAD.MOV.U32 R115, RZ, RZ, R63 ;  /* 0x000000ffff737224 */ /* 0x000fe200078e003f */
[----:B------:R-:W3:Y:S04]  /*66460*/  LDL.LU.64 R60, [R1+0x17e0] ;  /* 0x0017e000013c7983 */ /* 0x000ee80000300a00 */
[----:B------:R-:W3:Y:S04]  /*66470*/  LDL.LU.64 R62, [R1+0x17e8] ;  /* 0x0017e800013e7983 */ /* 0x000ee80000300a00 */
[----:B------:R-:W3:Y:S01]  /*66480*/  LDL.LU.64 R88, [R1+0x17d0] ;  /* 0x0017d00001587983 */ /* 0x000ee20000300a00 */
[----:B----4-:R-:W-:Y:S03]  /*66490*/  HMMA.1688.F32.TF32 R76, R56, R8, R76 ;  /* 0x00000008384c723c */ /* 0x010fe6000008104c */
[----:B------:R-:W4:Y:S11]  /*664a0*/  LDL.LU.64 R90, [R1+0x17d8] ;  /* 0x0017d800015a7983 */ /* 0x000f360000300a00 */
[----:B------:R-:W-:Y:S10]  /*664b0*/  @!UPT UIADD3 URZ, URZ, URZ, URZ ;  /* 0x0000003f3f3ff290 */ /* 0x000ff4000fffe03f */
[----:B------:R-:W-:Y:S01]  /*664c0*/  MOV R15, R76 ;  /* 0x0000004c000f7202 */ /* 0x000fe20000000f00 */
[----:B------:R-:W-:Y:S02]  /*664d0*/  IMAD.MOV.U32 R14, RZ, RZ, R77 ;  /* 0x000000ffff0e7224 */ /* 0x000fe400078e004d */
[----:B------:R-:W-:Y:S01]  /*664e0*/  IMAD.MOV.U32 R19, RZ, RZ, R78 ;  /* 0x000000ffff137224 */ /* 0x000fe200078e004e */
[----:B------:R-:W4:Y:S01]  /*664f0*/  LDL.LU.64 R76, [R1+0x30] ;  /* 0x00003000014c7983 */ /* 0x000f220000300a00 */
[----:B------:R-:W-:-:S03]  /*66500*/  IMAD.MOV.U32 R18, RZ, RZ, R79 ;  /* 0x000000ffff127224 */ /* 0x000fc600078e004f */
[----:B------:R-:W4:Y:S04]  /*66510*/  LDL.LU.64 R78, [R1+0x38] ;  /* 0x00003800014e7983 */ /* 0x000f280000300a00 */
[----:B------:R-:W4:Y:S04]  /*66520*/  LDL.LU.64 R84, [R1+0x20] ;  /* 0x0000200001547983 */ /* 0x000f280000300a00 */
[----:B------:R-:W4:Y:S01]  /*66530*/  LDL.LU.64 R86, [R1+0x28] ;  /* 0x0000280001567983 */ /* 0x000f220000300a00 */
[C---:B------:R-:W-:Y:S11]  /*66540*/  HMMA.1688.F32.TF32 R80, R56.reuse, R28, R80 ;  /* 0x0000001c3850723c */ /* 0x040ff60000081050 */
[----:B------:R-:W-:Y:S11]  /*66550*/  @!UPT UIADD3 URZ, URZ, URZ, URZ ;  /* 0x0000003f3f3ff290 */ /* 0x000ff6000fffe03f */
[----:B------:R-:W-:Y:S02]  /*66560*/  @!UPT UIADD3 URZ, URZ, URZ, URZ ;  /* 0x0000003f3f3ff290 */ /* 0x000fe4000fffe03f */
[----:B------:R-:W-:Y:S02]  /*66570*/  IMAD.MOV.U32 R118, RZ, RZ, R80 ;  /* 0x000000ffff767224 */ /* 0x000fe400078e0050 */
[----:B------:R-:W-:Y:S02]  /*66580*/  IMAD.MOV.U32 R218, RZ, RZ, R81 ;  /* 0x000000ffffda7224 */ /* 0x000fe400078e0051 */
[----:B------:R-:W-:Y:S02]  /*66590*/  IMAD.MOV.U32 R219, RZ, RZ, R82 ;  /* 0x000000ffffdb7224 */ /* 0x000fe400078e0052 */
[----:B------:R-:W-:Y:S01]  /*665a0*/  IMAD.MOV.U32 R119, RZ, RZ, R83 ;  /* 0x000000ffff777224 */ /* 0x000fe200078e0053 */
[----:B--2---:R-:W-:Y:S11]  /*665b0*/  HMMA.1688.F32.TF32 R64, R56, R16, R64 ;  /* 0x000000103840723c */ /* 0x004ff60000081040 */
[----:B------:R-:W-:Y:S11]  /*665c0*/  @!UPT UIADD3 URZ, URZ, URZ, URZ ;  /* 0x0000003f3f3ff290 */ /* 0x000ff6000fffe03f */
[----:B------:R-:W-:Y:S02]  /*665d0*/  @!UPT UIADD3 URZ, URZ, URZ, URZ ;  /* 0x0000003f3f3ff290 */ /* 0x000fe4000fffe03f */
[----:B-1----:R-:W-:Y:S02]  /*665e0*/  IMAD.MOV.U32 R10, RZ, RZ, R64 ;  /* 0x000000ffff0a7224 */ /* 0x002fe400078e0040 */
[----:B------:R-:W-:Y:S02]  /*665f0*/  IMAD.MOV.U32 R11, RZ, RZ, R65 ;  /* 0x000000ffff0b7224 */ /* 0x000fe400078e0041 */
[----:B------:R-:W-:Y:S01]  /*66600*/  IMAD.MOV.U32 R23, RZ, RZ, R66 ;  /* 0x000000ffff177224 */ /* 0x000fe200078e0042 */
[----:B------:R-:W2:Y:S01]  /*66610*/  LDL.LU.64 R64, [R1+0x10] ;  /* 0x0000100001407983 */ /* 0x000ea20000300a00 */
[----:B------:R-:W-:-:S03]  /*66620*/  IMAD.MOV.U32 R22, RZ, RZ, R67 ;  /* 0x000000ffff167224 */ /* 0x000fc600078e0043 */
[----:B------:R-:W2:Y:S04]  /*66630*/  LDL.LU.64 R66, [R1+0x18] ;  /* 0x0000180001427983 */ /* 0x000ea80000300a00 */
[----:B------:R-:W2:Y:S04]  /*66640*/  LDL.LU.64 R80, [R1+0x240] ;  /* 0x0002400001507983 */ /* 0x000ea80000300a00 */
[----:B------:R-:W2:Y:S01]  /*66650*/  LDL.LU.64 R82, [R1+0x248] ;  /* 0x0002480001527983 */ /* 0x000ea20000300a00 */
[----:B---3--:R-:W-:Y:S11]  /*66660*/  HMMA.1688.F32.TF32 R60, R56, R20, R60 ;  /* 0x00000014383c723c */ /* 0x008ff6000008103c */
[----:B------:R-:W-:Y:S11]  /*66670*/  @!UPT UIADD3 URZ, URZ, URZ, URZ ;  /* 0x0000003f3f3ff290 */ /* 0x000ff6000fffe03f */
[----:B------:R-:W-:Y:S02]  /*66680*/  @!UPT UIADD3 URZ, URZ, URZ, URZ ;  /* 0x0000003f3f3ff290 */ /* 0x000fe4000fffe03f */
[----:B------:R-:W-:Y:S01]  /*66690*/  MOV R122, R60 ;  /* 0x0000003c007a7202 */ /* 0x000fe20000000f00 */
[----:B------:R-:W-:Y:S02]  /*666a0*/  IMAD.MOV.U32 R126, RZ, RZ, R61 ;  /* 0x000000ffff7e7224 */ /* 0x000fe400078e003d */
[----:B------:R-:W-:Y:S01]  /*666b0*/  IMAD.MOV.U32 R127, RZ, RZ, R62 ;  /* 0x000000ffff7f7224 */ /* 0x000fe200078e003e */
[----:B------:R-:W3:Y:S01]  /*666c0*/  LDL.LU.64 R60, [R1+0x230] ;  /* 0x00023000013c7983 */ /* 0x000ee20000300a00 */
[----:B------:R-:W-:-:S03]  /*666d0*/  IMAD.MOV.U32 R123, RZ, RZ, R63 ;  /* 0x000000ffff7b7224 */ /* 0x000fc600078e003f */
[----:B------:R-:W3:Y:S04]  /*666e0*/  LDL.LU.64 R62, [R1+0x238] ;  /* 0x00023800013e7983 */ /* 0x000ee80000300a00 */
[----:B------:R-:W3:Y:S04]  /*666f0*/  LDL.LU.64 R100, [R1+0x220] ;  /* 0x0002200001647983 */ /* 0x000ee80000300a00 */
[----:B------:R-:W3:Y:S01]  /*66700*/  LDL.LU.64 R102, [R1+0x228] ;  /* 0x0002280001667983 */ /* 0x000ee20000300a00 */
[C---:B------:R-:W-:Y:S03]  /*66710*/  HMMA.1688.F32.TF32 R72, R56.reuse, R12, R72 ;  /* 0x0000000c3848723c */ /* 0x040fe60000081048 */
[----:B------:R-:W3:Y:S04]  /*66720*/  LDL.LU.64 R128, [R1+0x210] ;  /* 0x0002100001807983 */ /* 0x000ee80000300a00 */
[----:B------:R-:W3:Y:S01]  /*66730*/  LDL.LU.64 R130, [R1+0x218] ;  /* 0x0002180001827983 */ /* 0x000ee20000300a00 */
[----:B----4-:R-:W-:Y:S11]  /*66740*/  HMMA.1688.F32.TF32 R56, R56, R104, R88 ;  /* 0x000000683838723c */ /* 0x010ff60000081058 */
[----:B------:R-:W-:Y:S05]  /*66750*/  @!UPT UIADD3 URZ, URZ, URZ, URZ ;  /* 0x0000003f3f3ff290 */ /* 0x000fea000fffe03f */
[----:B------:R-:W-:Y:S01]  /*66760*/  IMAD.MOV.U32 R99, RZ, RZ, R72 ;  /* 0x000000ffff637224 */ /* 0x000fe200078e0048 */
[----:B------:R-:W-:Y:S01]  /*66770*/  MOV R71, R74 ;  /* 0x0000004a00477202 */ /* 0x000fe20000000f00 */
[----:B------:R-:W-:Y:S02]  /*66780*/  IMAD.MOV.U32 R98, RZ, RZ, R73 ;  /* 0x000000ffff627224 */ /* 0x000fe400078e0049 */
[----:B------:R-:W-:Y:S01]  /*66790*/  IMAD.MOV.U32 R70, RZ, RZ, R75 ;  /* 0x000000ffff467224 */ /* 0x000fe200078e004b */
[----:B------:R-:W4:Y:S04]  /*667a0*/  LDL.LU.64 R72, [R1+0x190] ;  /* 0x0001900001487983 */ /* 0x000f280000300a00 */
[----:B------:R-:W4:Y:S01]  /*667b0*/  LDL.LU.64 R74, [R1+0x198] ;  /* 0x00019800014a7983 */ /* 0x000f220000300a00 */
[----:B------:R-:W-:Y:S01]  /*667c0*/  IMAD.MOV.U32 R106, RZ, RZ, R56 ;  /* 0x000000ffff6a7224 */ /* 0x000fe200078e0038 */
[----:B------:R-:W-:Y:S01]  /*667d0*/  MOV R30, R58 ;  /* 0x0000003a001e7202 */ /* 0x000fe20000000f00 */
[----:B------:R-:W-:-:S02]  /*667e0*/  IMAD.MOV.U32 R107, RZ, RZ, R57 ;  /* 0x000000ffff6b7224 */ /* 0x000fc400078e0039 */
[----:B------:R-:W-:Y:S02]  /*667f0*/  IMAD.MOV.U32 R31, RZ, RZ, R59 ;  /* 0x000000ffff1f7224 */ /* 0x000fe400078e003b */
[C---:B------:R-:W-:Y:S01]  /*66800*/  HMMA.1688.F32.TF32 R56, R52.reuse, R24, R76 ;  /* 0x000000183438723c */ /* 0x040fe2000008104c */
[----:B------:R-:W4:Y:S04]  /*66810*/  LDL.LU.64 R76, [R1+0x250] ;  /* 0x00025000014c7983 */ /* 0x000f280000300a00 */
[----:B------:R-:W4:Y:S11]  /*66820*/  LDL.LU.64 R78, [R1+0x258] ;  /* 0x00025800014e7983 */ /* 0x000f360000300a00 */
[----:B------:R-:W-:Y:S07]  /*66830*/  @!UPT UIADD3 URZ, URZ, URZ, URZ ;  /* 0x0000003f3f3ff290 */ /* 0x000fee000fffe03f */
[----:B------:R-:W-:Y:S04]  /*66840*/  STL.64 [R1+0x350], R56 ;  /* 0x0003503801007387 */ /* 0x000fe80000100a00 */
[----:B------:R1:W-:Y:S04]  /*66850*/  STL.64 [R1+0x358], R58 ;  /* 0x0003583a01007387 */ /* 0x0003e80000100a00 */
[----:B------:R-:W4:Y:S04]  /*66860*/  LDL.LU.64 R88, [R1+0x260] ;  /* 0x0002600001587983 */ /* 0x000f280000300a00 */
[----:B------:R-:W4:Y:S01]  /*66870*/  LDL.LU.64 R90, [R1+0x268] ;  /* 0x00026800015a7983 */ /* 0x000f220000300a00 */
[C---:B-1----:R-:W-:Y:S11]  /*66880*/  HMMA.1688.F32.TF32 R56, R52.reuse, R4, R84 ;  /* 0x000000043438723c */ /* 0x042ff60000081054 */
[----:B------:R-:W-:Y:S11]  /*66890*/  @!UPT UIADD3 URZ, URZ, URZ, URZ ;  /* 0x0000003f3f3ff290 */ /* 0x000ff6000fffe03f */
[----:B------:R-:W-:Y:S01]  /*668a0*/  @!UPT UIADD3 URZ, URZ, URZ, URZ ;  /* 0x0000003f3f3ff290 */ /* 0x000fe2000fffe03f */
[----:B------:R-:W-:Y:S04]  /*668b0*/  STL.64 [R1+0x330], R56 ;  /* 0x0003303801007387 */ /* 0x000fe80000100a00 */
[----:B------:R2:W-:Y:S04]  /*668c0*/  STL.64 [R1+0x338], R58 ;  /* 0x0003383a01007387 */ /* 0x0005e80000100a00 */
[----:B------:R-:W4:Y:S04]  /*668d0*/  LDL.LU.64 R84, [R1+0x280] ;  /* 0x0002800001547983 */ /* 0x000f280000300a00 */
[----:B------:R-:W4:Y:S01]  /*668e0*/  LDL.LU.64 R86, [R1+0x288] ;  /* 0x0002880001567983 */ /* 0x000f220000300a00 */
[C---:B--2---:R-:W-:Y:S03]  /*668f0*/  HMMA.1688.F32.TF32 R56, R52.reuse, R216, R64 ;  /* 0x000000d83438723c */ /* 0x044fe60000081040 */
[----:B------:R-:W-:Y:S04]  /*66900*/  LDS R64, [R252+0xc0080] ;  /* 0x0c008000fc407984 */ /* 0x000fe80000000800 */
[----:B------:R-:W-:Y:S04]  /*66910*/  LDS R66, [R252+0xc1080] ;  /* 0x0c108000fc427984 */ /* 0x000fe80000000800 */
[----:B------:R-:W-:Y:S04]  /*66920*/  LDS R65, [R3+0xc0080] ;  /* 0x0c00800003417984 */ /* 0x000fe80000000800 */
[----:B------:R-:W1:Y:S08]  /*66930*/  LDS R67, [R3+0xc1080] ;  /* 0x0c10800003437984 */ /* 0x000e700000000800 */
[----:B------:R-:W-:Y:S04]  /*66940*/  STL.64 [R1+0x320], R56 ;  /* 0x0003203801007387 */ /* 0x000fe80000100a00 */
[----:B------:R2:W-:Y:S02]  /*66950*/  STL.64 [R1+0x328], R58 ;  /* 0x0003283a01007387 */ /* 0x0005e40000100a00 */
[C---:B--2---:R-:W-:Y:S02]  /*66960*/  HMMA.1688.F32.TF32 R56, R52.reuse, R124, R80 ;  /* 0x0000007c3438723c */ /* 0x044fe40000081050 */
[----:B------:R-:W2:Y:S04]  /*66970*/  LDL.LU.64 R80, [R1+0x270] ;  /* 0x0002700001507983 */ /* 0x000ea80000300a00 */
[----:B------:R-:W2:Y:S11]  /*66980*/  LDL.LU.64 R82, [R1+0x278] ;  /* 0x0002780001527983 */ /* 0x000eb60000300a00 */
[----:B------:R-:W-:Y:S06]  /*66990*/  @!UPT UIADD3 URZ, URZ, URZ, URZ ;  /* 0x0000003f3f3ff290 */ /* 0x000fec000fffe03f */
[----:B------:R-:W-:Y:S04]  /*669a0*/  STL.64 [R1+0x310], R56 ;  /* 0x0003103801007387 */ /* 0x000fe80000100a00 */
[----:B------:R3:W-:Y:S02]  /*669b0*/  STL.64 [R1+0x318], R58 ;  /* 0x0003183a01007387 */ /* 0x0007e40000100a00 */
[C---:B---3--:R-:W-:Y:S02]  /*669c0*/  HMMA.1688.F32.TF32 R56, R52.reuse, R120, R60 ;  /* 0x000000783438723c */ /* 0x048fe4000008103c */
[----:B------:R-:W3:Y:S04]  /*669d0*/  LDL.LU.64 R60, [R1+0x8e0] ;  /* 0x0008e000013c7983 */ /* 0x000ee80000300a00 */
[----:B------:R-:W3:Y:S11]  /*669e0*/  LDL.LU.64 R62, [R1+0x8e8] ;  /* 0x0008e800013e7983 */ /* 0x000ef60000300a00 */
[----:B------:R-:W-:Y:S06]  /*669f0*/  @!UPT UIADD3 URZ, URZ, URZ, URZ ;  /* 0x0000003f3f3ff290 */ /* 0x000fec000fffe03f */
[----:B------:R-:W-:Y:S04]  /*66a00*/  STL.64 [R1+0x2f0], R56 ;  /* 0x0002f03801007387 */ /* 0x000fe80000100a00 */
[----:B------:R1:W-:Y:S02]  /*66a10*/  STL.64 [R1+0x2f8], R58 ;  /* 0x0002f83a01007387 */ /* 0x0003e40000100a00 */
[C---:B-1----:R-:W-:Y:S02]  /*66a20*/  HMMA.1688.F32.TF32 R56, R52.reuse, R116, R100 ;  /* 0x000000743438723c */ /* 0x042fe40000081064 */
[----:B------:R-:W3:Y:S04]  /*66a30*/  LDL.LU.64 R100, [R1+0x8d0] ;  /* 0x0008d00001647983 */ /* 0x000ee80000300a00 */
[----:B------:R-:W3:Y:S02]  /*66a40*/  LDL.LU.64 R102, [R1+0x8d8] ;  /* 0x0008d80001667983 */ /* 0x000ee40000300a00 */
[C---:B------:R-:W-:Y:S11]  /*66a50*/  HMMA.1688.F32.TF32 R128, R52.reuse, R112, R128 ;  /* 0x000000703480723c */ /* 0x040ff60000081080 */
[----:B------:R-:W-:Y:S04]  /*66a60*/  @!UPT UIADD3 URZ, URZ, URZ, URZ ;  /* 0x0000003f3f3ff290 */ /* 0x000fe8000fffe03f */
[----:B------:R1:W-:Y:S04]  /*66a70*/  STL.64 [R1+0x2e0], R56 ;  /* 0x0002e03801007387 */ /* 0x0003e80000100a00 */
[----:B------:R1:W-:Y:S04]  /*66a80*/  STL.64 [R1+0x2e8], R58 ;  /* 0x0002e83a01007387 */ /* 0x0003e80000100a00 */
[----:B-1----:R-:W3:Y:S04]  /*66a90*/  LDL.LU.64 R56, [R1+0x8b0] ;  /* 0x0008b00001387983 */ /* 0x002ee80000300a00 */
[----:B------:R-:W3:Y:S04]  /*66aa0*/  LDL.LU.64 R58, [R1+0x8b8] ;  /* 0x0008b800013a7983 */ /* 0x000ee80000300a00 */
[----:B------:R-:W-:Y:S04]  /*66ab0*/  STL.64 [R1+0x2c0], R128 ;  /* 0x0002c08001007387 */ /* 0x000fe80000100a00 */
[----:B------:R4:W-:Y:S02]  /*66ac0*/  STL.64 [R1+0x2c8], R130 ;  /* 0x0002c88201007387 */ /* 0x0009e40000100a00 */
[C---:B----4-:R-:W-:Y:S02]  /*66ad0*/  HMMA.1688.F32.TF32 R128, R52.reuse, R108, R72 ;  /* 0x0000006c3480723c */ /* 0x050fe40000081048 */
[----:B------:R-:W4:Y:S04]  /*66ae0*/  LDL.LU.64 R72, [R1+0x790] ;  /* 0x0007900001487983 */ /* 0x000f280000300a00 */
[----:B------:R-:W4:Y:S11]  /*66af0*/  LDL.LU.64 R74, [R1+0x798] ;  /* 0x00079800014a7983 */ /* 0x000f360000300a00 */
[----:B------:R-:W-:Y:S06]  /*66b00*/  @!UPT UIADD3 URZ, URZ, URZ, URZ ;  /* 0x0000003f3f3ff290 */ /* 0x000fec000fffe03f */
[----:B------:R-:W-:Y:S04]  /*66b10*/  STL.64 [R1+0x2b0], R128 ;  /* 0x0002b08001007387 */ /* 0x000fe80000100a00 */
[----:B------:R1:W-:Y:S02]  /*66b20*/  STL.64 [R1+0x2b8], R130 ;  /* 0x0002b88201007387 */ /* 0x0003e40000100a00 */
[C---:B-1----:R-:W-:Y:S02]  /*66b30*/  HMMA.1688.F32.TF32 R128, R52.reuse, R96, R76 ;  /* 0x000000603480723c */ /* 0x042fe4000008104c */
        /* <DEDUP_REMOVED lines=29> */
[C---:B-1----:R-:W-:Y:S08]  /*66d10*/  HMMA.1688.F32.TF32 R128, R52.reuse, R16, R100 ;  /* 0x000000103480723c */ /* 0x042ff00000081064 */
[C---:B------:R-:W-:Y:S01]  /*66d20*/  HMMA.1688.F32.TF32 R100, R52.reuse, R20, R56 ;  /* 0x000000143464723c */ /* 0x040fe20000081038 */
[----:B------:R-:W3:Y:S11]  /*66d30*/  LDL.LU.64 R56, [R1+0x1580] ;  /* 0x0015800001387983 */ /* 0x000ef60000300a00 */
[----:B------:R-:W-:Y:S03]  /*66d40*/  @!UPT UIADD3 URZ, URZ, URZ, URZ ;  /* 0x0000003f3f3ff290 */ /* 0x000fe6000fffe03f */
[----:B------:R1:W-:Y:S04]  /*66d50*/  STL.64 [R1+0x250], R128 ;  /* 0x0002508001007387 */ /* 0x0003e80000100a00 */
[----:B------:R1:W-:Y:S04]  /*66d60*/  STL.64 [R1+0x258], R130 ;  /* 0x0002588201007387 */ /* 0x0003e80000100a00 */
[----:B------:R-:W3:Y:S01]  /*66d70*/  LDL.LU.64 R58, [R1+0x1588] ;  /* 0x00158800013a7983 */ /* 0x000ee20000300a00 */
[----:B----4-:R-:W-:Y:S03]  /*66d80*/  HMMA.1688.F32.TF32 R52, R52, R104, R72 ;  /* 0x000000683434723c */ /* 0x010fe60000081048 */
[----:B------:R-:W-:Y:S04]  /*66d90*/  STL.64 [R1+0x240], R100 ;  /* 0x0002406401007387 */ /* 0x000fe80000100a00 */
[----:B------:R-:W-:Y:S04]  /*66da0*/  STL.64 [R1+0x248], R102 ;  /* 0x0002486601007387 */ /* 0x000fe80000100a00 */
[----:B-1----:R-:W4:Y:S04]  /*66db0*/  LDL.LU.64 R128, [R1+0x1570] ;  /* 0x0015700001807983 */ /* 0x002f280000300a00 */
[----:B------:R-:W4:Y:S08]  /*66dc0*/  LDL.LU.64 R130, [R1+0x1578] ;  /* 0x0015780001827983 */ /* 0x000f300000300a00 */
[----:B------:R-:W-:Y:S04]  /*66dd0*/  STL.64 [R1+0x230], R52 ;  /* 0x0002303401007387 */ /* 0x000fe80000100a00 */
[----:B------:R1:W-:Y:S04]  /*66de0*/  STL.64 [R1+0x238], R54 ;  /* 0x0002383601007387 */ /* 0x0003e80000100a00 */
[----:B------:R-:W4:Y:S04]  /*66df0*/  LDL.LU.64 R72, [R1+0x1560] ;  /* 0x0015600001487983 */ /* 0x000f280000300a00 */
[----:B------:R-:W4:Y:S01]  /*66e00*/  LDL.LU.64 R74, [R1+0x1568] ;  /* 0x00156800014a7983 */ /* 0x000f220000300a00 */
[C---:B-1----:R-:W-:Y:S03]  /*66e10*/  HMMA.1688.F32.TF32 R52, R64.reuse, R24, R76 ;  /* 0x000000184034723c */ /* 0x042fe6000008104c */
[----:B------:R-:W4:Y:S04]  /*66e20*/  LDL.LU.64 R76, [R1+0x15f0] ;  /* 0x0015f000014c7983 */ /* 0x000f280000300a00 */
[----:B------:R-:W4:Y:S11]  /*66e30*/  LDL.LU.64 R78, [R1+0x15f8] ;  /* 0x0015f800014e7983 */ /* 0x000f360000300a00 */
[----:B------:R-:W-:Y:S05]  /*66e40*/  @!UPT UIADD3 URZ, URZ, URZ, URZ ;  /* 0x0000003f3f3ff290 */ /* 0x000fea000fffe03f */
        /* <DEDUP_REMOVED lines=18> */
[C---:B--2---:R-:W-:Y:S11]  /*66f70*/  HMMA.1688.F32.TF32 R52, R64.reuse, R124, R80 ;  /* 0x0000007c4034723c */ /* 0x044ff60000081050 */
[----:B------:R-:W-:Y:S11]  /*66f80*/  @!UPT UIADD3 URZ, URZ, URZ, URZ ;  /* 0x0000003f3f3ff290 */ /* 0x000ff6000fffe03f */
[----:B------:R-:W-:Y:S01]  /*66f90*/  @!UPT UIADD3 URZ, URZ, URZ, URZ ;  /* 0x0000003f3f3ff290 */ /* 0x000fe2000fffe03f */
[----:B------:R-:W-:Y:S04]  /*66fa0*/  STL.64 [R1+0x1e0], R52 ;  /* 0x0001e03401007387 */ /* 0x000fe80000100a00 */
[----:B------:R3:W-:Y:S04]  /*66fb0*/  STL.64 [R1+0x1e8], R54 ;  /* 0x0001e83601007387 */ /* 0x0007e80000100a00 */
[----:B------:R-:W2:Y:S04]  /*66fc0*/  LDL.LU.64 R80, [R1+0x1740] ;  /* 0x0017400001507983 */ /* 0x000ea80000300a00 */
[----:B------:R-:W2:Y:S01]  /*66fd0*/  LDL.LU.64 R82, [R1+0x1748] ;  /* 0x0017480001527983 */ /* 0x000ea20000300a00 */
[C---:B---3--:R-:W-:Y:S11]  /*66fe0*/  HMMA.1688.F32.TF32 R52, R64.reuse, R120, R60 ;  /* 0x000000784034723c */ /* 0x048ff6000008103c */
[----:B------:R-:W-:Y:S11]  /*66ff0*/  @!UPT UIADD3 URZ, URZ, URZ, URZ ;  /* 0x0000003f3f3ff290 */ /* 0x000ff6000fffe03f */
[----:B------:R-:W-:Y:S01]  /*67000*/  @!UPT UIADD3 URZ, URZ, URZ, URZ ;  /* 0x0000003f3f3ff290 */ /* 0x000fe2000fffe03f */
[----:B------:R-:W-:Y:S04]  /*67010*/  STL.64 [R1+0x1d0], R52 ;  /* 0x0001d03401007387 */ /* 0x000fe80000100a00 */
[----:B------:R1:W-:Y:S04]  /*67020*/  STL.64 [R1+0x1d8], R54 ;  /* 0x0001d83601007387 */ /* 0x0003e80000100a00 */
[----:B------:R-:W3:Y:S04]  /*67030*/  LDL.LU.64 R60, [R1+0x1730] ;  /* 0x00173000013c7983 */ /* 0x000ee80000300a00 */
[----:B------:R-:W3:Y:S01]  /*67040*/  LDL.LU.64 R62, [R1+0x1738] ;  /* 0x00173800013e7983 */ /* 0x000ee20000300a00 */
[C---:B-1----:R-:W-:Y:S03]  /*67050*/  HMMA.1688.F32.TF32 R52, R64.reuse, R116, R56 ;  /* 0x000000744034723c */ /* 0x042fe60000081038 */
[----:B------:R-:W3:Y:S04]  /*67060*/  LDL.LU.64 R56, [R1+0x17c0] ;  /* 0x0017c00001387983 */ /* 0x000ee80000300a00 */
[----:B------:R-:W3:Y:S01]  /*67070*/  LDL.LU.64 R58, [R1+0x17c8] ;  /* 0x0017c800013a7983 */ /* 0x000ee20000300a00 */
[C---:B----4-:R-:W-:Y:S11]  /*67080*/  HMMA.1688.F32.TF32 R128, R64.reuse, R112, R128 ;  /* 0x000000704080723c */ /* 0x050ff60000081080 */
[----:B------:R-:W-:Y:S04]  /*67090*/  @!UPT UIADD3 URZ, URZ, URZ, URZ ;  /* 0x0000003f3f3ff290 */ /* 0x000fe8000fffe03f */
[----:B------:R1:W-:Y:S04]  /*670a0*/  STL.64 [R1+0x1b0], R52 ;  /* 0x0001b03401007387 */ /* 0x0003e80000100a00 */
[----:B------:R4:W-:Y:S04]  /*670b0*/  STL.64 [R1+0x1b8], R54 ;  /* 0x0001b83601007387 */ /* 0x0009e80000100a00 */
[----:B-1----:R-:W3:Y:S04]  /*670c0*/  LDL.LU.64 R52, [R1+0x17b0] ;  /* 0x0017b00001347983 */ /* 0x002ee80000300a00 */
[----:B----4-:R-:W2:Y:S04]  /*670d0*/  LDL.LU.64 R54, [R1+0x17b8] ;  /* 0x0017b80001367983 */ /* 0x010ea80000300a00 */
[----:B------:R-:W-:Y:S04]  /*670e0*/  STL.64 [R1+0x1a0], R128 ;  /* 0x0001a08001007387 */ /* 0x000fe80000100a00 */
[----:B------:R1:W-:Y:S02]  /*670f0*/  STL.64 [R1+0x1a8], R130 ;  /* 0x0001a88201007387 */ /* 0x0003e40000100a00 */
[C---:B-1----:R-:W-:Y:S02]  /*67100*/  HMMA.1688.F32.TF32 R128, R64.reuse, R108, R72 ;  /* 0x0000006c4080723c */ /* 0x042fe40000081048 */
[----:B------:R-:W2:Y:S04]  /*67110*/  LDL.LU.64 R72, [R1+0x550] ;  /* 0x0005500001487983 */ /* 0x000ea80000300a00 */
[----:B------:R-:W2:Y:S11]  /*67120*/  LDL.LU.64 R74, [R1+0x558] ;  /* 0x00055800014a7983 */ /* 0x000eb60000300a00 */
[----:B------:R-:W-:Y:S06]  /*67130*/  @!UPT UIADD3 URZ, URZ, URZ, URZ ;  /* 0x0000003f3f3ff290 */ /* 0x000fec000fffe03f */
[----:B------:R-:W-:Y:S01]  /*67140*/  STL.64 [R1+0x190], R128 ;  /* 0x0001908001007387 */ /* 0x000fe20000100a00 */
[C---:B------:R-:W-:Y:S03]  /*67150*/  HMMA.1688.F32.TF32 R100, R64.reuse, R68, R100 ;  /* 0x000000444064723c */ /* 0x040fe60000081064 */
[----:B------:R1:W-:Y:S05]  /*67160*/  STL.64 [R1+0x198], R130 ;  /* 0x0001988201007387 */ /* 0x0003ea0000100a00 */
[C---:B-1----:R-:W-:Y:S01]  /*67170*/  HMMA.1688.F32.TF32 R128, R64.reuse, R96, R76 ;  /* 0x000000604080723c */ /* 0x042fe2000008104c */
[----:B------:R-:W2:Y:S04]  /*67180*/  LDL.LU.64 R76, [R1+0x540] ;  /* 0x00054000014c7983 */ /* 0x000ea80000300a00 */
[----:B------:R-:W2:Y:S03]  /*67190*/  LDL.LU.64 R78, [R1+0x548] ;  /* 0x00054800014e7983 */ /* 0x000ea60000300a00 */
[C---:B------:R-:W-:Y:S11]  /*671a0*/  HMMA.1688.F32.TF32 R88, R64.reuse, R28, R88 ;  /* 0x0000001c4058723c */ /* 0x040ff60000081058 */
[----:B------:R-:W-:Y:S04]  /*671b0*/  @!UPT UIADD3 URZ, URZ, URZ, URZ ;  /* 0x0000003f3f3ff290 */ /* 0x000fe8000fffe03f */
[----:B------:R-:W-:Y:S04]  /*671c0*/  STL.64 [R1+0x30], R128 ;  /* 0x0000308001007387 */ /* 0x000fe80000100a00 */
[----:B------:R-:W-:Y:S04]  /*671d0*/  STL.64 [R1+0x38], R130 ;  /* 0x0000388201007387 */ /* 0x000fe80000100a00 */
[----:B------:R1:W-:Y:S04]  /*671e0*/  STL.64 [R1+0x20], R100 ;  /* 0x0000206401007387 */ /* 0x0003e80000100a00 */
[----:B------:R1:W-:Y:S01]  /*671f0*/  STL.64 [R1+0x28], R102 ;  /* 0x0000286601007387 */ /* 0x0003e20000100a00 */
[C---:B------:R-:W-:Y:S03]  /*67200*/  HMMA.1688.F32.TF32 R84, R64.reuse, R8, R84 ;  /* 0x000000084054723c */ /* 0x040fe60000081054 */
[----:B------:R1:W-:Y:S04]  /*67210*/  STL.64 [R1+0x10], R88 ;  /* 0x0000105801007387 */ /* 0x0003e80000100a00 */
[----:B------:R1:W-:Y:S01]  /*67220*/  STL.64 [R1+0x18], R90 ;  /* 0x0000185a01007387 */ /* 0x0003e20000100a00 */
[C---:B--2---:R-:W-:Y:S11]  /*67230*/  HMMA.1688.F32.TF32 R244, R64.reuse, R12, R80 ;  /* 0x0000000c40f4723c */ /* 0x044ff60000081050 */
[----:B------:R-:W-:Y:S11]  /*67240*/  @!UPT UIADD3 URZ, URZ, URZ, URZ ;  /* 0x0000003f3f3ff290 */ /* 0x000ff6000fffe03f */
[----:B------:R-:W-:Y:S01]  /*67250*/  @!UPT UIADD3 URZ, URZ, URZ, URZ ;  /* 0x0000003f3f3ff290 */ /* 0x000fe2000fffe03f */
[----:B------:R-:W-:Y:S04]  /*67260*/  STL.64 [R1+0x5578], R246 ;  /* 0x005578f601007387 */ /* 0x000fe80000100a00 */
[----:B------:R2:W-:Y:S04]  /*67270*/  STL.64 [R1], R84 ;  /* 0x0000005401007387 */ /* 0x0005e80000100a00 */
[----:B------:R2:W-:Y:S04]  /*67280*/  STL.64 [R1+0x8], R86 ;  /* 0x0000085601007387 */ /* 0x0005e80000100a00 */
[----:B------:R-:W-:Y:S04]  /*67290*/  STL.64 [R1+0x5570], R244 ;  /* 0x005570f401007387 */ /* 0x000fe80000100a00 */
[----:B-1----:R-:W4:Y:S04]  /*672a0*/  LDL.LU.64 R100, [R1+0x530] ;  /* 0x0005300001647983 */ /* 0x002f280000300a00 */
[----:B------:R-:W4:Y:S01]  /*672b0*/  LDL.LU.64 R102, [R1+0x538] ;  /* 0x0005380001667983 */ /* 0x000f220000300a00 */
[C---:B---3--:R-:W-:Y:S03]  /*672c0*/  HMMA.1688.F32.TF32 R240, R64.reuse, R16, R60 ;  /* 0x0000001040f0723c */ /* 0x048fe6000008103c */
[----:B------:R-:W3:Y:S04]  /*672d0*/  LDL.LU.64 R88, [R1+0x500] ;  /* 0x0005000001587983 */ /* 0x000ee80000300a00 */
[----:B------:R-:W3:Y:S11]  /*672e0*/  LDL.LU.64 R90, [R1+0x508] ;  /* 0x00050800015a7983 */ /* 0x000ef60000300a00 */
[----:B------:R-:W-:Y:S05]  /*672f0*/  @!UPT UIADD3 URZ, URZ, URZ, URZ ;  /* 0x0000003f3f3ff290 */ /* 0x000fea000fffe03f */
[----:B------:R-:W-:Y:S04]  /*67300*/  STL.64 [R1+0x5588], R242 ;  /* 0x005588f201007387 */ /* 0x000fe80000100a00 */
[----:B------:R-:W-:Y:S01]  /*67310*/  STL.64 [R1+0x5580], R240 ;  /* 0x005580f001007387 */ /* 0x000fe20000100a00 */
[C---:B------:R-:W-:Y:S03]  /*67320*/  HMMA.1688.F32.TF32 R60, R64.reuse, R20, R56 ;  /* 0x00000014403c723c */ /* 0x040fe60000081038 */
[----:B------:R-:W3:Y:S04]  /*67330*/  LDL.LU.64 R56, [R1+0x4e0] ;  /* 0x0004e00001387983 */ /* 0x000ee80000300a00 */
[----:B------:R-:W3:Y:S01]  /*67340*/  LDL.LU.64 R58, [R1+0x4e8] ;  /* 0x0004e800013a7983 */ /* 0x000ee20000300a00 */
[----:B--2---:R-:W-:Y:S11]  /*67350*/  HMMA.1688.F32.TF32 R64, R64, R104, R52 ;  /* 0x000000684040723c */ /* 0x004ff60000081034 */
[----:B------:R-:W-:Y:S04]  /*67360*/  @!UPT UIADD3 URZ, URZ, URZ, URZ ;  /* 0x0000003f3f3ff290 */ /* 0x000fe8000fffe03f */
[----:B------:R-:W-:Y:S04]  /*67370*/  STL.64 [R1+0x5598], R62 ;  /* 0x0055983e01007387 */ /* 0x000fe80000100a00 */
[----:B------:R-:W-:Y:S04]  /*67380*/  STL.64 [R1+0x5590], R60 ;  /* 0x0055903c01007387 */ /* 0x000fe80000100a00 */
[----:B------:R-:W2:Y:S04]  /*67390*/  LDL.LU.64 R84, [R1+0x4d0] ;  /* 0x0004d00001547983 */ /* 0x000ea80000300a00 */
[----:B------:R-:W2:Y:S04]  /*673a0*/  LDL.LU.64 R86, [R1+0x4d8] ;  /* 0x0004d80001567983 */ /* 0x000ea80000300a00 */
[----:B------:R-:W2:Y:S04]  /*673b0*/  LDL.LU.64 R52, [R1+0x4c0] ;  /* 0x0004c00001347983 */ /* 0x000ea80000300a00 */
[----:B------:R-:W2:Y:S01]  /*673c0*/  LDL.LU.64 R54, [R1+0x4c8] ;  /* 0x0004c80001367983 */ /* 0x000ea20000300a00 */
[C---:B------:R-:W-:Y:S03]  /*673d0*/  HMMA.1688.F32.TF32 R72, R92.reuse, R24, R72 ;  /* 0x000000185c48723c */ /* 0x040fe60000081048 */
[----:B------:R-:W-:Y:S04]  /*673e0*/  STL.64 [R1+0x55a8], R66 ;  /* 0x0055a84201007387 */ /* 0x000fe80000100a00 */
[----:B------:R-:W-:Y:S04]  /*673f0*/  STL.64 [R1+0x55a0], R64 ;  /* 0x0055a04001007387 */ /* 0x000fe80000100a00 */
[----:B------:R-:W2:Y:S04]  /*67400*/  LDL.LU.64 R80, [R1+0x4b0] ;  /* 0x0004b00001507983 */ /* 0x000ea80000300a00 */
[----:B------:R-:W2:Y:S08]  /*67410*/  LDL.LU.64 R82, [R1+0x4b8] ;  /* 0x0004b80001527983 */ /* 0x000eb00000300a00 */
[----:B------:R-:W-:Y:S04]  /*67420*/  STL.64 [R1+0x55b8], R74 ;  /* 0x0055b84a01007387 */ /* 0x000fe80000100a00 */
[----:B------:R1:W-:Y:S01]  /*67430*/  STL.64 [R1+0x55b0], R72 ;  /* 0x0055b04801007387 */ /* 0x0003e20000100a00 */
[C---:B------:R-:W-:Y:S03]  /*67440*/  HMMA.1688.F32.TF32 R180, R92.reuse, R4, R76 ;  /* 0x000000045cb4723c */ /* 0x040fe6000008104c */
[----:B------:R-:W2:Y:S04]  /*67450*/  LDL.LU.64 R76, [R1+0x780] ;  /* 0x00078000014c7983 */ /* 0x000ea80000300a00 */
[----:B------:R-:W2:Y:S04]  /*67460*/  LDL.LU.64 R78, [R1+0x788] ;  /* 0x00078800014e7983 */ /* 0x000ea80000300a00 */
[----:B-1----:R-:W2:Y:S04]  /*67470*/  LDL.LU.64 R72, [R1+0x770] ;  /* 0x0007700001487983 */ /* 0x002ea80000300a00 */
[----:B------:R-:W2:Y:S04]  /*67480*/  LDL.LU.64 R74, [R1+0x778] ;  /* 0x00077800014a7983 */ /* 0x000ea80000300a00 */
[----:B------:R-:W2:Y:S04]  /*67490*/  LDL.LU.64 R64, [R1+0x760] ;  /* 0x0007600001407983 */ /* 0x000ea80000300a00 */
[----:B------:R-:W2:Y:S04]  /*674a0*/  LDL.LU.64 R66, [R1+0x768] ;  /* 0x0007680001427983 */ /* 0x000ea80000300a00 */
[----:B------:R-:W-:Y:S04]  /*674b0*/  STL.64 [R1+0x55c8], R182 ;  /* 0x0055c8b601007387 */ /* 0x000fe80000100a00 */
[----:B------:R-:W-:Y:S01]  /*674c0*/  STL.64 [R1+0x55c0], R180 ;  /* 0x0055c0b401007387 */ /* 0x000fe20000100a00 */
[C---:B----4-:R-:W-:Y:S11]  /*674d0*/  HMMA.1688.F32.TF32 R200, R92.reuse, R216, R100 ;  /* 0x000000d85cc8723c */ /* 0x050ff60000081064 */
[----:B------:R-:W-:Y:S11]  /*674e0*/  @!UPT UIADD3 URZ, URZ, URZ, URZ ;  /* 0x0000003f3f3ff290 */ /* 0x000ff6000fffe03f */
[----:B------:R-:W-:Y:S01]  /*674f0*/  @!UPT UIADD3 URZ, URZ, URZ, URZ ;  /* 0x0000003f3f3ff290 */ /* 0x000fe2000fffe03f */
[----:B------:R-:W-:Y:S04]  /*67500*/  STL.64 [R1+0x55d8], R202 ;  /* 0x0055d8ca01007387 */ /* 0x000fe80000100a00 */
[----:B------:R-:W-:Y:S04]  /*67510*/  STL.64 [R1+0x55d0], R200 ;  /* 0x0055d0c801007387 */ /* 0x000fe80000100a00 */
[----:B------:R-:W4:Y:S04]  /*67520*/  LDL.LU.64 R60, [R1+0x750] ;  /* 0x00075000013c7983 */ /* 0x000f280000300a00 */
[----:B------:R-:W4:Y:S01]  /*67530*/  LDL.LU.64 R62, [R1+0x758] ;  /* 0x00075800013e7983 */ /* 0x000f220000300a00 */
[C---:B---3--:R-:W-:Y:S08]  /*67540*/  HMMA.1688.F32.TF32 R188, R92.reuse, R124, R88 ;  /* 0x0000007c5cbc723c */ /* 0x048ff00000081058 */
[C---:B------:R-:W-:Y:S11]  /*67550*/  HMMA.1688.F32.TF32 R128, R92.reuse, R120, R56 ;  /* 0x000000785c80723c */ /* 0x040ff60000081038 */
[----:B------:R-:W-:Y:S04]  /*67560*/  @!UPT UIADD3 URZ, URZ, URZ, URZ ;  /* 0x0000003f3f3ff290 */ /* 0x000fe8000fffe03f */
[----:B------:R-:W-:Y:S04]  /*67570*/  STL.64 [R1+0x55e8], R190 ;  /* 0x0055e8be01007387 */ /* 0x000fe80000100a00 */
[----:B------:R-:W-:Y:S04]  /*67580*/  STL.64 [R1+0x55e0], R188 ;  /* 0x0055e0bc01007387 */ /* 0x000fe80000100a00 */
[----:B------:R-:W3:Y:S04]  /*67590*/  LDL.LU.64 R56, [R1+0x4a0] ;  /* 0x0004a00001387983 */ /* 0x000ee80000300a00 */
[----:B------:R-:W3:Y:S04]  /*675a0*/  LDL.LU.64 R58, [R1+0x4a8] ;  /* 0x0004a800013a7983 */ /* 0x000ee80000300a00 */
[----:B------:R-:W-:Y:S01]  /*675b0*/  STL.64 [R1+0x55f8], R130 ;  /* 0x0055f88201007387 */ /* 0x000fe20000100a00 */
[C---:B--2---:R-:W-:Y:S08]  /*675c0*/  HMMA.1688.F32.TF32 R140, R92.reuse, R116, R84 ;  /* 0x000000745c8c723c */ /* 0x044ff00000081054 */
[C---:B------:R-:W-:Y:S01]  /*675d0*/  HMMA.1688.F32.TF32 R204, R92.reuse, R112, R52 ;  /* 0x000000705ccc723c */ /* 0x040fe20000081034 */
[----:B------:R1:W-:Y:S07]  /*675e0*/  STL.64 [R1+0x55f0], R128 ;  /* 0x0055f08001007387 */ /* 0x0003ee0000100a00 */
[C---:B------:R-:W-:Y:S07]  /*675f0*/  HMMA.1688.F32.TF32 R84, R92.reuse, R108, R80 ;  /* 0x0000006c5c54723c */ /* 0x040fee0000081050 */
[----:B------:R-:W-:Y:S04]  /*67600*/  STL.64 [R1+0x5608], R142 ;  /* 0x0056088e01007387 */ /* 0x000fe80000100a00 */
[----:B------:R-:W-:Y:S04]  /*67610*/  STL.64 [R1+0x5600], R140 ;  /* 0x0056008c01007387 */ /* 0x000fe80000100a00 */
[----:B------:R-:W2:Y:S04]  /*67620*/  LDL.LU.64 R52, [R1+0x490] ;  /* 0x0004900001347983 */ /* 0x000ea80000300a00 */
[----:B------:R-:W2:Y:S01]  /*67630*/  LDL.LU.64 R54, [R1+0x498] ;  /* 0x0004980001367983 */ /* 0x000ea20000300a00 */
[C---:B------:R-:W-:Y:S08]  /*67640*/  HMMA.1688.F32.TF32 R152, R92.reuse, R96, R76 ;  /* 0x000000605c98723c */ /* 0x040ff0000008104c */
[C---:B------:R-:W-:Y:S01]  /*67650*/  HMMA.1688.F32.TF32 R100, R92.reuse, R68, R72 ;  /* 0x000000445c64723c */ /* 0x040fe20000081048 */
[----:B------:R-:W-:Y:S04]  /*67660*/  STL.64 [R1+0x5618], R206 ;  /* 0x005618ce01007387 */ /* 0x000fe80000100a00 */
[----:B------:R-:W-:Y:S04]  /*67670*/  STL.64 [R1+0x5610], R204 ;  /* 0x005610cc01007387 */ /* 0x000fe80000100a00 */
[----:B------:R-:W-:Y:S04]  /*67680*/  STL.64 [R1+0x5628], R86 ;  /* 0x0056285601007387 */ /* 0x000fe80000100a00 */
[----:B------:R-:W-:Y:S04]  /*67690*/  STL.64 [R1+0x5620], R84 ;  /* 0x0056205401007387 */ /* 0x000fe80000100a00 */
[----:B------:R-:W-:Y:S04]  /*676a0*/  STL.64 [R1+0x5638], R154 ;  /* 0x0056389a01007387 */ /* 0x000fe80000100a00 */
[----:B------:R-:W-:Y:S01]  /*676b0*/  STL.64 [R1+0x5630], R152 ;  /* 0x0056309801007387 */ /* 0x000fe20000100a00 */
[C---:B------:R-:W-:Y:S03]  /*676c0*/  HMMA.1688.F32.TF32 R76, R92.reuse, R28, R64 ;  /* 0x0000001c5c4c723c */ /* 0x040fe60000081040 */
[----:B------:R-:W-:Y:S04]  /*676d0*/  STL.64 [R1+0x5648], R102 ;  /* 0x0056486601007387 */ /* 0x000fe80000100a00 */
[----:B------:R-:W-:Y:S04]  /*676e0*/  STL.64 [R1+0x5640], R100 ;  /* 0x0056406401007387 */ /* 0x000fe80000100a00 */
[----:B------:R-:W2:Y:S04]  /*676f0*/  LDL.LU.64 R88, [R1+0x480] ;  /* 0x0004800001587983 */ /* 0x000ea80000300a00 */
[----:B------:R-:W2:Y:S04]  /*67700*/  LDL.LU.64 R90, [R1+0x488] ;  /* 0x00048800015a7983 */ /* 0x000ea80000300a00 */
[----:B-1----:R-:W2:Y:S04]  /*67710*/  LDL.LU.64 R128, [R1+0x470] ;  /* 0x0004700001807983 */ /* 0x002ea80000300a00 */
[----:B------:R-:W2:Y:S04]  /*67720*/  LDL.LU.64 R130, [R1+0x478] ;  /* 0x0004780001827983 */ /* 0x000ea80000300a00 */
[----:B------:R-:W-:Y:S04]  /*67730*/  STL.64 [R1+0x5658], R78 ;  /* 0x0056584e01007387 */ /* 0x000fe80000100a00 */
[----:B------:R1:W-:Y:S01]  /*67740*/  STL.64 [R1+0x5650], R76 ;  /* 0x0056504c01007387 */ /* 0x0003e20000100a00 */
[C---:B----4-:R-:W-:Y:S03]  /*67750*/  HMMA.1688.F32.TF32 R80, R92.reuse, R8, R60 ;  /* 0x000000085c50723c */ /* 0x050fe6000008103c */
[----:B------:R-:W4:Y:S04]  /*67760*/  LDL.LU.64 R60, [R1+0x1480] ;  /* 0x00148000013c7983 */ /* 0x000f280000300a00 */
[----:B------:R-:W4:Y:S11]  /*67770*/  LDL.LU.64 R62, [R1+0x1488] ;  /* 0x00148800013e7983 */ /* 0x000f360000300a00 */
[----:B------:R-:W-:Y:S05]  /*67780*/  @!UPT UIADD3 URZ, URZ, URZ, URZ ;  /* 0x0000003f3f3ff290 */ /* 0x000fea000fffe03f */
[----:B------:R-:W-:Y:S04]  /*67790*/  STL.64 [R1+0x5668], R82 ;  /* 0x0056685201007387 */ /* 0x000fe80000100a00 */
[----:B------:R1:W-:Y:S01]  /*677a0*/  STL.64 [R1+0x5660], R80 ;  /* 0x0056605001007387 */ /* 0x0003e20000100a00 */
[C---:B---3--:R-:W-:Y:S03]  /*677b0*/  HMMA.1688.F32.TF32 R132, R92.reuse, R12, R56 ;  /* 0x0000000c5c84723c */ /* 0x048fe60000081038 */
[----:B------:R-:W3:Y:S04]  /*677c0*/  LDL.LU.64 R56, [R1+0x1470] ;  /* 0x0014700001387983 */ /* 0x000ee80000300a00 */
[----:B------:R-:W3:Y:S04]  /*677d0*/  LDL.LU.64 R58, [R1+0x1478] ;  /* 0x00147800013a7983 */ /* 0x000ee80000300a00 */
[----:B-1----:R-:W3:Y:S04]  /*677e0*/  LDL.LU.64 R76, [R1+0x1460] ;  /* 0x00146000014c7983 */ /* 0x002ee80000300a00 */
[----:B------:R-:W3:Y:S08]  /*677f0*/  LDL.LU.64 R78, [R1+0x1468] ;  /* 0x00146800014e7983 */ /* 0x000ef00000300a00 */
[----:B------:R-:W-:Y:S04]  /*67800*/  STL.64 [R1+0x5678], R134 ;  /* 0x0056788601007387 */ /* 0x000fe80000100a00 */
[----:B------:R-:W-:Y:S04]  /*67810*/  STL.64 [R1+0x5670], R132 ;  /* 0x0056708401007387 */ /* 0x000fe80000100a00 */
        /* <DEDUP_REMOVED lines=8> */
[----:B------:R-:W3:Y:S01]  /*678a0*/  LDL.LU.64 R72, [R1+0x1490] ;  /* 0x0014900001487983 */ /* 0x000ee20000300a00 */
[C---:B--2---:R-:W-:Y:S03]  /*678b0*/  HMMA.1688.F32.TF32 R136, R92.reuse, R16, R52 ;  /* 0x000000105c88723c */ /* 0x044fe60000081034 */
[----:B------:R-:W2:Y:S04]  /*678c0*/  LDL.LU.64 R74, [R1+0x1498] ;  /* 0x00149800014a7983 */ /* 0x000ea80000300a00 */
[----:B------:R-:W2:Y:S04]  /*678d0*/  LDL.LU.64 R52, [R1+0x1500] ;  /* 0x0015000001347983 */ /* 0x000ea80000300a00 */
[----:B------:R-:W2:Y:S11]  /*678e0*/  LDL.LU.64 R54, [R1+0x1508] ;  /* 0x0015080001367983 */ /* 0x000eb60000300a00 */
[----:B------:R-:W-:Y:S01]  /*678f0*/  @!UPT UIADD3 URZ, URZ, URZ, URZ ;  /* 0x0000003f3f3ff290 */ /* 0x000fe2000fffe03f */
[----:B------:R-:W-:Y:S04]  /*67900*/  STL.64 [R1+0x5688], R138 ;  /* 0x0056888a01007387 */ /* 0x000fe80000100a00 */
[----:B------:R-:W-:Y:S01]  /*67910*/  STL.64 [R1+0x5680], R136 ;  /* 0x0056808801007387 */ /* 0x000fe20000100a00 */
[C---:B------:R-:W-:Y:S08]  /*67920*/  HMMA.1688.F32.TF32 R88, R92.reuse, R20, R88 ;  /* 0x000000145c58723c */ /* 0x040ff00000081058 */
[----:B------:R-:W-:Y:S11]  /*67930*/  HMMA.1688.F32.TF32 R92, R92, R104, R128 ;  /* 0x000000685c5c723c */ /* 0x000ff60000081080 */
[----:B------:R-:W-:Y:S04]  /*67940*/  @!UPT UIADD3 URZ, URZ, URZ, URZ ;  /* 0x0000003f3f3ff290 */ /* 0x000fe8000fffe03f */
[----:B------:R-:W-:Y:S04]  /*67950*/  STL.64 [R1+0x5698], R90 ;  /* 0x0056985a01007387 */ /* 0x000fe80000100a00 */
[----:B------:R-:W-:Y:S04]  /*67960*/  STL.64 [R1+0x5690], R88 ;  /* 0x0056905801007387 */ /* 0x000fe80000100a00 */
[----:B------:R1:W-:Y:S04]  /*67970*/  STL [R1+0x556c], R95 ;  /* 0x00556c5f01007387 */ /* 0x0003e80000100800 */
[----:B-1----:R-:W2:Y:S01]  /*67980*/  LDL R95, [R1+0xb34] ;  /* 0x000b3400015f7983 */ /* 0x002ea20000100800 */
[C---:B----4-:R-:W-:Y:S03]  /*67990*/  HMMA.1688.F32.TF32 R224, R176.reuse, R24, R60 ;  /* 0x00000018b0e0723c */ /* 0x050fe6000008103c */
[----:B------:R-:W4:Y:S04]  /*679a0*/  LDL.LU.64 R60, [R1+0x1510] ;  /* 0x00151000013c7983 */ /* 0x000f280000300a00 */
[----:B------:R-:W4:Y:S01]  /*679b0*/  LDL.LU.64 R62, [R1+0x1518] ;  /* 0x00151800013e7983 */ /* 0x000f220000300a00 */
[C---:B---3--:R-:W-:Y:S11]  /*679c0*/  HMMA.1688.F32.TF32 R56, R176.reuse, R4, R56 ;  /* 0x00000004b038723c */ /* 0x048ff60000081038 */
[----:B------:R-:W-:Y:S04]  /*679d0*/  @!UPT UIADD3 URZ, URZ, URZ, URZ ;  /* 0x0000003f3f3ff290 */ /* 0x000fe8000fffe03f */
[----:B------:R-:W-:Y:S04]  /*679e0*/  STL.64 [R1+0x56a8], R226 ;  /* 0x0056a8e201007387 */ /* 0x000fe80000100a00 */
[----:B------:R-:W-:Y:S01]  /*679f0*/  STL.64 [R1+0x56a0], R224 ;  /* 0x0056a0e001007387 */ /* 0x000fe20000100a00 */
[C---:B------:R-:W-:Y:S03]  /*67a00*/  HMMA.1688.F32.TF32 R144, R176.reuse, R216, R76 ;  /* 0x000000d8b090723c */ /* 0x040fe6000008104c */
[----:B------:R-:W-:Y:S04]  /*67a10*/  STL.64 [R1+0x56b8], R58 ;  /* 0x0056b83a01007387 */ /* 0x000fe80000100a00 */
[----:B------:R1:W-:Y:S04]  /*67a20*/  STL.64 [R1+0x56b0], R56 ;  /* 0x0056b03801007387 */ /* 0x0003e80000100a00 */
[----:B------:R-:W3:Y:S04]  /*67a30*/  LDL.LU.64 R76, [R1+0x1610] ;  /* 0x00161000014c7983 */ /* 0x000ee80000300a00 */
[----:B------:R-:W3:Y:S01]  /*67a40*/  LDL.LU.64 R78, [R1+0x1618] ;  /* 0x00161800014e7983 */ /* 0x000ee20000300a00 */
[C---:B------:R-:W-:Y:S03]  /*67a50*/  HMMA.1688.F32.TF32 R212, R176.reuse, R120, R64 ;  /* 0x00000078b0d4723c */ /* 0x040fe60000081040 */
[----:B------:R-:W3:Y:S04]  /*67a60*/  LDL.LU.64 R64, [R1+0x1600] ;  /* 0x0016000001407983 */ /* 0x000ee80000300a00 */
[----:B------:R-:W3:Y:S04]  /*67a70*/  LDL.LU.64 R66, [R1+0x1608] ;  /* 0x0016080001427983 */ /* 0x000ee80000300a00 */
[----:B-1----:R-:W3:Y:S04]  /*67a80*/  LDL.LU.64 R56, [R1+0x16d0] ;  /* 0x0016d00001387983 */ /* 0x002ee80000300a00 */
[----:B------:R-:W3:Y:S01]  /*67a90*/  LDL.LU.64 R58, [R1+0x16d8] ;  /* 0x0016d800013a7983 */ /* 0x000ee20000300a00 */
[C---:B--2---:R-:W-:Y:S08]  /*67aa0*/  HMMA.1688.F32.TF32 R52, R176.reuse, R96, R52 ;  /* 0x00000060b034723c */ /* 0x044ff00000081034 */
[C---:B------:R-:W-:Y:S01]  /*67ab0*/  HMMA.1688.F32.TF32 R184, R176.reuse, R108, R72 ;  /* 0x0000006cb0b8723c */ /* 0x040fe20000081048 */
[----:B------:R-:W2:Y:S04]  /*67ac0*/  LDL.LU.64 R72, [R1+0x16c0] ;  /* 0x0016c00001487983 */ /* 0x000ea80000300a00 */
[----:B------:R-:W2:Y:S10]  /*67ad0*/  LDL.LU.64 R74, [R1+0x16c8] ;  /* 0x0016c800014a7983 */ /* 0x000eb40000300a00 */
[----:B------:R-:W-:Y:S04]  /*67ae0*/  STL [R1+0x54bc], R52 ;  /* 0x0054bc3401007387 */ /* 0x000fe80000100800 */
[----:B------:R1:W-:Y:S04]  /*67af0*/  STL [R1+0x54b8], R53 ;  /* 0x0054b83501007387 */ /* 0x0003e80000100800 */
[----:B------:R-:W-:Y:S04]  /*67b00*/  STL [R1+0x54b4], R54 ;  /* 0x0054b43601007387 */ /* 0x000fe80000100800 */
[----:B------:R1:W-:Y:S01]  /*67b10*/  STL [R1+0x54b0], R55 ;  /* 0x0054b03701007387 */ /* 0x0003e20000100800 */
[C---:B------:R-:W-:Y:S08]  /*67b20*/  HMMA.1688.F32.TF32 R148, R176.reuse, R124, R100 ;  /* 0x0000007cb094723c */ /* 0x040ff00000081064 */
[C---:B------:R-:W-:Y:S08]  /*67b30*/  HMMA.1688.F32.TF32 R220, R176.reuse, R116, R84 ;  /* 0x00000074b0dc723c */ /* 0x040ff00000081054 */
[C---:B------:R-:W-:Y:S01]  /*67b40*/  HMMA.1688.F32.TF32 R208, R176.reuse, R112, R80 ;  /* 0x00000070b0d0723c */ /* 0x040fe20000081050 */
[----:B------:R-:W-:Y:S04]  /*67b50*/  LDS R233, [R95+0xc0100] ;  /* 0x0c0100005fe97984 */ /* 0x000fe80000000800 */
[----:B------:R-:W1:Y:S04]  /*67b60*/  LDS R235, [R95+0xc1100] ;  /* 0x0c1100005feb7984 */ /* 0x000e680000000800 */
[----:B------:R-:W-:Y:S04]  /*67b70*/  LDS R229, [R95+0xc0180] ;  /* 0x0c0180005fe57984 */ /* 0x000fe80000000800 */
[----:B------:R-:W1:Y:S01]  /*67b80*/  LDS R231, [R95+0xc1180] ;  /* 0x0c1180005fe77984 */ /* 0x000e620000000800 */
[C---:B----4-:R-:W-:Y:S03]  /*67b90*/  HMMA.1688.F32.TF32 R164, R176.reuse, R68, R60 ;  /* 0x00000044b0a4723c */ /* 0x050fe6000008103c */
[----:B------:R-:W4:Y:S04]  /*67ba0*/  LDL.LU.64 R60, [R1+0x1780] ;  /* 0x00178000013c7983 */ /* 0x000f280000300a00 */
[----:B------:R-:W4:Y:S11]  /*67bb0*/  LDL.LU.64 R62, [R1+0x1788] ;  /* 0x00178800013e7983 */ /* 0x000f360000300a00 */
[----:B------:R-:W-:Y:S05]  /*67bc0*/  @!UPT UIADD3 URZ, URZ, URZ, URZ ;  /* 0x0000003f3f3ff290 */ /* 0x000fea000fffe03f */
[----:B------:R-:W-:Y:S04]  /*67bd0*/  STL [R1+0x54cc], R164 ;  /* 0x0054cca401007387 */ /* 0x000fe80000100800 */
[----:B------:R-:W-:Y:S04]  /*67be0*/  STL [R1+0x54c8], R165 ;  /* 0x0054c8a501007387 */ /* 0x000fe80000100800 */
[----:B------:R-:W-:Y:S04]  /*67bf0*/  STL [R1+0x54c4], R166 ;  /* 0x0054c4a601007387 */ /* 0x000fe80000100800 */
[----:B------:R-:W-:Y:S04]  /*67c00*/  STL [R1+0x54c0], R167 ;  /* 0x0054c0a701007387 */ /* 0x000fe80000100800 */
[----:B-1----:R-:W4:Y:S04]  /*67c10*/  LDL.LU.64 R52, [R1+0x1750] ;  /* 0x0017500001347983 */ /* 0x002f280000300a00 */
[----:B------:R-:W4:Y:S01]  /*67c20*/  LDL.LU.64 R54, [R1+0x1758] ;  /* 0x0017580001367983 */ /* 0x000f220000300a00 */
[C---:B---3--:R-:W-:Y:S08]  /*67c30*/  HMMA.1688.F32.TF32 R192, R176.reuse, R28, R76 ;  /* 0x0000001cb0c0723c */ /* 0x048ff0000008104c */
[C---:B------:R-:W-:Y:S11]  /*67c40*/  HMMA.1688.F32.TF32 R196, R176.reuse, R8, R64 ;  /* 0x00000008b0c4723c */ /* 0x040ff60000081040 */
[----:B------:R-:W-:Y:S04]  /*67c50*/  @!UPT UIADD3 URZ, URZ, URZ, URZ ;  /* 0x0000003f3f3ff290 */ /* 0x000fe8000fffe03f */
[----:B------:R-:W-:Y:S04]  /*67c60*/  STL [R1+0x54d8], R192 ;  /* 0x0054d8c001007387 */ /* 0x000fe80000100800 */
[----:B------:R-:W-:Y:S04]  /*67c70*/  STL [R1+0x54d4], R193 ;  /* 0x0054d4c101007387 */ /* 0x000fe80000100800 */
[----:B------:R-:W-:Y:S04]  /*67c80*/  STL [R1+0x54d0], R194 ;  /* 0x0054d0c201007387 */ /* 0x000fe80000100800 */
[----:B------:R-:W-:Y:S04]  /*67c90*/  STL [R1+0x54ac], R195 ;  /* 0x0054acc301007387 */ /* 0x000fe80000100800 */
[----:B------:R-:W3:Y:S04]  /*67ca0*/  LDL.LU.64 R64, [R1+0x460] ;  /* 0x0004600001407983 */ /* 0x000ee80000300a00 */
[----:B------:R-:W3:Y:S01]  /*67cb0*/  LDL.LU.64 R66, [R1+0x468] ;  /* 0x0004680001427983 */ /* 0x000ee20000300a00 */
[C---:B------:R-:W-:Y:S03]  /*67cc0*/  HMMA.1688.F32.TF32 R156, R176.reuse, R12, R56 ;  /* 0x0000000cb09c723c */ /* 0x040fe60000081038 */
[----:B------:R-:W-:Y:S04]  /*67cd0*/  STL [R1+0x54e4], R196 ;  /* 0x0054e4c401007387 */ /* 0x000fe80000100800 */
[----:B------:R-:W-:Y:S04]  /*67ce0*/  STL [R1+0x54e0], R197 ;  /* 0x0054e0c501007387 */ /* 0x000fe80000100800 */
[----:B------:R-:W-:Y:S04]  /*67cf0*/  STL [R1+0x54dc], R198 ;  /* 0x0054dcc601007387 */ /* 0x000fe80000100800 */
[----:B------:R-:W-:Y:S04]  /*67d00*/  STL [R1+0x54a8], R199 ;  /* 0x0054a8c701007387 */ /* 0x000fe80000100800 */
[----:B------:R-:W3:Y:S04]  /*67d10*/  LDL.LU.64 R56, [R1+0x450] ;  /* 0x0004500001387983 */ /* 0x000ee80000300a00 */
[----:B------:R-:W3:Y:S01]  /*67d20*/  LDL.LU.64 R58, [R1+0x458] ;  /* 0x00045800013a7983 */ /* 0x000ee20000300a00 */
[C---:B--2---:R-:W-:Y:S03]  /*67d30*/  HMMA.1688.F32.TF32 R160, R176.reuse, R16, R72 ;  /* 0x00000010b0a0723c */ /* 0x044fe60000081048 */
[----:B------:R-:W-:Y:S04]  /*67d40*/  STL [R1+0x54ec], R156 ;  /* 0x0054ec9c01007387 */ /* 0x000fe80000100800 */
[----:B------:R-:W-:Y:S04]  /*67d50*/  STL [R1+0x54e8], R157 ;  /* 0x0054e89d01007387 */ /* 0x000fe80000100800 */
[----:B------:R-:W-:Y:S04]  /*67d60*/  STL [R1+0x54a4], R158 ;  /* 0x0054a49e01007387 */ /* 0x000fe80000100800 */
[----:B------:R-:W-:Y:S08]  /*67d70*/  STL [R1+0x54a0], R159 ;  /* 0x0054a09f01007387 */ /* 0x000ff00000100800 */
[----:B------:R-:W-:Y:S04]  /*67d80*/  STL [R1+0x54f8], R160 ;  /* 0x0054f8a001007387 */ /* 0x000fe80000100800 */
[----:B------:R-:W-:Y:S04]  /*67d90*/  STL [R1+0x54f4], R161 ;  /* 0x0054f4a101007387 */ /* 0x000fe80000100800 */
[----:B------:R-:W-:Y:S04]  /*67da0*/  STL [R1+0x54f0], R162 ;  /* 0x0054f0a201007387 */ /* 0x000fe80000100800 */
[----:B------:R-:W-:Y:S01]  /*67db0*/  STL [R1+0x549c], R163 ;  /* 0x00549ca301007387 */ /* 0x000fe20000100800 */
[C---:B----4-:R-:W-:Y:S03]  /*67dc0*/  HMMA.1688.F32.TF32 R172, R176.reuse, R20, R60 ;  /* 0x00000014b0ac723c */ /* 0x050fe6000008103c */
[----:B------:R-:W2:Y:S04]  /*67dd0*/  LDL.LU.64 R60, [R1+0x360] ;  /* 0x00036000013c7983 */ /* 0x000ea80000300a00 */
[----:B------:R-:W2:Y:S11]  /*67de0*/  LDL.LU.64 R62, [R1+0x368] ;  /* 0x00036800013e7983 */ /* 0x000eb60000300a00 */
[----:B------:R-:W-:Y:S05]  /*67df0*/  @!UPT UIADD3 URZ, URZ, URZ, URZ ;  /* 0x0000003f3f3ff290 */ /* 0x000fea000fffe03f */
[----:B------:R1:W-:Y:S04]  /*67e00*/  STL [R1+0x5508], R172 ;  /* 0x005508ac01007387 */ /* 0x0003e80000100800 */
[----:B------:R4:W-:Y:S04]  /*67e10*/  STL [R1+0x5504], R173 ;  /* 0x005504ad01007387 */ /* 0x0009e80000100800 */
[----:B------:R1:W-:Y:S04]  /*67e20*/  STL [R1+0x5500], R174 ;  /* 0x005500ae01007387 */ /* 0x0003e80000100800 */
[----:B------:R1:W-:Y:S01]  /*67e30*/  STL [R1+0x54fc], R175 ;  /* 0x0054fcaf01007387 */ /* 0x0003e20000100800 */
[----:B------:R-:W-:Y:S03]  /*67e40*/  HMMA.1688.F32.TF32 R176, R176, R104, R52 ;  /* 0x00000068b0b0723c */ /* 0x000fe60000081034 */
[----:B------:R-:W2:Y:S04]  /*67e50*/  LDL.LU.64 R52, [R1+0x380] ;  /* 0x0003800001347983 */ /* 0x000ea80000300a00 */
[----:B------:R-:W2:Y:S11]  /*67e60*/  LDL.LU.64 R54, [R1+0x388] ;  /* 0x0003880001367983 */ /* 0x000eb60000300a00 */
[----:B------:R-:W-:Y:S05]  /*67e70*/  @!UPT UIADD3 URZ, URZ, URZ, URZ ;  /* 0x0000003f3f3ff290 */ /* 0x000fea000fffe03f */
[----:B------:R1:W-:Y:S04]  /*67e80*/  STL [R1+0x5518], R176 ;  /* 0x005518b001007387 */ /* 0x0003e80000100800 */
[----:B------:R1:W-:Y:S04]  /*67e90*/  STL [R1+0x5514], R177 ;  /* 0x005514b101007387 */ /* 0x0003e80000100800 */
[----:B------:R1:W-:Y:S04]  /*67ea0*/  STL [R1+0x5510], R178 ;  /* 0x005510b201007387 */ /* 0x0003e80000100800 */
[----:B------:R1:W-:Y:S01]  /*67eb0*/  STL [R1+0x550c], R179 ;  /* 0x00550cb301007387 */ /* 0x0003e20000100800 */
[C---:B---3--:R-:W-:Y:S08]  /*67ec0*/  HMMA.1688.F32.TF32 R168, R232.reuse, R24, R64 ;  /* 0x00000018e8a8723c */ /* 0x048ff00000081040 */
[----:B------:R-:W-:Y:S11]  /*67ed0*/  HMMA.1688.F32.TF32 R56, R232, R4, R56 ;  /* 0x00000004e838723c */ /* 0x000ff60000081038 */
[----:B------:R-:W-:Y:S04]  /*67ee0*/  @!UPT UIADD3 URZ, URZ, URZ, URZ ;  /* 0x0000003f3f3ff290 */ /* 0x000fe8000fffe03f */
[----:B------:R3:W-:Y:S04]  /*67ef0*/  STL [R1+0x5528], R168 ;  /* 0x005528a801007387 */ /* 0x0007e80000100800 */
[----:B------:R1:W-:Y:S04]  /*67f00*/  STL [R1+0x5524], R169 ;  /* 0x005524a901007387 */ /* 0x0003e80000100800 */
[----:B------:R1:W-:Y:S04]  /*67f10*/  STL [R1+0x5520], R170 ;  /* 0x005520aa01007387 */ /* 0x0003e80000100800 */
[----:B------:R1:W-:Y:S02]  /*67f20*/  STL [R1+0x551c], R171 ;  /* 0x00551cab01007387 */ /* 0x0003e40000100800 */
[----:B-1----:R-:W-:-:S02]  /*67f30*/  IMAD.MOV.U32 R172, RZ, RZ, R56 ;  /* 0x000000ffffac7224 */ /* 0x002fc400078e0038 */
[----:B----4-:R-:W-:Y:S02]  /*67f40*/  IMAD.MOV.U32 R173, RZ, RZ, R57 ;  /* 0x000000ffffad7224 */ /* 0x010fe400078e0039 */
[----:B------:R-:W-:Y:S01]  /*67f50*/  IMAD.MOV.U32 R174, RZ, RZ, R58 ;  /* 0x000000ffffae7224 */ /* 0x000fe200078e003a */
[----:B------:R-:W4:Y:S01]  /*67f60*/  LDL.LU.64 R56, [R1+0x390] ;  /* 0x0003900001387983 */ /* 0x000f220000300a00 */
[----:B------:R-:W-:-:S03]  /*67f70*/  IMAD.MOV.U32 R175, RZ, RZ, R59 ;  /* 0x000000ffffaf7224 */ /* 0x000fc600078e003b */
[----:B------:R-:W4:Y:S04]  /*67f80*/  LDL.LU.64 R58, [R1+0x398] ;  /* 0x00039800013a7983 */ /* 0x000f280000300a00 */
[----:B------:R-:W-:Y:S04]  /*67f90*/  STL [R1+0x5538], R175 ;  /* 0x005538af01007387 */ /* 0x000fe80000100800 */
[----:B------:R-:W-:Y:S04]  /*67fa0*/  STL [R1+0x5534], R174 ;  /* 0x005534ae01007387 */ /* 0x000fe80000100800 */
[----:B------:R-:W-:Y:S04]  /*67fb0*/  STL [R1+0x5530], R173 ;  /* 0x005530ad01007387 */ /* 0x000fe80000100800 */
[----:B------:R-:W-:Y:S04]  /*67fc0*/  STL [R1+0x552c], R172 ;  /* 0x00552cac01007387 */ /* 0x000fe80000100800 */
[----:B------:R-:W3:Y:S04]  /*67fd0*/  LDL.LU.64 R72, [R1+0x3a0] ;  /* 0x0003a00001487983 */ /* 0x000ee80000300a00 */
[----:B------:R-:W3:Y:S04]  /*67fe0*/  LDL.LU.64 R74, [R1+0x3a8] ;  /* 0x0003a800014a7983 */ /* 0x000ee80000300a00 */
[----:B------:R-:W3:Y:S04]  /*67ff0*/  LDL.LU.64 R64, [R1+0x3b0] ;  /* 0x0003b00001407983 */ /* 0x000ee80000300a00 */
[----:B------:R-:W3:Y:S01]  /*68000*/  LDL.LU.64 R66, [R1+0x3b8] ;  /* 0x0003b80001427983 */ /* 0x000ee20000300a00 */
[C---:B--2---:R-:W-:Y:S11]  /*68010*/  HMMA.1688.F32.TF32 R60, R232.reuse, R216, R60 ;  /* 0x000000d8e83c723c */ /* 0x044ff6000008103c */
[----:B------:R-:W-:Y:S11]  /*68020*/  @!UPT UIADD3 URZ, URZ, URZ, URZ ;  /* 0x0000003f3f3ff290 */ /* 0x000ff6000fffe03f */
[----:B------:R-:W-:Y:S02]  /*68030*/  @!UPT UIADD3 URZ, URZ, URZ, URZ ;  /* 0x0000003f3f3ff290 */ /* 0x000fe4000fffe03f */
[----:B------:R-:W-:Y:S01]  /*68040*/  IMAD.MOV.U32 R156, RZ, RZ, R63 ;  /* 0x000000ffff9c7224 */ /* 0x000fe200078e003f */
[C---:B------:R-:W-:Y:S01]  /*68050*/  HMMA.1688.F32.TF32 R52, R232.reuse, R124, R52 ;  /* 0x0000007ce834723c */ /* 0x040fe20000081034 */
[----:B------:R-:W-:Y:S01]  /*68060*/  IMAD.MOV.U32 R162, RZ, RZ, R62 ;  /* 0x000000ffffa27224 */ /* 0x000fe200078e003e */
[----:B------:R-:W-:Y:S01]  /*68070*/  MOV R160, R60 ;  /* 0x0000003c00a07202 */ /* 0x000fe20000000f00 */
[----:B------:R-:W-:Y:S01]  /*68080*/  IMAD.MOV.U32 R161, RZ, RZ, R61 ;  /* 0x000000ffffa17224 */ /* 0x000fe200078e003d */
[----:B------:R-:W-:Y:S04]  /*68090*/  STL [R1+0x5548], R156 ;  /* 0x0055489c01007387 */ /* 0x000fe80000100800 */
[----:B------:R-:W-:Y:S04]  /*680a0*/  STL [R1+0x5544], R162 ;  /* 0x005544a201007387 */ /* 0x000fe80000100800 */
[----:B------:R-:W-:Y:S04]  /*680b0*/  STL [R1+0x5540], R161 ;  /* 0x005540a101007387 */ /* 0x000fe80000100800 */
[----:B------:R-:W-:Y:S04]  /*680c0*/  STL [R1+0x553c], R160 ;  /* 0x00553ca001007387 */ /* 0x000fe80000100800 */
[----:B------:R-:W2:Y:S04]  /*680d0*/  LDL.LU.64 R60, [R1+0x3c0] ;  /* 0x0003c000013c7983 */ /* 0x000ea80000300a00 */
[----:B------:R-:W-:Y:S01]  /*680e0*/  IMAD.MOV.U32 R176, RZ, RZ, R52 ;  /* 0x000000ffffb07224 */ /* 0x000fe200078e0034 */
[----:B------:R-:W2:Y:S01]  /*680f0*/  LDL.LU.64 R62, [R1+0x3c8] ;  /* 0x0003c800013e7983 */ /* 0x000ea20000300a00 */
[----:B------:R-:W-:Y:S01]  /*68100*/  IMAD.MOV.U32 R177, RZ, RZ, R53 ;  /* 0x000000ffffb17224 */ /* 0x000fe200078e0035 */
[----:B------:R-:W-:Y:S01]  /*68110*/  MOV R178, R54 ;  /* 0x0000003600b27202 */ /* 0x000fe20000000f00 */
[----:B------:R-:W-:Y:S01]  /*68120*/  IMAD.MOV.U32 R179, RZ, RZ, R55 ;  /* 0x000000ffffb37224 */ /* 0x000fe200078e0037 */
[----:B------:R-:W2:Y:S04]  /*68130*/  LDL.LU.64 R52, [R1+0x3d0] ;  /* 0x0003d00001347983 */ /* 0x000ea80000300a00 */
[----:B------:R-:W2:Y:S04]  /*68140*/  LDL.LU.64 R54, [R1+0x3d8] ;  /* 0x0003d80001367983 */ /* 0x000ea80000300a00 */
[----:B------:R1:W-:Y:S04]  /*68150*/  STL [R1+0x5558], R179 ;  /* 0x005558b301007387 */ /* 0x0003e80000100800 */
[----:B------:R1:W-:Y:S04]  /*68160*/  STL [R1+0x5554], R178 ;  /* 0x005554b201007387 */ /* 0x0003e80000100800 */
[----:B------:R1:W-:Y:S04]  /*68170*/  STL [R1+0x5550], R177 ;  /* 0x005550b101007387 */ /* 0x0003e80000100800 */
[----:B------:R1:W-:Y:S01]  /*68180*/  STL [R1+0x554c], R176 ;  /* 0x00554cb001007387 */ /* 0x0003e20000100800 */
[----:B----4-:R-:W-:Y:S11]  /*68190*/  HMMA.1688.F32.TF32 R56, R232, R120, R56 ;  /* 0x00000078e838723c */ /* 0x010ff60000081038 */
[----:B------:R-:W-:Y:S11]  /*681a0*/  @!UPT UIADD3 URZ, URZ, URZ, URZ ;  /* 0x0000003f3f3ff290 */ /* 0x000ff6000fffe03f */
[----:B------:R-:W-:Y:S02]  /*681b0*/  @!UPT UIADD3 URZ, URZ, URZ, URZ ;  /* 0x0000003f3f3ff290 */ /* 0x000fe4000fffe03f */
[----:B---3--:R-:W-:Y:S02]  /*681c0*/  IMAD.MOV.U32 R168, RZ, RZ, R56 ;  /* 0x000000ffffa87224 */ /* 0x008fe400078e0038 */
[----:B------:R-:W-:Y:S02]  /*681d0*/  IMAD.MOV.U32 R169, RZ, RZ, R57 ;  /* 0x000000ffffa97224 */ /* 0x000fe400078e0039 */
[----:B------:R-:W-:Y:S01]  /*681e0*/  IMAD.MOV.U32 R170, RZ, RZ, R58 ;  /* 0x000000ffffaa7224 */ /* 0x000fe200078e003a */
[----:B------:R-:W3:Y:S01]  /*681f0*/  LDL.LU.64 R56, [R1+0x3e0] ;  /* 0x0003e00001387983 */ /* 0x000ee20000300a00 */
[----:B------:R-:W-:-:S03]  /*68200*/  IMAD.MOV.U32 R171, RZ, RZ, R59 ;  /* 0x000000ffffab7224 */ /* 0x000fc600078e003b */
[----:B------:R-:W3:Y:S04]  /*68210*/  LDL.LU.64 R58, [R1+0x3e8] ;  /* 0x0003e800013a7983 */ /* 0x000ee80000300a00 */
[----:B------:R4:W-:Y:S04]  /*68220*/  STL [R1+0x5568], R171 ;  /* 0x005568ab01007387 */ /* 0x0009e80000100800 */
[----:B------:R-:W-:Y:S04]  /*68230*/  STL [R1+0x5564], R170 ;  /* 0x005564aa01007387 */ /* 0x000fe80000100800 */
[----:B------:R1:W-:Y:S04]  /*68240*/  STL [R1+0x5560], R169 ;  /* 0x005560a901007387 */ /* 0x0003e80000100800 */
[----:B------:R1:W-:Y:S04]  /*68250*/  STL [R1+0x555c], R168 ;  /* 0x00555ca801007387 */ /* 0x0003e80000100800 */
[----:B------:R-:W4:Y:S04]  /*68260*/  LDL.LU.64 R100, [R1+0x3f0] ;  /* 0x0003f00001647983 */ /* 0x000f280000300a00 */
[----:B------:R-:W4:Y:S01]  /*68270*/  LDL.LU.64 R102, [R1+0x3f8] ;  /* 0x0003f80001667983 */ /* 0x000f220000300a00 */
[C---:B------:R-:W-:Y:S08]  /*68280*/  HMMA.1688.F32.TF32 R72, R232.reuse, R116, R72 ;  /* 0x00000074e848723c */ /* 0x040ff00000081048 */
[----:B--2---:R-:W-:Y:S11]  /*68290*/  HMMA.1688.F32.TF32 R52, R232, R96, R52 ;  /* 0x00000060e834723c */ /* 0x004ff60000081034 */
[----:B------:R-:W-:Y:S11]  /*682a0*/  @!UPT UIADD3 URZ, URZ, URZ, URZ ;  /* 0x0000003f3f3ff290 */ /* 0x000ff6000fffe03f */
[----:B------:R-:W-:Y:S02]  /*682b0*/  @!UPT UIADD3 URZ, URZ, URZ, URZ ;  /* 0x0000003f3f3ff290 */ /* 0x000fe4000fffe03f */
[----:B-1----:R-:W-:Y:S01]  /*682c0*/  MOV R179, R52 ;  /* 0x0000003400b37202 */ /* 0x002fe20000000f00 */
[----:B------:R-:W-:Y:S02]  /*682d0*/  IMAD.MOV.U32 R178, RZ, RZ, R53 ;  /* 0x000000ffffb27224 */ /* 0x000fe400078e0035 */
[----:B------:R-:W-:Y:S01]  /*682e0*/  IMAD.MOV.U32 R177, RZ, RZ, R54 ;  /* 0x000000ffffb17224 */ /* 0x000fe200078e0036 */
[----:B------:R-:W2:Y:S01]  /*682f0*/  LDL.LU.64 R52, [R1+0x400] ;  /* 0x0004000001347983 */ /* 0x000ea20000300a00 */
[----:B------:R-:W-:-:S03]  /*68300*/  IMAD.MOV.U32 R176, RZ, RZ, R55 ;  /* 0x000000ffffb07224 */ /* 0x000fc600078e0037 */
[----:B------:R-:W2:Y:S04]  /*68310*/  LDL.LU.64 R54, [R1+0x408] ;  /* 0x0004080001367983 */ /* 0x000ea80000300a00 */
[----:B------:R-:W2:Y:S04]  /*68320*/  LDL.LU.64 R88, [R1+0x410] ;  /* 0x0004100001587983 */ /* 0x000ea80000300a00 */
[----:B------:R-:W2:Y:S04]  /*68330*/  LDL.LU.64 R90, [R1+0x418] ;  /* 0x00041800015a7983 */ /* 0x000ea80000300a00 */
[----:B------:R-:W2:Y:S04]  /*68340*/  LDL.LU.64 R84, [R1+0x420] ;  /* 0x0004200001547983 */ /* 0x000ea80000300a00 */
[----:B------:R-:W2:Y:S01]  /*68350*/  LDL.LU.64 R86, [R1+0x428] ;  /* 0x0004280001567983 */ /* 0x000ea20000300a00 */
[----:B------:R-:W-:Y:S03]  /*68360*/  HMMA.1688.F32.TF32 R60, R232, R108, R60 ;  /* 0x0000006ce83c723c */ /* 0x000fe6000008103c */
[----:B------:R-:W2:Y:S04]  /*68370*/  LDL.LU.64 R80, [R1+0x440] ;  /* 0x0004400001507983 */ /* 0x000ea80000300a00 */
[----:B------:R-:W2:Y:S04]  /*68380*/  LDL.LU.64 R82, [R1+0x448] ;  /* 0x0004480001527983 */ /* 0x000ea80000300a00 */
[----:B------:R-:W2:Y:S04]  /*68390*/  LDL.LU.64 R76, [R1+0x430] ;  /* 0x00043000014c7983 */ /* 0x000ea80000300a00 */
[----:B------:R-:W2:Y:S09]  /*683a0*/  LDL.LU.64 R78, [R1+0x438] ;  /* 0x00043800014e7983 */ /* 0x000eb20000300a00 */
[----:B------:R-:W-:-:S02]  /*683b0*/  IMAD.MOV.U32 R156, RZ, RZ, R60 ;  /* 0x000000ffff9c7224 */ /* 0x000fc400078e003c */
[----:B------:R-:W-:Y:S02]  /*683c0*/  IMAD.MOV.U32 R162, RZ, RZ, R61 ;  /* 0x000000ffffa27224 */ /* 0x000fe400078e003d */
[----:B------:R-:W-:Y:S01]  /*683d0*/  IMAD.MOV.U32 R161, RZ, RZ, R62 ;  /* 0x000000ffffa17224 */ /* 0x000fe200078e003e */
[----:B------:R-:W2:Y:S01]  /*683e0*/  LDL.LU.64 R60, [R1+0x13d0] ;  /* 0x0013d000013c7983 */ /* 0x000ea20000300a00 */
[----:B------:R-:W-:-:S03]  /*683f0*/  IMAD.MOV.U32 R160, RZ, RZ, R63 ;  /* 0x000000ffffa07224 */ /* 0x000fc600078e003f */
[----:B------:R-:W2:Y:S01]  /*68400*/  LDL.LU.64 R62, [R1+0x13d8] ;  /* 0x0013d800013e7983 */ /* 0x000ea20000300a00 */
[----:B------:R-:W-:Y:S01]  /*68410*/  MOV R175, R72 ;  /* 0x0000004800af7202 */ /* 0x000fe20000000f00 */
[----:B------:R-:W-:Y:S02]  /*68420*/  IMAD.MOV.U32 R174, RZ, RZ, R73 ;  /* 0x000000ffffae7224 */ /* 0x000fe400078e0049 */
[----:B------:R-:W-:Y:S01]  /*68430*/  IMAD.MOV.U32 R173, RZ, RZ, R74 ;  /* 0x000000ffffad7224 */ /* 0x000fe200078e004a */
[----:B------:R-:W2:Y:S01]  /*68440*/  LDL.LU.64 R72, [R1+0x13c0] ;  /* 0x0013c00001487983 */ /* 0x000ea20000300a00 */
[----:B------:R-:W-:-:S03]  /*68450*/  IMAD.MOV.U32 R172, RZ, RZ, R75 ;  /* 0x000000ffffac7224 */ /* 0x000fc600078e004b */
[----:B------:R-:W2:Y:S01]  /*68460*/  LDL.LU.64 R74, [R1+0x13c8] ;  /* 0x0013c800014a7983 */ /* 0x000ea20000300a00 */
[C---:B---3--:R-:W-:Y:S11]  /*68470*/  HMMA.1688.F32.TF32 R56, R232.reuse, R68, R56 ;  /* 0x00000044e838723c */ /* 0x048ff60000081038 */
[----:B------:R-:W-:Y:S11]  /*68480*/  @!UPT UIADD3 URZ, URZ, URZ, URZ ;  /* 0x0000003f3f3ff290 */ /* 0x000ff6000fffe03f */
[----:B------:R-:W-:Y:S02]  /*68490*/  @!UPT UIADD3 URZ, URZ, URZ, URZ ;  /* 0x0000003f3f3ff290 */ /* 0x000fe4000fffe03f */
[----:B----4-:R-:W-:Y:S01]  /*684a0*/  IMAD.MOV.U32 R171, RZ, RZ, R56 ;  /* 0x000000ffffab7224 */ /* 0x010fe200078e0038 */
[----:B------:R-:W-:Y:S01]  /*684b0*/  MOV R169, R58 ;  /* 0x0000003a00a97202 */ /* 0x000fe20000000f00 */
[----:B------:R-:W-:Y:S02]  /*684c0*/  IMAD.MOV.U32 R170, RZ, RZ, R57 ;  /* 0x000000ffffaa7224 */ /* 0x000fe400078e0039 */
[----:B------:R-:W-:Y:S01]  /*684d0*/  IMAD.MOV.U32 R168, RZ, RZ, R59 ;  /* 0x000000ffffa87224 */ /* 0x000fe200078e003b */
[----:B------:R-:W3:Y:S04]  /*684e0*/  LDL.LU.64 R56, [R1+0x13b0] ;  /* 0x0013b00001387983 */ /* 0x000ee80000300a00 */
[----:B------:R-:W3:Y:S01]  /*684f0*/  LDL.LU.64 R58, [R1+0x13b8] ;  /* 0x0013b800013a7983 */ /* 0x000ee20000300a00 */
[C---:B------:R-:W-:Y:S11]  /*68500*/  HMMA.1688.F32.TF32 R64, R232.reuse, R112, R64 ;  /* 0x00000070e840723c */ /* 0x040ff60000081040 */
[----:B------:R-:W-:Y:S11]  /*68510*/  @!UPT UIADD3 URZ, URZ, URZ, URZ ;  /* 0x0000003f3f3ff290 */ /* 0x000ff6000fffe03f */
[----:B------:R-:W-:Y:S02]  /*68520*/  @!UPT UIADD3 URZ, URZ, URZ, URZ ;  /* 0x0000003f3f3ff290 */ /* 0x000fe4000fffe03f */
[----:B------:R-:W-:Y:S01]  /*68530*/  IMAD.MOV.U32 R157, RZ, RZ, R64 ;  /* 0x000000ffff9d7224 */ /* 0x000fe200078e0040 */
[----:B------:R-:W-:Y:S01]  /*68540*/  MOV R197, R66 ;  /* 0x0000004200c57202 */ /* 0x000fe20000000f00 */
[----:B------:R-:W-:Y:S02]  /*68550*/  IMAD.MOV.U32 R196, RZ, RZ, R65 ;  /* 0x000000ffffc47224 */ /* 0x000fe400078e0041 */
[----:B------:R-:W-:Y:S01]  /*68560*/  IMAD.MOV.U32 R198, RZ, RZ, R67 ;  /* 0x000000ffffc67224 */ /* 0x000fe200078e0043 */
[----:B------:R-:W4:Y:S04]  /*68570*/  LDL.LU.64 R64, [R1+0x13a0] ;  /* 0x0013a00001407983 */ /* 0x000f280000300a00 */
[----:B------:R-:W4:Y:S01]  /*68580*/  LDL.LU.64 R66, [R1+0x13a8] ;  /* 0x0013a80001427983 */ /* 0x000f220000300a00 */
[C---:B--2---:R-:W-:Y:S11]  /*68590*/  HMMA.1688.F32.TF32 R84, R232.reuse, R16, R84 ;  /* 0x00000010e854723c */ /* 0x044ff60000081054 */
[----:B------:R-:W-:Y:S11]  /*685a0*/  @!UPT UIADD3 URZ, URZ, URZ, URZ ;  /* 0x0000003f3f3ff290 */ /* 0x000ff6000fffe03f */
[----:B------:R-:W-:Y:S02]  /*685b0*/  @!UPT UIADD3 URZ, URZ, URZ, URZ ;  /* 0x0000003f3f3ff290 */ /* 0x000fe4000fffe03f */
[----:B------:R-:W-:Y:S02]  /*685c0*/  IMAD.MOV.U32 R199, RZ, RZ, R84 ;  /* 0x000000ffffc77224 */ /* 0x000fe400078e0054 */
[----:B------:R-:W-:Y:S02]  /*685d0*/  IMAD.MOV.U32 R158, RZ, RZ, R85 ;  /* 0x000000ffff9e7224 */ /* 0x000fe400078e0055 */
[----:B------:R-:W-:Y:S02]  /*685e0*/  IMAD.MOV.U32 R159, RZ, RZ, R86 ;  /* 0x000000ffff9f7224 */ /* 0x000fe400078e0056 */
[----:B------:R-:W-:Y:S02]  /*685f0*/  IMAD.MOV.U32 R163, RZ, RZ, R87 ;  /* 0x000000ffffa37224 */ /* 0x000fe400078e0057 */
[C---:B------:R-:W-:Y:S08]  /*68600*/  HMMA.1688.F32.TF32 R84, R232.reuse, R20, R80 ;  /* 0x00000014e854723c */ /* 0x040ff00000081050 */
[----:B------:R-:W-:Y:S08]  /*68610*/  HMMA.1688.F32.TF32 R80, R232, R104, R76 ;  /* 0x00000068e850723c */ /* 0x000ff0000008104c */
[C---:B------:R-:W-:Y:S07]  /*68620*/  HMMA.1688.F32.TF32 R76, R236.reuse, R24, R60 ;  /* 0x00000018ec4c723c */ /* 0x040fee000008103c */
[----:B------:R-:W-:Y:S04]  /*68630*/  STL.64 [R1+0x440], R84 ;  /* 0x0004405401007387 */ /* 0x000fe80000100a00 */
[----:B------:R-:W-:Y:S04]  /*68640*/  STL.64 [R1+0x448], R86 ;  /* 0x0004485601007387 */ /* 0x000fe80000100a00 */
[----:B------:R-:W2:Y:S04]  /*68650*/  LDL.LU.64 R60, [R1+0x1390] ;  /* 0x00139000013c7983 */ /* 0x000ea80000300a00 */
[----:B------:R-:W-:Y:S04]  /*68660*/  STL.64 [R1+0x430], R80 ;  /* 0x0004305001007387 */ /* 0x000fe80000100a00 */
[----:B------:R-:W-:Y:S04]  /*68670*/  STL.64 [R1+0x438], R82 ;  /* 0x0004385201007387 */ /* 0x000fe80000100a00 */
[----:B------:R-:W2:Y:S04]  /*68680*/  LDL.LU.64 R62, [R1+0x1398] ;  /* 0x00139800013e7983 */ /* 0x000ea80000300a00 */
[----:B------:R-:W-:Y:S04]  /*68690*/  STL.64 [R1+0x450], R76 ;  /* 0x0004504c01007387 */ /* 0x000fe80000100a00 */
[----:B------:R1:W-:Y:S02]  /*686a0*/  STL.64 [R1+0x458], R78 ;  /* 0x0004584e01007387 */ /* 0x0003e40000100a00 */
[C---:B-1----:R-:W-:Y:S08]  /*686b0*/  HMMA.1688.F32.TF32 R76, R236.reuse, R4, R72 ;  /* 0x00000004ec4c723c */ /* 0x042ff00000081048 */
[----:B---3--:R-:W-:Y:S01]  /*686c0*/  HMMA.1688.F32.TF32 R72, R236, R216, R56 ;  /* 0x000000d8ec48723c */ /* 0x008fe20000081038 */
[----:B------:R-:W3:Y:S11]  /*686d0*/  LDL.LU.64 R56, [R1+0x1380] ;  /* 0x0013800001387983 */ /* 0x000ef60000300a00 */
[----:B------:R-:W-:Y:S03]  /*686e0*/  @!UPT UIADD3 URZ, URZ, URZ, URZ ;  /* 0x0000003f3f3ff290 */ /* 0x000fe6000fffe03f */
[----:B------:R-:W-:Y:S04]  /*686f0*/  STL.64 [R1+0x460], R76 ;  /* 0x0004604c01007387 */ /* 0x000fe80000100a00 */
[----:B------:R-:W-:Y:S04]  /*68700*/  STL.64 [R1+0x468], R78 ;  /* 0x0004684e01007387 */ /* 0x000fe80000100a00 */
[----:B------:R-:W3:Y:S01]  /*68710*/  LDL.LU.64 R58, [R1+0x1388] ;  /* 0x00138800013a7983 */ /* 0x000ee20000300a00 */
[----:B------:R-:W-:Y:S08]  /*68720*/  HMMA.1688.F32.TF32 R100, R232, R28, R100 ;  /* 0x0000001ce864723c */ /* 0x000ff00000081064 */
[----:B----4-:R-:W-:Y:S08]  /*68730*/  HMMA.1688.F32.TF32 R64, R236, R124, R64 ;  /* 0x0000007cec40723c */ /* 0x010ff00000081040 */
[C---:B------:R-:W-:Y:S08]  /*68740*/  HMMA.1688.F32.TF32 R52, R232.reuse, R8, R52 ;  /* 0x00000008e834723c */ /* 0x040ff00000081034 */
[----:B------:R-:W-:Y:S01]  /*68750*/  HMMA.1688.F32.TF32 R88, R232, R12, R88 ;  /* 0x0000000ce858723c */ /* 0x000fe20000081058 */
[----:B------:R-:W-:Y:S04]  /*68760*/  STL.64 [R1+0x470], R72 ;  /* 0x0004704801007387 */ /* 0x000fe80000100a00 */
[----:B------:R-:W-:Y:S04]  /*68770*/  STL.64 [R1+0x478], R74 ;  /* 0x0004784a01007387 */ /* 0x000fe80000100a00 */
[----:B------:R-:W3:Y:S04]  /*68780*/  LDL.LU.64 R132, [R1+0x1370] ;  /* 0x0013700001847983 */ /* 0x000ee80000300a00 */
[----:B------:R-:W3:Y:S01]  /*68790*/  LDL.LU.64 R134, [R1+0x1378] ;  /* 0x0013780001867983 */ /* 0x000ee20000300a00 */
[----:B------:R-:W-:-:S03]  /*687a0*/  IMAD.MOV.U32 R192, RZ, RZ, R100 ;  /* 0x000000ffffc07224 */ /* 0x000fc600078e0064 */
[----:B------:R1:W-:Y:S01]  /*687b0*/  STL.64 [R1+0x480], R64 ;  /* 0x0004804001007387 */ /* 0x0003e20000100a00 */
[----:B------:R-:W-:-:S03]  /*687c0*/  IMAD.MOV.U32 R193, RZ, RZ, R101 ;  /* 0x000000ffffc17224 */ /* 0x000fc600078e0065 */
[----:B------:R1:W-:Y:S01]  /*687d0*/  STL.64 [R1+0x488], R66 ;  /* 0x0004884201007387 */ /* 0x0003e20000100a00 */
[----:B------:R-:W-:Y:S01]  /*687e0*/  IMAD.MOV.U32 R194, RZ, RZ, R102 ;  /* 0x000000ffffc27224 */ /* 0x000fe200078e0066 */
[----:B------:R-:W-:Y:S02]  /*687f0*/  MOV R165, R52 ;  /* 0x0000003400a57202 */ /* 0x000fe40000000f00 */
[----:B------:R-:W3:Y:S01]  /*68800*/  LDL.LU.64 R128, [R1+0x1360] ;  /* 0x0013600001807983 */ /* 0x000ee20000300a00 */
[----:B------:R-:W-:Y:S02]  /*68810*/  IMAD.MOV.U32 R164, RZ, RZ, R103 ;  /* 0x000000ffffa47224 */ /* 0x000fe400078e0067 */
[----:B------:R-:W-:Y:S01]  /*68820*/  IMAD.MOV.U32 R166, RZ, RZ, R53 ;  /* 0x000000ffffa67224 */ /* 0x000fe200078e0035 */
[----:B------:R-:W3:Y:S01]  /*68830*/  LDL.LU.64 R130, [R1+0x1368] ;  /* 0x0013680001827983 */ /* 0x000ee20000300a00 */
[----:B------:R-:W-:Y:S02]  /*68840*/  IMAD.MOV.U32 R167, RZ, RZ, R54 ;  /* 0x000000ffffa77224 */ /* 0x000fe400078e0036 */
[----:B------:R-:W-:Y:S01]  /*68850*/  IMAD.MOV.U32 R52, RZ, RZ, R55 ;  /* 0x000000ffff347224 */ /* 0x000fe200078e0037 */
[----:B------:R-:W3:Y:S01]  /*68860*/  LDL.LU.64 R100, [R1+0x1430] ;  /* 0x0014300001647983 */ /* 0x000ee20000300a00 */
[----:B------:R-:W-:Y:S01]  /*68870*/  IMAD.MOV.U32 R53, RZ, RZ, R88 ;  /* 0x000000ffff357224 */ /* 0x000fe200078e0058 */
[----:B------:R-:W-:Y:S01]  /*68880*/  MOV R55, R90 ;  /* 0x0000005a00377202 */ /* 0x000fe20000000f00 */
[----:B------:R-:W-:Y:S01]  /*68890*/  IMAD.MOV.U32 R54, RZ, RZ, R89 ;  /* 0x000000ffff367224 */ /* 0x000fe200078e0059 */
[----:B------:R-:W3:Y:S01]  /*688a0*/  LDL.LU.64 R102, [R1+0x1438] ;  /* 0x0014380001667983 */ /* 0x000ee20000300a00 */
[----:B------:R-:W-:-:S03]  /*688b0*/  IMAD.MOV.U32 R195, RZ, RZ, R91 ;  /* 0x000000ffffc37224 */ /* 0x000fc600078e005b */
[----:B------:R-:W3:Y:S04]  /*688c0*/  LDL.LU.64 R88, [R1+0x1420] ;  /* 0x0014200001587983 */ /* 0x000ee80000300a00 */
[----:B------:R-:W3:Y:S04]  /*688d0*/  LDL.LU.64 R90, [R1+0x1428] ;  /* 0x00142800015a7983 */ /* 0x000ee80000300a00 */
[----:B------:R-:W3:Y:S04]  /*688e0*/  LDL.LU.64 R84, [R1+0x1530] ;  /* 0x0015300001547983 */ /* 0x000ee80000300a00 */
[----:B------:R-:W3:Y:S04]  /*688f0*/  LDL.LU.64 R86, [R1+0x1538] ;  /* 0x0015380001567983 */ /* 0x000ee80000300a00 */
[----:B------:R-:W3:Y:S04]  /*68900*/  LDL.LU.64 R80, [R1+0x1520] ;  /* 0x0015200001507983 */ /* 0x000ee80000300a00 */
[----:B------:R-:W3:Y:S04]  /*68910*/  LDL.LU.64 R82, [R1+0x1528] ;  /* 0x0015280001527983 */ /* 0x000ee80000300a00 */
[----:B-1----:R-:W3:Y:S04]  /*68920*/  LDL.LU.64 R64, [R1+0x1550] ;  /* 0x0015500001407983 */ /* 0x002ee80000300a00 */
[----:B------:R-:W3:Y:S04]  /*68930*/  LDL.LU.64 R66, [R1+0x1558] ;  /* 0x0015580001427983 */ /* 0x000ee80000300a00 */
[----:B------:R-:W3:Y:S04]  /*68940*/  LDL.LU.64 R72, [R1+0x1540] ;  /* 0x0015400001487983 */ /* 0x000ee80000300a00 */
[----:B------:R-:W3:Y:S04]  /*68950*/  LDL.LU.64 R74, [R1+0x1548] ;  /* 0x00154800014a7983 */ /* 0x000ee80000300a00 */
[----:B------:R-:W-:Y:S04]  /*68960*/  LDS R232, [R252+0xc0200] ;  /* 0x0c020000fce87984 */ /* 0x000fe80000000800 */
[----:B------:R-:W-:Y:S04]  /*68970*/  LDS R234, [R252+0xc1200] ;  /* 0x0c120000fcea7984 */ /* 0x000fe80000000800 */
[----:B------:R-:W-:Y:S04]  /*68980*/  LDS R233, [R3+0xc0200] ;  /* 0x0c02000003e97984 */ /* 0x000fe80000000800 */
[----:B------:R-:W1:Y:S01]  /*68990*/  LDS R235, [R3+0xc1200] ;  /* 0x0c12000003eb7984 */ /* 0x000e620000000800 */
[C---:B--2---:R-:W-:Y:S11]  /*689a0*/  HMMA.1688.F32.TF32 R60, R236.reuse, R120, R60 ;  /* 0x00000078ec3c723c */ /* 0x044ff6000008103c */
[----:B------:R-:W-:Y:S11]  /*689b0*/  @!UPT UIADD3 URZ, URZ, URZ, URZ ;  /* 0x0000003f3f3ff290 */ /* 0x000ff6000fffe03f */
[----:B------:R-:W-:Y:S01]  /*689c0*/  @!UPT UIADD3 URZ, URZ, URZ, URZ ;  /* 0x0000003f3f3ff290 */ /* 0x000fe2000fffe03f */
[----:B------:R2:W-:Y:S04]  /*689d0*/  STL.64 [R1+0x490], R60 ;  /* 0x0004903c01007387 */ /* 0x0005e80000100a00 */
[----:B------:R1:W-:Y:S04]  /*689e0*/  STL.64 [R1+0x498], R62 ;  /* 0x0004983e01007387 */ /* 0x0003e80000100a00 */
[----:B------:R-:W4:Y:S04]  /*689f0*/  LDL.LU.64 R76, [R1+0x16e0] ;  /* 0x0016e000014c7983 */ /* 0x000f280000300a00 */
[----:B------:R-:W4:Y:S04]  /*68a00*/  LDL.LU.64 R78, [R1+0x16e8] ;  /* 0x0016e800014e7983 */ /* 0x000f280000300a00 */
[----:B--2---:R-:W2:Y:S04]  /*68a10*/  LDL.LU.64 R60, [R1+0x1620] ;  /* 0x00162000013c7983 */ /* 0x004ea80000300a00 */
[----:B-1----:R-:W2:Y:S01]  /*68a20*/  LDL.LU.64 R62, [R1+0x1628] ;  /* 0x00162800013e7983 */ /* 0x002ea20000300a00 */
[C---:B---3--:R-:W-:Y:S03]  /*68a30*/  HMMA.1688.F32.TF32 R136, R236.reuse, R116, R56 ;  /* 0x00000074ec88723c */ /* 0x048fe60000081038 */
[----:B------:R-:W2:Y:S04]  /*68a40*/  LDL.LU.64 R56, [R1+0x570] ;  /* 0x0005700001387983 */ /* 0x000ea80000300a00 */
[----:B------:R-:W2:Y:S11]  /*68a50*/  LDL.LU.64 R58, [R1+0x578] ;  /* 0x00057800013a7983 */ /* 0x000eb60000300a00 */
[----:B------:R-:W-:Y:S05]  /*68a60*/  @!UPT UIADD3 URZ, URZ, URZ, URZ ;  /* 0x0000003f3f3ff290 */ /* 0x000fea000fffe03f */
[----:B------:R-:W-:Y:S04]  /*68a70*/  STL.64 [R1+0x4a0], R136 ;  /* 0x0004a08801007387 */ /* 0x000fe80000100a00 */
[----:B------:R1:W-:Y:S02]  /*68a80*/  STL.64 [R1+0x4a8], R138 ;  /* 0x0004a88a01007387 */ /* 0x0003e40000100a00 */
[C---:B-1----:R-:W-:Y:S08]  /*68a90*/  HMMA.1688.F32.TF32 R136, R236.reuse, R112, R132 ;  /* 0x00000070ec88723c */ /* 0x042ff00000081084 */
[C---:B------:R-:W-:Y:S08]  /*68aa0*/  HMMA.1688.F32.TF32 R132, R236.reuse, R108, R128 ;  /* 0x0000006cec84723c */ /* 0x040ff00000081080 */
[C---:B------:R-:W-:Y:S08]  /*68ab0*/  HMMA.1688.F32.TF32 R128, R236.reuse, R96, R100 ;  /* 0x00000060ec80723c */ /* 0x040ff00000081064 */
[C---:B------:R-:W-:Y:S08]  /*68ac0*/  HMMA.1688.F32.TF32 R100, R236.reuse, R68, R88 ;  /* 0x00000044ec64723c */ /* 0x040ff00000081058 */
[C---:B------:R-:W-:Y:S08]  /*68ad0*/  HMMA.1688.F32.TF32 R88, R236.reuse, R28, R84 ;  /* 0x0000001cec58723c */ /* 0x040ff00000081054 */
[C---:B------:R-:W-:Y:S08]  /*68ae0*/  HMMA.1688.F32.TF32 R84, R236.reuse, R8, R80 ;  /* 0x00000008ec54723c */ /* 0x040ff00000081050 */
[C---:B------:R-:W-:Y:S01]  /*68af0*/  HMMA.1688.F32.TF32 R80, R236.reuse, R12, R64 ;  /* 0x0000000cec50723c */ /* 0x040fe20000081040 */
        /* <DEDUP_REMOVED lines=10> */
[----:B------:R-:W3:Y:S04]  /*68ba0*/  LDL.LU.64 R64, [R1+0x560] ;  /* 0x0005600001407983 */ /* 0x000ee80000300a00 */
[----:B------:R-:W-:Y:S04]  /*68bb0*/  STL.64 [R1+0x530], R84 ;  /* 0x0005305401007387 */ /* 0x000fe80000100a00 */
[----:B------:R-:W-:Y:S04]  /*68bc0*/  STL.64 [R1+0x538], R86 ;  /* 0x0005385601007387 */ /* 0x000fe80000100a00 */
[----:B------:R-:W3:Y:S04]  /*68bd0*/  LDL.LU.64 R66, [R1+0x568] ;  /* 0x0005680001427983 */ /* 0x000ee80000300a00 */
[----:B------:R-:W-:Y:S04]  /*68be0*/  STL.64 [R1+0x520], R80 ;  /* 0x0005205001007387 */ /* 0x000fe80000100a00 */
[----:B------:R1:W-:Y:S02]  /*68bf0*/  STL.64 [R1+0x528], R82 ;  /* 0x0005285201007387 */ /* 0x0003e40000100a00 */
[C---:B-1----:R-:W-:Y:S02]  /*68c00*/  HMMA.1688.F32.TF32 R80, R236.reuse, R16, R72 ;  /* 0x00000010ec50723c */ /* 0x042fe40000081048 */
[----:B------:R-:W3:Y:S04]  /*68c10*/  LDL.LU.64 R72, [R1+0x4f0] ;  /* 0x0004f00001487983 */ /* 0x000ee80000300a00 */
[----:B------:R-:W3:Y:S11]  /*68c20*/  LDL.LU.64 R74, [R1+0x4f8] ;  /* 0x0004f800014a7983 */ /* 0x000ef60000300a00 */
[----:B------:R-:W-:Y:S06]  /*68c30*/  @!UPT UIADD3 URZ, URZ, URZ, URZ ;  /* 0x0000003f3f3ff290 */ /* 0x000fec000fffe03f */
[----:B------:R-:W-:Y:S04]  /*68c40*/  STL.64 [R1+0x510], R80 ;  /* 0x0005105001007387 */ /* 0x000fe80000100a00 */
[----:B------:R4:W-:Y:S02]  /*68c50*/  STL.64 [R1+0x518], R82 ;  /* 0x0005185201007387 */ /* 0x0009e40000100a00 */
[C---:B----4-:R-:W-:Y:S08]  /*68c60*/  HMMA.1688.F32.TF32 R80, R236.reuse, R20, R76 ;  /* 0x00000014ec50723c */ /* 0x050ff0000008104c */
[----:B--2---:R-:W-:Y:S01]  /*68c70*/  HMMA.1688.F32.TF32 R76, R236, R104, R60 ;  /* 0x00000068ec4c723c */ /* 0x004fe2000008103c */
[----:B------:R-:W2:Y:S04]  /*68c80*/  LDL.LU.64 R60, [R1+0x5d0] ;  /* 0x0005d000013c7983 */ /* 0x000ea80000300a00 */
[----:B------:R-:W-:Y:S04]  /*68c90*/  LDS R236, [R48+0xc0200] ;  /* 0x0c02000030ec7984 */ /* 0x000fe80000000800 */
[----:B------:R-:W-:Y:S01]  /*68ca0*/  LDS R238, [R48+0xc1200] ;  /* 0x0c12000030ee7984 */ /* 0x000fe20000000800 */
[C---:B------:R-:W-:Y:S03]  /*68cb0*/  HMMA.1688.F32.TF32 R56, R228.reuse, R24, R56 ;  /* 0x00000018e438723c */ /* 0x040fe60000081038 */
[----:B------:R-:W-:Y:S04]  /*68cc0*/  LDS R237, [R95+0xc0200] ;  /* 0x0c0200005fed7984 */ /* 0x000fe80000000800 */
[----:B------:R1:W-:Y:S04]  /*68cd0*/  STL.64 [R1+0x500], R80 ;  /* 0x0005005001007387 */ /* 0x0003e80000100a00 */
[----:B------:R4:W-:Y:S04]  /*68ce0*/  STL.64 [R1+0x508], R82 ;  /* 0x0005085201007387 */ /* 0x0009e80000100a00 */
[----:B------:R-:W2:Y:S04]  /*68cf0*/  LDL.LU.64 R62, [R1+0x5d8] ;  /* 0x0005d800013e7983 */ /* 0x000ea80000300a00 */
[----:B------:R1:W-:Y:S04]  /*68d00*/  STL.64 [R1+0x4e0], R76 ;  /* 0x0004e04c01007387 */ /* 0x0003e80000100a00 */
[----:B------:R1:W-:Y:S04]  /*68d10*/  STL.64 [R1+0x4e8], R78 ;  /* 0x0004e84e01007387 */ /* 0x0003e80000100a00 */
[----:B------:R-:W2:Y:S04]  /*68d20*/  LDL.LU.64 R84, [R1+0x5c0] ;  /* 0x0005c00001547983 */ /* 0x000ea80000300a00 */
[----:B------:R-:W2:Y:S04]  /*68d30*/  LDL.LU.64 R86, [R1+0x5c8] ;  /* 0x0005c80001567983 */ /* 0x000ea80000300a00 */
[----:B------:R4:W-:Y:S04]  /*68d40*/  STL.64 [R1+0x650], R56 ;  /* 0x0006503801007387 */ /* 0x0009e80000100a00 */
[----:B------:R4:W-:Y:S04]  /*68d50*/  STL.64 [R1+0x658], R58 ;  /* 0x0006583a01007387 */ /* 0x0009e80000100a00 */
[----:B-1----:R-:W2:Y:S04]  /*68d60*/  LDL.LU.64 R80, [R1+0x5b0] ;  /* 0x0005b00001507983 */ /* 0x002ea80000300a00 */
[----:B----4-:R-:W4:Y:S04]  /*68d70*/  LDL.LU.64 R82, [R1+0x5b8] ;  /* 0x0005b80001527983 */ /* 0x010f280000300a00 */
[----:B------:R-:W4:Y:S04]  /*68d80*/  LDL.LU.64 R76, [R1+0x5a0] ;  /* 0x0005a000014c7983 */ /* 0x000f280000300a00 */
[----:B------:R-:W4:Y:S04]  /*68d90*/  LDL.LU.64 R78, [R1+0x5a8] ;  /* 0x0005a800014e7983 */ /* 0x000f280000300a00 */
[----:B------:R-:W4:Y:S04]  /*68da0*/  LDL.LU.64 R56, [R1+0x590] ;  /* 0x0005900001387983 */ /* 0x000f280000300a00 */
[----:B------:R-:W4:Y:S04]  /*68db0*/  LDL.LU.64 R58, [R1+0x598] ;  /* 0x00059800013a7983 */ /* 0x000f280000300a00 */
[----:B------:R-:W1:Y:S01]  /*68dc0*/  LDS R239, [R95+0xc1200] ;  /* 0x0c1200005fef7984 */ /* 0x000e620000000800 */
[C---:B---3--:R-:W-:Y:S03]  /*68dd0*/  HMMA.1688.F32.TF32 R88, R228.reuse, R4, R64 ;  /* 0x00000004e458723c */ /* 0x048fe60000081040 */
[----:B------:R-:W3:Y:S04]  /*68de0*/  LDL.LU.64 R64, [R1+0x580] ;  /* 0x0005800001407983 */ /* 0x000ee80000300a00 */
[----:B------:R-:W3:Y:S11]  /*68df0*/  LDL.LU.64 R66, [R1+0x588] ;  /* 0x0005880001427983 */ /* 0x000ef60000300a00 */
[----:B------:R-:W-:Y:S05]  /*68e00*/  @!UPT UIADD3 URZ, URZ, URZ, URZ ;  /* 0x0000003f3f3ff290 */ /* 0x000fea000fffe03f */
        /* <DEDUP_REMOVED lines=14> */
[C---:B-1----:R-:W-:Y:S08]  /*68ef0*/  HMMA.1688.F32.TF32 R88, R228.reuse, R120, R84 ;  /* 0x00000078e458723c */ /* 0x042ff00000081054 */
[C---:B----4-:R-:W-:Y:S08]  /*68f00*/  HMMA.1688.F32.TF32 R84, R228.reuse, R116, R80 ;  /* 0x00000074e454723c */ /* 0x050ff00000081050 */
[C---:B------:R-:W-:Y:S07]  /*68f10*/  HMMA.1688.F32.TF32 R80, R228.reuse, R112, R76 ;  /* 0x00000070e450723c */ /* 0x040fee000008104c */
[----:B------:R-:W-:Y:S01]  /*68f20*/  STL.64 [R1+0x610], R88 ;  /* 0x0006105801007387 */ /* 0x000fe20000100a00 */
[C---:B------:R-:W-:Y:S03]  /*68f30*/  HMMA.1688.F32.TF32 R76, R228.reuse, R108, R56 ;  /* 0x0000006ce44c723c */ /* 0x040fe60000081038 */
[----:B------:R-:W-:Y:S04]  /*68f40*/  STL.64 [R1+0x618], R90 ;  /* 0x0006185a01007387 */ /* 0x000fe80000100a00 */
[----:B------:R-:W-:Y:S04]  /*68f50*/  STL.64 [R1+0x600], R84 ;  /* 0x0006005401007387 */ /* 0x000fe80000100a00 */
[----:B------:R-:W-:Y:S04]  /*68f60*/  STL.64 [R1+0x608], R86 ;  /* 0x0006085601007387 */ /* 0x000fe80000100a00 */
[----:B------:R-:W4:Y:S04]  /*68f70*/  LDL.LU.64 R56, [R1+0x6c0] ;  /* 0x0006c00001387983 */ /* 0x000f280000300a00 */
[----:B------:R-:W-:Y:S04]  /*68f80*/  STL.64 [R1+0x5f0], R80 ;  /* 0x0005f05001007387 */ /* 0x000fe80000100a00 */
[----:B------:R-:W-:Y:S04]  /*68f90*/  STL.64 [R1+0x5f8], R82 ;  /* 0x0005f85201007387 */ /* 0x000fe80000100a00 */
[----:B------:R-:W4:Y:S04]  /*68fa0*/  LDL.LU.64 R58, [R1+0x6c8] ;  /* 0x0006c800013a7983 */ /* 0x000f280000300a00 */
[----:B------:R-:W-:Y:S04]  /*68fb0*/  STL.64 [R1+0x5e0], R76 ;  /* 0x0005e04c01007387 */ /* 0x000fe80000100a00 */
[----:B------:R3:W-:Y:S02]  /*68fc0*/  STL.64 [R1+0x5e8], R78 ;  /* 0x0005e84e01007387 */ /* 0x0007e40000100a00 */
[C---:B---3--:R-:W-:Y:S02]  /*68fd0*/  HMMA.1688.F32.TF32 R76, R228.reuse, R96, R64 ;  /* 0x00000060e44c723c */ /* 0x048fe40000081040 */
[----:B------:R-:W4:Y:S04]  /*68fe0*/  LDL.LU.64 R64, [R1+0x6a0] ;  /* 0x0006a00001407983 */ /* 0x000f280000300a00 */
[----:B------:R-:W4:Y:S02]  /*68ff0*/  LDL.LU.64 R66, [R1+0x6a8] ;  /* 0x0006a80001427983 */ /* 0x000f240000300a00 */
[C---:B------:R-:W-:Y:S11]  /*69000*/  HMMA.1688.F32.TF32 R72, R228.reuse, R68, R72 ;  /* 0x00000044e448723c */ /* 0x040ff60000081048 */
[----:B------:R-:W-:Y:S04]  /*69010*/  @!UPT UIADD3 URZ, URZ, URZ, URZ ;  /* 0x0000003f3f3ff290 */ /* 0x000fe8000fffe03f */
[----:B------:R1:W-:Y:S04]  /*69020*/  STL.64 [R1+0x5d0], R76 ;  /* 0x0005d04c01007387 */ /* 0x0003e80000100a00 */
[----:B------:R1:W-:Y:S04]  /*69030*/  STL.64 [R1+0x5d8], R78 ;  /* 0x0005d84e01007387 */ /* 0x0003e80000100a00 */
[----:B------:R-:W4:Y:S04]  /*69040*/  LDL.LU.64 R100, [R1+0x680] ;  /* 0x0006800001647983 */ /* 0x000f280000300a00 */
[----:B------:R-:W4:Y:S04]  /*69050*/  LDL.LU.64 R102, [R1+0x688] ;  /* 0x0006880001667983 */ /* 0x000f280000300a00 */
[----:B------:R1:W-:Y:S04]  /*69060*/  STL.64 [R1+0x5c0], R72 ;  /* 0x0005c04801007387 */ /* 0x0003e80000100a00 */
[----:B------:R1:W-:Y:S04]  /*69070*/  STL.64 [R1+0x5c8], R74 ;  /* 0x0005c84a01007387 */ /* 0x0003e80000100a00 */
[----:B------:R-:W4:Y:S04]  /*69080*/  LDL.LU.64 R88, [R1+0x670] ;  /* 0x0006700001587983 */ /* 0x000f280000300a00 */
[----:B------:R-:W4:Y:S01]  /*69090*/  LDL.LU.64 R90, [R1+0x678] ;  /* 0x00067800015a7983 */ /* 0x000f220000300a00 */
[C---:B--2---:R-:W-:Y:S11]  /*690a0*/  HMMA.1688.F32.TF32 R60, R228.reuse, R28, R60 ;  /* 0x0000001ce43c723c */ /* 0x044ff6000008103c */
[----:B------:R-:W-:Y:S11]  /*690b0*/  @!UPT UIADD3 URZ, URZ, URZ, URZ ;  /* 0x0000003f3f3ff290 */ /* 0x000ff6000fffe03f */
[----:B------:R-:W-:Y:S01]  /*690c0*/  @!UPT UIADD3 URZ, URZ, URZ, URZ ;  /* 0x0000003f3f3ff290 */ /* 0x000fe2000fffe03f */
[----:B------:R2:W-:Y:S04]  /*690d0*/  STL.64 [R1+0x5b0], R60 ;  /* 0x0005b03c01007387 */ /* 0x0005e80000100a00 */
[----:B------:R1:W-:Y:S04]  /*690e0*/  STL.64 [R1+0x5b8], R62 ;  /* 0x0005b83e01007387 */ /* 0x0003e80000100a00 */
        /* <DEDUP_REMOVED lines=8> */
[----:B--2---:R-:W2:Y:S04]  /*69170*/  LDL.LU.64 R60, [R1+0xce0] ;  /* 0x000ce000013c7983 */ /* 0x004ea80000300a00 */
[----:B------:R-:W2:Y:S01]  /*69180*/  LDL.LU.64 R62, [R1+0xce8] ;  /* 0x000ce800013e7983 */ /* 0x000ea20000300a00 */
[C---:B----4-:R-:W-:Y:S03]  /*69190*/  HMMA.1688.F32.TF32 R128, R228.reuse, R8, R56 ;  /* 0x00000008e480723c */ /* 0x050fe60000081038 */
[----:B------:R-:W4:Y:S04]  /*691a0*/  LDL.LU.64 R56, [R1+0xcd0] ;  /* 0x000cd00001387983 */ /* 0x000f280000300a00 */
[----:B------:R-:W4:Y:S11]  /*691b0*/  LDL.LU.64 R58, [R1+0xcd8] ;  /* 0x000cd800013a7983 */ /* 0x000f360000300a00 */
[----:B------:R-:W-:Y:S05]  /*691c0*/  @!UPT UIADD3 URZ, URZ, URZ, URZ ;  /* 0x0000003f3f3ff290 */ /* 0x000fea000fffe03f */
[----:B------:R-:W-:Y:S04]  /*691d0*/  STL.64 [R1+0x5a0], R128 ;  /* 0x0005a08001007387 */ /* 0x000fe80000100a00 */
[----:B------:R1:W-:Y:S02]  /*691e0*/  STL.64 [R1+0x5a8], R130 ;  /* 0x0005a88201007387 */ /* 0x0003e40000100a00 */
[C---:B-1----:R-:W-:Y:S02]  /*691f0*/  HMMA.1688.F32.TF32 R128, R228.reuse, R12, R64 ;  /* 0x0000000ce480723c */ /* 0x042fe40000081040 */
[----:B------:R-:W4:Y:S04]  /*69200*/  LDL.LU.64 R64, [R1+0x9a0] ;  /* 0x0009a00001407983 */ /* 0x000f280000300a00 */
[----:B------:R-:W4:Y:S11]  /*69210*/  LDL.LU.64 R66, [R1+0x9a8] ;  /* 0x0009a80001427983 */ /* 0x000f360000300a00 */
[----:B------:R-:W-:Y:S06]  /*69220*/  @!UPT UIADD3 URZ, URZ, URZ, URZ ;  /* 0x0000003f3f3ff290 */ /* 0x000fec000fffe03f */
[----:B------:R-:W-:Y:S01]  /*69230*/  STL.64 [R1+0x590], R128 ;  /* 0x0005908001007387 */ /* 0x000fe20000100a00 */
[C---:B------:R-:W-:Y:S03]  /*69240*/  HMMA.1688.F32.TF32 R100, R228.reuse, R16, R100 ;  /* 0x00000010e464723c */ /* 0x040fe60000081064 */
[----:B------:R-:W-:Y:S05]  /*69250*/  STL.64 [R1+0x598], R130 ;  /* 0x0005988201007387 */ /* 0x000fea0000100a00 */
[C---:B------:R-:W-:Y:S11]  /*69260*/  HMMA.1688.F32.TF32 R88, R228.reuse, R20, R88 ;  /* 0x00000014e458723c */ /* 0x040ff60000081058 */
[----:B------:R-:W-:Y:S04]  /*69270*/  @!UPT UIADD3 URZ, URZ, URZ, URZ ;  /* 0x0000003f3f3ff290 */ /* 0x000fe8000fffe03f */
[----:B------:R-:W-:Y:S04]  /*69280*/  STL.64 [R1+0x580], R100 ;  /* 0x0005806401007387 */ /* 0x000fe80000100a00 */
[----:B------:R-:W-:Y:S04]  /*69290*/  STL.64 [R1+0x588], R102 ;  /* 0x0005886601007387 */ /* 0x000fe80000100a00 */
[----:B------:R-:W-:Y:S04]  /*692a0*/  STL.64 [R1+0x570], R88 ;  /* 0x0005705801007387 */ /* 0x000fe80000100a00 */
[----:B------:R-:W-:Y:S01]  /*692b0*/  STL.64 [R1+0x578], R90 ;  /* 0x0005785a01007387 */ /* 0x000fe20000100a00 */
[----:B---3--:R-:W-:Y:S03]  /*692c0*/  HMMA.1688.F32.TF32 R84, R228, R104, R84 ;  /* 0x00000068e454723c */ /* 0x008fe60000081054 */
[----:B------:R-:W-:Y:S04]  /*692d0*/  LDS R228, [R252+0xc0280] ;  /* 0x0c028000fce47984 */ /* 0x000fe80000000800 */
[----:B------:R-:W-:Y:S04]  /*692e0*/  LDS R230, [R252+0xc1280] ;  /* 0x0c128000fce67984 */ /* 0x000fe80000000800 */
[----:B------:R-:W-:Y:S04]  /*692f0*/  LDS R229, [R3+0xc0280] ;  /* 0x0c02800003e57984 */ /* 0x000fe80000000800 */
[----:B------:R-:W1:Y:S08]  /*69300*/  LDS R231, [R3+0xc1280] ;  /* 0x0c12800003e77984 */ /* 0x000e700000000800 */
[----:B------:R-:W-:Y:S04]  /*69310*/  STL.64 [R1+0x4f0], R84 ;  /* 0x0004f05401007387 */ /* 0x000fe80000100a00 */
[----:B------:R3:W-:Y:S02]  /*69320*/  STL.64 [R1+0x4f8], R86 ;  /* 0x0004f85601007387 */ /* 0x0007e40000100a00 */
[C---:B---3--:R-:W-:Y:S08]  /*69330*/  HMMA.1688.F32.TF32 R84, R232.reuse, R24, R80 ;  /* 0x00000018e854723c */ /* 0x048ff00000081050 */
[C---:B------:R-:W-:Y:S08]  /*69340*/  HMMA.1688.F32.TF32 R80, R232.reuse, R4, R76 ;  /* 0x00000004e850723c */ /* 0x040ff0000008104c */
[C---:B------:R-:W-:Y:S07]  /*69350*/  HMMA.1688.F32.TF32 R76, R232.reuse, R216, R72 ;  /* 0x000000d8e84c723c */ /* 0x040fee0000081048 */
[----:B------:R-:W-:Y:S01]  /*69360*/  STL.64 [R1+0x560], R84 ;  /* 0x0005605401007387 */ /* 0x000fe20000100a00 */
[C---:B--2---:R-:W-:Y:S03]  /*69370*/  HMMA.1688.F32.TF32 R72, R232.reuse, R124, R60 ;  /* 0x0000007ce848723c */ /* 0x044fe6000008103c */
[----:B------:R-:W-:Y:S04]  /*69380*/  STL.64 [R1+0x568], R86 ;  /* 0x0005685601007387 */ /* 0x000fe80000100a00 */
        /* <DEDUP_REMOVED lines=8> */
[C---:B----4-:R-:W-:Y:S02]  /*69410*/  HMMA.1688.F32.TF32 R72, R232.reuse, R120, R56 ;  /* 0x00000078e848723c */ /* 0x050fe40000081038 */
[----:B------:R-:W3:Y:S04]  /*69420*/  LDL.LU.64 R56, [R1+0x980] ;  /* 0x0009800001387983 */ /* 0x000ee80000300a00 */
[----:B------:R-:W3:Y:S02]  /*69430*/  LDL.LU.64 R58, [R1+0x988] ;  /* 0x00098800013a7983 */ /* 0x000ee40000300a00 */
[C---:B------:R-:W-:Y:S11]  /*69440*/  HMMA.1688.F32.TF32 R64, R232.reuse, R116, R64 ;  /* 0x00000074e840723c */ /* 0x040ff60000081040 */
[----:B------:R-:W-:Y:S04]  /*69450*/  @!UPT UIADD3 URZ, URZ, URZ, URZ ;  /* 0x0000003f3f3ff290 */ /* 0x000fe8000fffe03f */
[----:B------:R4:W-:Y:S04]  /*69460*/  STL.64 [R1+0x6a0], R72 ;  /* 0x0006a04801007387 */ /* 0x0009e80000100a00 */
[----:B------:R1:W-:Y:S04]  /*69470*/  STL.64 [R1+0x6a8], R74 ;  /* 0x0006a84a01007387 */ /* 0x0003e80000100a00 */
[----:B------:R-:W3:Y:S04]  /*69480*/  LDL.LU.64 R140, [R1+0x1350] ;  /* 0x00135000018c7983 */ /* 0x000ee80000300a00 */
[----:B------:R-:W3:Y:S04]  /*69490*/  LDL.LU.64 R142, [R1+0x1358] ;  /* 0x00135800018e7983 */ /* 0x000ee80000300a00 */
[----:B------:R1:W-:Y:S04]  /*694a0*/  STL.64 [R1+0x6c0], R64 ;  /* 0x0006c04001007387 */ /* 0x0003e80000100a00 */
[----:B------:R1:W-:Y:S04]  /*694b0*/  STL.64 [R1+0x6c8], R66 ;  /* 0x0006c84201007387 */ /* 0x0003e80000100a00 */
        /* <DEDUP_REMOVED lines=16> */
[----:B----4-:R-:W4:Y:S04]  /*695c0*/  LDL.LU.64 R72, [R1+0x7b0] ;  /* 0x0007b00001487983 */ /* 0x010f280000300a00 */
[----:B-1----:R-:W4:Y:S04]  /*695d0*/  LDL.LU.64 R74, [R1+0x7b8] ;  /* 0x0007b800014a7983 */ /* 0x002f280000300a00 */
[----:B------:R-:W4:Y:S04]  /*695e0*/  LDL.LU.64 R64, [R1+0x7c0] ;  /* 0x0007c00001407983 */ /* 0x000f280000300a00 */
[----:B------:R-:W4:Y:S01]  /*695f0*/  LDL.LU.64 R66, [R1+0x7c8] ;  /* 0x0007c80001427983 */ /* 0x000f220000300a00 */
[C---:B--2---:R-:W-:Y:S03]  /*69600*/  HMMA.1688.F32.TF32 R152, R232.reuse, R112, R60 ;  /* 0x00000070e898723c */ /* 0x044fe6000008103c */
[----:B------:R-:W2:Y:S04]  /*69610*/  LDL.LU.64 R60, [R1+0x7d0] ;  /* 0x0007d000013c7983 */ /* 0x000ea80000300a00 */
[----:B------:R-:W2:Y:S11]  /*69620*/  LDL.LU.64 R62, [R1+0x7d8] ;  /* 0x0007d800013e7983 */ /* 0x000eb60000300a00 */
[----:B------:R-:W-:Y:S05]  /*69630*/  @!UPT UIADD3 URZ, URZ, URZ, URZ ;  /* 0x0000003f3f3ff290 */ /* 0x000fea000fffe03f */
        /* <DEDUP_REMOVED lines=14> */
[C---:B------:R-:W-:Y:S08]  /*69720*/  HMMA.1688.F32.TF32 R88, R232.reuse, R20, R84 ;  /* 0x00000014e858723c */ /* 0x040ff00000081054 */
[----:B------:R-:W-:Y:S01]  /*69730*/  HMMA.1688.F32.TF32 R84, R232, R104, R80 ;  /* 0x00000068e854723c */ /* 0x000fe20000081050 */
[----:B------:R-:W-:Y:S04]  /*69740*/  STL.64 [R1+0x700], R152 ;  /* 0x0007009801007387 */ /* 0x000fe80000100a00 */
[----:B------:R-:W-:Y:S03]  /*69750*/  LDS R232, [R252+0xc0300] ;  /* 0x0c030000fce87984 */ /* 0x000fe60000000800 */
[C---:B------:R-:W-:Y:S01]  /*69760*/  HMMA.1688.F32.TF32 R80, R236.reuse, R24, R76 ;  /* 0x00000018ec50723c */ /* 0x040fe2000008104c */
[----:B------:R-:W-:Y:S04]  /*69770*/  STL.64 [R1+0x708], R154 ;  /* 0x0007089a01007387 */ /* 0x000fe80000100a00 */
[----:B------:R-:W-:Y:S03]  /*69780*/  LDS R234, [R252+0xc1300] ;  /* 0x0c130000fcea7984 */ /* 0x000fe60000000800 */
[C---:B----4-:R-:W-:Y:S01]  /*69790*/  HMMA.1688.F32.TF32 R76, R236.reuse, R4, R72 ;  /* 0x00000004ec4c723c */ /* 0x050fe20000081048 */
        /* <DEDUP_REMOVED lines=17> */
[----:B------:R-:W4:Y:S04]  /*698b0*/  LDL.LU.64 R72, [R1+0x7f0] ;  /* 0x0007f00001487983 */ /* 0x000f280000300a00 */
[----:B------:R-:W-:Y:S04]  /*698c0*/  STL.64 [R1+0x7b0], R76 ;  /* 0x0007b04c01007387 */ /* 0x000fe80000100a00 */
[----:B------:R-:W-:Y:S04]  /*698d0*/  STL.64 [R1+0x7b8], R78 ;  /* 0x0007b84e01007387 */ /* 0x000fe80000100a00 */
[----:B------:R-:W4:Y:S04]  /*698e0*/  LDL.LU.64 R74, [R1+0x7f8] ;  /* 0x0007f800014a7983 */ /* 0x000f280000300a00 */
[----:B------:R1:W-:Y:S04]  /*698f0*/  STL.64 [R1+0x7c0], R64 ;  /* 0x0007c04001007387 */ /* 0x0003e80000100a00 */
[----:B------:R1:W-:Y:S04]  /*69900*/  STL.64 [R1+0x7c8], R66 ;  /* 0x0007c84201007387 */ /* 0x0003e80000100a00 */
[----:B------:R-:W-:Y:S04]  /*69910*/  LDS R233, [R3+0xc0300] ;  /* 0x0c03000003e97984 */ /* 0x000fe80000000800 */
[----:B-1----:R-:W4:Y:S04]  /*69920*/  LDL.LU.64 R64, [R1+0x800] ;  /* 0x0008000001407983 */ /* 0x002f280000300a00 */
[----:B------:R-:W4:Y:S04]  /*69930*/  LDL.LU.64 R66, [R1+0x808] ;  /* 0x0008080001427983 */ /* 0x000f280000300a00 */
[----:B------:R-:W-:Y:S01]  /*69940*/  LDS R235, [R3+0xc1300] ;  /* 0x0c13000003eb7984 */ /* 0x000fe20000000800 */
[C---:B--2---:R-:W-:Y:S11]  /*69950*/  HMMA.1688.F32.TF32 R60, R236.reuse, R124, R60 ;  /* 0x0000007cec3c723c */ /* 0x044ff6000008103c */
[----:B------:R-:W-:Y:S11]  /*69960*/  @!UPT UIADD3 URZ, URZ, URZ, URZ ;  /* 0x0000003f3f3ff290 */ /* 0x000ff6000fffe03f */
[----:B------:R-:W-:Y:S01]  /*69970*/  @!UPT UIADD3 URZ, URZ, URZ, URZ ;  /* 0x0000003f3f3ff290 */ /* 0x000fe2000fffe03f */
[----:B------:R1:W-:Y:S04]  /*69980*/  STL.64 [R1+0x7d0], R60 ;  /* 0x0007d03c01007387 */ /* 0x0003e80000100a00 */
[----:B------:R2:W-:Y:S04]  /*69990*/  STL.64 [R1+0x7d8], R62 ;  /* 0x0007d83e01007387 */ /* 0x0005e80000100a00 */
[----:B-1----:R-:W4:Y:S04]  /*699a0*/  LDL.LU.64 R60, [R1+0x820] ;  /* 0x00082000013c7983 */ /* 0x002f280000300a00 */
[----:B--2---:R-:W2:Y:S01]  /*699b0*/  LDL.LU.64 R62, [R1+0x828] ;  /* 0x00082800013e7983 */ /* 0x004ea20000300a00 */
[C---:B---3--:R-:W-:Y:S11]  /*699c0*/  HMMA.1688.F32.TF32 R56, R236.reuse, R120, R56 ;  /* 0x00000078ec38723c */ /* 0x048ff60000081038 */
[----:B------:R-:W-:Y:S11]  /*699d0*/  @!UPT UIADD3 URZ, URZ, URZ, URZ ;  /* 0x0000003f3f3ff290 */ /* 0x000ff6000fffe03f */
[----:B------:R-:W-:Y:S01]  /*699e0*/  @!UPT UIADD3 URZ, URZ, URZ, URZ ;  /* 0x0000003f3f3ff290 */ /* 0x000fe2000fffe03f */
[----:B------:R1:W-:Y:S04]  /*699f0*/  STL.64 [R1+0x7e0], R56 ;  /* 0x0007e03801007387 */ /* 0x0003e80000100a00 */
[----:B------:R3:W-:Y:S04]  /*69a00*/  STL.64 [R1+0x7e8], R58 ;  /* 0x0007e83a01007387 */ /* 0x0007e80000100a00 */
        /* <DEDUP_REMOVED lines=14> */
[----:B-1----:R-:W2:Y:S04]  /*69af0*/  LDL.LU.64 R56, [R1+0x840] ;  /* 0x0008400001387983 */ /* 0x002ea80000300a00 */
[----:B---3--:R-:W3:Y:S01]  /*69b00*/  LDL.LU.64 R58, [R1+0x848] ;  /* 0x00084800013a7983 */ /* 0x008ee20000300a00 */
        /* <DEDUP_REMOVED lines=33> */
[----:B---3--:R-:W-:Y:S03]  /*69d20*/  HMMA.1688.F32.TF32 R76, R236, R104, R56 ;  /* 0x00000068ec4c723c */ /* 0x008fe60000081038 */
        /* <DEDUP_REMOVED lines=9> */
[----:B------:R4:W-:Y:S04]  /*69dc0*/  STL.64 [R1+0x848], R78 ;  /* 0x0008484e01007387 */ /* 0x0009e80000100a00 */
[----:B------:R-:W-:Y:S04]  /*69dd0*/  LDS R236, [R48+0xc0280] ;  /* 0x0c02800030ec7984 */ /* 0x000fe80000000800 */
[----:B------:R-:W-:Y:S04]  /*69de0*/  LDS R238, [R48+0xc1280] ;  /* 0x0c12800030ee7984 */ /* 0x000fe80000000800 */
[----:B------:R-:W-:Y:S04]  /*69df0*/  LDS R237, [R95+0xc0280] ;  /* 0x0c0280005fed7984 */ /* 0x000fe80000000800 */
[----:B------:R-:W1:Y:S01]  /*69e00*/  LDS R239, [R95+0xc1280] ;  /* 0x0c1280005fef7984 */ /* 0x000e620000000800 */
        /* <DEDUP_REMOVED lines=19> */
[----:B------:R-:W4:Y:S04]  /*69f40*/  LDL.LU.64 R80, [R1+0x930] ;  /* 0x0009300001507983 */ /* 0x000f280000300a00 */
[----:B------:R-:W4:Y:S04]  /*69f50*/  LDL.LU.64 R82, [R1+0x938] ;  /* 0x0009380001527983 */ /* 0x000f280000300a00 */
[----:B-1----:R-:W4:Y:S04]  /*69f60*/  LDL.LU.64 R76, [R1+0xcb0] ;  /* 0x000cb000014c7983 */ /* 0x002f280000300a00 */
[----:B------:R-:W4:Y:S04]  /*69f70*/  LDL.LU.64 R78, [R1+0xcb8] ;  /* 0x000cb800014e7983 */ /* 0x000f280000300a00 */
[----:B--2---:R-:W2:Y:S04]  /*69f80*/  LDL.LU.64 R60, [R1+0xcc0] ;  /* 0x000cc000013c7983 */ /* 0x004ea80000300a00 */
[----:B------:R-:W2:Y:S01]  /*69f90*/  LDL.LU.64 R62, [R1+0xcc8] ;  /* 0x000cc800013e7983 */ /* 0x000ea20000300a00 */
[C---:B---3--:R-:W-:Y:S03]  /*69fa0*/  HMMA.1688.F32.TF32 R88, R228.reuse, R124, R56 ;  /* 0x0000007ce458723c */ /* 0x048fe60000081038 */
[----:B------:R-:W3:Y:S04]  /*69fb0*/  LDL.LU.64 R56, [R1+0x1300] ;  /* 0x0013000001387983 */ /* 0x000ee80000300a00 */
[----:B------:R-:W3:Y:S11]  /*69fc0*/  LDL.LU.64 R58, [R1+0x1308] ;  /* 0x00130800013a7983 */ /* 0x000ef60000300a00 */
[----:B------:R-:W-:Y:S05]  /*69fd0*/  @!UPT UIADD3 URZ, URZ, URZ, URZ ;  /* 0x0000003f3f3ff290 */ /* 0x000fea000fffe03f */
        /* <DEDUP_REMOVED lines=10> */
[----:B------:R-:W4:Y:S02]  /*6a080*/  LDL.LU.64 R66, [R1+0x1338] ;  /* 0x0013380001427983 */ /* 0x000f240000300a00 */
[C---:B------:R-:W-:Y:S11]  /*6a090*/  HMMA.1688.F32.TF32 R84, R228.reuse, R112, R84 ;  /* 0x00000070e454723c */ /* 0x040ff60000081054 */
[----:B------:R-:W-:Y:S04]  /*6a0a0*/  @!UPT UIADD3 URZ, URZ, URZ, URZ ;  /* 0x0000003f3f3ff290 */ /* 0x000fe8000fffe03f */
[----:B------:R-:W-:Y:S04]  /*6a0b0*/  STL.64 [R1+0x960], R88 ;  /* 0x0009605801007387 */ /* 0x000fe80000100a00 */
[----:B------:R-:W-:Y:S04]  /*6a0c0*/  STL.64 [R1+0x968], R90 ;  /* 0x0009685a01007387 */ /* 0x000fe80000100a00 */
[----:B------:R-:W-:Y:S04]  /*6a0d0*/  STL.64 [R1+0x950], R84 ;  /* 0x0009505401007387 */ /* 0x000fe80000100a00 */
[----:B------:R-:W-:Y:S01]  /*6a0e0*/  STL.64 [R1+0x958], R86 ;  /* 0x0009585601007387 */ /* 0x000fe20000100a00 */
[C---:B------:R-:W-:Y:S08]  /*6a0f0*/  HMMA.1688.F32.TF32 R80, R228.reuse, R108, R80 ;  /* 0x0000006ce450723c */ /* 0x040ff00000081050 */
[C---:B------:R-:W-:Y:S11]  /*6a100*/  HMMA.1688.F32.TF32 R76, R228.reuse, R96, R76 ;  /* 0x00000060e44c723c */ /* 0x040ff6000008104c */
[----:B------:R-:W-:Y:S04]  /*6a110*/  @!UPT UIADD3 URZ, URZ, URZ, URZ ;  /* 0x0000003f3f3ff290 */ /* 0x000fe8000fffe03f */
[----:B------:R-:W-:Y:S04]  /*6a120*/  STL.64 [R1+0x940], R80 ;  /* 0x0009405001007387 */ /* 0x000fe80000100a00 */
[----:B------:R-:W-:Y:S04]  /*6a130*/  STL.64 [R1+0x948], R82 ;  /* 0x0009485201007387 */ /* 0x000fe80000100a00 */
        /* <DEDUP_REMOVED lines=12> */
[----:B------:R1:W-:Y:S04]  /*6a200*/  STL.64 [R1+0x910], R76 ;  /* 0x0009104c01007387 */ /* 0x0003e80000100a00 */
[----:B------:R1:W-:Y:S04]  /*6a210*/  STL.64 [R1+0x918], R78 ;  /* 0x0009184e01007387 */ /* 0x0003e80000100a00 */
[----:B------:R-:W3:Y:S04]  /*6a220*/  LDL.LU.64 R100, [R1+0x1400] ;  /* 0x0014000001647983 */ /* 0x000ee80000300a00 */
[----:B------:R-:W3:Y:S01]  /*6a230*/  LDL.LU.64 R102, [R1+0x1408] ;  /* 0x0014080001667983 */ /* 0x000ee20000300a00 */
[C---:B----4-:R-:W-:Y:S08]  /*6a240*/  HMMA.1688.F32.TF32 R72, R228.reuse, R8, R72 ;  /* 0x00000008e448723c */ /* 0x050ff00000081048 */
        /* <DEDUP_REMOVED lines=14> */
[----:B----4-:R-:W4:Y:S04]  /*6a330*/  LDL.LU.64 R72, [R1+0x9f0] ;  /* 0x0009f00001487983 */ /* 0x010f280000300a00 */
[----:B------:R-:W4:Y:S04]  /*6a340*/  LDL.LU.64 R74, [R1+0x9f8] ;  /* 0x0009f800014a7983 */ /* 0x000f280000300a00 */
        /* <DEDUP_REMOVED lines=10> */
[----:B------:R-:W3:Y:S02]  /*6a3f0*/  LDL.LU.64 R58, [R1+0xa28] ;  /* 0x000a2800013a7983 */ /* 0x000ee40000300a00 */
[----:B------:R-:W-:Y:S11]  /*6a400*/  HMMA.1688.F32.TF32 R100, R228, R104, R100 ;  /* 0x00000068e464723c */ /* 0x000ff60000081064 */
[----:B------:R-:W-:Y:S04]  /*6a410*/  @!UPT UIADD3 URZ, URZ, URZ, URZ ;  /* 0x0000003f3f3ff290 */ /* 0x000fe8000fffe03f */
[----:B------:R-:W-:Y:S04]  /*6a420*/  STL.64 [R1+0x8d0], R128 ;  /* 0x0008d08001007387 */ /* 0x000fe80000100a00 */
[----:B------:R-:W-:Y:S04]  /*6a430*/  STL.64 [R1+0x8d8], R130 ;  /* 0x0008d88201007387 */ /* 0x000fe80000100a00 */
[----:B------:R-:W-:Y:S04]  /*6a440*/  LDS R228, [R48+0xc0300] ;  /* 0x0c03000030e47984 */ /* 0x000fe80000000800 */
[----:B------:R-:W-:Y:S04]  /*6a450*/  LDS R230, [R48+0xc1300] ;  /* 0x0c13000030e67984 */ /* 0x000fe80000000800 */
[----:B------:R-:W-:Y:S04]  /*6a460*/  LDS R229, [R95+0xc0300] ;  /* 0x0c0300005fe57984 */ /* 0x000fe80000000800 */
[----:B------:R-:W1:Y:S04]  /*6a470*/  LDS R231, [R95+0xc1300] ;  /* 0x0c1300005fe77984 */ /* 0x000e680000000800 */
[----:B------:R-:W-:Y:S04]  /*6a480*/  STL.64 [R1+0x850], R100 ;  /* 0x0008506401007387 */ /* 0x000fe80000100a00 */
[----:B------:R1:W-:Y:S02]  /*6a490*/  STL.64 [R1+0x858], R102 ;  /* 0x0008586601007387 */ /* 0x0003e40000100a00 */
[C---:B-1----:R-:W-:Y:S08]  /*6a4a0*/  HMMA.1688.F32.TF32 R100, R236.reuse, R24, R88 ;  /* 0x00000018ec64723c */ /* 0x042ff00000081058 */
[C---:B------:R-:W-:Y:S08]  /*6a4b0*/  HMMA.1688.F32.TF32 R88, R236.reuse, R4, R84 ;  /* 0x00000004ec58723c */ /* 0x040ff00000081054 */
[C---:B------:R-:W-:Y:S08]  /*6a4c0*/  HMMA.1688.F32.TF32 R84, R236.reuse, R216, R80 ;  /* 0x000000d8ec54723c */ /* 0x040ff00000081050 */
[C---:B------:R-:W-:Y:S08]  /*6a4d0*/  HMMA.1688.F32.TF32 R80, R236.reuse, R124, R76 ;  /* 0x0000007cec50723c */ /* 0x040ff0000008104c */
[C---:B----4-:R-:W-:Y:S01]  /*6a4e0*/  HMMA.1688.F32.TF32 R76, R236.reuse, R120, R72 ;  /* 0x00000078ec4c723c */ /* 0x050fe20000081048 */
[----:B------:R-:W-:Y:S04]  /*6a4f0*/  STL.64 [R1+0x8c0], R100 ;  /* 0x0008c06401007387 */ /* 0x000fe80000100a00 */
[----:B------:R-:W-:Y:S04]  /*6a500*/  STL.64 [R1+0x8c8], R102 ;  /* 0x0008c86601007387 */ /* 0x000fe80000100a00 */
[----:B------:R-:W-:Y:S04]  /*6a510*/  STL.64 [R1+0x9c0], R88 ;  /* 0x0009c05801007387 */ /* 0x000fe80000100a00 */
[----:B------:R-:W-:Y:S01]  /*6a520*/  STL.64 [R1+0x9c8], R90 ;  /* 0x0009c85a01007387 */ /* 0x000fe20000100a00 */
[C---:B------:R-:W-:Y:S03]  /*6a530*/  HMMA.1688.F32.TF32 R72, R236.reuse, R116, R64 ;  /* 0x00000074ec48723c */ /* 0x040fe60000081040 */
[----:B------:R-:W-:Y:S04]  /*6a540*/  STL.64 [R1+0x9d0], R84 ;  /* 0x0009d05401007387 */ /* 0x000fe80000100a00 */
        /* <DEDUP_REMOVED lines=8> */
[----:B------:R-:W-:Y:S04]  /*6a5d0*/  STL.64 [R1+0xa08], R74 ;  /* 0x000a084a01007387 */ /* 0x000fe80000100a00 */
[----:B------:R-:W4:Y:S04]  /*6a5e0*/  LDL.LU.64 R140, [R1+0xa40] ;  /* 0x000a4000018c7983 */ /* 0x000f280000300a00 */
[----:B------:R-:W4:Y:S01]  /*6a5f0*/  LDL.LU.64 R142, [R1+0xa48] ;  /* 0x000a4800018e7983 */ /* 0x000f220000300a00 */
[C---:B--2---:R-:W-:Y:S11]  /*6a600*/  HMMA.1688.F32.TF32 R60, R236.reuse, R112, R60 ;  /* 0x00000070ec3c723c */ /* 0x044ff6000008103c */
[----:B------:R-:W-:Y:S11]  /*6a610*/  @!UPT UIADD3 URZ, URZ, URZ, URZ ;  /* 0x0000003f3f3ff290 */ /* 0x000ff6000fffe03f */
[----:B------:R-:W-:Y:S01]  /*6a620*/  @!UPT UIADD3 URZ, URZ, URZ, URZ ;  /* 0x0000003f3f3ff290 */ /* 0x000fe2000fffe03f */
[----:B------:R-:W-:Y:S04]  /*6a630*/  STL.64 [R1+0xa10], R60 ;  /* 0x000a103c01007387 */ /* 0x000fe80000100a00 */
[----:B------:R-:W-:Y:S04]  /*6a640*/  STL.64 [R1+0xa18], R62 ;  /* 0x000a183e01007387 */ /* 0x000fe80000100a00 */
[----:B------:R-:W2:Y:S04]  /*6a650*/  LDL.LU.64 R136, [R1+0xa50] ;  /* 0x000a500001887983 */ /* 0x000ea80000300a00 */
[----:B------:R-:W2:Y:S01]  /*6a660*/  LDL.LU.64 R138, [R1+0xa58] ;  /* 0x000a5800018a7983 */ /* 0x000ea20000300a00 */
[C---:B---3--:R-:W-:Y:S11]  /*6a670*/  HMMA.1688.F32.TF32 R56, R236.reuse, R108, R56 ;  /* 0x0000006cec38723c */ /* 0x048ff60000081038 */
[----:B------:R-:W-:Y:S11]  /*6a680*/  @!UPT UIADD3 URZ, URZ, URZ, URZ ;  /* 0x0000003f3f3ff290 */ /* 0x000ff6000fffe03f */
[----:B------:R-:W-:Y:S01]  /*6a690*/  @!UPT UIADD3 URZ, URZ, URZ, URZ ;  /* 0x0000003f3f3ff290 */ /* 0x000fe2000fffe03f */
[----:B------:R1:W-:Y:S04]  /*6a6a0*/  STL.64 [R1+0xa20], R56 ;  /* 0x000a203801007387 */ /* 0x0003e80000100a00 */
[----:B------:R3:W-:Y:S04]  /*6a6b0*/  STL.64 [R1+0xa28], R58 ;  /* 0x000a283a01007387 */ /* 0x0007e80000100a00 */
[----:B-1----:R-:W2:Y:S04]  /*6a6c0*/  LDL.LU.64 R56, [R1+0xa70] ;  /* 0x000a700001387983 */ /* 0x002ea80000300a00 */
        /* <DEDUP_REMOVED lines=19> */
[C---:B----4-:R-:W-:Y:S03]  /*6a800*/  HMMA.1688.F32.TF32 R152, R236.reuse, R96, R64 ;  /* 0x00000060ec98723c */ /* 0x050fe60000081040 */
[----:B------:R-:W4:Y:S04]  /*6a810*/  LDL.LU.64 R64, [R1+0xb70] ;  /* 0x000b700001407983 */ /* 0x000f280000300a00 */
[----:B------:R-:W4:Y:S11]  /*6a820*/  LDL.LU.64 R66, [R1+0xb78] ;  /* 0x000b780001427983 */ /* 0x000f360000300a00 */
[----:B------:R-:W-:Y:S05]  /*6a830*/  @!UPT UIADD3 URZ, URZ, URZ, URZ ;  /* 0x0000003f3f3ff290 */ /* 0x000fea000fffe03f */
[----:B------:R-:W-:Y:S04]  /*6a840*/  STL.64 [R1+0xa30], R152 ;  /* 0x000a309801007387 */ /* 0x000fe80000100a00 */
[----:B------:R1:W-:Y:S02]  /*6a850*/  STL.64 [R1+0xa38], R154 ;  /* 0x000a389a01007387 */ /* 0x0003e40000100a00 */
[C---:B-1----:R-:W-:Y:S11]  /*6a860*/  HMMA.1688.F32.TF32 R152, R236.reuse, R68, R140 ;  /* 0x00000044ec98723c */ /* 0x042ff6000008108c */
[----:B------:R-:W-:Y:S11]  /*6a870*/  @!UPT UIADD3 URZ, URZ, URZ, URZ ;  /* 0x0000003f3f3ff290 */ /* 0x000ff6000fffe03f */
[----:B------:R-:W-:Y:S01]  /*6a880*/  @!UPT UIADD3 URZ, URZ, URZ, URZ ;  /* 0x0000003f3f3ff290 */ /* 0x000fe2000fffe03f */
[----:B------:R-:W-:Y:S04]  /*6a890*/  STL.64 [R1+0xa40], R152 ;  /* 0x000a409801007387 */ /* 0x000fe80000100a00 */
[----:B------:R-:W-:Y:S01]  /*6a8a0*/  STL.64 [R1+0xa48], R154 ;  /* 0x000a489a01007387 */ /* 0x000fe20000100a00 */
[C---:B--2---:R-:W-:Y:S08]  /*6a8b0*/  HMMA.1688.F32.TF32 R140, R236.reuse, R28, R136 ;  /* 0x0000001cec8c723c */ /* 0x044ff00000081088 */
[C---:B---3--:R-:W-:Y:S01]  /*6a8c0*/  HMMA.1688.F32.TF32 R136, R236.reuse, R8, R56 ;  /* 0x00000008ec88723c */ /* 0x048fe20000081038 */
[----:B------:R-:W2:Y:S11]  /*6a8d0*/  LDL.LU.64 R56, [R1+0xbf0] ;  /* 0x000bf00001387983 */ /* 0x000eb60000300a00 */
[----:B------:R-:W-:Y:S03]  /*6a8e0*/  @!UPT UIADD3 URZ, URZ, URZ, URZ ;  /* 0x0000003f3f3ff290 */ /* 0x000fe6000fffe03f */
[----:B------:R-:W-:Y:S04]  /*6a8f0*/  STL.64 [R1+0xa50], R140 ;  /* 0x000a508c01007387 */ /* 0x000fe80000100a00 */
[----:B------:R-:W-:Y:S04]  /*6a900*/  STL.64 [R1+0xa58], R142 ;  /* 0x000a588e01007387 */ /* 0x000fe80000100a00 */
[----:B------:R-:W2:Y:S04]  /*6a910*/  LDL.LU.64 R58, [R1+0xbf8] ;  /* 0x000bf800013a7983 */ /* 0x000ea80000300a00 */
[----:B------:R-:W-:Y:S04]  /*6a920*/  STL.64 [R1+0xa70], R136 ;  /* 0x000a708801007387 */ /* 0x000fe80000100a00 */
[----:B------:R1:W-:Y:S02]  /*6a930*/  STL.64 [R1+0xa78], R138 ;  /* 0x000a788a01007387 */ /* 0x0003e40000100a00 */
[C---:B-1----:R-:W-:Y:S08]  /*6a940*/  HMMA.1688.F32.TF32 R136, R236.reuse, R12, R132 ;  /* 0x0000000cec88723c */ /* 0x042ff00000081084 */
[C---:B------:R-:W-:Y:S08]  /*6a950*/  HMMA.1688.F32.TF32 R132, R236.reuse, R16, R128 ;  /* 0x00000010ec84723c */ /* 0x040ff00000081080 */
[C---:B------:R-:W-:Y:S08]  /*6a960*/  HMMA.1688.F32.TF32 R128, R236.reuse, R20, R100 ;  /* 0x00000014ec80723c */ /* 0x040ff00000081064 */
[----:B------:R-:W-:Y:S01]  /*6a970*/  HMMA.1688.F32.TF32 R100, R236, R104, R88 ;  /* 0x00000068ec64723c */ /* 0x000fe20000081058 */
[----:B------:R-:W-:Y:S04]  /*6a980*/  STL.64 [R1+0xa80], R136 ;  /* 0x000a808801007387 */ /* 0x000fe80000100a00 */
[----:B------:R-:W-:Y:S03]  /*6a990*/  LDS R236, [R252+0xc0380] ;  /* 0x0c038000fcec7984 */ /* 0x000fe60000000800 */
[C---:B------:R-:W-:Y:S01]  /*6a9a0*/  HMMA.1688.F32.TF32 R88, R232.reuse, R24, R84 ;  /* 0x00000018e858723c */ /* 0x040fe20000081054 */
[----:B------:R-:W-:Y:S04]  /*6a9b0*/  LDS R238, [R252+0xc1380] ;  /* 0x0c138000fcee7984 */ /* 0x000fe80000000800 */
[----:B------:R-:W-:Y:S03]  /*6a9c0*/  LDS R237, [R3+0xc0380] ;  /* 0x0c03800003ed7984 */ /* 0x000fe60000000800 */
[C---:B------:R-:W-:Y:S01]  /*6a9d0*/  HMMA.1688.F32.TF32 R84, R232.reuse, R4, R80 ;  /* 0x00000004e854723c */ /* 0x040fe20000081050 */
[----:B------:R-:W-:Y:S07]  /*6a9e0*/  LDS R239, [R3+0xc1380] ;  /* 0x0c13800003ef7984 */ /* 0x000fee0000000800 */
[C---:B------:R-:W-:Y:S08]  /*6a9f0*/  HMMA.1688.F32.TF32 R80, R232.reuse, R216, R76 ;  /* 0x000000d8e850723c */ /* 0x040ff0000008104c */
[C---:B------:R-:W-:Y:S01]  /*6aa00*/  HMMA.1688.F32.TF32 R76, R232.reuse, R124, R72 ;  /* 0x0000007ce84c723c */ /* 0x040fe20000081048 */
[----:B------:R-:W-:Y:S04]  /*6aa10*/  STL.64 [R1+0xa88], R138 ;  /* 0x000a888a01007387 */ /* 0x000fe80000100a00 */
[----:B------:R1:W-:Y:S04]  /*6aa20*/  STL.64 [R1+0xa90], R132 ;  /* 0x000a908401007387 */ /* 0x0003e80000100a00 */
[----:B------:R3:W-:Y:S04]  /*6aa30*/  STL.64 [R1+0xa98], R134 ;  /* 0x000a988601007387 */ /* 0x0007e80000100a00 */
[----:B------:R1:W-:Y:S04]  /*6aa40*/  STL.64 [R1+0xac0], R128 ;  /* 0x000ac08001007387 */ /* 0x0003e80000100a00 */
[----:B------:R1:W-:Y:S04]  /*6aa50*/  STL.64 [R1+0xac8], R130 ;  /* 0x000ac88201007387 */ /* 0x0003e80000100a00 */
[----:B------:R1:W-:Y:S04]  /*6aa60*/  STL.64 [R1+0xab0], R100 ;  /* 0x000ab06401007387 */ /* 0x0003e80000100a00 */
[----:B------:R1:W-:Y:S04]  /*6aa70*/  STL.64 [R1+0xab8], R102 ;  /* 0x000ab86601007387 */ /* 0x0003e80000100a00 */
[----:B------:R-:W-:Y:S04]  /*6aa80*/  STL.64 [R1+0xad0], R88 ;  /* 0x000ad05801007387 */ /* 0x000fe80000100a00 */
[----:B------:R-:W-:Y:S01]  /*6aa90*/  STL.64 [R1+0xad8], R90 ;  /* 0x000ad85a01007387 */ /* 0x000fe20000100a00 */
[C---:B------:R-:W-:Y:S03]  /*6aaa0*/  HMMA.1688.F32.TF32 R72, R232.reuse, R120, R60 ;  /* 0x00000078e848723c */ /* 0x040fe6000008103c */
[----:B------:R-:W-:Y:S04]  /*6aab0*/  STL.64 [R1+0xae0], R84 ;  /* 0x000ae05401007387 */ /* 0x000fe80000100a00 */
[----:B------:R-:W-:Y:S04]  /*6aac0*/  STL.64 [R1+0xae8], R86 ;  /* 0x000ae85601007387 */ /* 0x000fe80000100a00 */
[----:B------:R-:W-:Y:S04]  /*6aad0*/  STL.64 [R1+0xaf0], R80 ;  /* 0x000af05001007387 */ /* 0x000fe80000100a00 */
[----:B------:R-:W-:Y:S04]  /*6aae0*/  STL.64 [R1+0xaf8], R82 ;  /* 0x000af85201007387 */ /* 0x000fe80000100a00 */
[----:B------:R-:W2:Y:S04]  /*6aaf0*/  LDL.LU.64 R60, [R1+0xbe0] ;  /* 0x000be000013c7983 */ /* 0x000ea80000300a00 */
[----:B------:R-:W-:Y:S04]  /*6ab00*/  STL.64 [R1+0xb00], R76 ;  /* 0x000b004c01007387 */ /* 0x000fe80000100a00 */
[----:B------:R-:W-:Y:S04]  /*6ab10*/  STL.64 [R1+0xb08], R78 ;  /* 0x000b084e01007387 */ /* 0x000fe80000100a00 */
[----:B------:R-:W2:Y:S01]  /*6ab20*/  LDL.LU.64 R62, [R1+0xbe8] ;  /* 0x000be800013e7983 */ /* 0x000ea20000300a00 */
[C---:B----4-:R-:W-:Y:S03]  /*6ab30*/  HMMA.1688.F32.TF32 R64, R232.reuse, R116, R64 ;  /* 0x00000074e840723c */ /* 0x050fe60000081040 */
[----:B------:R4:W-:Y:S04]  /*6ab40*/  STL.64 [R1+0xb20], R72 ;  /* 0x000b204801007387 */ /* 0x0009e80000100a00 */
[----:B------:R2:W-:Y:S04]  /*6ab50*/  STL.64 [R1+0xb28], R74 ;  /* 0x000b284a01007387 */ /* 0x0005e80000100a00 */
[----:B-1----:R-:W2:Y:S04]  /*6ab60*/  LDL.LU.64 R132, [R1+0xc40] ;  /* 0x000c400001847983 */ /* 0x002ea80000300a00 */
[----:B---3--:R-:W3:Y:S08]  /*6ab70*/  LDL.LU.64 R134, [R1+0xc48] ;  /* 0x000c480001867983 */ /* 0x008ef00000300a00 */
[----:B------:R-:W-:Y:S04]  /*6ab80*/  STL.64 [R1+0xb70], R64 ;  /* 0x000b704001007387 */ /* 0x000fe80000100a00 */
[----:B------:R-:W-:Y:S04]  /*6ab90*/  STL.64 [R1+0xb78], R66 ;  /* 0x000b784201007387 */ /* 0x000fe80000100a00 */
[----:B------:R-:W3:Y:S04]  /*6aba0*/  LDL.LU.64 R128, [R1+0xc10] ;  /* 0x000c100001807983 */ /* 0x000ee80000300a00 */
[----:B------:R-:W3:Y:S04]  /*6abb0*/  LDL.LU.64 R130, [R1+0xc18] ;  /* 0x000c180001827983 */ /* 0x000ee80000300a00 */
[----:B------:R-:W3:Y:S04]  /*6abc0*/  LDL.LU.64 R100, [R1+0xc80] ;  /* 0x000c800001647983 */ /* 0x000ee80000300a00 */
[----:B------:R-:W3:Y:S01]  /*6abd0*/  LDL.LU.64 R102, [R1+0xc88] ;  /* 0x000c880001667983 */ /* 0x000ee20000300a00 */
[C---:B--2---:R-:W-:Y:S11]  /*6abe0*/  HMMA.1688.F32.TF32 R56, R232.reuse, R112, R56 ;  /* 0x00000070e838723c */ /* 0x044ff60000081038 */
[----:B------:R-:W-:Y:S11]  /*6abf0*/  @!UPT UIADD3 URZ, URZ, URZ, URZ ;  /* 0x0000003f3f3ff290 */ /* 0x000ff6000fffe03f */
[----:B------:R-:W-:Y:S01]  /*6ac00*/  @!UPT UIADD3 URZ, URZ, URZ, URZ ;  /* 0x0000003f3f3ff290 */ /* 0x000fe2000fffe03f */
[----:B------:R1:W-:Y:S04]  /*6ac10*/  STL.64 [R1+0xbc0], R56 ;  /* 0x000bc03801007387 */ /* 0x0003e80000100a00 */
[----:B------:R2:W-:Y:S04]  /*6ac20*/  STL.64 [R1+0xbc8], R58 ;  /* 0x000bc83a01007387 */ /* 0x0005e80000100a00 */
[----:B----4-:R-:W4:Y:S04]  /*6ac30*/  LDL.LU.64 R72, [R1+0xc60] ;  /* 0x000c600001487983 */ /* 0x010f280000300a00 */
[----:B------:R-:W4:Y:S04]  /*6ac40*/  LDL.LU.64 R74, [R1+0xc68] ;  /* 0x000c6800014a7983 */ /* 0x000f280000300a00 */
[----:B------:R-:W4:Y:S04]  /*6ac50*/  LDL.LU.64 R88, [R1+0xca0] ;  /* 0x000ca00001587983 */ /* 0x000f280000300a00 */
[----:B------:R-:W4:Y:S04]  /*6ac60*/  LDL.LU.64 R90, [R1+0xca8] ;  /* 0x000ca800015a7983 */ /* 0x000f280000300a00 */
[----:B-1----:R-:W4:Y:S04]  /*6ac70*/  LDL.LU.64 R56, [R1+0xc90] ;  /* 0x000c900001387983 */ /* 0x002f280000300a00 */
[----:B--2---:R-:W2:Y:S04]  /*6ac80*/  LDL.LU.64 R58, [R1+0xc98] ;  /* 0x000c9800013a7983 */ /* 0x004ea80000300a00 */
        /* <DEDUP_REMOVED lines=8> */
[C---:B------:R-:W-:Y:S03]  /*6ad10*/  HMMA.1688.F32.TF32 R136, R232.reuse, R108, R60 ;  /* 0x0000006ce888723c */ /* 0x040fe6000008103c */
[----:B------:R-:W2:Y:S04]  /*6ad20*/  LDL.LU.64 R60, [R1+0xb40] ;  /* 0x000b4000013c7983 */ /* 0x000ea80000300a00 */
[----:B------:R-:W2:Y:S11]  /*6ad30*/  LDL.LU.64 R62, [R1+0xb48] ;  /* 0x000b4800013e7983 */ /* 0x000eb60000300a00 */
[----:B------:R-:W-:Y:S05]  /*6ad40*/  @!UPT UIADD3 URZ, URZ, URZ, URZ ;  /* 0x0000003f3f3ff290 */ /* 0x000fea000fffe03f */
[----:B------:R-:W-:Y:S04]  /*6ad50*/  STL.64 [R1+0xbf0], R136 ;  /* 0x000bf08801007387 */ /* 0x000fe80000100a00 */
[----:B------:R3:W-:Y:S02]  /*6ad60*/  STL.64 [R1+0xbf8], R138 ;  /* 0x000bf88a01007387 */ /* 0x0007e40000100a00 */
[C---:B---3--:R-:W-:Y:S08]  /*6ad70*/  HMMA.1688.F32.TF32 R136, R232.reuse, R96, R132 ;  /* 0x00000060e888723c */ /* 0x048ff00000081084 */
[C---:B------:R-:W-:Y:S08]  /*6ad80*/  HMMA.1688.F32.TF32 R132, R232.reuse, R68, R128 ;  /* 0x00000044e884723c */ /* 0x040ff00000081080 */
[C---:B------:R-:W-:Y:S07]  /*6ad90*/  HMMA.1688.F32.TF32 R128, R232.reuse, R28, R100 ;  /* 0x0000001ce880723c */ /* 0x040fee0000081064 */
[----:B------:R-:W-:Y:S04]  /*6ada0*/  STL.64 [R1+0xc20], R136 ;  /* 0x000c208801007387 */ /* 0x000fe80000100a00 */
[----:B------:R-:W-:Y:S04]  /*6adb0*/  STL.64 [R1+0xc28], R138 ;  /* 0x000c288a01007387 */ /* 0x000fe80000100a00 */
[----:B------:R-:W-:Y:S04]  /*6adc0*/  STL.64 [R1+0xce0], R132 ;  /* 0x000ce08401007387 */ /* 0x000fe80000100a00 */
[----:B------:R-:W-:Y:S01]  /*6add0*/  STL.64 [R1+0xce8], R134 ;  /* 0x000ce88601007387 */ /* 0x000fe20000100a00 */
[C---:B----4-:R-:W-:Y:S03]  /*6ade0*/  HMMA.1688.F32.TF32 R100, R232.reuse, R8, R72 ;  /* 0x00000008e864723c */ /* 0x050fe60000081048 */
[----:B------:R-:W3:Y:S04]  /*6adf0*/  LDL.LU.64 R72, [R1+0xb10] ;  /* 0x000b100001487983 */ /* 0x000ee80000300a00 */
[----:B------:R-:W-:Y:S04]  /*6ae00*/  STL.64 [R1+0xcd0], R128 ;  /* 0x000cd08001007387 */ /* 0x000fe80000100a00 */
[----:B------:R-:W-:Y:S04]  /*6ae10*/  STL.64 [R1+0xcd8], R130 ;  /* 0x000cd88201007387 */ /* 0x000fe80000100a00 */
[----:B------:R-:W3:Y:S08]  /*6ae20*/  LDL.LU.64 R74, [R1+0xb18] ;  /* 0x000b1800014a7983 */ /* 0x000ef00000300a00 */
[----:B------:R-:W-:Y:S04]  /*6ae30*/  STL.64 [R1+0xcc0], R100 ;  /* 0x000cc06401007387 */ /* 0x000fe80000100a00 */
[----:B------:R1:W-:Y:S02]  /*6ae40*/  STL.64 [R1+0xcc8], R102 ;  /* 0x000cc86601007387 */ /* 0x0003e40000100a00 */
[C---:B-1----:R-:W-:Y:S08]  /*6ae50*/  HMMA.1688.F32.TF32 R100, R232.reuse, R12, R88 ;  /* 0x0000000ce864723c */ /* 0x042ff00000081058 */
[C---:B--2---:R-:W-:Y:S01]  /*6ae60*/  HMMA.1688.F32.TF32 R88, R232.reuse, R16, R56 ;  /* 0x00000010e858723c */ /* 0x044fe20000081038 */
        /* <DEDUP_REMOVED lines=8> */
[----:B------:R-:W-:Y:S01]  /*6aef0*/  HMMA.1688.F32.TF32 R84, R232, R104, R80 ;  /* 0x00000068e854723c */ /* 0x000fe20000081050 */
[----:B------:R-:W-:Y:S04]  /*6af00*/  LDS R232, [R48+0xc0380] ;  /* 0x0c03800030e87984 */ /* 0x000fe80000000800 */
[----:B------:R-:W-:Y:S03]  /*6af10*/  LDS R234, [R48+0xc1380] ;  /* 0x0c13800030ea7984 */ /* 0x000fe60000000800 */
[C---:B------:R-:W-:Y:S01]  /*6af20*/  HMMA.1688.F32.TF32 R80, R228.reuse, R24, R76 ;  /* 0x00000018e450723c */ /* 0x040fe2000008104c */
[----:B------:R-:W-:Y:S04]  /*6af30*/  LDS R233, [R95+0xc0380] ;  /* 0x0c0380005fe97984 */ /* 0x000fe80000000800 */
[----:B------:R-:W1:Y:S04]  /*6af40*/  LDS R235, [R95+0xc1380] ;  /* 0x0c1380005feb7984 */ /* 0x000e680000000800 */
[----:B------:R-:W-:Y:S01]  /*6af50*/  STL.64 [R1+0xc90], R88 ;  /* 0x000c905801007387 */ /* 0x000fe20000100a00 */
[C---:B------:R-:W-:Y:S03]  /*6af60*/  HMMA.1688.F32.TF32 R76, R228.reuse, R4, R64 ;  /* 0x00000004e44c723c */ /* 0x040fe60000081040 */
        /* <DEDUP_REMOVED lines=13> */
[----:B------:R1:W-:Y:S04]  /*6b040*/  STL.64 [R1+0xc80], R76 ;  /* 0x000c804c01007387 */ /* 0x0003e80000100a00 */
[----:B------:R1:W-:Y:S04]  /*6b050*/  STL.64 [R1+0xc88], R78 ;  /* 0x000c884e01007387 */ /* 0x0003e80000100a00 */
[----:B------:R-:W3:Y:S04]  /*6b060*/  LDL.LU.64 R100, [R1+0x740] ;  /* 0x0007400001647983 */ /* 0x000ee80000300a00 */
[----:B------:R-:W3:Y:S02]  /*6b070*/  LDL.LU.64 R102, [R1+0x748] ;  /* 0x0007480001667983 */ /* 0x000ee40000300a00 */
[C---:B---3--:R-:W-:Y:S11]  /*6b080*/  HMMA.1688.F32.TF32 R72, R228.reuse, R124, R72 ;  /* 0x0000007ce448723c */ /* 0x048ff60000081048 */
[----:B------:R-:W-:Y:S11]  /*6b090*/  @!UPT UIADD3 URZ, URZ, URZ, URZ ;  /* 0x0000003f3f3ff290 */ /* 0x000ff6000fffe03f */
[----:B------:R-:W-:Y:S01]  /*6b0a0*/  @!UPT UIADD3 URZ, URZ, URZ, URZ ;  /* 0x0000003f3f3ff290 */ /* 0x000fe2000fffe03f */
        /* <DEDUP_REMOVED lines=11> */
[----:B------:R-:W4:Y:S04]  /*6b160*/  LDL.LU.64 R80, [R1+0xbd0] ;  /* 0x000bd00001507983 */ /* 0x000f280000300a00 */
[----:B------:R-:W4:Y:S04]  /*6b170*/  LDL.LU.64 R82, [R1+0xbd8] ;  /* 0x000bd80001527983 */ /* 0x000f280000300a00 */
[----:B-1----:R-:W4:Y:S04]  /*6b180*/  LDL.LU.64 R76, [R1+0xba0] ;  /* 0x000ba000014c7983 */ /* 0x002f280000300a00 */
[----:B------:R-:W4:Y:S04]  /*6b190*/  LDL.LU.64 R78, [R1+0xba8] ;  /* 0x000ba800014e7983 */ /* 0x000f280000300a00 */
[----:B---3--:R-:W3:Y:S04]  /*6b1a0*/  LDL.LU.64 R72, [R1+0xb80] ;  /* 0x000b800001487983 */ /* 0x008ee80000300a00 */
[----:B------:R-:W3:Y:S04]  /*6b1b0*/  LDL.LU.64 R74, [R1+0xb88] ;  /* 0x000b8800014a7983 */ /* 0x000ee80000300a00 */
[----:B--2---:R-:W2:Y:S04]  /*6b1c0*/  LDL.LU.64 R56, [R1+0x6e0] ;  /* 0x0006e00001387983 */ /* 0x004ea80000300a00 */
[----:B------:R-:W2:Y:S01]  /*6b1d0*/  LDL.LU.64 R58, [R1+0x6e8] ;  /* 0x0006e800013a7983 */ /* 0x000ea20000300a00 */
[C---:B------:R-:W-:Y:S03]  /*6b1e0*/  HMMA.1688.F32.TF32 R128, R228.reuse, R116, R64 ;  /* 0x00000074e480723c */ /* 0x040fe60000081040 */
[----:B------:R-:W2:Y:S04]  /*6b1f0*/  LDL.LU.64 R64, [R1+0x6b0] ;  /* 0x0006b00001407983 */ /* 0x000ea80000300a00 */
[----:B------:R-:W2:Y:S11]  /*6b200*/  LDL.LU.64 R66, [R1+0x6b8] ;  /* 0x0006b80001427983 */ /* 0x000eb60000300a00 */
[----:B------:R-:W-:Y:S05]  /*6b210*/  @!UPT UIADD3 URZ, URZ, URZ, URZ ;  /* 0x0000003f3f3ff290 */ /* 0x000fea000fffe03f */
[----:B------:R-:W-:Y:S04]  /*6b220*/  STL.64 [R1+0xbe0], R128 ;  /* 0x000be08001007387 */ /* 0x000fe80000100a00 */
[----:B------:R1:W-:Y:S02]  /*6b230*/  STL.64 [R1+0xbe8], R130 ;  /* 0x000be88201007387 */ /* 0x0003e40000100a00 */
[C---:B-1----:R-:W-:Y:S02]  /*6b240*/  HMMA.1688.F32.TF32 R128, R228.reuse, R112, R60 ;  /* 0x00000070e480723c */ /* 0x042fe4000008103c */
[----:B------:R-:W2:Y:S04]  /*6b250*/  LDL.LU.64 R60, [R1+0x690] ;  /* 0x00069000013c7983 */ /* 0x000ea80000300a00 */
[----:B------:R-:W2:Y:S02]  /*6b260*/  LDL.LU.64 R62, [R1+0x698] ;  /* 0x00069800013e7983 */ /* 0x000ea40000300a00 */
[C---:B------:R-:W-:Y:S11]  /*6b270*/  HMMA.1688.F32.TF32 R100, R228.reuse, R108, R100 ;  /* 0x0000006ce464723c */ /* 0x040ff60000081064 */
[----:B------:R-:W-:Y:S04]  /*6b280*/  @!UPT UIADD3 URZ, URZ, URZ, URZ ;  /* 0x0000003f3f3ff290 */ /* 0x000fe8000fffe03f */
[----:B------:R-:W-:Y:S04]  /*6b290*/  STL.64 [R1+0xbb0], R128 ;  /* 0x000bb08001007387 */ /* 0x000fe80000100a00 */
[----:B------:R-:W-:Y:S04]  /*6b2a0*/  STL.64 [R1+0xbb8], R130 ;  /* 0x000bb88201007387 */ /* 0x000fe80000100a00 */
[----:B------:R-:W-:Y:S04]  /*6b2b0*/  STL.64 [R1+0xb90], R100 ;  /* 0x000b906401007387 */ /* 0x000fe80000100a00 */
[----:B------:R-:W-:Y:S01]  /*6b2c0*/  STL.64 [R1+0xb98], R102 ;  /* 0x000b986601007387 */ /* 0x000fe20000100a00 */
[C---:B----4-:R-:W-:Y:S11]  /*6b2d0*/  HMMA.1688.F32.TF32 R88, R228.reuse, R96, R88 ;  /* 0x00000060e458723c */ /* 0x050ff60000081058 */
[----:B------:R-:W-:Y:S11]  /*6b2e0*/  @!UPT UIADD3 URZ, URZ, URZ, URZ ;  /* 0x0000003f3f3ff290 */ /* 0x000ff6000fffe03f */
[----:B------:R-:W-:Y:S01]  /*6b2f0*/  @!UPT UIADD3 URZ, URZ, URZ, URZ ;  /* 0x0000003f3f3ff290 */ /* 0x000fe2000fffe03f */
[----:B------:R-:W-:Y:S04]  /*6b300*/  STL.64 [R1+0xb60], R88 ;  /* 0x000b605801007387 */ /* 0x000fe80000100a00 */
[----:B------:R1:W-:Y:S04]  /*6b310*/  STL.64 [R1+0xb68], R90 ;  /* 0x000b685a01007387 */ /* 0x0003e80000100a00 */
[----:B------:R-:W4:Y:S01]  /*6b320*/  LDL.LU R48, [R1+0x57ac] ;  /* 0x0057ac0001307983 */ /* 0x000f220000300800 */
[C---:B-1----:R-:W-:Y:S08]  /*6b330*/  HMMA.1688.F32.TF32 R88, R228.reuse, R68, R84 ;  /* 0x00000044e458723c */ /* 0x042ff00000081054 */
[C---:B------:R-:W-:Y:S08]  /*6b340*/  HMMA.1688.F32.TF32 R84, R228.reuse, R28, R80 ;  /* 0x0000001ce454723c */ /* 0x040ff00000081050 */
[C---:B------:R-:W-:Y:S08]  /*6b350*/  HMMA.1688.F32.TF32 R80, R228.reuse, R8, R76 ;  /* 0x00000008e450723c */ /* 0x040ff0000008104c */
[C---:B---3--:R-:W-:Y:S01]  /*6b360*/  HMMA.1688.F32.TF32 R76, R228.reuse, R12, R72 ;  /* 0x0000000ce44c723c */ /* 0x048fe20000081048 */
[----:B------:R1:W-:Y:S04]  /*6b370*/  STL.64 [R1+0xb50], R88 ;  /* 0x000b505801007387 */ /* 0x0003e80000100a00 */
[----:B------:R3:W-:Y:S04]  /*6b380*/  STL.64 [R1+0xb58], R90 ;  /* 0x000b585a01007387 */ /* 0x0007e80000100a00 */
[----:B------:R1:W-:Y:S01]  /*6b390*/  STL.64 [R1+0xb40], R84 ;  /* 0x000b405401007387 */ /* 0x0003e20000100a00 */
[C---:B--2---:R-:W-:Y:S03]  /*6b3a0*/  HMMA.1688.F32.TF32 R72, R228.reuse, R16, R56 ;  /* 0x00000010e448723c */ /* 0x044fe60000081038 */
[----:B------:R2:W-:Y:S04]  /*6b3b0*/  STL.64 [R1+0xb48], R86 ;  /* 0x000b485601007387 */ /* 0x0005e80000100a00 */
[----:B------:R1:W-:Y:S04]  /*6b3c0*/  STL.64 [R1+0xb10], R80 ;  /* 0x000b105001007387 */ /* 0x0003e80000100a00 */
[----:B------:R1:W-:Y:S04]  /*6b3d0*/  STL.64 [R1+0xb18], R82 ;  /* 0x000b185201007387 */ /* 0x0003e80000100a00 */
[----:B------:R-:W4:Y:S04]  /*6b3e0*/  LDL.LU.64 R56, [R1+0xd20] ;  /* 0x000d200001387983 */ /* 0x000f280000300a00 */
[----:B------:R1:W-:Y:S04]  /*6b3f0*/  STL.64 [R1+0xaa0], R76 ;  /* 0x000aa04c01007387 */ /* 0x0003e80000100a00 */
[----:B------:R1:W-:Y:S04]  /*6b400*/  STL.64 [R1+0xaa8], R78 ;  /* 0x000aa84e01007387 */ /* 0x0003e80000100a00 */
[----:B------:R-:W4:Y:S01]  /*6b410*/  LDL.LU.64 R58, [R1+0xd28] ;  /* 0x000d2800013a7983 */ /* 0x000f220000300a00 */
[C---:B------:R-:W-:Y:S03]  /*6b420*/  HMMA.1688.F32.TF32 R64, R228.reuse, R20, R64 ;  /* 0x00000014e440723c */ /* 0x040fe60000081040 */
[----:B------:R1:W-:Y:S05]  /*6b430*/  STL.64 [R1+0x810], R72 ;  /* 0x0008104801007387 */ /* 0x0003ea0000100a00 */
[----:B------:R-:W-:Y:S01]  /*6b440*/  HMMA.1688.F32.TF32 R60, R228, R104, R60 ;  /* 0x00000068e43c723c */ /* 0x000fe2000008103c */
[----:B------:R1:W-:Y:S04]  /*6b450*/  STL.64 [R1+0x818], R74 ;  /* 0x0008184a01007387 */ /* 0x0003e80000100a00 */
[----:B------:R-:W4:Y:S04]  /*6b460*/  LDL.LU.64 R132, [R1+0xcf0] ;  /* 0x000cf00001847983 */ /* 0x000f280000300a00 */
[----:B------:R-:W4:Y:S06]  /*6b470*/  LDL.LU.64 R134, [R1+0xcf8] ;  /* 0x000cf80001867983 */ /* 0x000f2c0000300a00 */
[----:B------:R1:W-:Y:S04]  /*6b480*/  STL.64 [R1+0x720], R64 ;  /* 0x0007204001007387 */ /* 0x0003e80000100a00 */
[----:B------:R1:W-:Y:S04]  /*6b490*/  STL.64 [R1+0x728], R66 ;  /* 0x0007284201007387 */ /* 0x0003e80000100a00 */
[----:B------:R-:W4:Y:S04]  /*6b4a0*/  LDL.LU.64 R128, [R1+0xc70] ;  /* 0x000c700001807983 */ /* 0x000f280000300a00 */
[----:B------:R-:W4:Y:S04]  /*6b4b0*/  LDL.LU.64 R130, [R1+0xc78] ;  /* 0x000c780001827983 */ /* 0x000f280000300a00 */
[----:B------:R1:W-:Y:S04]  /*6b4c0*/  STL.64 [R1+0x690], R60 ;  /* 0x0006903c01007387 */ /* 0x0003e80000100a00 */
[----:B------:R1:W-:Y:S04]  /*6b4d0*/  STL.64 [R1+0x698], R62 ;  /* 0x0006983e01007387 */ /* 0x0003e80000100a00 */
[----:B------:R-:W4:Y:S04]  /*6b4e0*/  LDL.LU.64 R100, [R1+0xc50] ;  /* 0x000c500001647983 */ /* 0x000f280000300a00 */
[----:B------:R-:W4:Y:S04]  /*6b4f0*/  LDL.LU.64 R102, [R1+0xc58] ;  /* 0x000c580001667983 */ /* 0x000f280000300a00 */
[----:B-1----:R-:W4:Y:S04]  /*6b500*/  LDL.LU.64 R88, [R1+0xc30] ;  /* 0x000c300001587983 */ /* 0x002f280000300a00 */
[----:B---3--:R-:W3:Y:S04]  /*6b510*/  LDL.LU.64 R90, [R1+0xc38] ;  /* 0x000c3800015a7983 */ /* 0x008ee80000300a00 */
[----:B------:R-:W3:Y:S04]  /*6b520*/  LDL.LU.64 R84, [R1+0xc00] ;  /* 0x000c000001547983 */ /* 0x000ee80000300a00 */
        /* <DEDUP_REMOVED lines=11> */
[----:B------:R-:W-:Y:S01]  /*6b5e0*/  MOV R240, R49 ;  /* 0x0000003100f07202 */ /* 0x000fe20000000f00 */
[----:B------:R-:W-:-:S02]  /*6b5f0*/  IMAD.MOV.U32 R241, RZ, RZ, R50 ;  /* 0x000000fffff17224 */ /* 0x000fc400078e0032 */
[----:B------:R-:W-:Y:S02]  /*6b600*/  IMAD.MOV.U32 R242, RZ, RZ, R51 ;  /* 0x000000fffff27224 */ /* 0x000fe400078e0033 */
[----:B------:R-:W-:Y:S02]  /*6b610*/  IMAD.MOV.U32 R243, RZ, RZ, R248 ;  /* 0x000000fffff37224 */ /* 0x000fe400078e00f8 */
[----:B------:R-:W-:Y:S01]  /*6b620*/  IMAD.MOV.U32 R244, RZ, RZ, R249 ;  /* 0x000000fffff47224 */ /* 0x000fe200078e00f9 */
[----:B------:R-:W-:Y:S01]  /*6b630*/  MOV R246, R251 ;  /* 0x000000fb00f67202 */ /* 0x000fe20000000f00 */
[----:B------:R-:W-:Y:S01]  /*6b640*/  IMAD.MOV.U32 R245, RZ, RZ, R250 ;  /* 0x000000fffff57224 */ /* 0x000fe200078e00fa */
[----:B------:R-:W-:Y:S01]  /*6b650*/  HMMA.1688.F32.TF32 R36, R232, R8, R36 ;  /* 0x00000008e824723c */ /* 0x000fe20000081024 */
[----:B------:R-:W-:Y:S04]  /*6b660*/  LDS R228, [R252+0xc2000] ;  /* 0x0c200000fce47984 */ /* 0x000fe80000000800 */
[----:B------:R-:W-:Y:S04]  /*6b670*/  LDS R230, [R252+0xc3000] ;  /* 0x0c300000fce67984 */ /* 0x000fe80000000800 */
[----:B------:R-:W-:Y:S04]  /*6b680*/  LDS R229, [R3+0xc2000] ;  /* 0x0c20000003e57984 */ /* 0x000fe80000000800 */
[----:B------:R-:W1:Y:S01]  /*6b690*/  LDS R231, [R3+0xc3000] ;  /* 0x0c30000003e77984 */ /* 0x000e620000000800 */
[C---:B----4-:R-:W-:Y:S03]  /*6b6a0*/  HMMA.1688.F32.TF32 R136, R236.reuse, R24, R56 ;  /* 0x00000018ec88723c */ /* 0x050fe60000081038 */
[----:B------:R-:W4:Y:S04]  /*6b6b0*/  LDL.LU.64 R56, [R1+0x1270] ;  /* 0x0012700001387983 */ /* 0x000f280000300a00 */
[----:B------:R-:W4:Y:S01]  /*6b6c0*/  LDL.LU.64 R58, [R1+0x1278] ;  /* 0x00127800013a7983 */ /* 0x000f220000300a00 */
[C---:B------:R-:W-:Y:S08]  /*6b6d0*/  HMMA.1688.F32.TF32 R132, R236.reuse, R4, R132 ;  /* 0x00000004ec84723c */ /* 0x040ff00000081084 */
[C---:B------:R-:W-:Y:S08]  /*6b6e0*/  HMMA.1688.F32.TF32 R128, R236.reuse, R216, R128 ;  /* 0x000000d8ec80723c */ /* 0x040ff00000081080 */
[C---:B------:R-:W-:Y:S08]  /*6b6f0*/  HMMA.1688.F32.TF32 R100, R236.reuse, R124, R100 ;  /* 0x0000007cec64723c */ /* 0x040ff00000081064 */
[C---:B---3--:R-:W-:Y:S08]  /*6b700*/  HMMA.1688.F32.TF32 R88, R236.reuse, R120, R88 ;  /* 0x00000078ec58723c */ /* 0x048ff00000081058 */
[C---:B--2---:R-:W-:Y:S08]  /*6b710*/  HMMA.1688.F32.TF32 R84, R236.reuse, R116, R84 ;  /* 0x00000074ec54723c */ /* 0x044ff00000081054 */
[C---:B------:R-:W-:Y:S08]  /*6b720*/  HMMA.1688.F32.TF32 R80, R236.reuse, R112, R80 ;  /* 0x00000070ec50723c */ /* 0x040ff00000081050 */
[C---:B------:R-:W-:Y:S01]  /*6b730*/  HMMA.1688.F32.TF32 R76, R236.reuse, R108, R76 ;  /* 0x0000006cec4c723c */ /* 0x040fe2000008104c */
[----:B------:R-:W-:Y:S07]  /*6b740*/  STL.64 [R1+0x6b0], R136 ;  /* 0x0006b08801007387 */ /* 0x000fee0000100a00 */
[C---:B------:R-:W-:Y:S01]  /*6b750*/  HMMA.1688.F32.TF32 R72, R236.reuse, R96, R72 ;  /* 0x00000060ec48723c */ /* 0x040fe20000081048 */
[----:B------:R-:W-:Y:S07]  /*6b760*/  STL.64 [R1+0x6b8], R138 ;  /* 0x0006b88a01007387 */ /* 0x000fee0000100a00 */
[C---:B------:R-:W-:Y:S01]  /*6b770*/  HMMA.1688.F32.TF32 R64, R236.reuse, R68, R64 ;  /* 0x00000044ec40723c */ /* 0x040fe20000081040 */
[----:B------:R2:W-:Y:S04]  /*6b780*/  STL.64 [R1+0x6e0], R132 ;  /* 0x0006e08401007387 */ /* 0x0005e80000100a00 */
[----:B------:R3:W-:Y:S04]  /*6b790*/  STL.64 [R1+0x6e8], R134 ;  /* 0x0006e88601007387 */ /* 0x0007e80000100a00 */
        /* <DEDUP_REMOVED lines=13> */
[----:B--2---:R-:W2:Y:S04]  /*6b870*/  LDL.LU.64 R132, [R1+0x1260] ;  /* 0x0012600001847983 */ /* 0x004ea80000300a00 */
[----:B------:R-:W-:Y:S04]  /*6b880*/  STL.64 [R1+0xc30], R72 ;  /* 0x000c304801007387 */ /* 0x000fe80000100a00 */
[----:B------:R-:W-:Y:S04]  /*6b890*/  STL.64 [R1+0xc38], R74 ;  /* 0x000c384a01007387 */ /* 0x000fe80000100a00 */
[----:B---3--:R-:W2:Y:S04]  /*6b8a0*/  LDL.LU.64 R134, [R1+0x1268] ;  /* 0x0012680001867983 */ /* 0x008ea80000300a00 */
[----:B------:R3:W-:Y:S04]  /*6b8b0*/  STL.64 [R1+0xc50], R64 ;  /* 0x000c504001007387 */ /* 0x0007e80000100a00 */
[----:B------:R3:W-:Y:S04]  /*6b8c0*/  STL.64 [R1+0xc58], R66 ;  /* 0x000c584201007387 */ /* 0x0007e80000100a00 */
[----:B-1----:R-:W2:Y:S04]  /*6b8d0*/  LDL.LU.64 R128, [R1+0x1250] ;  /* 0x0012500001807983 */ /* 0x002ea80000300a00 */
[----:B------:R-:W2:Y:S04]  /*6b8e0*/  LDL.LU.64 R130, [R1+0x1258] ;  /* 0x0012580001827983 */ /* 0x000ea80000300a00 */
[----:B------:R1:W-:Y:S04]  /*6b8f0*/  STL.64 [R1+0xc70], R60 ;  /* 0x000c703c01007387 */ /* 0x0003e80000100a00 */
[----:B------:R1:W-:Y:S04]  /*6b900*/  STL.64 [R1+0xc78], R62 ;  /* 0x000c783e01007387 */ /* 0x0003e80000100a00 */
[----:B---3--:R-:W2:Y:S04]  /*6b910*/  LDL.LU.64 R64, [R1+0x12b0] ;  /* 0x0012b00001407983 */ /* 0x008ea80000300a00 */
[----:B------:R-:W2:Y:S04]  /*6b920*/  LDL.LU.64 R66, [R1+0x12b8] ;  /* 0x0012b80001427983 */ /* 0x000ea80000300a00 */
[----:B-1----:R-:W2:Y:S04]  /*6b930*/  LDL.LU.64 R60, [R1+0x1240] ;  /* 0x00124000013c7983 */ /* 0x002ea80000300a00 */
[----:B------:R-:W2:Y:S01]  /*6b940*/  LDL.LU.64 R62, [R1+0x1248] ;  /* 0x00124800013e7983 */ /* 0x000ea20000300a00 */
[C---:B----4-:R-:W-:Y:S11]  /*6b950*/  HMMA.1688.F32.TF32 R56, R236.reuse, R8, R56 ;  /* 0x00000008ec38723c */ /* 0x050ff60000081038 */
[----:B------:R-:W-:Y:S11]  /*6b960*/  @!UPT UIADD3 URZ, URZ, URZ, URZ ;  /* 0x0000003f3f3ff290 */ /* 0x000ff6000fffe03f */
[----:B------:R-:W-:Y:S01]  /*6b970*/  @!UPT UIADD3 URZ, URZ, URZ, URZ ;  /* 0x0000003f3f3ff290 */ /* 0x000fe2000fffe03f */
[----:B------:R1:W-:Y:S04]  /*6b980*/  STL.64 [R1+0xcf0], R56 ;  /* 0x000cf03801007387 */ /* 0x0003e80000100a00 */
[----:B------:R4:W-:Y:S04]  /*6b990*/  STL.64 [R1+0xcf8], R58 ;  /* 0x000cf83a01007387 */ /* 0x0009e80000100a00 */
[----:B-1----:R-:W3:Y:S04]  /*6b9a0*/  LDL.LU.64 R56, [R1+0x370] ;  /* 0x0003700001387983 */ /* 0x002ee80000300a00 */
[----:B----4-:R-:W3:Y:S04]  /*6b9b0*/  LDL.LU.64 R58, [R1+0x378] ;  /* 0x00037800013a7983 */ /* 0x010ee80000300a00 */
        /* <DEDUP_REMOVED lines=12> */
[C---:B--2---:R-:W-:Y:S08]  /*6ba80*/  HMMA.1688.F32.TF32 R136, R236.reuse, R12, R132 ;  /* 0x0000000cec88723c */ /* 0x044ff00000081084 */
[C---:B------:R-:W-:Y:S11]  /*6ba90*/  HMMA.1688.F32.TF32 R132, R236.reuse, R16, R128 ;  /* 0x00000010ec84723c */ /* 0x040ff60000081080 */
[----:B------:R-:W-:Y:S04]  /*6baa0*/  @!UPT UIADD3 URZ, URZ, URZ, URZ ;  /* 0x0000003f3f3ff290 */ /* 0x000fe8000fffe03f */
[----:B------:R-:W-:Y:S04]  /*6bab0*/  STL.64 [R1+0xd20], R136 ;  /* 0x000d208801007387 */ /* 0x000fe80000100a00 */
[----:B------:R-:W-:Y:S01]  /*6bac0*/  STL.64 [R1+0xd28], R138 ;  /* 0x000d288a01007387 */ /* 0x000fe20000100a00 */
[C---:B------:R-:W-:Y:S03]  /*6bad0*/  HMMA.1688.F32.TF32 R128, R236.reuse, R20, R64 ;  /* 0x00000014ec80723c */ /* 0x040fe60000081040 */
[----:B------:R-:W2:Y:S04]  /*6bae0*/  LDL.LU.64 R64, [R1+0xf0] ;  /* 0x0000f00001407983 */ /* 0x000ea80000300a00 */
[----:B------:R-:W-:Y:S04]  /*6baf0*/  STL.64 [R1+0xd30], R132 ;  /* 0x000d308401007387 */ /* 0x000fe80000100a00 */
[----:B------:R-:W-:Y:S04]  /*6bb00*/  STL.64 [R1+0xd38], R134 ;  /* 0x000d388601007387 */ /* 0x000fe80000100a00 */
[----:B------:R-:W2:Y:S08]  /*6bb10*/  LDL.LU.64 R66, [R1+0xf8] ;  /* 0x0000f80001427983 */ /* 0x000eb00000300a00 */
[----:B------:R-:W-:Y:S04]  /*6bb20*/  STL.64 [R1+0xdb0], R128 ;  /* 0x000db08001007387 */ /* 0x000fe80000100a00 */
[----:B------:R1:W-:Y:S02]  /*6bb30*/  STL.64 [R1+0xdb8], R130 ;  /* 0x000db88201007387 */ /* 0x0003e40000100a00 */
[----:B-1----:R-:W-:Y:S02]  /*6bb40*/  HMMA.1688.F32.TF32 R128, R236, R104, R60 ;  /* 0x00000068ec80723c */ /* 0x002fe4000008103c */
[----:B------:R-:W2:Y:S11]  /*6bb50*/  LDL.LU.64 R60, [R1+0x90] ;  /* 0x00009000013c7983 */ /* 0x000eb60000300a00 */
[----:B------:R-:W-:Y:S10]  /*6bb60*/  @!UPT UIADD3 URZ, URZ, URZ, URZ ;  /* 0x0000003f3f3ff290 */ /* 0x000ff4000fffe03f */
[----:B------:R-:W-:Y:S04]  /*6bb70*/  STL.64 [R1+0xda0], R128 ;  /* 0x000da08001007387 */ /* 0x000fe80000100a00 */
[----:B------:R-:W-:Y:S04]  /*6bb80*/  STL.64 [R1+0xda8], R130 ;  /* 0x000da88201007387 */ /* 0x000fe80000100a00 */
[----:B------:R-:W2:Y:S01]  /*6bb90*/  LDL.LU.64 R62, [R1+0x98] ;  /* 0x00009800013e7983 */ /* 0x000ea20000300a00 */
[C---:B---3--:R-:W-:Y:S11]  /*6bba0*/  HMMA.1688.F32.TF32 R56, R232.reuse, R24, R56 ;  /* 0x00000018e838723c */ /* 0x048ff60000081038 */
[----:B------:R-:W-:Y:S11]  /*6bbb0*/  @!UPT UIADD3 URZ, URZ, URZ, URZ ;  /* 0x0000003f3f3ff290 */ /* 0x000ff6000fffe03f */
[----:B------:R-:W-:Y:S01]  /*6bbc0*/  @!UPT UIADD3 URZ, URZ, URZ, URZ ;  /* 0x0000003f3f3ff290 */ /* 0x000fe2000fffe03f */
[----:B------:R1:W-:Y:S04]  /*6bbd0*/  STL.64 [R1+0xd90], R56 ;  /* 0x000d903801007387 */ /* 0x0003e80000100a00 */
[----:B------:R3:W-:Y:S04]  /*6bbe0*/  STL.64 [R1+0xd98], R58 ;  /* 0x000d983a01007387 */ /* 0x0007e80000100a00 */
[----:B-1----:R-:W2:Y:S04]  /*6bbf0*/  LDL.LU.64 R56, [R1+0x60] ;  /* 0x0000600001387983 */ /* 0x002ea80000300a00 */
[----:B---3--:R-:W3:Y:S01]  /*6bc00*/  LDL.LU.64 R58, [R1+0x68] ;  /* 0x00006800013a7983 */ /* 0x008ee20000300a00 */
[C---:B----4-:R-:W-:Y:S08]  /*6bc10*/  HMMA.1688.F32.TF32 R100, R232.reuse, R4, R100 ;  /* 0x00000004e864723c */ /* 0x050ff00000081064 */
        /* <DEDUP_REMOVED lines=15> */
[----:B------:R-:W4:Y:S04]  /*6bd10*/  LDL.LU R49, [R1+0x57a8] ;  /* 0x0057a80001317983 */ /* 0x000f280000300800 */
[----:B------:R-:W-:Y:S04]  /*6bd20*/  STL.64 [R1+0x340], R72 ;  /* 0x0003404801007387 */ /* 0x000fe80000100a00 */
[----:B------:R-:W-:Y:S04]  /*6bd30*/  STL.64 [R1+0x348], R74 ;  /* 0x0003484a01007387 */ /* 0x000fe80000100a00 */
[----:B------:R-:W4:Y:S04]  /*6bd40*/  LDL.LU R50, [R1+0x57a4] ;  /* 0x0057a40001327983 */ /* 0x000f280000300800 */
[----:B------:R-:W4:Y:S04]  /*6bd50*/  LDL.LU R51, [R1+0x57a0] ;  /* 0x0057a00001337983 */ /* 0x000f280000300800 */
[----:B------:R-:W4:Y:S04]  /*6bd60*/  LDL.LU R248, [R1+0x579c] ;  /* 0x00579c0001f87983 */ /* 0x000f280000300800 */
[----:B------:R-:W4:Y:S01]  /*6bd70*/  LDL.LU R249, [R1+0x5798] ;  /* 0x0057980001f97983 */ /* 0x000f220000300800 */
[C---:B--2---:R-:W-:Y:S11]  /*6bd80*/  HMMA.1688.F32.TF32 R64, R232.reuse, R108, R64 ;  /* 0x0000006ce840723c */ /* 0x044ff60000081040 */
[----:B------:R-:W-:Y:S11]  /*6bd90*/  @!UPT UIADD3 URZ, URZ, URZ, URZ ;  /* 0x0000003f3f3ff290 */ /* 0x000ff6000fffe03f */
[----:B------:R-:W-:Y:S01]  /*6bda0*/  @!UPT UIADD3 URZ, URZ, URZ, URZ ;  /* 0x0000003f3f3ff290 */ /* 0x000fe2000fffe03f */
[----:B------:R-:W-:Y:S04]  /*6bdb0*/  STL.64 [R1+0x300], R64 ;  /* 0x0003004001007387 */ /* 0x000fe80000100a00 */
[----:B------:R1:W-:Y:S04]  /*6bdc0*/  STL.64 [R1+0x308], R66 ;  /* 0x0003084201007387 */ /* 0x0003e80000100a00 */
[----:B------:R-:W2:Y:S04]  /*6bdd0*/  LDL.LU R250, [R1+0x5794] ;  /* 0x0057940001fa7983 */ /* 0x000ea80000300800 */
[----:B------:R-:W2:Y:S01]  /*6bde0*/  LDL.LU R251, [R1+0x5790] ;  /* 0x0057900001fb7983 */ /* 0x000ea20000300800 */
[C---:B-1----:R-:W-:Y:S11]  /*6bdf0*/  HMMA.1688.F32.TF32 R64, R232.reuse, R96, R60 ;  /* 0x00000060e840723c */ /* 0x042ff6000008103c */
[----:B------:R-:W-:Y:S11]  /*6be00*/  @!UPT UIADD3 URZ, URZ, URZ, URZ ;  /* 0x0000003f3f3ff290 */ /* 0x000ff6000fffe03f */
[----:B------:R-:W-:Y:S01]  /*6be10*/  @!UPT UIADD3 URZ, URZ, URZ, URZ ;  /* 0x0000003f3f3ff290 */ /* 0x000fe2000fffe03f */
[----:B------:R-:W-:Y:S04]  /*6be20*/  STL.64 [R1+0x180], R64 ;  /* 0x0001804001007387 */ /* 0x000fe80000100a00 */
[----:B------:R-:W-:Y:S01]  /*6be30*/  STL.64 [R1+0x188], R66 ;  /* 0x0001884201007387 */ /* 0x000fe20000100a00 */
[C---:B---3--:R-:W-:Y:S08]  /*6be40*/  HMMA.1688.F32.TF32 R60, R232.reuse, R68, R56 ;  /* 0x00000044e83c723c */ /* 0x048ff00000081038 */
[C---:B------:R-:W-:Y:S08]  /*6be50*/  HMMA.1688.F32.TF32 R56, R232.reuse, R28, R32 ;  /* 0x0000001ce838723c */ /* 0x040ff00000081020 */
[----:B------:R-:W-:Y:S07]  /*6be60*/  HMMA.1688.F32.TF32 R32, R232, R12, R40 ;  /* 0x0000000ce820723c */ /* 0x000fee0000081028 */
[----:B------:R-:W-:Y:S04]  /*6be70*/  STL.64 [R1+0x170], R60 ;  /* 0x0001703c01007387 */ /* 0x000fe80000100a00 */
[----:B------:R-:W-:Y:S04]  /*6be80*/  STL.64 [R1+0x178], R62 ;  /* 0x0001783e01007387 */ /* 0x000fe80000100a00 */
[----:B------:R-:W-:Y:S04]  /*6be90*/  STL.64 [R1+0xf0], R56 ;  /* 0x0000f03801007387 */ /* 0x000fe80000100a00 */
[----:B------:R-:W-:Y:S04]  /*6bea0*/  STL.64 [R1+0xf8], R58 ;  /* 0x0000f83a01007387 */ /* 0x000fe80000100a00 */
[----:B------:R-:W-:Y:S01]  /*6beb0*/  STL.64 [R1+0xdc0], R36 ;  /* 0x000dc02401007387 */ /* 0x000fe20000100a00 */
[----:B------:R-:W-:-:S02]  /*6bec0*/  IMAD.MOV.U32 R217, RZ, RZ, R33 ;  /* 0x000000ffffd97224 */ /* 0x000fc400078e0021 */
[----:B------:R-:W-:Y:S01]  /*6bed0*/  IMAD.MOV.U32 R216, RZ, RZ, R34 ;  /* 0x000000ffffd87224 */ /* 0x000fe200078e0022 */
[----:B------:R-:W-:Y:S01]  /*6bee0*/  STL.64 [R1+0xdc8], R38 ;  /* 0x000dc82601007387 */ /* 0x000fe20000100a00 */
[----:B------:R-:W-:-:S03]  /*6bef0*/  IMAD.MOV.U32 R4, RZ, RZ, R35 ;  /* 0x000000ffff047224 */ /* 0x000fc600078e0023 */
[----:B------:R1:W-:Y:S02]  /*6bf00*/  STL [R1+0xdd0], R32 ;  /* 0x000dd02001007387 */ /* 0x0003e40000100800 */
[C---:B-1----:R-:W-:Y:S11]  /*6bf10*/  HMMA.1688.F32.TF32 R32, R232.reuse, R16, R44 ;  /* 0x00000010e820723c */ /* 0x042ff6000008102c */
[----:B------:R-:W-:Y:S11]  /*6bf20*/  @!UPT UIADD3 URZ, URZ, URZ, URZ ;  /* 0x0000003f3f3ff290 */ /* 0x000ff6000fffe03f */
[----:B------:R-:W-:Y:S02]  /*6bf30*/  @!UPT UIADD3 URZ, URZ, URZ, URZ ;  /* 0x0000003f3f3ff290 */ /* 0x000fe4000fffe03f */
[----:B------:R-:W-:Y:S01]  /*6bf40*/  IMAD.MOV.U32 R121, RZ, RZ, R32 ;  /* 0x000000ffff797224 */ /* 0x000fe200078e0020 */
[----:B------:R-:W-:Y:S01]  /*6bf50*/  MOV R120, R33 ;  /* 0x0000002100787202 */ /* 0x000fe20000000f00 */
[----:B------:R-:W-:Y:S02]  /*6bf60*/  IMAD.MOV.U32 R97, RZ, RZ, R34 ;  /* 0x000000ffff617224 */ /* 0x000fe400078e0022 */
[----:B------:R-:W-:Y:S02]  /*6bf70*/  IMAD.MOV.U32 R96, RZ, RZ, R35 ;  /* 0x000000ffff607224 */ /* 0x000fe400078e0023 */
[C---:B----4-:R-:W-:Y:S11]  /*6bf80*/  HMMA.1688.F32.TF32 R32, R232.reuse, R20, R48 ;  /* 0x00000014e820723c */ /* 0x050ff60000081030 */
[----:B------:R-:W-:Y:S11]  /*6bf90*/  @!UPT UIADD3 URZ, URZ, URZ, URZ ;  /* 0x0000003f3f3ff290 */ /* 0x000ff6000fffe03f */
[----:B------:R-:W-:Y:S02]  /*6bfa0*/  @!UPT UIADD3 URZ, URZ, URZ, URZ ;  /* 0x0000003f3f3ff290 */ /* 0x000fe4000fffe03f */
[----:B------:R-:W-:Y:S01]  /*6bfb0*/  IMAD.MOV.U32 R69, RZ, RZ, R32 ;  /* 0x000000ffff457224 */ /* 0x000fe200078e0020 */
[----:B------:R-:W-:Y:S01]  /*6bfc0*/  MOV R5, R35 ;  /* 0x0000002300057202 */ /* 0x000fe20000000f00 */
[----:B------:R-:W-:Y:S02]  /*6bfd0*/  IMAD.MOV.U32 R9, RZ, RZ, R33 ;  /* 0x000000ffff097224 */ /* 0x000fe400078e0021 */
[----:B------:R-:W-:Y:S02]  /*6bfe0*/  IMAD.MOV.U32 R8, RZ, RZ, R34 ;  /* 0x000000ffff087224 */ /* 0x000fe400078e0022 */
[----:B------:R-:W-:Y:S01]  /*6bff0*/  IMAD.MOV.U32 R247, RZ, RZ, R2 ;  /* 0x000000fffff77224 */ /* 0x000fe200078e0002 */
[----:B--2---:R-:W-:Y:S11]  /*6c000*/  HMMA.1688.F32.TF32 R32, R232, R104, R248 ;  /* 0x00000068e820723c */ /* 0x004ff600000810f8 */
[----:B------:R-:W-:Y:S11]  /*6c010*/  @!UPT UIADD3 URZ, URZ, URZ, URZ ;  /* 0x0000003f3f3ff290 */ /* 0x000ff6000fffe03f */
[----:B------:R-:W-:Y:S02]  /*6c020*/  @!UPT UIADD3 URZ, URZ, URZ, URZ ;  /* 0x0000003f3f3ff290 */ /* 0x000fe4000fffe03f */
[----:B------:R-:W-:Y:S02]  /*6c030*/  IMAD.MOV.U32 R17, RZ, RZ, R32 ;  /* 0x000000ffff117224 */ /* 0x000fe400078e0020 */
[----:B------:R-:W-:Y:S02]  /*6c040*/  IMAD.MOV.U32 R16, RZ, RZ, R33 ;  /* 0x000000ffff107224 */ /* 0x000fe400078e0021 */
[----:B------:R-:W-:Y:S02]  /*6c050*/  IMAD.MOV.U32 R13, RZ, RZ, R34 ;  /* 0x000000ffff0d7224 */ /* 0x000fe400078e0022 */
[----:B------:R-:W-:Y:S02]  /*6c060*/  IMAD.MOV.U32 R12, RZ, RZ, R35 ;  /* 0x000000ffff0c7224 */ /* 0x000fe400078e0023 */
[----:B------:R-:W-:Y:S01]  /*6c070*/  HMMA.1688.F32.TF32 R32, R228, R26, R240 ;  /* 0x0000001ae420723c */ /* 0x000fe200000810f0 */
[----:B------:R1:W-:Y:S01]  /*6c080*/  STL [R1+0x5498], R217 ;  /* 0x005498d901007387 */ /* 0x0003e20000100800 */
[----:B------:R-:W-:-:S03]  /*6c090*/  IMAD.MOV.U32 R60, RZ, RZ, R10 ;  /* 0x000000ffff3c7224 */ /* 0x000fc600078e000a */
[----:B-1----:R-:W2:Y:S01]  /*6c0a0*/  LDL R217, [R1+0xb30] ;  /* 0x000b300001d97983 */ /* 0x002ea20000100800 */
[----:B------:R-:W-:Y:S11]  /*6c0b0*/  MOV R61, R11 ;  /* 0x0000000b003d7202 */ /* 0x000ff60000000f00 */
[----:B------:R-:W-:Y:S07]  /*6c0c0*/  @!UPT UIADD3 URZ, URZ, URZ, URZ ;  /* 0x0000003f3f3ff290 */ /* 0x000fee000fffe03f */
[----:B------:R-:W-:Y:S01]  /*6c0d0*/  IMAD.MOV.U32 R68, RZ, RZ, R32 ;  /* 0x000000ffff447224 */ /* 0x000fe200078e0020 */
[----:B------:R-:W-:Y:S01]  /*6c0e0*/  MOV R29, R33 ;  /* 0x00000021001d7202 */ /* 0x000fe20000000f00 */
[----:B------:R-:W-:Y:S02]  /*6c0f0*/  IMAD.MOV.U32 R28, RZ, RZ, R34 ;  /* 0x000000ffff1c7224 */ /* 0x000fe400078e0022 */
[----:B------:R-:W-:Y:S02]  /*6c100*/  IMAD.MOV.U32 R25, RZ, RZ, R35 ;  /* 0x000000ffff197224 */ /* 0x000fe400078e0023 */
[----:B------:R-:W-:Y:S07]  /*6c110*/  HMMA.1688.F32.TF32 R32, R228, R6, R244 ;  /* 0x00000006e420723c */ /* 0x000fee00000810f4 */
[----:B------:R-:W-:-:S02]  /*6c120*/  IMAD.MOV.U32 R244, RZ, RZ, R106 ;  /* 0x000000fffff47224 */ /* 0x000fc400078e006a */
[----:B------:R-:W3:Y:S01]  /*6c130*/  LDL.LU R106, [R1+0x578c] ;  /* 0x00578c00016a7983 */ /* 0x000ee20000300800 */
[----:B------:R-:W-:Y:S02]  /*6c140*/  IMAD.MOV.U32 R245, RZ, RZ, R107 ;  /* 0x000000fffff57224 */ /* 0x000fe400078e006b */
[----:B------:R-:W-:Y:S01]  /*6c150*/  IMAD.MOV.U32 R246, RZ, RZ, R30 ;  /* 0x000000fffff67224 */ /* 0x000fe200078e001e */
[----:B------:R-:W4:Y:S01]  /*6c160*/  LDL.LU R107, [R1+0x5788] ;  /* 0x00578800016b7983 */ /* 0x000f220000300800 */
[----:B------:R-:W-:-:S03]  /*6c170*/  IMAD.MOV.U32 R247, RZ, RZ, R31 ;  /* 0x000000fffff77224 */ /* 0x000fc600078e001f */
[----:B------:R-:W2:Y:S04]  /*6c180*/  LDL.LU R30, [R1+0x5784] ;  /* 0x00578400011e7983 */ /* 0x000ea80000300800 */
[----:B------:R-:W2:Y:S01]  /*6c190*/  LDL.LU R31, [R1+0x5780] ;  /* 0x00578000011f7983 */ /* 0x000ea20000300800 */
[----:B------:R-:W-:-:S03]  /*6c1a0*/  IMAD.MOV.U32 R62, RZ, RZ, R23 ;  /* 0x000000ffff3e7224 */ /* 0x000fc600078e0017 */
[----:B------:R-:W2:Y:S01]  /*6c1b0*/  LDL.LU R10, [R1+0x577c] ;  /* 0x00577c00010a7983 */ /* 0x000ea20000300800 */
[----:B------:R-:W-:-:S03]  /*6c1c0*/  IMAD.MOV.U32 R63, RZ, RZ, R22 ;  /* 0x000000ffff3f7224 */ /* 0x000fc600078e0016 */
[----:B------:R-:W2:Y:S04]  /*6c1d0*/  LDL.LU R11, [R1+0x5778] ;  /* 0x00577800010b7983 */ /* 0x000ea80000300800 */
[----:B------:R-:W2:Y:S04]  /*6c1e0*/  LDL.LU R23, [R1+0x5774] ;  /* 0x0057740001177983 */ /* 0x000ea80000300800 */
[----:B------:R-:W2:Y:S01]  /*6c1f0*/  LDL.LU R22, [R1+0x5770] ;  /* 0x0057700001167983 */ /* 0x000ea20000300800 */
[----:B------:R-:W-:Y:S02]  /*6c200*/  IMAD.MOV.U32 R64, RZ, RZ, R99 ;  /* 0x000000ffff407224 */ /* 0x000fe400078e0063 */
[----:B------:R-:W-:Y:S01]  /*6c210*/  IMAD.MOV.U32 R65, RZ, RZ, R98 ;  /* 0x000000ffff417224 */ /* 0x000fe200078e0062 */
[----:B------:R-:W2:Y:S01]  /*6c220*/  LDL.LU R99, [R1+0x576c] ;  /* 0x00576c0001637983 */ /* 0x000ea20000300800 */
[----:B------:R-:W-:Y:S01]  /*6c230*/  IMAD.MOV.U32 R66, RZ, RZ, R71 ;  /* 0x000000ffff427224 */ /* 0x000fe200078e0047 */
[----:B------:R-:W-:-:S02]  /*6c240*/  MOV R67, R70 ;  /* 0x0000004600437202 */ /* 0x000fc40000000f00 */
[----:B------:R-:W2:Y:S01]  /*6c250*/  LDL.LU R98, [R1+0x5768] ;  /* 0x0057680001627983 */ /* 0x000ea20000300800 */
[----:B------:R-:W-:-:S03]  /*6c260*/  IMAD.MOV.U32 R72, RZ, RZ, R15 ;  /* 0x000000ffff487224 */ /* 0x000fc600078e000f */
[----:B------:R-:W2:Y:S01]  /*6c270*/  LDL.LU R71, [R1+0x5764] ;  /* 0x0057640001477983 */ /* 0x000ea20000300800 */
[----:B------:R-:W-:-:S03]  /*6c280*/  IMAD.MOV.U32 R73, RZ, RZ, R14 ;  /* 0x000000ffff497224 */ /* 0x000fc600078e000e */
[----:B------:R-:W2:Y:S01]  /*6c290*/  LDL.LU R70, [R1+0x5760] ;  /* 0x0057600001467983 */ /* 0x000ea20000300800 */
[----:B------:R-:W-:-:S03]  /*6c2a0*/  IMAD.MOV.U32 R74, RZ, RZ, R19 ;  /* 0x000000ffff4a7224 */ /* 0x000fc600078e0013 */
[----:B------:R-:W2:Y:S01]  /*6c2b0*/  LDL.LU R15, [R1+0x575c] ;  /* 0x00575c00010f7983 */ /* 0x000ea20000300800 */
[----:B------:R-:W-:-:S03]  /*6c2c0*/  IMAD.MOV.U32 R75, RZ, RZ, R18 ;  /* 0x000000ffff4b7224 */ /* 0x000fc600078e0012 */
[----:B------:R-:W2:Y:S04]  /*6c2d0*/  LDL.LU R14, [R1+0x5758] ;  /* 0x00575800010e7983 */ /* 0x000ea80000300800 */
[----:B------:R-:W2:Y:S04]  /*6c2e0*/  LDL.LU R19, [R1+0x5754] ;  /* 0x0057540001137983 */ /* 0x000ea80000300800 */
[----:B------:R-:W2:Y:S01]  /*6c2f0*/  LDL.LU R18, [R1+0x5750] ;  /* 0x0057500001127983 */ /* 0x000ea20000300800 */
[----:B---3--:R-:W-:Y:S02]  /*6c300*/  IMAD.MOV.U32 R191, RZ, RZ, R106 ;  /* 0x000000ffffbf7224 */ /* 0x008fe400078e006a */
[----:B----4-:R-:W-:Y:S01]  /*6c310*/  IMAD.MOV.U32 R190, RZ, RZ, R107 ;  /* 0x000000ffffbe7224 */ /* 0x010fe200078e006b */
[----:B--2---:R-:W-:Y:S01]  /*6c320*/  MOV R189, R30 ;  /* 0x0000001e00bd7202 */ /* 0x004fe20000000f00 */
[----:B------:R-:W-:-:S02]  /*6c330*/  IMAD.MOV.U32 R188, RZ, RZ, R31 ;  /* 0x000000ffffbc7224 */ /* 0x000fc400078e001f */
[----:B------:R-:W2:Y:S04]  /*6c340*/  LDL.LU R31, [R1+0x574c] ;  /* 0x00574c00011f7983 */ /* 0x000ea80000300800 */
[----:B------:R-:W3:Y:S04]  /*6c350*/  LDL.LU R30, [R1+0x5748] ;  /* 0x00574800011e7983 */ /* 0x000ee80000300800 */
[----:B------:R-:W4:Y:S04]  /*6c360*/  LDL.LU R107, [R1+0x5744] ;  /* 0x00574400016b7983 */ /* 0x000f280000300800 */
[----:B------:R-:W2:Y:S04]  /*6c370*/  LDL.LU R106, [R1+0x5740] ;  /* 0x00574000016a7983 */ /* 0x000ea80000300800 */
[----:B------:R-:W3:Y:S01]  /*6c380*/  LDL.LU R100, [R1+0x50] ;  /* 0x0000500001647983 */ /* 0x000ee20000300800 */
[----:B------:R-:W-:-:S03]  /*6c390*/  IMAD.MOV.U32 R128, RZ, RZ, R22 ;  /* 0x000000ffff807224 */ /* 0x000fc600078e0016 */
[----:B------:R-:W3:Y:S01]  /*6c3a0*/  LDL.LU R101, [R1+0x54] ;  /* 0x0000540001657983 */ /* 0x000ee20000300800 */
[----:B------:R-:W-:-:S03]  /*6c3b0*/  IMAD.MOV.U32 R129, RZ, RZ, R23 ;  /* 0x000000ffff817224 */ /* 0x000fc600078e0017 */
[----:B------:R-:W3:Y:S04]  /*6c3c0*/  LDL.LU R102, [R1+0x58] ;  /* 0x0000580001667983 */ /* 0x000ee80000300800 */
[----:B------:R-:W3:Y:S04]  /*6c3d0*/  LDL.LU R103, [R1+0x5c] ;  /* 0x00005c0001677983 */ /* 0x000ee80000300800 */
[----:B------:R-:W3:Y:S01]  /*6c3e0*/  LDL.LU R22, [R1+0x573c] ;  /* 0x00573c0001167983 */ /* 0x000ee20000300800 */
[----:B------:R-:W-:-:S03]  /*6c3f0*/  IMAD.MOV.U32 R130, RZ, RZ, R11 ;  /* 0x000000ffff827224 */ /* 0x000fc600078e000b */
[----:B------:R-:W3:Y:S01]  /*6c400*/  LDL.LU R23, [R1+0x5738] ;  /* 0x0057380001177983 */ /* 0x000ee20000300800 */
[----:B------:R-:W-:-:S03]  /*6c410*/  MOV R131, R10 ;  /* 0x0000000a00837202 */ /* 0x000fc60000000f00 */
[----:B------:R-:W3:Y:S04]  /*6c420*/  LDL.LU R11, [R1+0x5734] ;  /* 0x00573400010b7983 */ /* 0x000ee80000300800 */
[----:B------:R-:W3:Y:S01]  /*6c430*/  LDL.LU R10, [R1+0x5730] ;  /* 0x00573000010a7983 */ /* 0x000ee20000300800 */
[----:B------:R-:W-:Y:S01]  /*6c440*/  MOV R205, R19 ;  /* 0x0000001300cd7202 */ /* 0x000fe20000000f00 */
[----:B------:R-:W-:Y:S02]  /*6c450*/  IMAD.MOV.U32 R204, RZ, RZ, R18 ;  /* 0x000000ffffcc7224 */ /* 0x000fe400078e0012 */
[----:B------:R-:W-:Y:S02]  /*6c460*/  IMAD.MOV.U32 R206, RZ, RZ, R14 ;  /* 0x000000ffffce7224 */ /* 0x000fe400078e000e */
[----:B------:R-:W-:-:S02]  /*6c470*/  IMAD.MOV.U32 R207, RZ, RZ, R15 ;  /* 0x000000ffffcf7224 */ /* 0x000fc400078e000f */
[----:B------:R-:W-:Y:S02]  /*6c480*/  IMAD.MOV.U32 R140, RZ, RZ, R70 ;  /* 0x000000ffff8c7224 */ /* 0x000fe400078e0046 */
[----:B------:R-:W-:Y:S02]  /*6c490*/  IMAD.MOV.U32 R141, RZ, RZ, R71 ;  /* 0x000000ffff8d7224 */ /* 0x000fe400078e0047 */
[----:B------:R-:W-:Y:S02]  /*6c4a0*/  IMAD.MOV.U32 R142, RZ, RZ, R98 ;  /* 0x000000ffff8e7224 */ /* 0x000fe400078e0062 */
[----:B------:R-:W-:Y:S01]  /*6c4b0*/  IMAD.MOV.U32 R143, RZ, RZ, R99 ;  /* 0x000000ffff8f7224 */ /* 0x000fe200078e0063 */
[----:B------:R-:W-:Y:S01]  /*6c4c0*/  MOV R201, R111 ;  /* 0x0000006f00c97202 */ /* 0x000fe20000000f00 */
[----:B------:R-:W-:Y:S02]  /*6c4d0*/  IMAD.MOV.U32 R200, RZ, RZ, R110 ;  /* 0x000000ffffc87224 */ /* 0x000fe400078e006e */
[----:B------:R-:W-:-:S02]  /*6c4e0*/  IMAD.MOV.U32 R202, RZ, RZ, R114 ;  /* 0x000000ffffca7224 */ /* 0x000fc400078e0072 */
[----:B------:R-:W-:Y:S02]  /*6c4f0*/  IMAD.MOV.U32 R203, RZ, RZ, R115 ;  /* 0x000000ffffcb7224 */ /* 0x000fe400078e0073 */
[----:B------:R-:W-:Y:S02]  /*6c500*/  IMAD.MOV.U32 R180, RZ, RZ, R118 ;  /* 0x000000ffffb47224 */ /* 0x000fe400078e0076 */
[----:B------:R-:W-:Y:S01]  /*6c510*/  IMAD.MOV.U32 R181, RZ, RZ, R218 ;  /* 0x000000ffffb57224 */ /* 0x000fe200078e00da */
[----:B------:R-:W-:Y:S01]  /*6c520*/  MOV R183, R119 ;  /* 0x0000007700b77202 */ /* 0x000fe20000000f00 */
[----:B------:R-:W-:Y:S02]  /*6c530*/  IMAD.MOV.U32 R182, RZ, RZ, R219 ;  /* 0x000000ffffb67224 */ /* 0x000fe400078e00db */
[----:B------:R-:W-:Y:S02]  /*6c540*/  IMAD.MOV.U32 R240, RZ, RZ, R122 ;  /* 0x000000fffff07224 */ /* 0x000fe400078e007a */
[----:B------:R-:W-:-:S02]  /*6c550*/  IMAD.MOV.U32 R241, RZ, RZ, R126 ;  /* 0x000000fffff17224 */ /* 0x000fc400078e007e */
[----:B------:R-:W-:Y:S02]  /*6c560*/  IMAD.MOV.U32 R242, RZ, RZ, R127 ;  /* 0x000000fffff27224 */ /* 0x000fe400078e007f */
[----:B------:R-:W-:Y:S02]  /*6c570*/  IMAD.MOV.U32 R243, RZ, RZ, R123 ;  /* 0x000000fffff37224 */ /* 0x000fe400078e007b */
[----:B----4-:R-:W-:Y:S02]  /*6c580*/  IMAD.MOV.U32 R153, RZ, RZ, R107 ;  /* 0x000000ffff997224 */ /* 0x010fe400078e006b */
[----:B--2---:R-:W-:Y:S02]  /*6c590*/  IMAD.MOV.U32 R152, RZ, RZ, R106 ;  /* 0x000000ffff987224 */ /* 0x004fe400078e006a */
[----:B------:R-:W2:Y:S04]  /*6c5a0*/  LDL.LU R106, [R1+0x572c] ;  /* 0x00572c00016a7983 */ /* 0x000ea80000300800 */
[----:B------:R-:W2:Y:S01]  /*6c5b0*/  LDL.LU R107, [R1+0x5728] ;  /* 0x00572800016b7983 */ /* 0x000ea20000300800 */
[----:B---3--:R-:W-:Y:S01]  /*6c5c0*/  IMAD.MOV.U32 R86, RZ, RZ, R30 ;  /* 0x000000ffff567224 */ /* 0x008fe200078e001e */
[----:B------:R-:W-:Y:S01]  /*6c5d0*/  MOV R87, R31 ;  /* 0x0000001f00577202 */ /* 0x000fe20000000f00 */
[----:B------:R-:W-:-:S02]  /*6c5e0*/  IMAD.MOV.U32 R154, RZ, RZ, R22 ;  /* 0x000000ffff9a7224 */ /* 0x000fc400078e0016 */
[----:B------:R-:W3:Y:S01]  /*6c5f0*/  LDL.LU R22, [R1+0x5724] ;  /* 0x0057240001167983 */ /* 0x000ee20000300800 */
[----:B------:R-:W-:-:S03]  /*6c600*/  IMAD.MOV.U32 R155, RZ, RZ, R23 ;  /* 0x000000ffff9b7224 */ /* 0x000fc600078e0017 */
[----:B------:R-:W3:Y:S04]  /*6c610*/  LDL.LU R23, [R1+0x5720] ;  /* 0x0057200001177983 */ /* 0x000ee80000300800 */
[----:B------:R-:W4:Y:S01]  /*6c620*/  LDL.LU R18, [R1+0x571c] ;  /* 0x00571c0001127983 */ /* 0x000f220000300800 */
[----:B------:R-:W-:-:S03]  /*6c630*/  IMAD.MOV.U32 R85, RZ, RZ, R11 ;  /* 0x000000ffff557224 */ /* 0x000fc600078e000b */
[----:B------:R-:W4:Y:S01]  /*6c640*/  LDL.LU R19, [R1+0x5718] ;  /* 0x0057180001137983 */ /* 0x000f220000300800 */
[----:B------:R-:W-:-:S03]  /*6c650*/  IMAD.MOV.U32 R84, RZ, RZ, R10 ;  /* 0x000000ffff547224 */ /* 0x000fc600078e000a */
        /* <DEDUP_REMOVED lines=21> */
[----:B------:R-:W3:Y:S01]  /*6c7b0*/  LDL.LU R123, [R1+0x56c0] ;  /* 0x0056c000017b7983 */ /* 0x000ee20000300800 */
[----:B------:R-:W-:Y:S01]  /*6c7c0*/  IMAD.MOV.U32 R24, RZ, RZ, R32 ;  /* 0x000000ffff187224 */ /* 0x000fe200078e0020 */
[----:B------:R-:W-:Y:S01]  /*6c7d0*/  MOV R2, R35 ;  /* 0x0000002300027202 */ /* 0x000fe20000000f00 */
[----:B------:R-:W-:-:S02]  /*6c7e0*/  IMAD.MOV.U32 R21, RZ, RZ, R33 ;  /* 0x000000ffff157224 */ /* 0x000fc400078e0021 */
[----:B------:R-:W-:Y:S01]  /*6c7f0*/  IMAD.MOV.U32 R20, RZ, RZ, R34 ;  /* 0x000000ffff147224 */ /* 0x000fe200078e0022 */
[C---:B--2---:R-:W-:Y:S08]  /*6c800*/  HMMA.1688.F32.TF32 R36, R228.reuse, R126, R152 ;  /* 0x0000007ee424723c */ /* 0x044ff00000081098 */
[C---:B------:R-:W-:Y:S11]  /*6c810*/  HMMA.1688.F32.TF32 R40, R228.reuse, R118, R204 ;  /* 0x00000076e428723c */ /* 0x040ff600000810cc */
[----:B------:R-:W-:Y:S05]  /*6c820*/  @!UPT UIADD3 URZ, URZ, URZ, URZ ;  /* 0x0000003f3f3ff290 */ /* 0x000fea000fffe03f */
[----:B------:R-:W-:Y:S01]  /*6c830*/  IMAD.MOV.U32 R109, RZ, RZ, R36 ;  /* 0x000000ffff6d7224 */ /* 0x000fe200078e0024 */
[----:B------:R-:W-:Y:S01]  /*6c840*/  MOV R104, R39 ;  /* 0x0000002700687202 */ /* 0x000fe20000000f00 */
[----:B------:R-:W-:Y:S02]  /*6c850*/  IMAD.MOV.U32 R108, RZ, RZ, R37 ;  /* 0x000000ffff6c7224 */ /* 0x000fe400078e0025 */
[----:B------:R-:W-:Y:S02]  /*6c860*/  IMAD.MOV.U32 R105, RZ, RZ, R38 ;  /* 0x000000ffff697224 */ /* 0x000fe400078e0026 */
[C---:B---3--:R-:W-:Y:S08]  /*6c870*/  HMMA.1688.F32.TF32 R36, R228.reuse, R122, R84 ;  /* 0x0000007ae424723c */ /* 0x048ff00000081054 */
[C---:B------:R-:W-:Y:S11]  /*6c880*/  HMMA.1688.F32.TF32 R44, R228.reuse, R110, R128 ;  /* 0x0000006ee42c723c */ /* 0x040ff60000081080 */
[----:B------:R-:W-:Y:S04]  /*6c890*/  @!UPT UIADD3 URZ, URZ, URZ, URZ ;  /* 0x0000003f3f3ff290 */ /* 0x000fe8000fffe03f */
[----:B------:R1:W-:Y:S01]  /*6c8a0*/  STL.64 [R1+0xf00], R36 ;  /* 0x000f002401007387 */ /* 0x0003e20000100a00 */
[----:B------:R-:W-:Y:S02]  /*6c8b0*/  IMAD.MOV.U32 R125, RZ, RZ, R38 ;  /* 0x000000ffff7d7224 */ /* 0x000fe400078e0026 */
[----:B------:R-:W-:Y:S01]  /*6c8c0*/  IMAD.MOV.U32 R124, RZ, RZ, R39 ;  /* 0x000000ffff7c7224 */ /* 0x000fe200078e0027 */
[----:B------:R-:W-:Y:S04]  /*6c8d0*/  STL.64 [R1+0xef0], R40 ;  /* 0x000ef02801007387 */ /* 0x000fe80000100a00 */
[----:B------:R2:W-:Y:S01]  /*6c8e0*/  STL.64 [R1+0xef8], R42 ;  /* 0x000ef82a01007387 */ /* 0x0005e20000100a00 */
[C---:B-1----:R-:W-:Y:S08]  /*6c8f0*/  HMMA.1688.F32.TF32 R36, R228.reuse, R114, R140 ;  /* 0x00000072e424723c */ /* 0x042ff0000008108c */
[C---:B--2---:R-:W-:Y:S11]  /*6c900*/  HMMA.1688.F32.TF32 R40, R228.reuse, R98, R188 ;  /* 0x00000062e428723c */ /* 0x044ff600000810bc */
[----:B------:R-:W-:Y:S04]  /*6c910*/  @!UPT UIADD3 URZ, URZ, URZ, URZ ;  /* 0x0000003f3f3ff290 */ /* 0x000fe8000fffe03f */
[----:B------:R-:W-:Y:S04]  /*6c920*/  STL.64 [R1+0xee0], R36 ;  /* 0x000ee02401007387 */ /* 0x000fe80000100a00 */
[----:B------:R-:W-:Y:S04]  /*6c930*/  STL.64 [R1+0xee8], R38 ;  /* 0x000ee82601007387 */ /* 0x000fe80000100a00 */
[----:B------:R-:W-:Y:S04]  /*6c940*/  STL.64 [R1+0xed0], R44 ;  /* 0x000ed02c01007387 */ /* 0x000fe80000100a00 */
[----:B------:R-:W-:Y:S04]  /*6c950*/  STL.64 [R1+0xed8], R46 ;  /* 0x000ed82e01007387 */ /* 0x000fe80000100a00 */
[----:B------:R-:W-:Y:S04]  /*6c960*/  STL.64 [R1+0xec0], R40 ;  /* 0x000ec02801007387 */ /* 0x000fe80000100a00 */
[----:B------:R1:W-:Y:S01]  /*6c970*/  STL.64 [R1+0xec8], R42 ;  /* 0x000ec82a01007387 */ /* 0x0003e20000100a00 */
[C---:B------:R-:W-:Y:S03]  /*6c980*/  HMMA.1688.F32.TF32 R48, R228.reuse, R30, R180 ;  /* 0x0000001ee430723c */ /* 0x040fe600000810b4 */
[----:B------:R-:W-:Y:S04]  /*6c990*/  LDS R36, [R252+0xc2080] ;  /* 0x0c208000fc247984 */ /* 0x000fe80000000800 */
[----:B------:R-:W-:Y:S01]  /*6c9a0*/  LDS R38, [R252+0xc3080] ;  /* 0x0c308000fc267984 */ /* 0x000fe20000000800 */
[C---:B-1----:R-:W-:Y:S03]  /*6c9b0*/  HMMA.1688.F32.TF32 R40, R228.reuse, R70, R200 ;  /* 0x00000046e428723c */ /* 0x042fe600000810c8 */
[----:B------:R-:W-:Y:S04]  /*6c9c0*/  LDS R37, [R3+0xc2080] ;  /* 0x0c20800003257984 */ /* 0x000fe80000000800 */
[----:B------:R-:W-:Y:S01]  /*6c9d0*/  LDS R39, [R3+0xc3080] ;  /* 0x0c30800003277984 */ /* 0x000fe20000000800 */
[C---:B------:R-:W-:Y:S11]  /*6c9e0*/  HMMA.1688.F32.TF32 R44, R228.reuse, R10, R72 ;  /* 0x0000000ae42c723c */ /* 0x040ff60000081048 */
[----:B------:R-:W-:Y:S04]  /*6c9f0*/  @!UPT UIADD3 URZ, URZ, URZ, URZ ;  /* 0x0000003f3f3ff290 */ /* 0x000fe8000fffe03f */
[----:B------:R-:W-:Y:S04]  /*6ca00*/  STL.64 [R1+0x1510], R40 ;  /* 0x0015102801007387 */ /* 0x000fe80000100a00 */
[----:B------:R1:W-:Y:S02]  /*6ca10*/  STL.64 [R1+0x1518], R42 ;  /* 0x0015182a01007387 */ /* 0x0003e40000100a00 */
[C---:B-1----:R-:W-:Y:S02]  /*6ca20*/  HMMA.1688.F32.TF32 R40, R228.reuse, R14, R64 ;  /* 0x0000000ee428723c */ /* 0x042fe40000081040 */
[----:B------:R-:W-:Y:S04]  /*6ca30*/  STL.64 [R1+0x1500], R48 ;  /* 0x0015003001007387 */ /* 0x000fe80000100a00 */
[----:B------:R4:W-:Y:S04]  /*6ca40*/  STL.64 [R1+0x1508], R50 ;  /* 0x0015083201007387 */ /* 0x0009e80000100a00 */
[----:B------:R-:W-:Y:S04]  /*6ca50*/  STL.64 [R1+0x14f0], R44 ;  /* 0x0014f02c01007387 */ /* 0x000fe80000100a00 */
[----:B------:R1:W-:Y:S01]  /*6ca60*/  STL.64 [R1+0x14f8], R46 ;  /* 0x0014f82e01007387 */ /* 0x0003e20000100a00 */
[C---:B----4-:R-:W-:Y:S08]  /*6ca70*/  HMMA.1688.F32.TF32 R48, R228.reuse, R18, R60 ;  /* 0x00000012e430723c */ /* 0x050ff0000008103c */
[----:B------:R-:W-:Y:S01]  /*6ca80*/  STL.64 [R1+0x14e0], R40 ;  /* 0x0014e02801007387 */ /* 0x000fe20000100a00 */
[C---:B-1----:R-:W-:Y:S03]  /*6ca90*/  HMMA.1688.F32.TF32 R44, R228.reuse, R22, R240 ;  /* 0x00000016e42c723c */ /* 0x042fe600000810f0 */
[----:B------:R1:W-:Y:S05]  /*6caa0*/  STL.64 [R1+0x14e8], R42 ;  /* 0x0014e82a01007387 */ /* 0x0003ea0000100a00 */
[C---:B-1----:R-:W-:Y:S06]  /*6cab0*/  HMMA.1688.F32.TF32 R40, R228.reuse, R106, R244 ;  /* 0x0000006ae428723c */ /* 0x042fec00000810f4 */
[----:B------:R1:W-:Y:S04]  /*6cac0*/  STL.64 [R1+0x14d0], R48 ;  /* 0x0014d03001007387 */ /* 0x0003e80000100a00 */
[----:B------:R2:W-:Y:S04]  /*6cad0*/  STL.64 [R1+0x14d8], R50 ;  /* 0x0014d83201007387 */ /* 0x0005e80000100a00 */
[----:B------:R-:W3:Y:S04]  /*6cae0*/  LDL.LU R236, [R1] ;  /* 0x0000000001ec7983 */ /* 0x000ee80000300800 */
[----:B------:R4:W-:Y:S04]  /*6caf0*/  STL.64 [R1+0x14c0], R44 ;  /* 0x0014c02c01007387 */ /* 0x0009e80000100a00 */
[----:B------:R1:W-:Y:S04]  /*6cb00*/  STL.64 [R1+0x14c8], R46 ;  /* 0x0014c82e01007387 */ /* 0x0003e80000100a00 */
[----:B------:R-:W-:Y:S04]  /*6cb10*/  STL.64 [R1+0xeb0], R40 ;  /* 0x000eb02801007387 */ /* 0x000fe80000100a00 */
[----:B------:R-:W-:Y:S04]  /*6cb20*/  STL.64 [R1+0xeb8], R42 ;  /* 0x000eb82a01007387 */ /* 0x000fe80000100a00 */
[----:B------:R-:W3:Y:S04]  /*6cb30*/  LDL.LU R237, [R1+0x4] ;  /* 0x0000040001ed7983 */ /* 0x000ee80000300800 */
[----:B------:R-:W3:Y:S04]  /*6cb40*/  LDL.LU R238, [R1+0x8] ;  /* 0x0000080001ee7983 */ /* 0x000ee80000300800 */
[----:B------:R-:W3:Y:S04]  /*6cb50*/  LDL.LU R239, [R1+0xc] ;  /* 0x00000c0001ef7983 */ /* 0x000ee80000300800 */
[----:B-1----:R-:W3:Y:S04]  /*6cb60*/  LDL.LU R48, [R1+0x20] ;  /* 0x0000200001307983 */ /* 0x002ee80000300800 */
[----:B------:R-:W3:Y:S04]  /*6cb70*/  LDL.LU R49, [R1+0x24] ;  /* 0x0000240001317983 */ /* 0x000ee80000300800 */
[----:B--2---:R-:W3:Y:S04]  /*6cb80*/  LDL.LU R50, [R1+0x28] ;  /* 0x0000280001327983 */ /* 0x004ee80000300800 */
[----:B------:R-:W3:Y:S04]  /*6cb90*/  LDL.LU R51, [R1+0x2c] ;  /* 0x00002c0001337983 */ /* 0x000ee80000300800 */
[----:B------:R-:W2:Y:S04]  /*6cba0*/  LDL.LU R248, [R1+0x30] ;  /* 0x0000300001f87983 */ /* 0x000ea80000300800 */
[----:B------:R-:W2:Y:S04]  /*6cbb0*/  LDL.LU R249, [R1+0x34] ;  /* 0x0000340001f97983 */ /* 0x000ea80000300800 */
[----:B------:R-:W2:Y:S04]  /*6cbc0*/  LDL.LU R250, [R1+0x38] ;  /* 0x0000380001fa7983 */ /* 0x000ea80000300800 */
[----:B------:R-:W2:Y:S01]  /*6cbd0*/  LDL.LU R251, [R1+0x3c] ;  /* 0x00003c0001fb7983 */ /* 0x000ea20000300800 */
[----:B------:R-:W-:Y:S03]  /*6cbe0*/  HMMA.1688.F32.TF32 R32, R228, R218, R100 ;  /* 0x000000dae420723c */ /* 0x000fe60000081064 */
        /* <DEDUP_REMOVED lines=92> */
[----:B------:R-:W-:Y:S01]  /*6d1b0*/  IMAD.MOV.U32 R117, RZ, RZ, R32 ;  /* 0x000000ffff757224 */ /* 0x000fe200078e0020 */
[----:B------:R-:W-:Y:S01]  /*6d1c0*/  MOV R116, R33 ;  /* 0x0000002100747202 */ /* 0x000fe20000000f00 */
[----:B------:R-:W-:Y:S01]  /*6d1d0*/  IMAD.MOV.U32 R113, RZ, RZ, R34 ;  /* 0x000000ffff717224 */ /* 0x000fe200078e0022 */
[----:B------:R-:W-:Y:S01]  /*6d1e0*/  LDS R32, [R217+0xc2000] ;  /* 0x0c200000d9207984 */ /* 0x000fe20000000800 */
[----:B------:R-:W-:-:S03]  /*6d1f0*/  IMAD.MOV.U32 R112, RZ, RZ, R35 ;  /* 0x000000ffff707224 */ /* 0x000fc600078e0023 */
[----:B------:R-:W-:Y:S04]  /*6d200*/  LDS R34, [R217+0xc3000] ;  /* 0x0c300000d9227984 */ /* 0x000fe80000000800 */
[----:B------:R-:W-:Y:S04]  /*6d210*/  LDS R33, [R95+0xc2000] ;  /* 0x0c2000005f217984 */ /* 0x000fe80000000800 */
[----:B------:R-:W2:Y:S04]  /*6d220*/  LDS R35, [R95+0xc3000] ;  /* 0x0c3000005f237984 */ /* 0x000ea80000000800 */
[----:B----4-:R-:W4:Y:S04]  /*6d230*/  LDL.LU R44, [R1+0x10] ;  /* 0x00001000012c7983 */ /* 0x010f280000300800 */
[----:B------:R-:W4:Y:S04]  /*6d240*/  LDL.LU R45, [R1+0x14] ;  /* 0x00001400012d7983 */ /* 0x000f280000300800 */
[----:B------:R-:W4:Y:S04]  /*6d250*/  LDL.LU R46, [R1+0x18] ;  /* 0x00001800012e7983 */ /* 0x000f280000300800 */
[----:B------:R-:W4:Y:S04]  /*6d260*/  LDL.LU R47, [R1+0x1c] ;  /* 0x00001c00012f7983 */ /* 0x000f280000300800 */
[----:B------:R-:W-:Y:S04]  /*6d270*/  LDS R40, [R217+0xc2080] ;  /* 0x0c208000d9287984 */ /* 0x000fe80000000800 */
[----:B------:R-:W-:Y:S04]  /*6d280*/  LDS R42, [R217+0xc3080] ;  /* 0x0c308000d92a7984 */ /* 0x000fe80000000800 */
[----:B------:R-:W-:Y:S04]  /*6d290*/  LDS R41, [R95+0xc2080] ;  /* 0x0c2080005f297984 */ /* 0x000fe80000000800 */
[----:B------:R-:W1:Y:S01]  /*6d2a0*/  LDS R43, [R95+0xc3080] ;  /* 0x0c3080005f2b7984 */ /* 0x000e620000000800 */
[C---:B--2---:R-:W-:Y:S08]  /*6d2b0*/  HMMA.1688.F32.TF32 R188, R32.reuse, R18, R188 ;  /* 0x0000001220bc723c */ /* 0x044ff000000810bc */
[C---:B---3--:R-:W-:Y:S08]  /*6d2c0*/  HMMA.1688.F32.TF32 R128, R32.reuse, R14, R128 ;  /* 0x0000000e2080723c */ /* 0x048ff00000081080 */
[C---:B------:R-:W-:Y:S08]  /*6d2d0*/  HMMA.1688.F32.TF32 R140, R32.reuse, R10, R140 ;  /* 0x0000000a208c723c */ /* 0x040ff0000008108c */
        /* <DEDUP_REMOVED lines=8> */
[C---:B------:R-:W-:Y:S11]  /*6d360*/  HMMA.1688.F32.TF32 R88, R32.reuse, R218, R88 ;  /* 0x000000da2058723c */ /* 0x040ff60000081058 */
[----:B------:R-:W-:Y:S04]  /*6d370*/  @!UPT UIADD3 URZ, URZ, URZ, URZ ;  /* 0x0000003f3f3ff290 */ /* 0x000fe8000fffe03f */
[----:B------:R-:W-:Y:S04]  /*6d380*/  STL.64 [R1+0x14b0], R56 ;  /* 0x0014b03801007387 */ /* 0x000fe80000100a00 */
[----:B------:R2:W-:Y:S01]  /*6d390*/  STL.64 [R1+0x14b8], R58 ;  /* 0x0014b83a01007387 */ /* 0x0005e20000100a00 */
[C---:B------:R-:W-:Y:S03]  /*6d3a0*/  HMMA.1688.F32.TF32 R76, R32.reuse, R114, R76 ;  /* 0x00000072204c723c */ /* 0x040fe6000008104c */
[----:B--2---:R-:W2:Y:S04]  /*6d3b0*/  LDL.LU.64 R58, [R1+0x56b8] ;  /* 0x0056b800013a7983 */ /* 0x004ea80000300a00 */
[----:B------:R-:W2:Y:S04]  /*6d3c0*/  LDL.LU.64 R56, [R1+0x56b0] ;  /* 0x0056b00001387983 */ /* 0x000ea80000300a00 */
[----:B------:R-:W-:Y:S04]  /*6d3d0*/  STL.64 [R1+0x14a0], R224 ;  /* 0x0014a0e001007387 */ /* 0x000fe80000100a00 */
[----:B------:R3:W-:Y:S01]  /*6d3e0*/  STL.64 [R1+0x14a8], R226 ;  /* 0x0014a8e201007387 */ /* 0x0007e20000100a00 */
[C---:B------:R-:W-:Y:S03]  /*6d3f0*/  HMMA.1688.F32.TF32 R204, R32.reuse, R30, R204 ;  /* 0x0000001e20cc723c */ /* 0x040fe600000810cc */
[----:B---3--:R-:W3:Y:S04]  /*6d400*/  LDL.LU.64 R226, [R1+0x56a8] ;  /* 0x0056a80001e27983 */ /* 0x008ee80000300a00 */
[----:B------:R-:W3:Y:S04]  /*6d410*/  LDL.LU.64 R224, [R1+0x56a0] ;  /* 0x0056a00001e07983 */ /* 0x000ee80000300a00 */
[----:B------:R-:W-:Y:S04]  /*6d420*/  STL.64 [R1+0x1490], R88 ;  /* 0x0014905801007387 */ /* 0x000fe80000100a00 */
[----:B------:R1:W-:Y:S04]  /*6d430*/  STL.64 [R1+0x1498], R90 ;  /* 0x0014985a01007387 */ /* 0x0003e80000100a00 */
[----:B-1----:R-:W2:Y:S04]  /*6d440*/  LDL.LU.64 R90, [R1+0x5698] ;  /* 0x00569800015a7983 */ /* 0x002ea80000300a00 */
[----:B------:R-:W2:Y:S04]  /*6d450*/  LDL.LU.64 R88, [R1+0x5690] ;  /* 0x0056900001587983 */ /* 0x000ea80000300a00 */
        /* <DEDUP_REMOVED lines=9> */
[----:B------:R1:W-:Y:S01]  /*6d4f0*/  STL.64 [R1+0x1468], R82 ;  /* 0x0014685201007387 */ /* 0x0003e20000100a00 */
[C---:B------:R-:W-:Y:S03]  /*6d500*/  HMMA.1688.F32.TF32 R200, R32.reuse, R22, R200 ;  /* 0x0000001620c8723c */ /* 0x040fe600000810c8 */
        /* <DEDUP_REMOVED lines=8> */
[----:B------:R-:W-:Y:S03]  /*6d590*/  HMMA.1688.F32.TF32 R32, R32, R106, R180 ;  /* 0x0000006a2020723c */ /* 0x000fe600000810b4 */
        /* <DEDUP_REMOVED lines=30> */
[----:B------:R-:W2:Y:S04]  /*6d780*/  LDL.LU.64 R182, [R1+0x55c8] ;  /* 0x0055c80001b67983 */ /* 0x000ea80000300a00 */
[----:B------:R-:W2:Y:S04]  /*6d790*/  LDL.LU.64 R180, [R1+0x55c0] ;  /* 0x0055c00001b47983 */ /* 0x000ea80000300a00 */
[----:B------:R1:W-:Y:S04]  /*6d7a0*/  STL.64 [R1+0xea0], R32 ;  /* 0x000ea02001007387 */ /* 0x0003e80000100a00 */
[----:B------:R3:W-:Y:S04]  /*6d7b0*/  STL.64 [R1+0xea8], R34 ;  /* 0x000ea82201007387 */ /* 0x0007e80000100a00 */
[----:B-1----:R-:W2:Y:S04]  /*6d7c0*/  LDL.LU R32, [R1+0x1b0] ;  /* 0x0001b00001207983 */ /* 0x002ea80000300800 */
[----:B------:R-:W2:Y:S04]  /*6d7d0*/  LDL.LU R33, [R1+0x1b4] ;  /* 0x0001b40001217983 */ /* 0x000ea80000300800 */
[----:B---3--:R-:W2:Y:S04]  /*6d7e0*/  LDL.LU R34, [R1+0x1b8] ;  /* 0x0001b80001227983 */ /* 0x008ea80000300800 */
[----:B------:R-:W2:Y:S01]  /*6d7f0*/  LDL.LU R35, [R1+0x1bc] ;  /* 0x0001bc0001237983 */ /* 0x000ea20000300800 */
[C---:B------:R-:W-:Y:S08]  /*6d800*/  HMMA.1688.F32.TF32 R72, R36.reuse, R26, R72 ;  /* 0x0000001a2448723c */ /* 0x040ff00000081048 */
[C---:B------:R-:W-:Y:S08]  /*6d810*/  HMMA.1688.F32.TF32 R64, R36.reuse, R6, R64 ;  /* 0x000000062440723c */ /* 0x040ff00000081040 */
[C---:B------:R-:W-:Y:S08]  /*6d820*/  HMMA.1688.F32.TF32 R60, R36.reuse, R218, R60 ;  /* 0x000000da243c723c */ /* 0x040ff0000008103c */
[C---:B------:R-:W-:Y:S01]  /*6d830*/  HMMA.1688.F32.TF32 R240, R36.reuse, R126, R240 ;  /* 0x0000007e24f0723c */ /* 0x040fe200000810f0 */
[----:B------:R-:W-:Y:S07]  /*6d840*/  STL.64 [R1+0xe90], R72 ;  /* 0x000e904801007387 */ /* 0x000fee0000100a00 */
[C---:B------:R-:W-:Y:S01]  /*6d850*/  HMMA.1688.F32.TF32 R244, R36.reuse, R122, R244 ;  /* 0x0000007a24f4723c */ /* 0x040fe200000810f4 */
[----:B------:R1:W-:Y:S04]  /*6d860*/  STL.64 [R1+0xe98], R74 ;  /* 0x000e984a01007387 */ /* 0x0003e80000100a00 */
[----:B-1----:R-:W3:Y:S04]  /*6d870*/  LDL.LU.64 R74, [R1+0x55b8] ;  /* 0x0055b800014a7983 */ /* 0x002ee80000300a00 */
[----:B------:R-:W3:Y:S04]  /*6d880*/  LDL.LU.64 R72, [R1+0x55b0] ;  /* 0x0055b00001487983 */ /* 0x000ee80000300a00 */
[----:B------:R-:W-:Y:S04]  /*6d890*/  STL.64 [R1+0xe80], R64 ;  /* 0x000e804001007387 */ /* 0x000fe80000100a00 */
        /* <DEDUP_REMOVED lines=14> */
[----:B------:R-:W3:Y:S01]  /*6d980*/  LDL.LU.64 R244, [R1+0x5570] ;  /* 0x0055700001f47983 */ /* 0x000ee20000300a00 */
[C---:B------:R-:W-:Y:S08]  /*6d990*/  HMMA.1688.F32.TF32 R232, R36.reuse, R110, R232 ;  /* 0x0000006e24e8723c */ /* 0x040ff000000810e8 */
[C---:B--2---:R-:W-:Y:S11]  /*6d9a0*/  HMMA.1688.F32.TF32 R32, R36.reuse, R118, R32 ;  /* 0x000000762420723c */ /* 0x044ff60000081020 */
[----:B------:R-:W-:Y:S11]  /*6d9b0*/  @!UPT UIADD3 URZ, URZ, URZ, URZ ;  /* 0x0000003f3f3ff290 */ /* 0x000ff6000fffe03f */
[----:B------:R-:W-:Y:S01]  /*6d9c0*/  @!UPT UIADD3 URZ, URZ, URZ, URZ ;  /* 0x0000003f3f3ff290 */ /* 0x000fe2000fffe03f */
[----:B------:R-:W-:Y:S04]  /*6d9d0*/  STL.64 [R1+0xe40], R32 ;  /* 0x000e402001007387 */ /* 0x000fe80000100a00 */
[----:B------:R1:W-:Y:S02]  /*6d9e0*/  STL.64 [R1+0xe48], R34 ;  /* 0x000e482201007387 */ /* 0x0003e40000100a00 */
[C---:B-1----:R-:W-:Y:S08]  /*6d9f0*/  HMMA.1688.F32.TF32 R32, R36.reuse, R114, R228 ;  /* 0x000000722420723c */ /* 0x042ff000000810e4 */
[C---:B------:R-:W-:Y:S11]  /*6da00*/  HMMA.1688.F32.TF32 R228, R36.reuse, R98, R248 ;  /* 0x0000006224e4723c */ /* 0x040ff600000810f8 */
[----:B------:R-:W-:Y:S04]  /*6da10*/  @!UPT UIADD3 URZ, URZ, URZ, URZ ;  /* 0x0000003f3f3ff290 */ /* 0x000fe8000fffe03f */
[----:B------:R-:W-:Y:S04]  /*6da20*/  STL.64 [R1+0x350], R32 ;  /* 0x0003502001007387 */ /* 0x000fe80000100a00 */
[----:B------:R1:W-:Y:S02]  /*6da30*/  STL.64 [R1+0x358], R34 ;  /* 0x0003582201007387 */ /* 0x0003e40000100a00 */
[C---:B-1----:R-:W-:Y:S02]  /*6da40*/  HMMA.1688.F32.TF32 R32, R36.reuse, R70, R48 ;  /* 0x000000462420723c */ /* 0x042fe40000081030 */
[----:B------:R-:W-:Y:S04]  /*6da50*/  STL.64 [R1+0x330], R232 ;  /* 0x000330e801007387 */ /* 0x000fe80000100a00 */
[----:B------:R-:W-:Y:S02]  /*6da60*/  STL.64 [R1+0x338], R234 ;  /* 0x000338ea01007387 */ /* 0x000fe40000100a00 */
[C---:B----4-:R-:W-:Y:S02]  /*6da70*/  HMMA.1688.F32.TF32 R48, R36.reuse, R30, R44 ;  /* 0x0000001e2430723c */ /* 0x050fe4000008102c */
[----:B------:R-:W-:Y:S04]  /*6da80*/  STL.64 [R1+0x320], R228 ;  /* 0x000320e401007387 */ /* 0x000fe80000100a00 */
[----:B------:R-:W-:Y:S02]  /*6da90*/  STL.64 [R1+0x328], R230 ;  /* 0x000328e601007387 */ /* 0x000fe40000100a00 */
[C---:B------:R-:W-:Y:S07]  /*6daa0*/  HMMA.1688.F32.TF32 R44, R36.reuse, R10, R236 ;  /* 0x0000000a242c723c */ /* 0x040fee00000810ec */
[----:B------:R-:W-:Y:S04]  /*6dab0*/  STL.64 [R1+0x310], R32 ;  /* 0x0003102001007387 */ /* 0x000fe80000100a00 */
[----:B------:R-:W-:Y:S04]  /*6dac0*/  STL.64 [R1+0x318], R34 ;  /* 0x0003182201007387 */ /* 0x000fe80000100a00 */
[----:B------:R-:W-:Y:S04]  /*6dad0*/  STL.64 [R1+0x2f0], R48 ;  /* 0x0002f03001007387 */ /* 0x000fe80000100a00 */
[----:B------:R3:W-:Y:S04]  /*6dae0*/  STL.64 [R1+0x2f8], R50 ;  /* 0x0002f83201007387 */ /* 0x0007e80000100a00 */
[----:B------:R-:W-:Y:S04]  /*6daf0*/  STL.64 [R1+0x2e0], R44 ;  /* 0x0002e02c01007387 */ /* 0x000fe80000100a00 */
[----:B------:R1:W-:Y:S01]  /*6db00*/  STL.64 [R1+0x2e8], R46 ;  /* 0x0002e82e01007387 */ /* 0x0003e20000100a00 */
[C---:B---3--:R-:W-:Y:S08]  /*6db10*/  HMMA.1688.F32.TF32 R48, R36.reuse, R18, R240 ;  /* 0x000000122430723c */ /* 0x048ff000000810f0 */
[C---:B------:R-:W-:Y:S08]  /*6db20*/  HMMA.1688.F32.TF32 R32, R36.reuse, R14, R244 ;  /* 0x0000000e2420723c */ /* 0x040ff000000810f4 */
[C---:B-1----:R-:W-:Y:S11]  /*6db30*/  HMMA.1688.F32.TF32 R44, R36.reuse, R22, R60 ;  /* 0x00000016242c723c */ /* 0x042ff6000008103c */
[----:B------:R-:W-:Y:S04]  /*6db40*/  @!UPT UIADD3 URZ, URZ, URZ, URZ ;  /* 0x0000003f3f3ff290 */ /* 0x000fe8000fffe03f */
[----:B------:R-:W-:Y:S04]  /*6db50*/  STL.64 [R1+0x260], R32 ;  /* 0x0002602001007387 */ /* 0x000fe80000100a00 */
[----:B------:R1:W-:Y:S02]  /*6db60*/  STL.64 [R1+0x268], R34 ;  /* 0x0002682201007387 */ /* 0x0003e40000100a00 */
[----:B-1----:R-:W-:Y:S02]  /*6db70*/  HMMA.1688.F32.TF32 R32, R36, R106, R64 ;  /* 0x0000006a2420723c */ /* 0x002fe40000081040 */
[----:B------:R-:W-:Y:S04]  /*6db80*/  STL.64 [R1+0x250], R48 ;  /* 0x0002503001007387 */ /* 0x000fe80000100a00 */
[----:B------:R-:W-:Y:S02]  /*6db90*/  STL.64 [R1+0x258], R50 ;  /* 0x0002583201007387 */ /* 0x000fe40000100a00 */
[C---:B------:R-:W-:Y:S02]  /*6dba0*/  HMMA.1688.F32.TF32 R36, R40.reuse, R26, R72 ;  /* 0x0000001a2824723c */ /* 0x040fe40000081048 */
[----:B------:R-:W-:Y:S04]  /*6dbb0*/  STL.64 [R1+0x190], R44 ;  /* 0x0001902c01007387 */ /* 0x000fe80000100a00 */
[----:B------:R1:W-:Y:S09]  /*6dbc0*/  STL.64 [R1+0x198], R46 ;  /* 0x0001982e01007387 */ /* 0x0003f20000100a00 */
[----:B------:R-:W-:Y:S01]  /*6dbd0*/  STL.64 [R1+0xe0], R32 ;  /* 0x0000e02001007387 */ /* 0x000fe20000100a00 */
[C---:B-1----:R-:W-:Y:S03]  /*6dbe0*/  HMMA.1688.F32.TF32 R44, R40.reuse, R6, R180 ;  /* 0x00000006282c723c */ /* 0x042fe600000810b4 */
[----:B------:R1:W-:Y:S05]  /*6dbf0*/  STL.64 [R1+0xe8], R34 ;  /* 0x0000e82201007387 */ /* 0x0003ea0000100a00 */
[C---:B-1----:R-:W-:Y:S01]  /*6dc00*/  HMMA.1688.F32.TF32 R32, R40.reuse, R218, R200 ;  /* 0x000000da2820723c */ /* 0x042fe200000810c8 */
[----:B------:R-:W-:Y:S04]  /*6dc10*/  STL.64 [R1+0xd0], R36 ;  /* 0x0000d02401007387 */ /* 0x000fe80000100a00 */
[----:B------:R-:W-:Y:S10]  /*6dc20*/  STL.64 [R1+0xd8], R38 ;  /* 0x0000d82601007387 */ /* 0x000ff40000100a00 */
[----:B------:R-:W-:Y:S04]  /*6dc30*/  STL.64 [R1+0xc0], R44 ;  /* 0x0000c02c01007387 */ /* 0x000fe80000100a00 */
[----:B------:R1:W-:Y:S01]  /*6dc40*/  STL.64 [R1+0xc8], R46 ;  /* 0x0000c82e01007387 */ /* 0x0003e20000100a00 */
[C---:B------:R-:W-:Y:S03]  /*6dc50*/  HMMA.1688.F32.TF32 R48, R40.reuse, R122, R128 ;  /* 0x0000007a2830723c */ /* 0x040fe60000081080 */
[----:B------:R-:W-:Y:S04]  /*6dc60*/  LDS R36, [R252+0xc2100] ;  /* 0x0c210000fc247984 */ /* 0x000fe80000000800 */
[----:B------:R-:W-:Y:S04]  /*6dc70*/  LDS R38, [R252+0xc3100] ;  /* 0x0c310000fc267984 */ /* 0x000fe80000000800 */
[----:B------:R-:W-:Y:S04]  /*6dc80*/  STL.64 [R1+0xb0], R32 ;  /* 0x0000b02001007387 */ /* 0x000fe80000100a00 */
[----:B------:R2:W-:Y:S01]  /*6dc90*/  STL.64 [R1+0xb8], R34 ;  /* 0x0000b82201007387 */ /* 0x0005e20000100a00 */
[C---:B-1----:R-:W-:Y:S03]  /*6dca0*/  HMMA.1688.F32.TF32 R44, R40.reuse, R118, R140 ;  /* 0x00000076282c723c */ /* 0x042fe6000008108c */
[----:B------:R-:W-:Y:S04]  /*6dcb0*/  LDS R37, [R3+0xc2100] ;  /* 0x0c21000003257984 */ /* 0x000fe80000000800 */
[----:B------:R-:W-:Y:S01]  /*6dcc0*/  LDS R39, [R3+0xc3100] ;  /* 0x0c31000003277984 */ /* 0x000fe20000000800 */
[C---:B--2---:R-:W-:Y:S11]  /*6dcd0*/  HMMA.1688.F32.TF32 R32, R40.reuse, R126, R188 ;  /* 0x0000007e2820723c */ /* 0x044ff600000810bc */
[----:B------:R-:W-:Y:S11]  /*6dce0*/  @!UPT UIADD3 URZ, URZ, URZ, URZ ;  /* 0x0000003f3f3ff290 */ /* 0x000ff6000fffe03f */
[----:B------:R-:W-:Y:S01]  /*6dcf0*/  @!UPT UIADD3 URZ, URZ, URZ, URZ ;  /* 0x0000003f3f3ff290 */ /* 0x000fe2000fffe03f */
[----:B------:R-:W-:Y:S04]  /*6dd00*/  STL.64 [R1+0x160], R32 ;  /* 0x0001602001007387 */ /* 0x000fe80000100a00 */
[----:B------:R1:W-:Y:S04]  /*6dd10*/  STL.64 [R1+0x168], R34 ;  /* 0x0001682201007387 */ /* 0x0003e80000100a00 */
[----:B------:R-:W-:Y:S04]  /*6dd20*/  STL.64 [R1+0x150], R48 ;  /* 0x0001503001007387 */ /* 0x000fe80000100a00 */
[----:B------:R2:W-:Y:S01]  /*6dd30*/  STL.64 [R1+0x158], R50 ;  /* 0x0001583201007387 */ /* 0x0005e20000100a00 */
[C---:B-1----:R-:W-:Y:S03]  /*6dd40*/  HMMA.1688.F32.TF32 R32, R40.reuse, R114, R204 ;  /* 0x000000722820723c */ /* 0x042fe600000810cc */
[----:B------:R-:W-:Y:S04]  /*6dd50*/  STL.64 [R1+0x140], R44 ;  /* 0x0001402c01007387 */ /* 0x000fe80000100a00 */
[----:B------:R1:W-:Y:S01]  /*6dd60*/  STL.64 [R1+0x148], R46 ;  /* 0x0001482e01007387 */ /* 0x0003e20000100a00 */
[C---:B--2---:R-:W-:Y:S08]  /*6dd70*/  HMMA.1688.F32.TF32 R48, R40.reuse, R110, R84 ;  /* 0x0000006e2830723c */ /* 0x044ff00000081054 */
[C---:B-1----:R-:W-:Y:S07]  /*6dd80*/  HMMA.1688.F32.TF32 R44, R40.reuse, R98, R152 ;  /* 0x00000062282c723c */ /* 0x042fee0000081098 */
[----:B------:R-:W-:Y:S04]  /*6dd90*/  STL.64 [R1+0x130], R32 ;  /* 0x0001302001007387 */ /* 0x000fe80000100a00 */
[----:B------:R-:W-:Y:S04]  /*6dda0*/  STL.64 [R1+0x138], R34 ;  /* 0x0001382201007387 */ /* 0x000fe80000100a00 */
[----:B------:R-:W-:Y:S04]  /*6ddb0*/  STL.64 [R1+0x120], R48 ;  /* 0x0001203001007387 */ /* 0x000fe80000100a00 */
[----:B------:R-:W-:Y:S04]  /*6ddc0*/  STL.64 [R1+0x128], R50 ;  /* 0x0001283201007387 */ /* 0x000fe80000100a00 */
[----:B------:R-:W-:Y:S04]  /*6ddd0*/  LDS R33, [R95+0xc2100] ;  /* 0x0c2100005f217984 */ /* 0x000fe80000000800 */
[----:B------:R-:W-:Y:S04]  /*6dde0*/  STL.64 [R1+0x110], R44 ;  /* 0x0001102c01007387 */ /* 0x000fe80000100a00 */
[----:B------:R-:W-:Y:S04]  /*6ddf0*/  STL.64 [R1+0x118], R46 ;  /* 0x0001182e01007387 */ /* 0x000fe80000100a00 */
[----:B------:R1:W-:Y:S01]  /*6de00*/  LDS R35, [R95+0xc3100] ;  /* 0x0c3100005f237984 */ /* 0x0003e20000000800 */
[----:B------:R-:W-:Y:S01]  /*6de10*/  HMMA.1688.F32.TF32 R60, R40, R14, R132 ;  /* 0x0000000e283c723c */ /* 0x000fe20000081084 */
[----:B------:R-:W-:-:S02]  /*6de20*/  IMAD.MOV.U32 R248, RZ, RZ, R171 ;  /* 0x000000fffff87224 */ /* 0x000fc400078e00ab */
[----:B------:R-:W-:Y:S01]  /*6de30*/  IMAD.MOV.U32 R249, RZ, RZ, R170 ;  /* 0x000000fffff97224 */ /* 0x000fe200078e00aa */
[----:B------:R-:W-:Y:S01]  /*6de40*/  MOV R251, R168 ;  /* 0x000000a800fb7202 */ /* 0x000fe20000000f00 */
[----:B------:R-:W-:Y:S02]  /*6de50*/  IMAD.MOV.U32 R250, RZ, RZ, R169 ;  /* 0x000000fffffa7224 */ /* 0x000fe400078e00a9 */
[----:B------:R-:W-:Y:S01]  /*6de60*/  IMAD.MOV.U32 R228, RZ, RZ, R179 ;  /* 0x000000ffffe47224 */ /* 0x000fe200078e00b3 */
[----:B-1----:R-:W2:Y:S01]  /*6de70*/  LDL.LU R95, [R1+0x556c] ;  /* 0x00556c00015f7983 */ /* 0x002ea20000300800 */
[C---:B------:R-:W-:Y:S01]  /*6de80*/  HMMA.1688.F32.TF32 R44, R40.reuse, R70, R100 ;  /* 0x00000046282c723c */ /* 0x040fe20000081064 */
[----:B------:R-:W-:Y:S02]  /*6de90*/  IMAD.MOV.U32 R229, RZ, RZ, R178 ;  /* 0x000000ffffe57224 */ /* 0x000fe400078e00b2 */
[----:B------:R-:W-:Y:S02]  /*6dea0*/  IMAD.MOV.U32 R230, RZ, RZ, R177 ;  /* 0x000000ffffe67224 */ /* 0x000fe400078e00b1 */
[----:B------:R-:W-:Y:S01]  /*6deb0*/  IMAD.MOV.U32 R231, RZ, RZ, R176 ;  /* 0x000000ffffe77224 */ /* 0x000fe200078e00b0 */
[----:B------:R-:W-:Y:S01]  /*6dec0*/  MOV R245, R162 ;  /* 0x000000a200f57202 */ /* 0x000fe20000000f00 */
[----:B------:R-:W-:Y:S01]  /*6ded0*/  IMAD.MOV.U32 R244, RZ, RZ, R156 ;  /* 0x000000fffff47224 */ /* 0x000fe200078e009c */
[----:B------:R-:W-:Y:S01]  /*6dee0*/  HMMA.1688.F32.TF32 R48, R40, R30, R76 ;  /* 0x0000001e2830723c */ /* 0x000fe2000008104c */
[----:B------:R-:W-:Y:S01]  /*6def0*/  IMAD.MOV.U32 R246, RZ, RZ, R161 ;  /* 0x000000fffff67224 */ /* 0x000fe200078e00a1 */
[----:B------:R-:W-:Y:S01]  /*6df00*/  MOV R241, R196 ;  /* 0x000000c400f17202 */ /* 0x000fe20000000f00 */
[----:B------:R-:W-:-:S02]  /*6df10*/  IMAD.MOV.U32 R247, RZ, RZ, R160 ;  /* 0x000000fffff77224 */ /* 0x000fc400078e00a0 */
[----:B------:R-:W-:Y:S02]  /*6df20*/  IMAD.MOV.U32 R232, RZ, RZ, R192 ;  /* 0x000000ffffe87224 */ /* 0x000fe400078e00c0 */
[----:B------:R-:W-:Y:S01]  /*6df30*/  IMAD.MOV.U32 R233, RZ, RZ, R193 ;  /* 0x000000ffffe97224 */ /* 0x000fe200078e00c1 */
[----:B------:R-:W-:Y:S01]  /*6df40*/  MOV R235, R164 ;  /* 0x000000a400eb7202 */ /* 0x000fe20000000f00 */
[----:B------:R-:W-:Y:S02]  /*6df50*/  IMAD.MOV.U32 R240, RZ, RZ, R157 ;  /* 0x000000fffff07224 */ /* 0x000fe400078e009d */
[----:B------:R-:W-:Y:S02]  /*6df60*/  IMAD.MOV.U32 R234, RZ, RZ, R194 ;  /* 0x000000ffffea7224 */ /* 0x000fe400078e00c2 */
[----:B------:R-:W-:Y:S02]  /*6df70*/  IMAD.MOV.U32 R236, RZ, RZ, R199 ;  /* 0x000000ffffec7224 */ /* 0x000fe400078e00c7 */
[----:B------:R-:W-:Y:S01]  /*6df80*/  IMAD.MOV.U32 R237, RZ, RZ, R158 ;  /* 0x000000ffffed7224 */ /* 0x000fe200078e009e */
[----:B------:R-:W-:Y:S04]  /*6df90*/  STL.64 [R1+0x13c0], R44 ;  /* 0x0013c02c01007387 */ /* 0x000fe80000100a00 */
[----:B------:R1:W-:Y:S01]  /*6dfa0*/  STL.64 [R1+0x13c8], R46 ;  /* 0x0013c82e01007387 */ /* 0x0003e20000100a00 */
[----:B------:R-:W-:-:S02]  /*6dfb0*/  IMAD.MOV.U32 R242, RZ, RZ, R197 ;  /* 0x000000fffff27224 */ /* 0x000fc400078e00c5 */
[----:B------:R-:W-:Y:S02]  /*6dfc0*/  IMAD.MOV.U32 R243, RZ, RZ, R198 ;  /* 0x000000fffff37224 */ /* 0x000fe400078e00c6 */
[----:B------:R-:W-:Y:S01]  /*6dfd0*/  IMAD.MOV.U32 R238, RZ, RZ, R159 ;  /* 0x000000ffffee7224 */ /* 0x000fe200078e009f */
[----:B------:R-:W-:Y:S01]  /*6dfe0*/  MOV R239, R163 ;  /* 0x000000a300ef7202 */ /* 0x000fe20000000f00 */
[----:B------:R-:W-:Y:S04]  /*6dff0*/  LDS R32, [R217+0xc2100] ;  /* 0x0c210000d9207984 */ /* 0x000fe80000000800 */
[----:B------:R-:W3:Y:S01]  /*6e000*/  LDS R34, [R217+0xc3100] ;  /* 0x0c310000d9227984 */ /* 0x000ee20000000800 */
[C---:B-1----:R-:W-:Y:S03]  /*6e010*/  HMMA.1688.F32.TF32 R44, R40.reuse, R10, R80 ;  /* 0x0000000a282c723c */ /* 0x042fe60000081050 */
[----:B------:R-:W-:Y:S04]  /*6e020*/  STL.64 [R1+0x13b0], R48 ;  /* 0x0013b03001007387 */ /* 0x000fe80000100a00 */
[----:B------:R1:W-:Y:S04]  /*6e030*/  STL.64 [R1+0x13b8], R50 ;  /* 0x0013b83201007387 */ /* 0x0003e80000100a00 */
[----:B------:R-:W-:Y:S04]  /*6e040*/  LDS R76, [R252+0xc2180] ;  /* 0x0c218000fc4c7984 */ /* 0x000fe80000000800 */
[----:B------:R-:W-:Y:S01]  /*6e050*/  LDS R78, [R252+0xc3180] ;  /* 0x0c318000fc4e7984 */ /* 0x000fe20000000800 */
[C---:B-1----:R-:W-:Y:S03]  /*6e060*/  HMMA.1688.F32.TF32 R48, R40.reuse, R18, R136 ;  /* 0x000000122830723c */ /* 0x042fe60000081088 */
[----:B------:R-:W-:Y:S04]  /*6e070*/  LDS R77, [R3+0xc2180] ;  /* 0x0c218000034d7984 */ /* 0x000fe80000000800 */
[----:B------:R-:W-:Y:S04]  /*6e080*/  STL.64 [R1+0x13a0], R44 ;  /* 0x0013a02c01007387 */ /* 0x000fe80000100a00 */
[----:B------:R1:W-:Y:S04]  /*6e090*/  STL.64 [R1+0x13a8], R46 ;  /* 0x0013a82e01007387 */ /* 0x0003e80000100a00 */
[----:B------:R-:W4:Y:S04]  /*6e0a0*/  LDS R79, [R3+0xc3180] ;  /* 0x0c318000034f7984 */ /* 0x000f280000000800 */
[----:B------:R-:W-:Y:S01]  /*6e0b0*/  LDS R80, [R217+0xc2180] ;  /* 0x0c218000d9507984 */ /* 0x000fe20000000800 */
[----:B-1----:R-:W-:Y:S03]  /*6e0c0*/  HMMA.1688.F32.TF32 R44, R40, R22, R88 ;  /* 0x00000016282c723c */ /* 0x002fe60000081058 */
[----:B------:R-:W-:Y:S04]  /*6e0d0*/  STL.64 [R1+0x1390], R60 ;  /* 0x0013903c01007387 */ /* 0x000fe80000100a00 */
[----:B------:R-:W-:Y:S04]  /*6e0e0*/  STL.64 [R1+0x1398], R62 ;  /* 0x0013983e01007387 */ /* 0x000fe80000100a00 */
[----:B------:R-:W-:Y:S04]  /*6e0f0*/  STL.64 [R1+0x1380], R48 ;  /* 0x0013803001007387 */ /* 0x000fe80000100a00 */
[----:B------:R-:W-:Y:S01]  /*6e100*/  STL.64 [R1+0x1388], R50 ;  /* 0x0013883201007387 */ /* 0x000fe20000100a00 */
[----:B---3--:R-:W-:Y:S03]  /*6e110*/  HMMA.1688.F32.TF32 R248, R32, R70, R248 ;  /* 0x0000004620f8723c */ /* 0x008fe600000810f8 */
[----:B------:R-:W-:Y:S04]  /*6e120*/  LDS R82, [R217+0xc3180] ;  /* 0x0c318000d9527984 */ /* 0x000fe80000000800 */
[----:B------:R-:W-:Y:S04]  /*6e130*/  LDS R100, [R217+0xc2200] ;  /* 0x0c220000d9647984 */ /* 0x000fe80000000800 */
[----:B------:R-:W-:Y:S04]  /*6e140*/  STL.64 [R1+0x1370], R44 ;  /* 0x0013702c01007387 */ /* 0x000fe80000100a00 */
[----:B------:R1:W-:Y:S04]  /*6e150*/  STL.64 [R1+0x1378], R46 ;  /* 0x0013782e01007387 */ /* 0x0003e80000100a00 */
[----:B------:R-:W-:Y:S01]  /*6e160*/  LDS R102, [R217+0xc3200] ;  /* 0x0c320000d9667984 */ /* 0x000fe20000000800 */
[C---:B-1----:R-:W-:Y:S08]  /*6e170*/  HMMA.1688.F32.TF32 R44, R36.reuse, R26, R224 ;  /* 0x0000001a242c723c */ /* 0x042ff000000810e0 */
[----:B------:R-:W-:Y:S01]  /*6e180*/  HMMA.1688.F32.TF32 R48, R36, R218, R144 ;  /* 0x000000da2430723c */ /* 0x000fe20000081090 */
[----:B------:R-:W-:-:S02]  /*6e190*/  IMAD.MOV.U32 R60, RZ, RZ, R175 ;  /* 0x000000ffff3c7224 */ /* 0x000fc400078e00af */
[----:B------:R-:W-:Y:S01]  /*6e1a0*/  IMAD.MOV.U32 R61, RZ, RZ, R174 ;  /* 0x000000ffff3d7224 */ /* 0x000fe200078e00ae */
[----:B------:R-:W-:Y:S01]  /*6e1b0*/  MOV R63, R172 ;  /* 0x000000ac003f7202 */ /* 0x000fe20000000f00 */
[----:B------:R-:W-:-:S03]  /*6e1c0*/  IMAD.MOV.U32 R62, RZ, RZ, R173 ;  /* 0x000000ffff3e7224 */ /* 0x000fc600078e00ad */
[----:B--2---:R-:W-:Y:S11]  /*6e1d0*/  HMMA.1688.F32.TF32 R40, R40, R106, R92 ;  /* 0x0000006a2828723c */ /* 0x004ff6000008105c */
[----:B------:R-:W-:Y:S11]  /*6e1e0*/  @!UPT UIADD3 URZ, URZ, URZ, URZ ;  /* 0x0000003f3f3ff290 */ /* 0x000ff6000fffe03f */
[----:B------:R-:W-:Y:S01]  /*6e1f0*/  @!UPT UIADD3 URZ, URZ, URZ, URZ ;  /* 0x0000003f3f3ff290 */ /* 0x000fe2000fffe03f */
[----:B------:R-:W-:Y:S04]  /*6e200*/  STL.64 [R1+0x100], R40 ;  /* 0x0001002801007387 */ /* 0x000fe80000100a00 */
[----:B------:R1:W-:Y:S02]  /*6e210*/  STL.64 [R1+0x108], R42 ;  /* 0x0001082a01007387 */ /* 0x0003e40000100a00 */
[C---:B-1----:R-:W-:Y:S02]  /*6e220*/  HMMA.1688.F32.TF32 R40, R36.reuse, R6, R56 ;  /* 0x000000062428723c */ /* 0x042fe40000081038 */
[----:B------:R-:W-:Y:S04]  /*6e230*/  STL.64 [R1+0x1360], R44 ;  /* 0x0013602c01007387 */ /* 0x000fe80000100a00 */
[----:B------:R1:W-:Y:S02]  /*6e240*/  STL.64 [R1+0x1368], R46 ;  /* 0x0013682e01007387 */ /* 0x0003e40000100a00 */
[C---:B-1----:R-:W-:Y:S11]  /*6e250*/  HMMA.1688.F32.TF32 R44, R36.reuse, R126, R148 ;  /* 0x0000007e242c723c */ /* 0x042ff60000081094 */
        /* <DEDUP_REMOVED lines=8> */
[C---:B-1----:R-:W-:Y:S08]  /*6e2e0*/  HMMA.1688.F32.TF32 R48, R36.reuse, R118, R220 ;  /* 0x000000762430723c */ /* 0x042ff000000810dc */
[----:B------:R-:W-:Y:S01]  /*6e2f0*/  STL.64 [R1+0x1320], R40 ;  /* 0x0013202801007387 */ /* 0x000fe20000100a00 */
[C---:B--2---:R-:W-:Y:S03]  /*6e300*/  HMMA.1688.F32.TF32 R44, R36.reuse, R114, R208 ;  /* 0x00000072242c723c */ /* 0x044fe600000810d0 */
[----:B------:R1:W-:Y:S05]  /*6e310*/  STL.64 [R1+0x1328], R42 ;  /* 0x0013282a01007387 */ /* 0x0003ea0000100a00 */
[----:B-1----:R-:W-:Y:S06]  /*6e320*/  HMMA.1688.F32.TF32 R40, R36, R110, R184 ;  /* 0x0000006e2428723c */ /* 0x002fec00000810b8 */
[----:B------:R1:W-:Y:S04]  /*6e330*/  STL.64 [R1+0x1310], R48 ;  /* 0x0013103001007387 */ /* 0x0003e80000100a00 */
[----:B------:R2:W-:Y:S05]  /*6e340*/  STL.64 [R1+0x1318], R50 ;  /* 0x0013183201007387 */ /* 0x0005ea0000100a00 */
[----:B------:R3:W-:Y:S04]  /*6e350*/  STL.64 [R1+0x1300], R44 ;  /* 0x0013002c01007387 */ /* 0x0007e80000100a00 */
[----:B------:R1:W-:Y:S04]  /*6e360*/  STL.64 [R1+0x1308], R46 ;  /* 0x0013082e01007387 */ /* 0x0003e80000100a00 */
[----:B------:R-:W4:Y:S04]  /*6e370*/  LDL.LU R171, [R1+0x5568] ;  /* 0x0055680001ab7983 */ /* 0x000f280000300800 */
[----:B------:R-:W-:Y:S04]  /*6e380*/  STL.64 [R1+0x12f0], R40 ;  /* 0x0012f02801007387 */ /* 0x000fe80000100a00 */
[----:B------:R1:W-:Y:S04]  /*6e390*/  STL.64 [R1+0x12f8], R42 ;  /* 0x0012f82a01007387 */ /* 0x0003e80000100a00 */
        /* <DEDUP_REMOVED lines=15> */
[----:B-1----:R-:W-:-:S02]  /*6e490*/  IMAD.MOV.U32 R48, RZ, RZ, R165 ;  /* 0x000000ffff307224 */ /* 0x002fc400078e00a5 */
[----:B------:R-:W-:Y:S02]  /*6e4a0*/  IMAD.MOV.U32 R49, RZ, RZ, R166 ;  /* 0x000000ffff317224 */ /* 0x000fe400078e00a6 */
[----:B--2---:R-:W-:Y:S02]  /*6e4b0*/  IMAD.MOV.U32 R50, RZ, RZ, R167 ;  /* 0x000000ffff327224 */ /* 0x004fe400078e00a7 */
[----:B------:R-:W-:Y:S01]  /*6e4c0*/  IMAD.MOV.U32 R51, RZ, RZ, R52 ;  /* 0x000000ffff337224 */ /* 0x000fe200078e0034 */
[----:B---3--:R-:W-:Y:S01]  /*6e4d0*/  MOV R45, R54 ;  /* 0x00000036002d7202 */ /* 0x008fe20000000f00 */
[----:B------:R-:W-:Y:S02]  /*6e4e0*/  IMAD.MOV.U32 R44, RZ, RZ, R53 ;  /* 0x000000ffff2c7224 */ /* 0x000fe400078e0035 */
[----:B------:R-:W-:Y:S02]  /*6e4f0*/  IMAD.MOV.U32 R46, RZ, RZ, R55 ;  /* 0x000000ffff2e7224 */ /* 0x000fe400078e0037 */
[----:B------:R-:W-:-:S02]  /*6e500*/  IMAD.MOV.U32 R47, RZ, RZ, R195 ;  /* 0x000000ffff2f7224 */ /* 0x000fc400078e00c3 */
[----:B----4-:R-:W-:Y:S02]  /*6e510*/  IMAD.MOV.U32 R67, RZ, RZ, R171 ;  /* 0x000000ffff437224 */ /* 0x010fe400078e00ab */
[----:B------:R-:W-:Y:S02]  /*6e520*/  IMAD.MOV.U32 R66, RZ, RZ, R170 ;  /* 0x000000ffff427224 */ /* 0x000fe400078e00aa */
[----:B------:R-:W-:Y:S02]  /*6e530*/  IMAD.MOV.U32 R65, RZ, RZ, R169 ;  /* 0x000000ffff417224 */ /* 0x000fe400078e00a9 */
[----:B------:R-:W-:Y:S02]  /*6e540*/  IMAD.MOV.U32 R64, RZ, RZ, R168 ;  /* 0x000000ffff407224 */ /* 0x000fe400078e00a8 */
[----:B------:R-:W2:Y:S04]  /*6e550*/  LDL.LU R168, [R1+0x5528] ;  /* 0x0055280001a87983 */ /* 0x000ea80000300800 */
[----:B------:R-:W2:Y:S04]  /*6e560*/  LDL.LU R169, [R1+0x5524] ;  /* 0x0055240001a97983 */ /* 0x000ea80000300800 */
[----:B------:R-:W2:Y:S01]  /*6e570*/  LDL.LU R170, [R1+0x5520] ;  /* 0x0055200001aa7983 */ /* 0x000ea20000300800 */
[----:B------:R-:W-:Y:S01]  /*6e580*/  IMAD.MOV.U32 R74, RZ, RZ, R178 ;  /* 0x000000ffff4a7224 */ /* 0x000fe200078e00b2 */
[----:B------:R-:W-:-:S02]  /*6e590*/  MOV R73, R177 ;  /* 0x000000b100497202 */ /* 0x000fc40000000f00 */
[----:B------:R-:W2:Y:S01]  /*6e5a0*/  LDL.LU R171, [R1+0x551c] ;  /* 0x00551c0001ab7983 */ /* 0x000ea20000300800 */
[----:B------:R-:W-:-:S03]  /*6e5b0*/  IMAD.MOV.U32 R72, RZ, RZ, R176 ;  /* 0x000000ffff487224 */ /* 0x000fc600078e00b0 */
[----:B------:R-:W3:Y:S01]  /*6e5c0*/  LDL.LU R176, [R1+0x5518] ;  /* 0x0055180001b07983 */ /* 0x000ee20000300800 */
[----:B------:R-:W-:-:S03]  /*6e5d0*/  IMAD.MOV.U32 R75, RZ, RZ, R179 ;  /* 0x000000ffff4b7224 */ /* 0x000fc600078e00b3 */
[----:B------:R-:W3:Y:S04]  /*6e5e0*/  LDL.LU R177, [R1+0x5514] ;  /* 0x0055140001b17983 */ /* 0x000ee80000300800 */
[----:B------:R-:W3:Y:S04]  /*6e5f0*/  LDL.LU R178, [R1+0x5510] ;  /* 0x0055100001b27983 */ /* 0x000ee80000300800 */
[----:B------:R-:W3:Y:S01]  /*6e600*/  LDL.LU R179, [R1+0x550c] ;  /* 0x00550c0001b37983 */ /* 0x000ee20000300800 */
[----:B------:R-:W-:Y:S02]  /*6e610*/  IMAD.MOV.U32 R181, RZ, RZ, R161 ;  /* 0x000000ffffb57224 */ /* 0x000fe400078e00a1 */
[----:B------:R-:W-:Y:S01]  /*6e620*/  IMAD.MOV.U32 R180, RZ, RZ, R160 ;  /* 0x000000ffffb47224 */ /* 0x000fe200078e00a0 */
[----:B------:R-:W-:Y:S01]  /*6e630*/  MOV R203, R175 ;  /* 0x000000af00cb7202 */ /* 0x000fe20000000f00 */
[----:B------:R-:W-:-:S02]  /*6e640*/  IMAD.MOV.U32 R202, RZ, RZ, R174 ;  /* 0x000000ffffca7224 */ /* 0x000fc400078e00ae */
[----:B------:R-:W-:Y:S02]  /*6e650*/  IMAD.MOV.U32 R201, RZ, RZ, R173 ;  /* 0x000000ffffc97224 */ /* 0x000fe400078e00ad */
[----:B------:R-:W-:Y:S02]  /*6e660*/  IMAD.MOV.U32 R200, RZ, RZ, R172 ;  /* 0x000000ffffc87224 */ /* 0x000fe400078e00ac */
[----:B------:R-:W4:Y:S04]  /*6e670*/  LDL.LU R172, [R1+0x5508] ;  /* 0x0055080001ac7983 */ /* 0x000f280000300800 */
[----:B------:R-:W4:Y:S01]  /*6e680*/  LDL.LU R173, [R1+0x5504] ;  /* 0x0055040001ad7983 */ /* 0x000f220000300800 */
[----:B------:R-:W-:-:S03]  /*6e690*/  IMAD.MOV.U32 R182, RZ, RZ, R162 ;  /* 0x000000ffffb67224 */ /* 0x000fc600078e00a2 */
[----:B------:R-:W4:Y:S01]  /*6e6a0*/  LDL.LU R174, [R1+0x5500] ;  /* 0x0055000001ae7983 */ /* 0x000f220000300800 */
[----:B------:R-:W-:-:S03]  /*6e6b0*/  IMAD.MOV.U32 R183, RZ, RZ, R156 ;  /* 0x000000ffffb77224 */ /* 0x000fc600078e009c */
[----:B------:R-:W4:Y:S04]  /*6e6c0*/  LDL.LU R175, [R1+0x54fc] ;  /* 0x0054fc0001af7983 */ /* 0x000f280000300800 */
        /* <DEDUP_REMOVED lines=23> */
[----:B------:R-:W4:Y:S01]  /*6e840*/  LDL.LU R163, [R1+0x549c] ;  /* 0x00549c0001a37983 */ /* 0x000f220000300800 */
[----:B------:R-:W-:Y:S08]  /*6e850*/  HMMA.1688.F32.TF32 R224, R32, R18, R236 ;  /* 0x0000001220e0723c */ /* 0x000ff000000810ec */
[C---:B--2---:R-:W-:Y:S08]  /*6e860*/  HMMA.1688.F32.TF32 R40, R36.reuse, R98, R52 ;  /* 0x000000622428723c */ /* 0x044ff00000081034 */
[C---:B------:R-:W-:Y:S08]  /*6e870*/  HMMA.1688.F32.TF32 R56, R36.reuse, R70, R164 ;  /* 0x000000462438723c */ /* 0x040ff000000810a4 */
[C---:B---3--:R-:W-:Y:S07]  /*6e880*/  HMMA.1688.F32.TF32 R52, R36.reuse, R30, R192 ;  /* 0x0000001e2434723c */ /* 0x048fee00000810c0 */
        /* <DEDUP_REMOVED lines=9> */
[C---:B----4-:R-:W-:Y:S03]  /*6e920*/  HMMA.1688.F32.TF32 R52, R36.reuse, R18, R160 ;  /* 0x000000122434723c */ /* 0x050fe600000810a0 */
[----:B------:R1:W-:Y:S05]  /*6e930*/  STL.64 [R1+0x12b8], R42 ;  /* 0x0012b82a01007387 */ /* 0x0003ea0000100a00 */
[C---:B-1----:R-:W-:Y:S08]  /*6e940*/  HMMA.1688.F32.TF32 R40, R36.reuse, R22, R172 ;  /* 0x000000162428723c */ /* 0x042ff000000810ac */
[----:B------:R-:W-:Y:S01]  /*6e950*/  HMMA.1688.F32.TF32 R36, R36, R106, R176 ;  /* 0x0000006a2424723c */ /* 0x000fe200000810b0 */
[----:B------:R-:W-:Y:S04]  /*6e960*/  STL.64 [R1+0x12a0], R56 ;  /* 0x0012a03801007387 */ /* 0x000fe80000100a00 */
[----:B------:R-:W-:Y:S04]  /*6e970*/  STL.64 [R1+0x12a8], R58 ;  /* 0x0012a83a01007387 */ /* 0x000fe80000100a00 */
[----:B------:R-:W-:Y:S04]  /*6e980*/  STL.64 [R1+0x1290], R52 ;  /* 0x0012903401007387 */ /* 0x000fe80000100a00 */
[----:B------:R1:W-:Y:S04]  /*6e990*/  STL.64 [R1+0x1298], R54 ;  /* 0x0012983601007387 */ /* 0x0003e80000100a00 */
[----:B------:R-:W-:Y:S04]  /*6e9a0*/  STL.64 [R1+0x1280], R40 ;  /* 0x0012802801007387 */ /* 0x000fe80000100a00 */
[----:B------:R2:W-:Y:S01]  /*6e9b0*/  STL.64 [R1+0x1288], R42 ;  /* 0x0012882a01007387 */ /* 0x0005e20000100a00 */
[C---:B-1----:R-:W-:Y:S03]  /*6e9c0*/  HMMA.1688.F32.TF32 R52, R32.reuse, R26, R168 ;  /* 0x0000001a2034723c */ /* 0x042fe600000810a8 */
[----:B------:R-:W-:Y:S04]  /*6e9d0*/  STL.64 [R1+0x90], R36 ;  /* 0x0000902401007387 */ /* 0x000fe80000100a00 */
[----:B------:R1:W-:Y:S01]  /*6e9e0*/  STL.64 [R1+0x98], R38 ;  /* 0x0000982601007387 */ /* 0x0003e20000100a00 */
[C---:B--2---:R-:W-:Y:S03]  /*6e9f0*/  HMMA.1688.F32.TF32 R40, R32.reuse, R6, R200 ;  /* 0x000000062028723c */ /* 0x044fe600000810c8 */
[----:B------:R-:W-:Y:S04]  /*6ea00*/  LDS R176, [R252+0xc2200] ;  /* 0x0c220000fcb07984 */ /* 0x000fe80000000800 */
[----:B------:R-:W-:Y:S01]  /*6ea10*/  LDS R178, [R252+0xc3200] ;  /* 0x0c320000fcb27984 */ /* 0x000fe20000000800 */
[C---:B-1----:R-:W-:Y:S03]  /*6ea20*/  HMMA.1688.F32.TF32 R36, R32.reuse, R218, R180 ;  /* 0x000000da2024723c */ /* 0x042fe600000810b4 */
[----:B------:R-:W-:Y:S04]  /*6ea30*/  LDS R177, [R3+0xc2200] ;  /* 0x0c22000003b17984 */ /* 0x000fe80000000800 */
[----:B------:R-:W-:Y:S04]  /*6ea40*/  LDS R179, [R3+0xc3200] ;  /* 0x0c32000003b37984 */ /* 0x000fe80000000800 */
        /* <DEDUP_REMOVED lines=17> */
[C---:B-1----:R-:W-:Y:S08]  /*6eb60*/  HMMA.1688.F32.TF32 R36, R32.reuse, R98, R228 ;  /* 0x000000622024723c */ /* 0x042ff000000810e4 */
        /* <DEDUP_REMOVED lines=8> */
[----:B------:R-:W-:Y:S04]  /*6ebf0*/  STL.64 [R1], R36 ;  /* 0x0000002401007387 */ /* 0x000fe80000100a00 */
[----:B------:R-:W-:Y:S04]  /*6ec00*/  STL.64 [R1+0x8], R38 ;  /* 0x0000082601007387 */ /* 0x000fe80000100a00 */
[----:B------:R-:W-:Y:S04]  /*6ec10*/  STL.64 [R1+0x52f8], R248 ;  /* 0x0052f8f801007387 */ /* 0x000fe80000100a00 */
[----:B------:R-:W-:Y:S04]  /*6ec20*/  STL.64 [R1+0x5310], R246 ;  /* 0x005310f601007387 */ /* 0x000fe80000100a00 */
[----:B------:R-:W-:Y:S04]  /*6ec30*/  STL.64 [R1+0x5308], R244 ;  /* 0x005308f401007387 */ /* 0x000fe80000100a00 */
[----:B------:R-:W-:Y:S04]  /*6ec40*/  STL.64 [R1+0x5320], R234 ;  /* 0x005320ea01007387 */ /* 0x000fe80000100a00 */
[----:B------:R-:W-:Y:S04]  /*6ec50*/  STL.64 [R1+0x5318], R232 ;  /* 0x005318e801007387 */ /* 0x000fe80000100a00 */
[----:B------:R1:W-:Y:S04]  /*6ec60*/  STL.64 [R1+0x5330], R230 ;  /* 0x005330e601007387 */ /* 0x0003e80000100a00 */
[----:B-1----:R-:W2:Y:S04]  /*6ec70*/  LDL R231, [R1+0xb34] ;  /* 0x000b340001e77983 */ /* 0x002ea80000100800 */
[----:B------:R-:W-:Y:S04]  /*6ec80*/  STL.64 [R1+0x5328], R228 ;  /* 0x005328e401007387 */ /* 0x000fe80000100a00 */
        /* <DEDUP_REMOVED lines=36> */
[----:B------:R-:W-:Y:S04]  /*6eed0*/  STL.64 [R1+0x5340], R226 ;  /* 0x005340e201007387 */ /* 0x000fe80000100a00 */
[----:B------:R-:W-:Y:S04]  /*6eee0*/  STL.64 [R1+0x5338], R224 ;  /* 0x005338e001007387 */ /* 0x000fe80000100a00 */
[----:B--2---:R-:W-:Y:S04]  /*6eef0*/  LDS R81, [R231+0xc2180] ;  /* 0x0c218000e7517984 */ /* 0x004fe80000000800 */
[----:B------:R-:W1:Y:S04]  /*6ef00*/  LDS R83, [R231+0xc3180] ;  /* 0x0c318000e7537984 */ /* 0x000e680000000800 */
[----:B------:R-:W-:Y:S04]  /*6ef10*/  LDS R101, [R231+0xc2200] ;  /* 0x0c220000e7657984 */ /* 0x000fe80000000800 */
[----:B------:R-:W2:Y:S01]  /*6ef20*/  LDS R103, [R231+0xc3200] ;  /* 0x0c320000e7677984 */ /* 0x000ea20000000800 */
[C---:B----4-:R-:W-:Y:S08]  /*6ef30*/  HMMA.1688.F32.TF32 R220, R32.reuse, R22, R200 ;  /* 0x0000001620dc723c */ /* 0x050ff000000810c8 */
[----:B---3--:R-:W-:Y:S08]  /*6ef40*/  HMMA.1688.F32.TF32 R32, R32, R106, R180 ;  /* 0x0000006a2020723c */ /* 0x008ff000000810b4 */
[C---:B------:R-:W-:Y:S08]  /*6ef50*/  HMMA.1688.F32.TF32 R36, R76.reuse, R26, R72 ;  /* 0x0000001a4c24723c */ /* 0x040ff00000081048 */
[C---:B------:R-:W-:Y:S01]  /*6ef60*/  HMMA.1688.F32.TF32 R40, R76.reuse, R6, R64 ;  /* 0x000000064c28723c */ /* 0x040fe20000081040 */
[----:B------:R-:W-:Y:S07]  /*6ef70*/  STL.64 [R1+0x5350], R222 ;  /* 0x005350de01007387 */ /* 0x000fee0000100a00 */
[C---:B------:R-:W-:Y:S01]  /*6ef80*/  HMMA.1688.F32.TF32 R44, R76.reuse, R218, R44 ;  /* 0x000000da4c2c723c */ /* 0x040fe2000008102c */
[----:B------:R-:W-:Y:S07]  /*6ef90*/  STL.64 [R1+0x5348], R220 ;  /* 0x005348dc01007387 */ /* 0x000fee0000100a00 */
[C---:B------:R-:W-:Y:S01]  /*6efa0*/  HMMA.1688.F32.TF32 R48, R76.reuse, R126, R48 ;  /* 0x0000007e4c30723c */ /* 0x040fe20000081030 */
[----:B------:R-:W-:Y:S07]  /*6efb0*/  STL.64 [R1+0x5360], R34 ;  /* 0x0053602201007387 */ /* 0x000fee0000100a00 */
[C---:B------:R-:W-:Y:S01]  /*6efc0*/  HMMA.1688.F32.TF32 R52, R76.reuse, R122, R60 ;  /* 0x0000007a4c34723c */ /* 0x040fe2000008103c */
[----:B------:R3:W-:Y:S07]  /*6efd0*/  STL.64 [R1+0x5358], R32 ;  /* 0x0053582001007387 */ /* 0x0007ee0000100a00 */
[C---:B------:R-:W-:Y:S01]  /*6efe0*/  HMMA.1688.F32.TF32 R56, R76.reuse, R118, R240 ;  /* 0x000000764c38723c */ /* 0x040fe200000810f0 */
[----:B------:R-:W-:Y:S04]  /*6eff0*/  STL.64 [R1+0x5370], R38 ;  /* 0x0053702601007387 */ /* 0x000fe80000100a00 */
        /* <DEDUP_REMOVED lines=27> */
[C---:B------:R-:W-:Y:S03]  /*6f1b0*/  HMMA.1688.F32.TF32 R60, R76.reuse, R114, R236 ;  /* 0x000000724c3c723c */ /* 0x040fe600000810ec */
        /* <DEDUP_REMOVED lines=20> */
[----:B------:R-:W-:Y:S04]  /*6f300*/  STL.64 [R1+0x53d0], R62 ;  /* 0x0053d03e01007387 */ /* 0x000fe80000100a00 */
[----:B------:R-:W-:Y:S01]  /*6f310*/  STL.64 [R1+0x53c8], R60 ;  /* 0x0053c83c01007387 */ /* 0x000fe20000100a00 */
[C---:B--2---:R-:W-:Y:S08]  /*6f320*/  HMMA.1688.F32.TF32 R64, R76.reuse, R110, R64 ;  /* 0x0000006e4c40723c */ /* 0x044ff00000081040 */
[C---:B------:R-:W-:Y:S11]  /*6f330*/  HMMA.1688.F32.TF32 R72, R76.reuse, R98, R240 ;  /* 0x000000624c48723c */ /* 0x040ff600000810f0 */
[----:B------:R-:W-:Y:S04]  /*6f340*/  @!UPT UIADD3 URZ, URZ, URZ, URZ ;  /* 0x0000003f3f3ff290 */ /* 0x000fe8000fffe03f */
[----:B------:R-:W-:Y:S04]  /*6f350*/  STL.64 [R1+0x53e0], R66 ;  /* 0x0053e04201007387 */ /* 0x000fe80000100a00 */
[----:B------:R-:W-:Y:S04]  /*6f360*/  STL.64 [R1+0x53d8], R64 ;  /* 0x0053d84001007387 */ /* 0x000fe80000100a00 */
[----:B------:R-:W1:Y:S04]  /*6f370*/  LDL.LU R240, [R1+0x650] ;  /* 0x0006500001f07983 */ /* 0x000e680000300800 */
[----:B------:R-:W1:Y:S04]  /*6f380*/  LDL.LU R241, [R1+0x654] ;  /* 0x0006540001f17983 */ /* 0x000e680000300800 */
[----:B------:R-:W1:Y:S04]  /*6f390*/  LDL.LU R242, [R1+0x658] ;  /* 0x0006580001f27983 */ /* 0x000e680000300800 */
[----:B------:R-:W1:Y:S04]  /*6f3a0*/  LDL.LU R243, [R1+0x65c] ;  /* 0x00065c0001f37983 */ /* 0x000e680000300800 */
[----:B------:R-:W2:Y:S04]  /*6f3b0*/  LDL.LU R200, [R1+0x640] ;  /* 0x0006400001c87983 */ /* 0x000ea80000300800 */
[----:B------:R-:W2:Y:S04]  /*6f3c0*/  LDL.LU R201, [R1+0x644] ;  /* 0x0006440001c97983 */ /* 0x000ea80000300800 */
[----:B------:R-:W2:Y:S04]  /*6f3d0*/  LDL.LU R202, [R1+0x648] ;  /* 0x0006480001ca7983 */ /* 0x000ea80000300800 */
[----:B------:R-:W2:Y:S01]  /*6f3e0*/  LDL.LU R203, [R1+0x64c] ;  /* 0x00064c0001cb7983 */ /* 0x000ea20000300800 */
[C---:B---3--:R-:W-:Y:S03]  /*6f3f0*/  HMMA.1688.F32.TF32 R32, R76.reuse, R70, R236 ;  /* 0x000000464c20723c */ /* 0x048fe600000810ec */
[----:B------:R-:W-:Y:S04]  /*6f400*/  STL [R1+0x5294], R72 ;  /* 0x0052944801007387 */ /* 0x000fe80000100800 */
[----:B------:R-:W-:Y:S04]  /*6f410*/  STL [R1+0x5290], R73 ;  /* 0x0052904901007387 */ /* 0x000fe80000100800 */
[----:B------:R-:W-:Y:S04]  /*6f420*/  STL [R1+0x528c], R74 ;  /* 0x00528c4a01007387 */ /* 0x000fe80000100800 */
[----:B------:R-:W-:Y:S04]  /*6f430*/  STL [R1+0x5288], R75 ;  /* 0x0052884b01007387 */ /* 0x000fe80000100800 */
[----:B------:R-:W3:Y:S04]  /*6f440*/  LDL.LU R236, [R1+0x630] ;  /* 0x0006300001ec7983 */ /* 0x000ee80000300800 */
[----:B------:R-:W-:Y:S04]  /*6f450*/  STL.64 [R1+0x1270], R32 ;  /* 0x0012702001007387 */ /* 0x000fe80000100a00 */
[----:B------:R4:W-:Y:S04]  /*6f460*/  STL.64 [R1+0x1278], R34 ;  /* 0x0012782201007387 */ /* 0x0009e80000100a00 */
[----:B------:R-:W3:Y:S04]  /*6f470*/  LDL.LU R237, [R1+0x634] ;  /* 0x0006340001ed7983 */ /* 0x000ee80000300800 */
[----:B------:R-:W3:Y:S04]  /*6f480*/  LDL.LU R238, [R1+0x638] ;  /* 0x0006380001ee7983 */ /* 0x000ee80000300800 */
[----:B------:R-:W3:Y:S01]  /*6f490*/  LDL.LU R239, [R1+0x63c] ;  /* 0x00063c0001ef7983 */ /* 0x000ee20000300800 */
[C---:B----4-:R-:W-:Y:S08]  /*6f4a0*/  HMMA.1688.F32.TF32 R36, R76.reuse, R30, R84 ;  /* 0x0000001e4c24723c */ /* 0x050ff00000081054 */
[C---:B------:R-:W-:Y:S08]  /*6f4b0*/  HMMA.1688.F32.TF32 R32, R76.reuse, R10, R204 ;  /* 0x0000000a4c20723c */ /* 0x040ff000000810cc */
[C---:B------:R-:W-:Y:S07]  /*6f4c0*/  HMMA.1688.F32.TF32 R40, R76.reuse, R14, R140 ;  /* 0x0000000e4c28723c */ /* 0x040fee000008108c */
[----:B------:R-:W-:Y:S04]  /*6f4d0*/  STL.64 [R1+0x1260], R36 ;  /* 0x0012602401007387 */ /* 0x000fe80000100a00 */
[----:B------:R4:W-:Y:S04]  /*6f4e0*/  STL.64 [R1+0x1268], R38 ;  /* 0x0012682601007387 */ /* 0x0009e80000100a00 */
[----:B------:R-:W-:Y:S04]  /*6f4f0*/  STL.64 [R1+0x1250], R32 ;  /* 0x0012502001007387 */ /* 0x000fe80000100a00 */
[----:B------:R4:W-:Y:S02]  /*6f500*/  STL.64 [R1+0x1258], R34 ;  /* 0x0012582201007387 */ /* 0x0009e40000100a00 */
[C---:B----4-:R-:W-:Y:S08]  /*6f510*/  HMMA.1688.F32.TF32 R36, R76.reuse, R18, R128 ;  /* 0x000000124c24723c */ /* 0x050ff00000081080 */
[C---:B------:R-:W-:Y:S01]  /*6f520*/  HMMA.1688.F32.TF32 R32, R76.reuse, R22, R188 ;  /* 0x000000164c20723c */ /* 0x040fe200000810bc */
[----:B------:R-:W-:Y:S04]  /*6f530*/  STL.64 [R1+0x1240], R40 ;  /* 0x0012402801007387 */ /* 0x000fe80000100a00 */
[----:B------:R-:W-:Y:S03]  /*6f540*/  STL.64 [R1+0x1248], R42 ;  /* 0x0012482a01007387 */ /* 0x000fe60000100a00 */
[----:B------:R-:W-:Y:S07]  /*6f550*/  HMMA.1688.F32.TF32 R76, R76, R106, R180 ;  /* 0x0000006a4c4c723c */ /* 0x000fee00000810b4 */
[----:B------:R-:W-:Y:S04]  /*6f560*/  STL.64 [R1+0x1230], R36 ;  /* 0x0012302401007387 */ /* 0x000fe80000100a00 */
[----:B------:R-:W-:Y:S04]  /*6f570*/  STL.64 [R1+0x1238], R38 ;  /* 0x0012382601007387 */ /* 0x000fe80000100a00 */
[----:B------:R-:W3:Y:S04]  /*6f580*/  LDL.LU R180, [R1+0x620] ;  /* 0x0006200001b47983 */ /* 0x000ee80000300800 */
[----:B------:R-:W-:Y:S04]  /*6f590*/  STL.64 [R1+0x1220], R32 ;  /* 0x0012202001007387 */ /* 0x000fe80000100a00 */
[----:B------:R1:W-:Y:S04]  /*6f5a0*/  STL.64 [R1+0x1228], R34 ;  /* 0x0012282201007387 */ /* 0x0003e80000100a00 */
[----:B------:R-:W3:Y:S04]  /*6f5b0*/  LDL.LU R181, [R1+0x624] ;  /* 0x0006240001b57983 */ /* 0x000ee80000300800 */
[----:B------:R-:W3:Y:S04]  /*6f5c0*/  LDL.LU R182, [R1+0x628] ;  /* 0x0006280001b67983 */ /* 0x000ee80000300800 */
[----:B------:R-:W3:Y:S04]  /*6f5d0*/  LDL.LU R183, [R1+0x62c] ;  /* 0x00062c0001b77983 */ /* 0x000ee80000300800 */
[----:B------:R-:W-:Y:S04]  /*6f5e0*/  STL.64 [R1+0x5240], R78 ;  /* 0x0052404e01007387 */ /* 0x000fe80000100a00 */
[----:B------:R-:W-:Y:S01]  /*6f5f0*/  STL.64 [R1+0x5238], R76 ;  /* 0x0052384c01007387 */ /* 0x000fe20000100a00 */
[C---:B-1----:R-:W-:Y:S03]  /*6f600*/  HMMA.1688.F32.TF32 R32, R80.reuse, R26, R240 ;  /* 0x0000001a5020723c */ /* 0x042fe600000810f0 */
[----:B------:R-:W4:Y:S11]  /*6f610*/  LDL.LU R240, [R1+0x610] ;  /* 0x0006100001f07983 */ /* 0x000f360000300800 */
[----:B------:R-:W-:Y:S09]  /*6f620*/  @!UPT UIADD3 URZ, URZ, URZ, URZ ;  /* 0x0000003f3f3ff290 */ /* 0x000ff2000fffe03f */
[----:B------:R-:W-:Y:S04]  /*6f630*/  STL.64 [R1+0x1210], R32 ;  /* 0x0012102001007387 */ /* 0x000fe80000100a00 */
[----:B------:R2:W-:Y:S04]  /*6f640*/  STL.64 [R1+0x1218], R34 ;  /* 0x0012182201007387 */ /* 0x0005e80000100a00 */
[----:B------:R-:W4:Y:S04]  /*6f650*/  LDL.LU R241, [R1+0x614] ;  /* 0x0006140001f17983 */ /* 0x000f280000300800 */
[----:B------:R-:W4:Y:S01]  /*6f660*/  LDL.LU R242, [R1+0x618] ;  /* 0x0006180001f27983 */ /* 0x000f220000300800 */
[C---:B--2---:R-:W-:Y:S03]  /*6f670*/  HMMA.1688.F32.TF32 R32, R80.reuse, R6, R200 ;  /* 0x000000065020723c */ /* 0x044fe600000810c8 */
[----:B------:R-:W4:Y:S11]  /*6f680*/  LDL.LU R243, [R1+0x61c] ;  /* 0x00061c0001f37983 */ /* 0x000f360000300800 */
[----:B------:R-:W-:Y:S10]  /*6f690*/  @!UPT UIADD3 URZ, URZ, URZ, URZ ;  /* 0x0000003f3f3ff290 */ /* 0x000ff4000fffe03f */
[----:B------:R-:W-:Y:S02]  /*6f6a0*/  IMAD.MOV.U32 R79, RZ, RZ, R32 ;  /* 0x000000ffff4f7224 */ /* 0x000fe400078e0020 */
[----:B------:R-:W-:Y:S02]  /*6f6b0*/  IMAD.MOV.U32 R78, RZ, RZ, R33 ;  /* 0x000000ffff4e7224 */ /* 0x000fe400078e0021 */
[----:B------:R-:W-:Y:S02]  /*6f6c0*/  IMAD.MOV.U32 R77, RZ, RZ, R34 ;  /* 0x000000ffff4d7224 */ /* 0x000fe400078e0022 */
[----:B------:R-:W-:Y:S02]  /*6f6d0*/  IMAD.MOV.U32 R76, RZ, RZ, R35 ;  /* 0x000000ffff4c7224 */ /* 0x000fe400078e0023 */
[C---:B---3--:R-:W-:Y:S03]  /*6f6e0*/  HMMA.1688.F32.TF32 R32, R80.reuse, R218, R236 ;  /* 0x000000da5020723c */ /* 0x048fe600000810ec */
[----:B------:R-:W-:Y:S04]  /*6f6f0*/  STL [R1+0x52a4], R76 ;  /* 0x0052a44c01007387 */ /* 0x000fe80000100800 */
[----:B------:R-:W-:Y:S04]  /*6f700*/  STL [R1+0x52a0], R78 ;  /* 0x0052a04e01007387 */ /* 0x000fe80000100800 */
[----:B------:R-:W-:Y:S04]  /*6f710*/  STL [R1+0x529c], R79 ;  /* 0x00529c4f01007387 */ /* 0x000fe80000100800 */
[----:B------:R-:W-:Y:S04]  /*6f720*/  STL [R1+0x5298], R77 ;  /* 0x0052984d01007387 */ /* 0x000fe80000100800 */
[----:B------:R-:W2:Y:S04]  /*6f730*/  LDL.LU R236, [R1+0x600] ;  /* 0x0006000001ec7983 */ /* 0x000ea80000300800 */
[----:B------:R-:W-:Y:S04]  /*6f740*/  STL.64 [R1+0x11f0], R32 ;  /* 0x0011f02001007387 */ /* 0x000fe80000100a00 */
[----:B------:R1:W-:Y:S04]  /*6f750*/  STL.64 [R1+0x11f8], R34 ;  /* 0x0011f82201007387 */ /* 0x0003e80000100a00 */
        /* <DEDUP_REMOVED lines=11> */
[C---:B-1----:R-:W-:Y:S03]  /*6f810*/  HMMA.1688.F32.TF32 R32, R80.reuse, R126, R180 ;  /* 0x0000007e5020723c */ /* 0x042fe600000810b4 */
[----:B------:R-:W3:Y:S11]  /*6f820*/  LDL.LU R180, [R1+0x5c0] ;  /* 0x0005c00001b47983 */ /* 0x000ef60000300800 */
[----:B------:R-:W-:Y:S09]  /*6f830*/  @!UPT UIADD3 URZ, URZ, URZ, URZ ;  /* 0x0000003f3f3ff290 */ /* 0x000ff2000fffe03f */
[----:B------:R-:W-:Y:S04]  /*6f840*/  STL.64 [R1+0x11e0], R32 ;  /* 0x0011e02001007387 */ /* 0x000fe80000100a00 */
[----:B------:R4:W-:Y:S04]  /*6f850*/  STL.64 [R1+0x11e8], R34 ;  /* 0x0011e82201007387 */ /* 0x0009e80000100a00 */
[----:B------:R-:W3:Y:S04]  /*6f860*/  LDL.LU R181, [R1+0x5c4] ;  /* 0x0005c40001b57983 */ /* 0x000ee80000300800 */
[----:B------:R-:W3:Y:S04]  /*6f870*/  LDL.LU R182, [R1+0x5c8] ;  /* 0x0005c80001b67983 */ /* 0x000ee80000300800 */
[----:B------:R-:W3:Y:S04]  /*6f880*/  LDL.LU R183, [R1+0x5cc] ;  /* 0x0005cc0001b77983 */ /* 0x000ee80000300800 */
[----:B------:R-:W3:Y:S04]  /*6f890*/  LDL.LU R200, [R1+0x5d0] ;  /* 0x0005d00001c87983 */ /* 0x000ee80000300800 */
[----:B------:R-:W3:Y:S04]  /*6f8a0*/  LDL.LU R201, [R1+0x5d4] ;  /* 0x0005d40001c97983 */ /* 0x000ee80000300800 */
[----:B------:R-:W3:Y:S04]  /*6f8b0*/  LDL.LU R202, [R1+0x5d8] ;  /* 0x0005d80001ca7983 */ /* 0x000ee80000300800 */
[----:B------:R-:W3:Y:S01]  /*6f8c0*/  LDL.LU R203, [R1+0x5dc] ;  /* 0x0005dc0001cb7983 */ /* 0x000ee20000300800 */
[----:B----4-:R-:W-:Y:S03]  /*6f8d0*/  HMMA.1688.F32.TF32 R32, R80, R122, R240 ;  /* 0x0000007a5020723c */ /* 0x010fe600000810f0 */
[----:B------:R-:W4:Y:S04]  /*6f8e0*/  LDL.LU R240, [R1+0x5b0] ;  /* 0x0005b00001f07983 */ /* 0x000f280000300800 */
[----:B------:R-:W4:Y:S04]  /*6f8f0*/  LDL.LU R241, [R1+0x5b4] ;  /* 0x0005b40001f17983 */ /* 0x000f280000300800 */
[----:B------:R-:W4:Y:S04]  /*6f900*/  LDL.LU R242, [R1+0x5b8] ;  /* 0x0005b80001f27983 */ /* 0x000f280000300800 */
[----:B------:R-:W4:Y:S09]  /*6f910*/  LDL.LU R243, [R1+0x5bc] ;  /* 0x0005bc0001f37983 */ /* 0x000f320000300800 */
[----:B------:R-:W-:Y:S01]  /*6f920*/  IMAD.MOV.U32 R76, RZ, RZ, R32 ;  /* 0x000000ffff4c7224 */ /* 0x000fe200078e0020 */
[----:B------:R-:W-:Y:S01]  /*6f930*/  MOV R78, R33 ;  /* 0x00000021004e7202 */ /* 0x000fe20000000f00 */
[----:B------:R-:W-:-:S02]  /*6f940*/  IMAD.MOV.U32 R79, RZ, RZ, R34 ;  /* 0x000000ffff4f7224 */ /* 0x000fc400078e0022 */
[----:B------:R-:W-:-:S05]  /*6f950*/  IMAD.MOV.U32 R77, RZ, RZ, R35 ;  /* 0x000000ffff4d7224 */ /* 0x000fca00078e0023 */
[----:B------:R-:W-:Y:S04]  /*6f960*/  STL [R1+0x52b4], R77 ;  /* 0x0052b44d01007387 */ /* 0x000fe80000100800 */
[----:B------:R-:W-:Y:S04]  /*6f970*/  STL [R1+0x52b0], R79 ;  /* 0x0052b04f01007387 */ /* 0x000fe80000100800 */
[----:B------:R-:W-:Y:S04]  /*6f980*/  STL [R1+0x52ac], R76 ;  /* 0x0052ac4c01007387 */ /* 0x000fe80000100800 */
[----:B------:R-:W-:Y:S01]  /*6f990*/  STL [R1+0x52a8], R78 ;  /* 0x0052a84e01007387 */ /* 0x000fe20000100800 */
[C---:B--2---:R-:W-:Y:S03]  /*6f9a0*/  HMMA.1688.F32.TF32 R32, R80.reuse, R118, R236 ;  /* 0x000000765020723c */ /* 0x044fe600000810ec */
[----:B------:R-:W2:Y:S11]  /*6f9b0*/  LDL.LU R236, [R1+0x5a0] ;  /* 0x0005a00001ec7983 */ /* 0x000eb60000300800 */
[----:B------:R-:W-:Y:S09]  /*6f9c0*/  @!UPT UIADD3 URZ, URZ, URZ, URZ ;  /* 0x0000003f3f3ff290 */ /* 0x000ff2000fffe03f */
[----:B------:R-:W-:Y:S04]  /*6f9d0*/  STL.64 [R1+0x11c0], R32 ;  /* 0x0011c02001007387 */ /* 0x000fe80000100a00 */
[----:B------:R3:W-:Y:S04]  /*6f9e0*/  STL.64 [R1+0x11c8], R34 ;  /* 0x0011c82201007387 */ /* 0x0007e80000100a00 */
[----:B------:R-:W2:Y:S04]  /*6f9f0*/  LDL.LU R237, [R1+0x5a4] ;  /* 0x0005a40001ed7983 */ /* 0x000ea80000300800 */
[----:B------:R-:W2:Y:S04]  /*6fa00*/  LDL.LU R238, [R1+0x5a8] ;  /* 0x0005a80001ee7983 */ /* 0x000ea80000300800 */
[----:B------:R-:W2:Y:S01]  /*6fa10*/  LDL.LU R239, [R1+0x5ac] ;  /* 0x0005ac0001ef7983 */ /* 0x000ea20000300800 */
[----:B---3--:R-:W-:Y:S11]  /*6fa20*/  HMMA.1688.F32.TF32 R32, R80, R114, R128 ;  /* 0x000000725020723c */ /* 0x008ff60000081080 */
[----:B------:R-:W-:Y:S11]  /*6fa30*/  @!UPT UIADD3 URZ, URZ, URZ, URZ ;  /* 0x0000003f3f3ff290 */ /* 0x000ff6000fffe03f */
[----:B------:R-:W-:Y:S01]  /*6fa40*/  @!UPT UIADD3 URZ, URZ, URZ, URZ ;  /* 0x0000003f3f3ff290 */ /* 0x000fe2000fffe03f */
[----:B------:R-:W-:Y:S01]  /*6fa50*/  STL.64 [R1+0x540], R32 ;  /* 0x0005402001007387 */ /* 0x000fe20000100a00 */
[----:B------:R-:W-:-:S03]  /*6fa60*/  IMAD.MOV.U32 R72, RZ, RZ, R35 ;  /* 0x000000ffff487224 */ /* 0x000fc600078e0023 */
[----:B------:R1:W-:Y:S02]  /*6fa70*/  STL [R1+0x548], R34 ;  /* 0x0005482201007387 */ /* 0x0003e40000100800 */
[C---:B-1----:R-:W-:Y:S02]  /*6fa80*/  HMMA.1688.F32.TF32 R32, R80.reuse, R110, R188 ;  /* 0x0000006e5020723c */ /* 0x042fe400000810bc */
[----:B------:R1:W-:Y:S11]  /*6fa90*/  STL [R1+0x52b8], R72 ;  /* 0x0052b84801007387 */ /* 0x0003f60000100800 */
[----:B------:R-:W-:Y:S11]  /*6faa0*/  @!UPT UIADD3 URZ, URZ, URZ, URZ ;  /* 0x0000003f3f3ff290 */ /* 0x000ff6000fffe03f */
[----:B------:R-:W-:Y:S01]  /*6fab0*/  IMAD.MOV.U32 R77, RZ, RZ, R32 ;  /* 0x000000ffff4d7224 */ /* 0x000fe200078e0020 */
[----:B------:R-:W-:Y:S01]  /*6fac0*/  MOV R76, R34 ;  /* 0x00000022004c7202 */ /* 0x000fe20000000f00 */
[----:B------:R-:W-:Y:S02]  /*6fad0*/  IMAD.MOV.U32 R79, RZ, RZ, R33 ;  /* 0x000000ffff4f7224 */ /* 0x000fe400078e0021 */
[----:B------:R-:W-:Y:S02]  /*6fae0*/  IMAD.MOV.U32 R78, RZ, RZ, R35 ;  /* 0x000000ffff4e7224 */ /* 0x000fe400078e0023 */
[----:B------:R-:W-:Y:S03]  /*6faf0*/  HMMA.1688.F32.TF32 R32, R80, R98, R200 ;  /* 0x000000625020723c */ /* 0x000fe600000810c8 */
[----:B------:R-:W-:Y:S04]  /*6fb00*/  STL [R1+0x52c8], R78 ;  /* 0x0052c84e01007387 */ /* 0x000fe80000100800 */
[----:B------:R-:W-:Y:S04]  /*6fb10*/  STL [R1+0x52c4], R76 ;  /* 0x0052c44c01007387 */ /* 0x000fe80000100800 */
[----:B------:R-:W-:Y:S04]  /*6fb20*/  STL [R1+0x52c0], R77 ;  /* 0x0052c04d01007387 */ /* 0x000fe80000100800 */
[----:B------:R-:W-:Y:S08]  /*6fb30*/  STL [R1+0x52bc], R79 ;  /* 0x0052bc4f01007387 */ /* 0x000ff00000100800 */
[----:B------:R-:W-:Y:S01]  /*6fb40*/  STL.64 [R1+0x510], R32 ;  /* 0x0005102001007387 */ /* 0x000fe20000100a00 */
[----:B-1----:R-:W-:-:S03]  /*6fb50*/  IMAD.MOV.U32 R72, RZ, RZ, R35 ;  /* 0x000000ffff487224 */ /* 0x002fc600078e0023 */
[----:B------:R1:W-:Y:S02]  /*6fb60*/  STL [R1+0x518], R34 ;  /* 0x0005182201007387 */ /* 0x0003e40000100800 */
[C---:B-1----:R-:W-:Y:S02]  /*6fb70*/  HMMA.1688.F32.TF32 R32, R80.reuse, R70, R180 ;  /* 0x000000465020723c */ /* 0x042fe400000810b4 */
[----:B------:R-:W-:Y:S11]  /*6fb80*/  STL [R1+0x52cc], R72 ;  /* 0x0052cc4801007387 */ /* 0x000ff60000100800 */
[----:B------:R-:W-:Y:S11]  /*6fb90*/  @!UPT UIADD3 URZ, URZ, URZ, URZ ;  /* 0x0000003f3f3ff290 */ /* 0x000ff6000fffe03f */
[----:B------:R-:W-:Y:S01]  /*6fba0*/  IMAD.MOV.U32 R78, RZ, RZ, R32 ;  /* 0x000000ffff4e7224 */ /* 0x000fe200078e0020 */
[----:B------:R-:W-:Y:S01]  /*6fbb0*/  MOV R79, R35 ;  /* 0x00000023004f7202 */ /* 0x000fe20000000f00 */
[----:B------:R-:W-:Y:S02]  /*6fbc0*/  IMAD.MOV.U32 R76, RZ, RZ, R33 ;  /* 0x000000ffff4c7224 */ /* 0x000fe400078e0021 */
[----:B------:R-:W-:Y:S01]  /*6fbd0*/  IMAD.MOV.U32 R77, RZ, RZ, R34 ;  /* 0x000000ffff4d7224 */ /* 0x000fe200078e0022 */
[----:B------:R-:W-:Y:S04]  /*6fbe0*/  STL [R1+0x52dc], R78 ;  /* 0x0052dc4e01007387 */ /* 0x000fe80000100800 */
[----:B------:R-:W-:Y:S04]  /*6fbf0*/  STL [R1+0x52d8], R76 ;  /* 0x0052d84c01007387 */ /* 0x000fe80000100800 */
[----:B------:R-:W-:Y:S04]  /*6fc00*/  STL [R1+0x52d4], R77 ;  /* 0x0052d44d01007387 */ /* 0x000fe80000100800 */
[----:B------:R-:W-:Y:S01]  /*6fc10*/  STL [R1+0x52d0], R79 ;  /* 0x0052d04f01007387 */ /* 0x000fe20000100800 */
[----:B----4-:R-:W-:Y:S11]  /*6fc20*/  HMMA.1688.F32.TF32 R32, R80, R30, R240 ;  /* 0x0000001e5020723c */ /* 0x010ff600000810f0 */
[----:B------:R-:W-:Y:S11]  /*6fc30*/  @!UPT UIADD3 URZ, URZ, URZ, URZ ;  /* 0x0000003f3f3ff290 */ /* 0x000ff6000fffe03f */
[----:B------:R-:W-:Y:S01]  /*6fc40*/  @!UPT UIADD3 URZ, URZ, URZ, URZ ;  /* 0x0000003f3f3ff290 */ /* 0x000fe2000fffe03f */
[----:B------:R2:W-:Y:S01]  /*6fc50*/  STL [R1+0x4ec], R35 ;  /* 0x0004ec2301007387 */ /* 0x0005e20000100800 */
[----:B------:R-:W-:Y:S02]  /*6fc60*/  IMAD.MOV.U32 R73, RZ, RZ, R32 ;  /* 0x000000ffff497224 */ /* 0x000fe400078e0020 */
[----:B------:R-:W-:Y:S02]  /*6fc70*/  IMAD.MOV.U32 R74, RZ, RZ, R33 ;  /* 0x000000ffff4a7224 */ /* 0x000fe400078e0021 */
[----:B------:R-:W-:-:S05]  /*6fc80*/  IMAD.MOV.U32 R75, RZ, RZ, R34 ;  /* 0x000000ffff4b7224 */ /* 0x000fca00078e0022 */
[----:B------:R-:W-:Y:S04]  /*6fc90*/  STL [R1+0x52e8], R75 ;  /* 0x0052e84b01007387 */ /* 0x000fe80000100800 */
[----:B------:R-:W-:Y:S04]  /*6fca0*/  STL [R1+0x52e4], R74 ;  /* 0x0052e44a01007387 */ /* 0x000fe80000100800 */
[----:B------:R-:W-:Y:S01]  /*6fcb0*/  STL [R1+0x52e0], R73 ;  /* 0x0052e04901007387 */ /* 0x000fe20000100800 */
[----:B--2---:R-:W-:Y:S11]  /*6fcc0*/  HMMA.1688.F32.TF32 R32, R80, R10, R236 ;  /* 0x0000000a5020723c */ /* 0x004ff600000810ec */
[----:B------:R-:W-:Y:S11]  /*6fcd0*/  @!UPT UIADD3 URZ, URZ, URZ, URZ ;  /* 0x0000003f3f3ff290 */ /* 0x000ff6000fffe03f */
[----:B------:R-:W-:Y:S01]  /*6fce0*/  @!UPT UIADD3 URZ, URZ, URZ, URZ ;  /* 0x0000003f3f3ff290 */ /* 0x000fe2000fffe03f */
[----:B------:R1:W-:Y:S04]  /*6fcf0*/  STL [R1+0x4d8], R34 ;  /* 0x0004d82201007387 */ /* 0x0003e80000100800 */
[----:B------:R-:W1:Y:S04]  /*6fd00*/  LDL.LU R204, [R1+0x590] ;  /* 0x0005900001cc7983 */ /* 0x000e680000300800 */
[----:B------:R-:W1:Y:S04]  /*6fd10*/  LDL.LU R205, [R1+0x594] ;  /* 0x0005940001cd7983 */ /* 0x000e680000300800 */
[----:B------:R-:W1:Y:S04]  /*6fd20*/  LDL.LU R206, [R1+0x598] ;  /* 0x0005980001ce7983 */ /* 0x000e680000300800 */
[----:B------:R-:W1:Y:S04]  /*6fd30*/  LDL.LU R207, [R1+0x59c] ;  /* 0x00059c0001cf7983 */ /* 0x000e680000300800 */
        /* <DEDUP_REMOVED lines=28> */
[----:B------:R-:W-:Y:S01]  /*6ff00*/  IMAD.MOV.U32 R77, RZ, RZ, R32 ;  /* 0x000000ffff4d7224 */ /* 0x000fe200078e0020 */
[----:B------:R-:W-:Y:S01]  /*6ff10*/  MOV R72, R35 ;  /* 0x0000002300487202 */ /* 0x000fe20000000f00 */
[----:B------:R-:W-:-:S04]  /*6ff20*/  IMAD.MOV.U32 R79, RZ, RZ, R33 ;  /* 0x000000ffff4f7224 */ /* 0x000fc800078e0021 */
[----:B------:R1:W-:Y:S04]  /*6ff30*/  STL [R1+0x52f4], R72 ;  /* 0x0052f44801007387 */ /* 0x0003e80000100800 */
[----:B------:R1:W-:Y:S04]  /*6ff40*/  STL [R1+0x52f0], R79 ;  /* 0x0052f04f01007387 */ /* 0x0003e80000100800 */
[----:B------:R1:W-:Y:S02]  /*6ff50*/  STL [R1+0x52ec], R77 ;  /* 0x0052ec4d01007387 */ /* 0x0003e40000100800 */
[C---:B-1----:R-:W-:Y:S11]  /*6ff60*/  HMMA.1688.F32.TF32 R32, R80.reuse, R14, R204 ;  /* 0x0000000e5020723c */ /* 0x042ff600000810cc */
[----:B------:R-:W-:Y:S11]  /*6ff70*/  @!UPT UIADD3 URZ, URZ, URZ, URZ ;  /* 0x0000003f3f3ff290 */ /* 0x000ff6000fffe03f */
[----:B------:R-:W-:Y:S02]  /*6ff80*/  @!UPT UIADD3 URZ, URZ, URZ, URZ ;  /* 0x0000003f3f3ff290 */ /* 0x000fe4000fffe03f */
[----:B------:R-:W-:Y:S02]  /*6ff90*/  IMAD.MOV.U32 R74, RZ, RZ, R32 ;  /* 0x000000ffff4a7224 */ /* 0x000fe400078e0020 */
[----:B------:R-:W-:Y:S02]  /*6ffa0*/  IMAD.MOV.U32 R73, RZ, RZ, R33 ;  /* 0x000000ffff497224 */ /* 0x000fe400078e0021 */
[----:B------:R-:W-:Y:S02]  /*6ffb0*/  IMAD.MOV.U32 R78, RZ, RZ, R34 ;  /* 0x000000ffff4e7224 */ /* 0x000fe400078e0022 */
[----:B------:R-:W-:Y:S02]  /*6ffc0*/  IMAD.MOV.U32 R76, RZ, RZ, R35 ;  /* 0x000000ffff4c7224 */ /* 0x000fe400078e0023 */
[----:B--2---:R-:W-:Y:S08]  /*6ffd0*/  HMMA.1688.F32.TF32 R32, R80, R18, R140 ;  /* 0x000000125020723c */ /* 0x004ff0000008108c */
[----:B---3--:R-:W-:Y:S11]  /*6ffe0*/  HMMA.1688.F32.TF32 R84, R176, R26, R200 ;  /* 0x0000001ab054723c */ /* 0x008ff600000810c8 */
[----:B------:R-:W-:Y:S05]  /*6fff0*/  @!UPT UIADD3 URZ, URZ, URZ, URZ ;  /* 0x0000003f3f3ff290 */ /* 0x000fea000fffe03f */
[----:B------:R-:W-:Y:S01]  /*70000*/  IMAD.MOV.U32 R72, RZ, RZ, R32 ;  /* 0x000000ffff487224 */ /* 0x000fe200078e0020 */
[----:B------:R-:W-:Y:S01]  /*70010*/  MOV R79, R33 ;  /* 0x00000021004f7202 */ /* 0x000fe20000000f00 */
[----:B------:R-:W-:Y:S02]  /*70020*/  IMAD.MOV.U32 R77, RZ, RZ, R34 ;  /* 0x000000ffff4d7224 */ /* 0x000fe400078e0022 */
[----:B------:R-:W-:Y:S02]  /*70030*/  IMAD.MOV.U32 R75, RZ, RZ, R35 ;  /* 0x000000ffff4b7224 */ /* 0x000fe400078e0023 */
[C---:B----4-:R-:W-:Y:S08]  /*70040*/  HMMA.1688.F32.TF32 R32, R80.reuse, R22, R128 ;  /* 0x000000165020723c */ /* 0x050ff00000081080 */
[----:B------:R-:W-:Y:S08]  /*70050*/  HMMA.1688.F32.TF32 R80, R80, R106, R188 ;  /* 0x0000006a5050723c */ /* 0x000ff000000810bc */
[C---:B------:R-:W-:Y:S01]  /*70060*/  HMMA.1688.F32.TF32 R88, R176.reuse, R6, R180 ;  /* 0x00000006b058723c */ /* 0x040fe200000810b4 */
[----:B------:R-:W-:Y:S07]  /*70070*/  STL.64 [R1+0x5400], R74 ;  /* 0x0054004a01007387 */ /* 0x000fee0000100a00 */
[C---:B------:R-:W-:Y:S01]  /*70080*/  HMMA.1688.F32.TF32 R92, R176.reuse, R218, R240 ;  /* 0x000000dab05c723c */ /* 0x040fe200000810f0 */
[----:B------:R-:W-:Y:S04]  /*70090*/  STL.64 [R1+0x53f8], R72 ;  /* 0x0053f84801007387 */ /* 0x000fe80000100a00 */
[----:B------:R-:W-:Y:S04]  /*700a0*/  STL.64 [R1+0x53f0], R78 ;  /* 0x0053f04e01007387 */ /* 0x000fe80000100a00 */
[----:B------:R-:W-:Y:S04]  /*700b0*/  STL.64 [R1+0x53e8], R76 ;  /* 0x0053e84c01007387 */ /* 0x000fe80000100a00 */
[----:B------:R-:W-:Y:S04]  /*700c0*/  STL.64 [R1+0x5250], R82 ;  /* 0x0052505201007387 */ /* 0x000fe80000100a00 */
[----:B------:R1:W-:Y:S04]  /*700d0*/  STL.64 [R1+0x360], R32 ;  /* 0x0003602001007387 */ /* 0x0003e80000100a00 */
[----:B------:R2:W-:Y:S04]  /*700e0*/  STL.64 [R1+0x368], R34 ;  /* 0x0003682201007387 */ /* 0x0005e80000100a00 */
        /* <DEDUP_REMOVED lines=71> */
[C---:B---3--:R-:W-:Y:S08]  /*70560*/  HMMA.1688.F32.TF32 R136, R176.reuse, R118, R136 ;  /* 0x00000076b088723c */ /* 0x048ff00000081088 */
[C---:B----4-:R-:W-:Y:S08]  /*70570*/  HMMA.1688.F32.TF32 R132, R176.reuse, R122, R132 ;  /* 0x0000007ab084723c */ /* 0x050ff00000081084 */
[C---:B------:R-:W-:Y:S08]  /*70580*/  HMMA.1688.F32.TF32 R140, R176.reuse, R114, R140 ;  /* 0x00000072b08c723c */ /* 0x040ff0000008108c */
[C---:B------:R-:W-:Y:S07]  /*70590*/  HMMA.1688.F32.TF32 R144, R176.reuse, R110, R144 ;  /* 0x0000006eb090723c */ /* 0x040fee0000081090 */
[----:B------:R-:W-:Y:S01]  /*705a0*/  STL.64 [R1+0x5420], R134 ;  /* 0x0054208601007387 */ /* 0x000fe20000100a00 */
[C---:B------:R-:W-:Y:S03]  /*705b0*/  HMMA.1688.F32.TF32 R148, R176.reuse, R98, R148 ;  /* 0x00000062b094723c */ /* 0x040fe60000081094 */
[----:B------:R-:W-:Y:S05]  /*705c0*/  STL.64 [R1+0x5418], R132 ;  /* 0x0054188401007387 */ /* 0x000fea0000100a00 */
[C---:B------:R-:W-:Y:S01]  /*705d0*/  HMMA.1688.F32.TF32 R156, R176.reuse, R30, R184 ;  /* 0x0000001eb09c723c */ /* 0x040fe200000810b8 */
[----:B------:R-:W-:Y:S07]  /*705e0*/  STL.64 [R1+0x5430], R138 ;  /* 0x0054308a01007387 */ /* 0x000fee0000100a00 */
        /* <DEDUP_REMOVED lines=15> */
[----:B------:R-:W2:Y:S04]  /*706e0*/  LDL.LU R248, [R1+0x860] ;  /* 0x0008600001f87983 */ /* 0x000ea80000300800 */
[----:B------:R-:W2:Y:S04]  /*706f0*/  LDL.LU R249, [R1+0x864] ;  /* 0x0008640001f97983 */ /* 0x000ea80000300800 */
[----:B------:R-:W2:Y:S04]  /*70700*/  LDL.LU R250, [R1+0x868] ;  /* 0x0008680001fa7983 */ /* 0x000ea80000300800 */
[----:B------:R-:W2:Y:S01]  /*70710*/  LDL.LU R251, [R1+0x86c] ;  /* 0x00086c0001fb7983 */ /* 0x000ea20000300800 */
[C---:B------:R-:W-:Y:S03]  /*70720*/  HMMA.1688.F32.TF32 R168, R176.reuse, R18, R204 ;  /* 0x00000012b0a8723c */ /* 0x040fe600000810cc */
        /* <DEDUP_REMOVED lines=10> */
[----:B------:R-:W2:Y:S01]  /*707d0*/  LDL.LU R210, [R1+0x7e8] ;  /* 0x0007e80001d27983 */ /* 0x000ea20000300800 */
[C---:B------:R-:W-:Y:S03]  /*707e0*/  HMMA.1688.F32.TF32 R172, R176.reuse, R22, R188 ;  /* 0x00000016b0ac723c */ /* 0x040fe600000810bc */
[----:B------:R-:W2:Y:S04]  /*707f0*/  LDL.LU R211, [R1+0x7ec] ;  /* 0x0007ec0001d37983 */ /* 0x000ea80000300800 */
[----:B------:R-:W3:Y:S01]  /*70800*/  LDL.LU R192, [R1+0x7d0] ;  /* 0x0007d00001c07983 */ /* 0x000ee20000300800 */
[----:B------:R-:W-:Y:S03]  /*70810*/  HMMA.1688.F32.TF32 R176, R176, R106, R200 ;  /* 0x0000006ab0b0723c */ /* 0x000fe600000810c8 */
[----:B------:R-:W3:Y:S04]  /*70820*/  LDL.LU R193, [R1+0x7d4] ;  /* 0x0007d40001c17983 */ /* 0x000ee80000300800 */
[----:B------:R-:W4:Y:S04]  /*70830*/  LDL.LU R194, [R1+0x7d8] ;  /* 0x0007d80001c27983 */ /* 0x000f280000300800 */
[----:B------:R-:W4:Y:S01]  /*70840*/  LDL.LU R195, [R1+0x7dc] ;  /* 0x0007dc0001c37983 */ /* 0x000f220000300800 */
[C---:B------:R-:W-:Y:S03]  /*70850*/  HMMA.1688.F32.TF32 R184, R100.reuse, R6, R240 ;  /* 0x0000000664b8723c */ /* 0x040fe600000810f0 */
        /* <DEDUP_REMOVED lines=27> */
[----:B------:R-:W4:Y:S01]  /*70a10*/  LDL.LU R247, [R1+0x87c] ;  /* 0x00087c0001f77983 */ /* 0x000f220000300800 */
[C---:B--2---:R-:W-:Y:S08]  /*70a20*/  HMMA.1688.F32.TF32 R196, R100.reuse, R122, R208 ;  /* 0x0000007a64c4723c */ /* 0x044ff000000810d0 */
[C---:B---3--:R-:W-:Y:S08]  /*70a30*/  HMMA.1688.F32.TF32 R208, R100.reuse, R110, R212 ;  /* 0x0000006e64d0723c */ /* 0x048ff000000810d4 */
[C---:B----4-:R-:W-:Y:S11]  /*70a40*/  HMMA.1688.F32.TF32 R212, R100.reuse, R98, R240 ;  /* 0x0000006264d4723c */ /* 0x050ff600000810f0 */
[----:B------:R-:W-:Y:S04]  /*70a50*/  @!UPT UIADD3 URZ, URZ, URZ, URZ ;  /* 0x0000003f3f3ff290 */ /* 0x000fe8000fffe03f */
[----:B------:R-:W-:Y:S04]  /*70a60*/  STL [R1+0x51d8], R208 ;  /* 0x0051d8d001007387 */ /* 0x000fe80000100800 */
[----:B------:R-:W-:Y:S04]  /*70a70*/  STL [R1+0x51d4], R209 ;  /* 0x0051d4d101007387 */ /* 0x000fe80000100800 */
[----:B------:R-:W-:Y:S04]  /*70a80*/  STL [R1+0x51d0], R210 ;  /* 0x0051d0d201007387 */ /* 0x000fe80000100800 */
[----:B------:R-:W-:Y:S01]  /*70a90*/  STL [R1+0x51cc], R211 ;  /* 0x0051ccd301007387 */ /* 0x000fe20000100800 */
[C---:B------:R-:W-:Y:S03]  /*70aa0*/  HMMA.1688.F32.TF32 R40, R100.reuse, R14, R224 ;  /* 0x0000000e6428723c */ /* 0x040fe600000810e0 */
[----:B------:R-:W-:Y:S04]  /*70ab0*/  LDS R240, [R217+0xc2280] ;  /* 0x0c228000d9f07984 */ /* 0x000fe80000000800 */
[----:B------:R-:W-:Y:S01]  /*70ac0*/  LDS R242, [R217+0xc3280] ;  /* 0x0c328000d9f27984 */ /* 0x000fe20000000800 */
[C---:B------:R-:W-:Y:S03]  /*70ad0*/  HMMA.1688.F32.TF32 R36, R100.reuse, R70, R232 ;  /* 0x000000466424723c */ /* 0x040fe600000810e8 */
[----:B------:R-:W-:Y:S04]  /*70ae0*/  STL [R1+0x51e8], R212 ;  /* 0x0051e8d401007387 */ /* 0x000fe80000100800 */
[----:B------:R-:W-:Y:S04]  /*70af0*/  STL [R1+0x51e4], R213 ;  /* 0x0051e4d501007387 */ /* 0x000fe80000100800 */
[----:B------:R-:W-:Y:S04]  /*70b00*/  STL [R1+0x51e0], R214 ;  /* 0x0051e0d601007387 */ /* 0x000fe80000100800 */
[----:B------:R-:W-:Y:S04]  /*70b10*/  STL [R1+0x51dc], R215 ;  /* 0x0051dcd701007387 */ /* 0x000fe80000100800 */
[----:B------:R-:W2:Y:S01]  /*70b20*/  LDL.LU R232, [R1+0x840] ;  /* 0x0008400001e87983 */ /* 0x000ea20000300800 */
[C---:B------:R-:W-:Y:S03]  /*70b30*/  HMMA.1688.F32.TF32 R188, R100.reuse, R218, R236 ;  /* 0x000000da64bc723c */ /* 0x040fe600000810ec */
[----:B------:R-:W-:Y:S04]  /*70b40*/  LDS R236, [R252+0xc2280] ;  /* 0x0c228000fcec7984 */ /* 0x000fe80000000800 */
[----:B------:R-:W-:Y:S04]  /*70b50*/  STL.64 [R1+0x11b0], R36 ;  /* 0x0011b02401007387 */ /* 0x000fe80000100a00 */
[----:B------:R1:W-:Y:S04]  /*70b60*/  STL.64 [R1+0x11b8], R38 ;  /* 0x0011b82601007387 */ /* 0x0003e80000100a00 */
[----:B------:R-:W2:Y:S04]  /*70b70*/  LDL.LU R233, [R1+0x844] ;  /* 0x0008440001e97983 */ /* 0x000ea80000300800 */
[----:B------:R-:W2:Y:S01]  /*70b80*/  LDL.LU R234, [R1+0x848] ;  /* 0x0008480001ea7983 */ /* 0x000ea20000300800 */
[C---:B-1----:R-:W-:Y:S03]  /*70b90*/  HMMA.1688.F32.TF32 R36, R100.reuse, R30, R32 ;  /* 0x0000001e6424723c */ /* 0x042fe60000081020 */
[----:B------:R-:W2:Y:S04]  /*70ba0*/  LDL.LU R235, [R1+0x84c] ;  /* 0x00084c0001eb7983 */ /* 0x000ea80000300800 */
[----:B------:R-:W-:Y:S01]  /*70bb0*/  LDS R238, [R252+0xc3280] ;  /* 0x0c328000fcee7984 */ /* 0x000fe20000000800 */
[C---:B------:R-:W-:Y:S03]  /*70bc0*/  HMMA.1688.F32.TF32 R32, R100.reuse, R10, R220 ;  /* 0x0000000a6420723c */ /* 0x040fe600000810dc */
[----:B------:R-:W-:Y:S04]  /*70bd0*/  LDS R237, [R3+0xc2280] ;  /* 0x0c22800003ed7984 */ /* 0x000fe80000000800 */
[----:B------:R-:W1:Y:S04]  /*70be0*/  LDS R239, [R3+0xc3280] ;  /* 0x0c32800003ef7984 */ /* 0x000e680000000800 */
[----:B------:R-:W-:Y:S04]  /*70bf0*/  LDS R241, [R231+0xc2280] ;  /* 0x0c228000e7f17984 */ /* 0x000fe80000000800 */
[----:B------:R-:W3:Y:S04]  /*70c00*/  LDS R243, [R231+0xc3280] ;  /* 0x0c328000e7f37984 */ /* 0x000ee80000000800 */
[----:B------:R-:W-:Y:S04]  /*70c10*/  STL.64 [R1+0x11a0], R36 ;  /* 0x0011a02401007387 */ /* 0x000fe80000100a00 */
[----:B------:R4:W-:Y:S04]  /*70c20*/  STL.64 [R1+0x11a8], R38 ;  /* 0x0011a82601007387 */ /* 0x0009e80000100a00 */
[----:B------:R-:W-:Y:S04]  /*70c30*/  STL.64 [R1+0x1190], R32 ;  /* 0x0011902001007387 */ /* 0x000fe80000100a00 */
[----:B------:R1:W-:Y:S01]  /*70c40*/  STL.64 [R1+0x1198], R34 ;  /* 0x0011982201007387 */ /* 0x0003e20000100a00 */
[C---:B----4-:R-:W-:Y:S08]  /*70c50*/  HMMA.1688.F32.TF32 R36, R100.reuse, R18, R244 ;  /* 0x000000126424723c */ /* 0x050ff000000810f4 */
[C---:B-1----:R-:W-:Y:S01]  /*70c60*/  HMMA.1688.F32.TF32 R32, R100.reuse, R22, R248 ;  /* 0x000000166420723c */ /* 0x042fe200000810f8 */
[----:B------:R-:W-:Y:S04]  /*70c70*/  STL.64 [R1+0x1180], R40 ;  /* 0x0011802801007387 */ /* 0x000fe80000100a00 */
[----:B------:R-:W-:Y:S04]  /*70c80*/  STL.64 [R1+0x1188], R42 ;  /* 0x0011882a01007387 */ /* 0x000fe80000100a00 */
[----:B------:R-:W4:Y:S06]  /*70c90*/  LDL.LU R244, [R1+0x9b0] ;  /* 0x0009b00001f47983 */ /* 0x000f2c0000300800 */
[----:B------:R-:W-:Y:S04]  /*70ca0*/  STL.64 [R1+0x1170], R36 ;  /* 0x0011702401007387 */ /* 0x000fe80000100a00 */
[----:B------:R-:W-:Y:S04]  /*70cb0*/  STL.64 [R1+0x1178], R38 ;  /* 0x0011782601007387 */ /* 0x000fe80000100a00 */
[----:B------:R1:W-:Y:S04]  /*70cc0*/  STL.64 [R1+0x1160], R32 ;  /* 0x0011602001007387 */ /* 0x0003e80000100a00 */
[----:B------:R1:W-:Y:S04]  /*70cd0*/  STL.64 [R1+0x1168], R34 ;  /* 0x0011682201007387 */ /* 0x0003e80000100a00 */
[----:B------:R-:W4:Y:S04]  /*70ce0*/  LDL.LU R245, [R1+0x9b4] ;  /* 0x0009b40001f57983 */ /* 0x000f280000300800 */
[----:B------:R-:W4:Y:S04]  /*70cf0*/  LDL.LU R246, [R1+0x9b8] ;  /* 0x0009b80001f67983 */ /* 0x000f280000300800 */
[----:B------:R-:W4:Y:S04]  /*70d00*/  LDL.LU R247, [R1+0x9bc] ;  /* 0x0009bc0001f77983 */ /* 0x000f280000300800 */
[----:B------:R-:W3:Y:S04]  /*70d10*/  LDL.LU R248, [R1+0x9a0] ;  /* 0x0009a00001f87983 */ /* 0x000ee80000300800 */
[----:B------:R-:W3:Y:S04]  /*70d20*/  LDL.LU R249, [R1+0x9a4] ;  /* 0x0009a40001f97983 */ /* 0x000ee80000300800 */
[----:B------:R-:W3:Y:S04]  /*70d30*/  LDL.LU R250, [R1+0x9a8] ;  /* 0x0009a80001fa7983 */ /* 0x000ee80000300800 */
[----:B------:R-:W3:Y:S04]  /*70d40*/  LDL.LU R251, [R1+0x9ac] ;  /* 0x0009ac0001fb7983 */ /* 0x000ee80000300800 */
[----:B-1----:R-:W3:Y:S04]  /*70d50*/  LDL.LU R32, [R1+0x970] ;  /* 0x0009700001207983 */ /* 0x002ee80000300800 */
        /* <DEDUP_REMOVED lines=15> */
[----:B--2---:R-:W-:Y:S03]  /*70e50*/  HMMA.1688.F32.TF32 R44, R100, R106, R232 ;  /* 0x0000006a642c723c */ /* 0x004fe600000810e8 */
[----:B------:R-:W2:Y:S11]  /*70e60*/  LDL.LU R232, [R1+0x940] ;  /* 0x0009400001e87983 */ /* 0x000eb60000300800 */
[----:B------:R-:W-:Y:S09]  /*70e70*/  @!UPT UIADD3 URZ, URZ, URZ, URZ ;  /* 0x0000003f3f3ff290 */ /* 0x000ff2000fffe03f */
[----:B------:R-:W-:Y:S04]  /*70e80*/  STL.64 [R1+0xa0], R44 ;  /* 0x0000a02c01007387 */ /* 0x000fe80000100a00 */
[----:B------:R3:W-:Y:S04]  /*70e90*/  STL.64 [R1+0xa8], R46 ;  /* 0x0000a82e01007387 */ /* 0x0007e80000100a00 */
[----:B------:R-:W2:Y:S04]  /*70ea0*/  LDL.LU R233, [R1+0x944] ;  /* 0x0009440001e97983 */ /* 0x000ea80000300800 */
[----:B------:R-:W2:Y:S04]  /*70eb0*/  LDL.LU R234, [R1+0x948] ;  /* 0x0009480001ea7983 */ /* 0x000ea80000300800 */
[----:B------:R-:W2:Y:S04]  /*70ec0*/  LDL.LU R235, [R1+0x94c] ;  /* 0x00094c0001eb7983 */ /* 0x000ea80000300800 */
[----:B------:R-:W2:Y:S04]  /*70ed0*/  LDL.LU R224, [R1+0x950] ;  /* 0x0009500001e07983 */ /* 0x000ea80000300800 */
[----:B------:R-:W2:Y:S04]  /*70ee0*/  LDL.LU R225, [R1+0x954] ;  /* 0x0009540001e17983 */ /* 0x000ea80000300800 */
[----:B------:R-:W2:Y:S04]  /*70ef0*/  LDL.LU R226, [R1+0x958] ;  /* 0x0009580001e27983 */ /* 0x000ea80000300800 */
[----:B------:R-:W2:Y:S01]  /*70f00*/  LDL.LU R227, [R1+0x95c] ;  /* 0x00095c0001e37983 */ /* 0x000ea20000300800 */
[C---:B----4-:R-:W-:Y:S08]  /*70f10*/  HMMA.1688.F32.TF32 R48, R236.reuse, R26, R244 ;  /* 0x0000001aec30723c */ /* 0x050ff000000810f4 */
[C---:B---3--:R-:W-:Y:S11]  /*70f20*/  HMMA.1688.F32.TF32 R44, R236.reuse, R6, R248 ;  /* 0x00000006ec2c723c */ /* 0x048ff600000810f8 */
[----:B------:R-:W-:Y:S11]  /*70f30*/  @!UPT UIADD3 URZ, URZ, URZ, URZ ;  /* 0x0000003f3f3ff290 */ /* 0x000ff6000fffe03f */
[----:B------:R-:W-:Y:S01]  /*70f40*/  @!UPT UIADD3 URZ, URZ, URZ, URZ ;  /* 0x0000003f3f3ff290 */ /* 0x000fe2000fffe03f */
[----:B------:R-:W-:Y:S04]  /*70f50*/  STL.64 [R1+0x1140], R44 ;  /* 0x0011402c01007387 */ /* 0x000fe80000100a00 */
[----:B------:R-:W-:Y:S04]  /*70f60*/  STL.64 [R1+0x1150], R48 ;  /* 0x0011503001007387 */ /* 0x000fe80000100a00 */
[----:B------:R-:W-:Y:S04]  /*70f70*/  STL.64 [R1+0x1158], R50 ;  /* 0x0011583201007387 */ /* 0x000fe80000100a00 */
[----:B------:R-:W-:Y:S04]  /*70f80*/  STL [R1+0x1148], R46 ;  /* 0x0011482e01007387 */ /* 0x000fe80000100800 */
[----:B------:R-:W3:Y:S04]  /*70f90*/  LDL.LU R244, [R1+0x930] ;  /* 0x0009300001f47983 */ /* 0x000ee80000300800 */
[----:B------:R-:W3:Y:S04]  /*70fa0*/  LDL.LU R245, [R1+0x934] ;  /* 0x0009340001f57983 */ /* 0x000ee80000300800 */
[----:B------:R-:W3:Y:S04]  /*70fb0*/  LDL.LU R246, [R1+0x938] ;  /* 0x0009380001f67983 */ /* 0x000ee80000300800 */
[----:B------:R-:W3:Y:S04]  /*70fc0*/  LDL.LU R247, [R1+0x93c] ;  /* 0x00093c0001f77983 */ /* 0x000ee80000300800 */
[----:B------:R-:W4:Y:S04]  /*70fd0*/  LDL.LU R248, [R1+0x920] ;  /* 0x0009200001f87983 */ /* 0x000f280000300800 */
[----:B------:R-:W4:Y:S04]  /*70fe0*/  LDL.LU R249, [R1+0x924] ;  /* 0x0009240001f97983 */ /* 0x000f280000300800 */
[----:B------:R-:W4:Y:S04]  /*70ff0*/  LDL.LU R250, [R1+0x928] ;  /* 0x0009280001fa7983 */ /* 0x000f280000300800 */
[----:B------:R-:W4:Y:S01]  /*71000*/  LDL.LU R251, [R1+0x92c] ;  /* 0x00092c0001fb7983 */ /* 0x000f220000300800 */
[C---:B------:R-:W-:Y:S08]  /*71010*/  HMMA.1688.F32.TF32 R36, R236.reuse, R126, R36 ;  /* 0x0000007eec24723c */ /* 0x040ff00000081024 */
[----:B------:R-:W-:Y:S01]  /*71020*/  HMMA.1688.F32.TF32 R40, R236, R218, R40 ;  /* 0x000000daec28723c */ /* 0x000fe20000081028 */
[----:B------:R-:W-:-:S05]  /*71030*/  IMAD.MOV.U32 R212, RZ, RZ, R47 ;  /* 0x000000ffffd47224 */ /* 0x000fca00078e002f */
[----:B------:R1:W-:Y:S09]  /*71040*/  STL [R1+0x51ec], R212 ;  /* 0x0051ecd401007387 */ /* 0x0003f20000100800 */
[----:B------:R-:W-:Y:S01]  /*71050*/  STL.64 [R1+0x1120], R36 ;  /* 0x0011202401007387 */ /* 0x000fe20000100a00 */
[----:B-1----:R-:W-:-:S07]  /*71060*/  IMAD.MOV.U32 R212, RZ, RZ, R39 ;  /* 0x000000ffffd47224 */ /* 0x002fce00078e0027 */
[----:B------:R-:W-:Y:S04]  /*71070*/  STL.64 [R1+0x1130], R40 ;  /* 0x0011302801007387 */ /* 0x000fe80000100a00 */
[----:B------:R-:W-:Y:S04]  /*71080*/  STL.64 [R1+0x1138], R42 ;  /* 0x0011382a01007387 */ /* 0x000fe80000100a00 */
[----:B------:R1:W-:Y:S02]  /*71090*/  STL [R1+0x1128], R38 ;  /* 0x0011282601007387 */ /* 0x0003e40000100800 */
[C---:B-1----:R-:W-:Y:S08]  /*710a0*/  HMMA.1688.F32.TF32 R36, R236.reuse, R122, R32 ;  /* 0x0000007aec24723c */ /* 0x042ff00000081020 */
[C---:B------:R-:W-:Y:S01]  /*710b0*/  HMMA.1688.F32.TF32 R32, R236.reuse, R118, R220 ;  /* 0x00000076ec20723c */ /* 0x040fe200000810dc */
[----:B------:R1:W-:Y:S11]  /*710c0*/  STL [R1+0x51f0], R212 ;  /* 0x0051f0d401007387 */ /* 0x0003f60000100800 */
[----:B------:R-:W-:Y:S11]  /*710d0*/  @!UPT UIADD3 URZ, URZ, URZ, URZ ;  /* 0x0000003f3f3ff290 */ /* 0x000ff6000fffe03f */
[----:B------:R-:W-:Y:S01]  /*710e0*/  @!UPT UIADD3 URZ, URZ, URZ, URZ ;  /* 0x0000003f3f3ff290 */ /* 0x000fe2000fffe03f */
[----:B------:R-:W-:Y:S01]  /*710f0*/  IMAD.MOV.U32 R213, RZ, RZ, R32 ;  /* 0x000000ffffd57224 */ /* 0x000fe200078e0020 */
[----:B------:R-:W-:Y:S01]  /*71100*/  MOV R214, R33 ;  /* 0x0000002100d67202 */ /* 0x000fe20000000f00 */
[----:B------:R-:W-:Y:S02]  /*71110*/  IMAD.MOV.U32 R215, RZ, RZ, R34 ;  /* 0x000000ffffd77224 */ /* 0x000fe400078e0022 */
[----:B------:R-:W-:Y:S01]  /*71120*/  IMAD.MOV.U32 R208, RZ, RZ, R35 ;  /* 0x000000ffffd07224 */ /* 0x000fe200078e0023 */
[----:B------:R-:W-:Y:S04]  /*71130*/  STL.64 [R1+0x1110], R36 ;  /* 0x0011102401007387 */ /* 0x000fe80000100a00 */
[----:B------:R-:W-:Y:S04]  /*71140*/  STL.64 [R1+0x1118], R38 ;  /* 0x0011182601007387 */ /* 0x000fe80000100a00 */
[----:B------:R-:W-:Y:S04]  /*71150*/  STL [R1+0x5200], R208 ;  /* 0x005200d001007387 */ /* 0x000fe80000100800 */
[----:B------:R-:W-:Y:S04]  /*71160*/  STL [R1+0x51fc], R215 ;  /* 0x0051fcd701007387 */ /* 0x000fe80000100800 */
[----:B------:R-:W-:Y:S04]  /*71170*/  STL [R1+0x51f8], R214 ;  /* 0x0051f8d601007387 */ /* 0x000fe80000100800 */
[----:B------:R-:W-:Y:S01]  /*71180*/  STL [R1+0x51f4], R213 ;  /* 0x0051f4d501007387 */ /* 0x000fe20000100800 */
[----:B--2---:R-:W-:Y:S11]  /*71190*/  HMMA.1688.F32.TF32 R32, R236, R114, R224 ;  /* 0x00000072ec20723c */ /* 0x004ff600000810e0 */
[----:B------:R-:W-:Y:S11]  /*711a0*/  @!UPT UIADD3 URZ, URZ, URZ, URZ ;  /* 0x0000003f3f3ff290 */ /* 0x000ff6000fffe03f */
[----:B------:R-:W-:Y:S01]  /*711b0*/  @!UPT UIADD3 URZ, URZ, URZ, URZ ;  /* 0x0000003f3f3ff290 */ /* 0x000fe2000fffe03f */
[----:B------:R-:W-:Y:S01]  /*711c0*/  STL.64 [R1+0x10f0], R32 ;  /* 0x0010f02001007387 */ /* 0x000fe20000100a00 */
[----:B-1----:R-:W-:-:S03]  /*711d0*/  IMAD.MOV.U32 R212, RZ, RZ, R35 ;  /* 0x000000ffffd47224 */ /* 0x002fc600078e0023 */
[----:B------:R1:W-:Y:S02]  /*711e0*/  STL [R1+0x10f8], R34 ;  /* 0x0010f82201007387 */ /* 0x0003e40000100800 */
[----:B-1----:R-:W-:Y:S02]  /*711f0*/  HMMA.1688.F32.TF32 R32, R236, R110, R232 ;  /* 0x0000006eec20723c */ /* 0x002fe400000810e8 */
[----:B------:R1:W-:Y:S11]  /*71200*/  STL [R1+0x5204], R212 ;  /* 0x005204d401007387 */ /* 0x0003f60000100800 */
[----:B------:R-:W-:Y:S11]  /*71210*/  @!UPT UIADD3 URZ, URZ, URZ, URZ ;  /* 0x0000003f3f3ff290 */ /* 0x000ff6000fffe03f */
[----:B------:R-:W-:Y:S01]  /*71220*/  IMAD.MOV.U32 R208, RZ, RZ, R32 ;  /* 0x000000ffffd07224 */ /* 0x000fe200078e0020 */
[----:B------:R-:W-:Y:S01]  /*71230*/  MOV R214, R34 ;  /* 0x0000002200d67202 */ /* 0x000fe20000000f00 */
[----:B------:R-:W-:Y:S02]  /*71240*/  IMAD.MOV.U32 R215, RZ, RZ, R33 ;  /* 0x000000ffffd77224 */ /* 0x000fe400078e0021 */
[----:B------:R-:W-:-:S05]  /*71250*/  IMAD.MOV.U32 R213, RZ, RZ, R35 ;  /* 0x000000ffffd57224 */ /* 0x000fca00078e0023 */
[----:B------:R-:W-:Y:S04]  /*71260*/  STL [R1+0x5214], R213 ;  /* 0x005214d501007387 */ /* 0x000fe80000100800 */
[----:B------:R-:W-:Y:S04]  /*71270*/  STL [R1+0x5210], R214 ;  /* 0x005210d601007387 */ /* 0x000fe80000100800 */
[----:B------:R-:W-:Y:S01]  /*71280*/  STL [R1+0x520c], R208 ;  /* 0x00520cd001007387 */ /* 0x000fe20000100800 */
[----:B---3--:R-:W-:Y:S03]  /*71290*/  HMMA.1688.F32.TF32 R32, R236, R98, R244 ;  /* 0x00000062ec20723c */ /* 0x008fe600000810f4 */
[----:B------:R-:W-:Y:S11]  /*712a0*/  STL [R1+0x5208], R215 ;  /* 0x005208d701007387 */ /* 0x000ff60000100800 */
[----:B------:R-:W-:Y:S09]  /*712b0*/  @!UPT UIADD3 URZ, URZ, URZ, URZ ;  /* 0x0000003f3f3ff290 */ /* 0x000ff2000fffe03f */
[----:B------:R-:W-:Y:S01]  /*712c0*/  STL.64 [R1+0x10d0], R32 ;  /* 0x0010d02001007387 */ /* 0x000fe20000100a00 */
[----:B-1----:R-:W-:-:S03]  /*712d0*/  IMAD.MOV.U32 R212, RZ, RZ, R35 ;  /* 0x000000ffffd47224 */ /* 0x002fc600078e0023 */
[----:B------:R4:W-:Y:S02]  /*712e0*/  STL [R1+0x10d8], R34 ;  /* 0x0010d82201007387 */ /* 0x0009e40000100800 */
[----:B----4-:R-:W-:Y:S02]  /*712f0*/  HMMA.1688.F32.TF32 R32, R236, R70, R248 ;  /* 0x00000046ec20723c */ /* 0x010fe400000810f8 */
[----:B------:R-:W-:Y:S11]  /*71300*/  STL [R1+0x5218], R212 ;  /* 0x005218d401007387 */ /* 0x000ff60000100800 */
[----:B------:R-:W-:Y:S10]  /*71310*/  @!UPT UIADD3 URZ, URZ, URZ, URZ ;  /* 0x0000003f3f3ff290 */ /* 0x000ff4000fffe03f */
[----:B------:R1:W-:Y:S04]  /*71320*/  STL [R1+0x10cc], R35 ;  /* 0x0010cc2301007387 */ /* 0x0003e80000100800 */
        /* <DEDUP_REMOVED lines=12> */
[----:B------:R-:W-:-:S03]  /*713f0*/  IMAD.MOV.U32 R209, RZ, RZ, R32 ;  /* 0x000000ffffd17224 */ /* 0x000fc600078e0020 */
[----:B------:R-:W2:Y:S01]  /*71400*/  LDL.LU R220, [R1+0x9f0] ;  /* 0x0009f00001dc7983 */ /* 0x000ea20000300800 */
[----:B------:R-:W-:-:S03]  /*71410*/  IMAD.MOV.U32 R210, RZ, RZ, R33 ;  /* 0x000000ffffd27224 */ /* 0x000fc600078e0021 */
[----:B------:R-:W2:Y:S01]  /*71420*/  LDL.LU R221, [R1+0x9f4] ;  /* 0x0009f40001dd7983 */ /* 0x000ea20000300800 */
[----:B------:R-:W-:-:S03]  /*71430*/  MOV R211, R34 ;  /* 0x0000002200d37202 */ /* 0x000fc60000000f00 */
[----:B------:R-:W2:Y:S04]  /*71440*/  LDL.LU R222, [R1+0x9f8] ;  /* 0x0009f80001de7983 */ /* 0x000ea80000300800 */
[----:B------:R-:W2:Y:S04]  /*71450*/  LDL.LU R223, [R1+0x9fc] ;  /* 0x0009fc0001df7983 */ /* 0x000ea80000300800 */
[----:B------:R-:W2:Y:S04]  /*71460*/  LDL.LU R32, [R1+0x9e0] ;  /* 0x0009e00001207983 */ /* 0x000ea80000300800 */
[----:B------:R-:W2:Y:S04]  /*71470*/  LDL.LU R33, [R1+0x9e4] ;  /* 0x0009e40001217983 */ /* 0x000ea80000300800 */
[----:B------:R-:W2:Y:S04]  /*71480*/  LDL.LU R34, [R1+0x9e8] ;  /* 0x0009e80001227983 */ /* 0x000ea80000300800 */
[----:B-1----:R-:W2:Y:S04]  /*71490*/  LDL.LU R35, [R1+0x9ec] ;  /* 0x0009ec0001237983 */ /* 0x002ea80000300800 */
        /* <DEDUP_REMOVED lines=40> */
[----:B------:R1:W-:Y:S04]  /*71720*/  STL [R1+0x5224], R211 ;  /* 0x005224d301007387 */ /* 0x0003e80000100800 */
[----:B------:R1:W-:Y:S04]  /*71730*/  STL [R1+0x5220], R210 ;  /* 0x005220d201007387 */ /* 0x0003e80000100800 */
[----:B------:R1:W-:Y:S01]  /*71740*/  STL [R1+0x521c], R209 ;  /* 0x00521cd101007387 */ /* 0x0003e20000100800 */
[C---:B--2---:R-:W-:Y:S08]  /*71750*/  HMMA.1688.F32.TF32 R72, R236.reuse, R30, R72 ;  /* 0x0000001eec48723c */ /* 0x044ff00000081048 */
[C---:B---3--:R-:W-:Y:S11]  /*71760*/  HMMA.1688.F32.TF32 R64, R236.reuse, R10, R64 ;  /* 0x0000000aec40723c */ /* 0x048ff60000081040 */
[----:B------:R-:W-:Y:S05]  /*71770*/  @!UPT UIADD3 URZ, URZ, URZ, URZ ;  /* 0x0000003f3f3ff290 */ /* 0x000fea000fffe03f */
[----:B------:R-:W-:Y:S01]  /*71780*/  IMAD.MOV.U32 R215, RZ, RZ, R75 ;  /* 0x000000ffffd77224 */ /* 0x000fe200078e004b */
[----:B----4-:R-:W-:Y:S01]  /*71790*/  HMMA.1688.F32.TF32 R60, R236, R14, R60 ;  /* 0x0000000eec3c723c */ /* 0x010fe2000008103c */
[----:B------:R-:W-:Y:S02]  /*717a0*/  IMAD.MOV.U32 R208, RZ, RZ, R74 ;  /* 0x000000ffffd07224 */ /* 0x000fe400078e004a */
[----:B------:R-:W-:Y:S02]  /*717b0*/  IMAD.MOV.U32 R213, RZ, RZ, R72 ;  /* 0x000000ffffd57224 */ /* 0x000fe400078e0048 */
[----:B------:R-:W-:Y:S01]  /*717c0*/  IMAD.MOV.U32 R214, RZ, RZ, R73 ;  /* 0x000000ffffd67224 */ /* 0x000fe200078e0049 */
[----:B------:R2:W-:Y:S01]  /*717d0*/  STL [R1+0x5234], R215 ;  /* 0x005234d701007387 */ /* 0x0005e20000100800 */
[----:B-1----:R-:W-:Y:S01]  /*717e0*/  MOV R211, R64 ;  /* 0x0000004000d37202 */ /* 0x002fe20000000f00 */
[----:B------:R-:W-:Y:S02]  /*717f0*/  IMAD.MOV.U32 R210, RZ, RZ, R65 ;  /* 0x000000ffffd27224 */ /* 0x000fe400078e0041 */
[----:B------:R1:W-:Y:S01]  /*71800*/  STL [R1+0x5230], R208 ;  /* 0x005230d001007387 */ /* 0x0003e20000100800 */
[----:B------:R-:W-:-:S02]  /*71810*/  IMAD.MOV.U32 R209, RZ, RZ, R66 ;  /* 0x000000ffffd17224 */ /* 0x000fc400078e0042 */
[----:B------:R-:W-:Y:S01]  /*71820*/  IMAD.MOV.U32 R212, RZ, RZ, R67 ;  /* 0x000000ffffd47224 */ /* 0x000fe200078e0043 */
[----:B------:R3:W-:Y:S04]  /*71830*/  STL [R1+0x522c], R213 ;  /* 0x00522cd501007387 */ /* 0x0007e80000100800 */
[----:B------:R4:W-:Y:S06]  /*71840*/  STL [R1+0x5228], R214 ;  /* 0x005228d601007387 */ /* 0x0009ec0000100800 */
[----:B--2---:R-:W-:Y:S01]  /*71850*/  IMAD.MOV.U32 R215, RZ, RZ, R60 ;  /* 0x000000ffffd77224 */ /* 0x004fe200078e003c */
[----:B-1----:R-:W-:Y:S01]  /*71860*/  MOV R208, R61 ;  /* 0x0000003d00d07202 */ /* 0x002fe20000000f00 */
[----:B---3--:R-:W-:-:S02]  /*71870*/  IMAD.MOV.U32 R213, RZ, RZ, R62 ;  /* 0x000000ffffd57224 */ /* 0x008fc400078e003e */
[----:B----4-:R-:W-:Y:S02]  /*71880*/  IMAD.MOV.U32 R214, RZ, RZ, R63 ;  /* 0x000000ffffd67224 */ /* 0x010fe400078e003f */
[C---:B------:R-:W-:Y:S08]  /*71890*/  HMMA.1688.F32.TF32 R60, R236.reuse, R22, R52 ;  /* 0x00000016ec3c723c */ /* 0x040ff00000081034 */
[C---:B------:R-:W-:Y:S08]  /*718a0*/  HMMA.1688.F32.TF32 R64, R236.reuse, R18, R56 ;  /* 0x00000012ec40723c */ /* 0x040ff00000081038 */
[----:B------:R-:W-:Y:S01]  /*718b0*/  HMMA.1688.F32.TF32 R56, R236, R106, R48 ;  /* 0x0000006aec38723c */ /* 0x000fe20000081030 */
[----:B------:R-:W-:Y:S04]  /*718c0*/  LDS R236, [R217+0xc2300] ;  /* 0x0c230000d9ec7984 */ /* 0x000fe80000000800 */
[----:B------:R-:W-:Y:S03]  /*718d0*/  LDS R238, [R217+0xc3300] ;  /* 0x0c330000d9ee7984 */ /* 0x000fe60000000800 */
[C---:B------:R-:W-:Y:S01]  /*718e0*/  HMMA.1688.F32.TF32 R52, R240.reuse, R26, R44 ;  /* 0x0000001af034723c */ /* 0x040fe2000008102c */
[----:B------:R-:W-:Y:S04]  /*718f0*/  LDS R237, [R231+0xc2300] ;  /* 0x0c230000e7ed7984 */ /* 0x000fe80000000800 */
[----:B------:R-:W-:Y:S03]  /*71900*/  LDS R239, [R231+0xc3300] ;  /* 0x0c330000e7ef7984 */ /* 0x000fe60000000800 */
[C---:B------:R-:W-:Y:S08]  /*71910*/  HMMA.1688.F32.TF32 R48, R240.reuse, R6, R40 ;  /* 0x00000006f030723c */ /* 0x040ff00000081028 */
[C---:B------:R-:W-:Y:S08]  /*71920*/  HMMA.1688.F32.TF32 R44, R240.reuse, R218, R36 ;  /* 0x000000daf02c723c */ /* 0x040ff00000081024 */
[C---:B------:R-:W-:Y:S08]  /*71930*/  HMMA.1688.F32.TF32 R40, R240.reuse, R126, R32 ;  /* 0x0000007ef028723c */ /* 0x040ff00000081020 */
        /* <DEDUP_REMOVED lines=22> */
[----:B-1----:R-:W-:Y:S07]  /*71aa0*/  HMMA.1688.F32.TF32 R32, R240, R98, R248 ;  /* 0x00000062f020723c */ /* 0x002fee00000810f8 */
[----:B------:R-:W-:Y:S04]  /*71ab0*/  STL.64 [R1+0x210], R40 ;  /* 0x0002102801007387 */ /* 0x000fe80000100a00 */
[----:B------:R-:W-:Y:S04]  /*71ac0*/  STL.64 [R1+0x218], R42 ;  /* 0x0002182a01007387 */ /* 0x000fe80000100a00 */
[----:B------:R-:W2:Y:S04]  /*71ad0*/  LDL.LU R244, [R1+0xc90] ;  /* 0x000c900001f47983 */ /* 0x000ea80000300800 */
[----:B------:R-:W-:Y:S04]  /*71ae0*/  STL.64 [R1+0x220], R36 ;  /* 0x0002202401007387 */ /* 0x000fe80000100a00 */
[----:B------:R-:W-:Y:S04]  /*71af0*/  STL.64 [R1+0x228], R38 ;  /* 0x0002282601007387 */ /* 0x000fe80000100a00 */
[----:B------:R1:W-:Y:S04]  /*71b00*/  STL.64 [R1+0x230], R32 ;  /* 0x0002302001007387 */ /* 0x0003e80000100a00 */
[----:B------:R3:W-:Y:S04]  /*71b10*/  STL.64 [R1+0x238], R34 ;  /* 0x0002382201007387 */ /* 0x0007e80000100a00 */
[----:B------:R-:W2:Y:S04]  /*71b20*/  LDL.LU R245, [R1+0xc94] ;  /* 0x000c940001f57983 */ /* 0x000ea80000300800 */
[----:B------:R-:W2:Y:S04]  /*71b30*/  LDL.LU R246, [R1+0xc98] ;  /* 0x000c980001f67983 */ /* 0x000ea80000300800 */
[----:B------:R-:W2:Y:S04]  /*71b40*/  LDL.LU R247, [R1+0xc9c] ;  /* 0x000c9c0001f77983 */ /* 0x000ea80000300800 */
        /* <DEDUP_REMOVED lines=8> */
[----:B-1----:R-:W2:Y:S04]  /*71bd0*/  LDL.LU R32, [R1+0xcd0] ;  /* 0x000cd00001207983 */ /* 0x002ea80000300800 */
[----:B------:R-:W2:Y:S04]  /*71be0*/  LDL.LU R33, [R1+0xcd4] ;  /* 0x000cd40001217983 */ /* 0x000ea80000300800 */
[----:B---3--:R-:W2:Y:S04]  /*71bf0*/  LDL.LU R34, [R1+0xcd8] ;  /* 0x000cd80001227983 */ /* 0x008ea80000300800 */
[----:B------:R-:W2:Y:S04]  /*71c00*/  LDL.LU R35, [R1+0xcdc] ;  /* 0x000cdc0001237983 */ /* 0x000ea80000300800 */
[----:B------:R-:W3:Y:S04]  /*71c10*/  LDL.LU R40, [R1+0xc20] ;  /* 0x000c200001287983 */ /* 0x000ee80000300800 */
[----:B------:R-:W3:Y:S04]  /*71c20*/  LDL.LU R41, [R1+0xc24] ;  /* 0x000c240001297983 */ /* 0x000ee80000300800 */
[----:B------:R-:W3:Y:S04]  /*71c30*/  LDL.LU R42, [R1+0xc28] ;  /* 0x000c2800012a7983 */ /* 0x000ee80000300800 */
[----:B------:R-:W3:Y:S04]  /*71c40*/  LDL.LU R43, [R1+0xc2c] ;  /* 0x000c2c00012b7983 */ /* 0x000ee80000300800 */
        /* <DEDUP_REMOVED lines=72> */
[C---:B------:R-:W-:Y:S08]  /*720d0*/  HMMA.1688.F32.TF32 R180, R100.reuse, R26, R180 ;  /* 0x0000001a64b4723c */ /* 0x040ff000000810b4 */
[C---:B------:R-:W-:Y:S08]  /*720e0*/  HMMA.1688.F32.TF32 R192, R100.reuse, R126, R192 ;  /* 0x0000007e64c0723c */ /* 0x040ff000000810c0 */
[C---:B------:R-:W-:Y:S08]  /*720f0*/  HMMA.1688.F32.TF32 R200, R100.reuse, R118, R200 ;  /* 0x0000007664c8723c */ /* 0x040ff000000810c8 */
[----:B------:R-:W-:Y:S01]  /*72100*/  HMMA.1688.F32.TF32 R204, R100, R114, R204 ;  /* 0x0000007264cc723c */ /* 0x000fe200000810cc */
[----:B------:R-:W-:Y:S04]  /*72110*/  LDS R100, [R252+0xc2300] ;  /* 0x0c230000fc647984 */ /* 0x000fe80000000800 */
[----:B------:R-:W-:Y:S04]  /*72120*/  LDS R102, [R252+0xc3300] ;  /* 0x0c330000fc667984 */ /* 0x000fe80000000800 */
[----:B------:R-:W-:Y:S04]  /*72130*/  LDS R101, [R3+0xc2300] ;  /* 0x0c23000003657984 */ /* 0x000fe80000000800 */
[----:B------:R-:W2:Y:S02]  /*72140*/  LDS R103, [R3+0xc3300] ;  /* 0x0c33000003677984 */ /* 0x000ea40000000800 */
[C---:B--2---:R-:W-:Y:S08]  /*72150*/  HMMA.1688.F32.TF32 R72, R100.reuse, R6, R72 ;  /* 0x000000066448723c */ /* 0x044ff00000081048 */
[C---:B------:R-:W-:Y:S08]  /*72160*/  HMMA.1688.F32.TF32 R64, R100.reuse, R218, R64 ;  /* 0x000000da6440723c */ /* 0x040ff00000081040 */
[----:B---3--:R-:W-:Y:S08]  /*72170*/  HMMA.1688.F32.TF32 R76, R100, R26, R76 ;  /* 0x0000001a644c723c */ /* 0x008ff0000008104c */
[C---:B----4-:R-:W-:Y:S08]  /*72180*/  HMMA.1688.F32.TF32 R84, R240.reuse, R22, R84 ;  /* 0x00000016f054723c */ /* 0x050ff00000081054 */
[C---:B------:R-:W-:Y:S08]  /*72190*/  HMMA.1688.F32.TF32 R88, R240.reuse, R18, R88 ;  /* 0x00000012f058723c */ /* 0x040ff00000081058 */
[C---:B------:R-:W-:Y:S08]  /*721a0*/  HMMA.1688.F32.TF32 R92, R240.reuse, R14, R92 ;  /* 0x0000000ef05c723c */ /* 0x040ff0000008105c */
[C---:B------:R-:W-:Y:S08]  /*721b0*/  HMMA.1688.F32.TF32 R132, R240.reuse, R30, R132 ;  /* 0x0000001ef084723c */ /* 0x040ff00000081084 */
[C---:B------:R-:W-:Y:S08]  /*721c0*/  HMMA.1688.F32.TF32 R136, R240.reuse, R70, R136 ;  /* 0x00000046f088723c */ /* 0x040ff00000081088 */
[C---:B------:R-:W-:Y:S08]  /*721d0*/  HMMA.1688.F32.TF32 R128, R240.reuse, R10, R128 ;  /* 0x0000000af080723c */ /* 0x040ff00000081080 */
[----:B------:R-:W-:Y:S07]  /*721e0*/  HMMA.1688.F32.TF32 R80, R240, R106, R80 ;  /* 0x0000006af050723c */ /* 0x000fee0000081050 */
[----:B------:R-:W-:Y:S04]  /*721f0*/  STL.64 [R1+0x240], R136 ;  /* 0x0002408801007387 */ /* 0x000fe80000100a00 */
[----:B------:R-:W-:Y:S01]  /*72200*/  STL.64 [R1+0x248], R138 ;  /* 0x0002488a01007387 */ /* 0x000fe20000100a00 */
[C---:B------:R-:W-:Y:S03]  /*72210*/  HMMA.1688.F32.TF32 R52, R100.reuse, R118, R52 ;  /* 0x000000766434723c */ /* 0x040fe60000081034 */
[----:B------:R-:W-:Y:S05]  /*72220*/  STL.64 [R1+0x270], R132 ;  /* 0x0002708401007387 */ /* 0x000fea0000100a00 */
[C---:B------:R-:W-:Y:S01]  /*72230*/  HMMA.1688.F32.TF32 R60, R100.reuse, R126, R60 ;  /* 0x0000007e643c723c */ /* 0x040fe2000008103c */
[----:B------:R-:W-:Y:S04]  /*72240*/  STL.64 [R1+0x278], R134 ;  /* 0x0002788601007387 */ /* 0x000fe80000100a00 */
[----:B------:R-:W-:Y:S03]  /*72250*/  STL.64 [R1+0x280], R128 ;  /* 0x0002808001007387 */ /* 0x000fe60000100a00 */
[C---:B------:R-:W-:Y:S01]  /*72260*/  HMMA.1688.F32.TF32 R48, R100.reuse, R114, R48 ;  /* 0x000000726430723c */ /* 0x040fe20000081030 */
[----:B------:R-:W-:Y:S07]  /*72270*/  STL.64 [R1+0x288], R130 ;  /* 0x0002888201007387 */ /* 0x000fee0000100a00 */
[C---:B------:R-:W-:Y:S01]  /*72280*/  HMMA.1688.F32.TF32 R56, R100.reuse, R122, R56 ;  /* 0x0000007a6438723c */ /* 0x040fe20000081038 */
[----:B------:R-:W-:Y:S04]  /*72290*/  STL.64 [R1+0x290], R92 ;  /* 0x0002905c01007387 */ /* 0x000fe80000100a00 */
[----:B------:R-:W-:Y:S03]  /*722a0*/  STL.64 [R1+0x298], R94 ;  /* 0x0002985e01007387 */ /* 0x000fe60000100a00 */
[C---:B------:R-:W-:Y:S01]  /*722b0*/  HMMA.1688.F32.TF32 R40, R100.reuse, R98, R40 ;  /* 0x000000626428723c */ /* 0x040fe20000081028 */
[----:B------:R-:W-:Y:S07]  /*722c0*/  STL.64 [R1+0x2a0], R88 ;  /* 0x0002a05801007387 */ /* 0x000fee0000100a00 */
[C---:B------:R-:W-:Y:S01]  /*722d0*/  HMMA.1688.F32.TF32 R44, R100.reuse, R110, R44 ;  /* 0x0000006e642c723c */ /* 0x040fe2000008102c */
        /* <DEDUP_REMOVED lines=27> */
[----:B------:R-:W-:Y:S04]  /*72490*/  LDS R240, [R252+0xc2380] ;  /* 0x0c238000fcf07984 */ /* 0x000fe80000000800 */
[----:B------:R-:W-:Y:S01]  /*724a0*/  LDS R242, [R252+0xc3380] ;  /* 0x0c338000fcf27984 */ /* 0x000fe20000000800 */
[C---:B--2---:R-:W-:Y:S03]  /*724b0*/  HMMA.1688.F32.TF32 R36, R100.reuse, R10, R220 ;  /* 0x0000000a6424723c */ /* 0x044fe600000810dc */
[----:B------:R-:W-:Y:S04]  /*724c0*/  LDS R241, [R3+0xc2380] ;  /* 0x0c23800003f17984 */ /* 0x000fe80000000800 */
[----:B------:R-:W1:Y:S01]  /*724d0*/  LDS R243, [R3+0xc3380] ;  /* 0x0c33800003f37984 */ /* 0x000e620000000800 */
[C---:B------:R-:W-:Y:S07]  /*724e0*/  HMMA.1688.F32.TF32 R32, R100.reuse, R14, R224 ;  /* 0x0000000e6420723c */ /* 0x040fee00000810e0 */
[----:B------:R-:W-:Y:S04]  /*724f0*/  STL.64 [R1+0x1050], R40 ;  /* 0x0010502801007387 */ /* 0x000fe80000100a00 */
[----:B------:R2:W-:Y:S04]  /*72500*/  STL.64 [R1+0x1058], R42 ;  /* 0x0010582a01007387 */ /* 0x0005e80000100a00 */
[----:B------:R-:W-:Y:S04]  /*72510*/  STL.64 [R1+0x1040], R36 ;  /* 0x0010402401007387 */ /* 0x000fe80000100a00 */
[----:B------:R3:W-:Y:S01]  /*72520*/  STL.64 [R1+0x1048], R38 ;  /* 0x0010482601007387 */ /* 0x0007e20000100a00 */
[C---:B--2---:R-:W-:Y:S03]  /*72530*/  HMMA.1688.F32.TF32 R40, R100.reuse, R18, R232 ;  /* 0x000000126428723c */ /* 0x044fe600000810e8 */
[----:B------:R-:W-:Y:S04]  /*72540*/  STL.64 [R1+0x1030], R32 ;  /* 0x0010302001007387 */ /* 0x000fe80000100a00 */
[----:B------:R2:W-:Y:S01]  /*72550*/  STL.64 [R1+0x1038], R34 ;  /* 0x0010382201007387 */ /* 0x0005e20000100a00 */
[C---:B---3--:R-:W-:Y:S08]  /*72560*/  HMMA.1688.F32.TF32 R36, R100.reuse, R22, R244 ;  /* 0x000000166424723c */ /* 0x048ff000000810f4 */
[-C--:B--2---:R-:W-:Y:S01]  /*72570*/  HMMA.1688.F32.TF32 R32, R100, R106.reuse, R248 ;  /* 0x0000006a6420723c */ /* 0x084fe200000810f8 */
[----:B------:R-:W-:Y:S04]  /*72580*/  LDS R100, [R217+0xc2380] ;  /* 0x0c238000d9647984 */ /* 0x000fe80000000800 */
[----:B------:R2:W-:Y:S04]  /*72590*/  LDS R102, [R217+0xc3380] ;  /* 0x0c338000d9667984 */ /* 0x0005e80000000800 */
[----:B------:R-:W-:Y:S04]  /*725a0*/  STL.64 [R1+0x1020], R40 ;  /* 0x0010202801007387 */ /* 0x000fe80000100a00 */
[----:B------:R-:W-:Y:S04]  /*725b0*/  STL.64 [R1+0x1028], R42 ;  /* 0x0010282a01007387 */ /* 0x000fe80000100a00 */
[----:B------:R-:W-:Y:S04]  /*725c0*/  STL.64 [R1+0x1010], R36 ;  /* 0x0010102401007387 */ /* 0x000fe80000100a00 */
[----:B------:R-:W-:Y:S04]  /*725d0*/  STL.64 [R1+0x1018], R38 ;  /* 0x0010182601007387 */ /* 0x000fe80000100a00 */
[----:B------:R3:W-:Y:S04]  /*725e0*/  STL.64 [R1+0x3f0], R32 ;  /* 0x0003f02001007387 */ /* 0x0007e80000100a00 */
[----:B------:R4:W-:Y:S04]  /*725f0*/  STL.64 [R1+0x3f8], R34 ;  /* 0x0003f82201007387 */ /* 0x0009e80000100a00 */
        /* <DEDUP_REMOVED lines=13> */
[----:B---3--:R-:W3:Y:S04]  /*726d0*/  LDL.LU R32, [R1+0xc00] ;  /* 0x000c000001207983 */ /* 0x008ee80000300800 */
[----:B------:R-:W3:Y:S04]  /*726e0*/  LDL.LU R33, [R1+0xc04] ;  /* 0x000c040001217983 */ /* 0x000ee80000300800 */
[----:B----4-:R-:W3:Y:S04]  /*726f0*/  LDL.LU R34, [R1+0xc08] ;  /* 0x000c080001227983 */ /* 0x010ee80000300800 */
        /* <DEDUP_REMOVED lines=101> */
[C---:B--2---:R-:W-:Y:S03]  /*72d50*/  HMMA.1688.F32.TF32 R64, R236.reuse, R106, R64 ;  /* 0x0000006aec40723c */ /* 0x044fe60000081040 */
[----:B------:R-:W-:Y:S04]  /*72d60*/  LDS R101, [R231+0xc2380] ;  /* 0x0c238000e7657984 */ /* 0x000fe80000000800 */
[----:B------:R-:W2:Y:S01]  /*72d70*/  LDS R103, [R231+0xc3380] ;  /* 0x0c338000e7677984 */ /* 0x000ea20000000800 */
[----:B---3--:R-:W-:Y:S08]  /*72d80*/  HMMA.1688.F32.TF32 R72, R236, R22, R72 ;  /* 0x00000016ec48723c */ /* 0x008ff00000081048 */
[----:B-1----:R-:W-:Y:S08]  /*72d90*/  HMMA.1688.F32.TF32 R56, R240, R6, R56 ;  /* 0x00000006f038723c */ /* 0x002ff00000081038 */
[C---:B----4-:R-:W-:Y:S08]  /*72da0*/  HMMA.1688.F32.TF32 R76, R236.reuse, R18, R76 ;  /* 0x00000012ec4c723c */ /* 0x050ff0000008104c */
        /* <DEDUP_REMOVED lines=15> */
[----:B-1----:R-:W3:Y:S04]  /*72ea0*/  LDL.LU.64 R162, [R1+0x5490] ;  /* 0x0054900001a27983 */ /* 0x002ee80000300a00 */
[----:B------:R-:W3:Y:S04]  /*72eb0*/  LDL.LU.64 R160, [R1+0x5488] ;  /* 0x0054880001a07983 */ /* 0x000ee80000300a00 */
[----:B------:R-:W-:Y:S04]  /*72ec0*/  STL.64 [R1+0xff0], R156 ;  /* 0x000ff09c01007387 */ /* 0x000fe80000100a00 */
[----:B------:R1:W-:Y:S01]  /*72ed0*/  STL.64 [R1+0xff8], R158 ;  /* 0x000ff89e01007387 */ /* 0x0003e20000100a00 */
[----:B------:R-:W-:Y:S03]  /*72ee0*/  HMMA.1688.F32.TF32 R80, R236, R14, R80 ;  /* 0x0000000eec50723c */ /* 0x000fe60000081050 */
[----:B------:R-:W-:Y:S04]  /*72ef0*/  LDS R236, [R252+0xc4080] ;  /* 0x0c408000fcec7984 */ /* 0x000fe80000000800 */
[----:B------:R-:W-:Y:S04]  /*72f00*/  LDS R238, [R252+0xc5080] ;  /* 0x0c508000fcee7984 */ /* 0x000fe80000000800 */
[----:B-1----:R-:W4:Y:S04]  /*72f10*/  LDL.LU.64 R158, [R1+0x5480] ;  /* 0x00548000019e7983 */ /* 0x002f280000300a00 */
[----:B------:R-:W4:Y:S04]  /*72f20*/  LDL.LU.64 R156, [R1+0x5478] ;  /* 0x00547800019c7983 */ /* 0x000f280000300a00 */
[----:B------:R-:W-:Y:S04]  /*72f30*/  STL.64 [R1+0xfe0], R152 ;  /* 0x000fe09801007387 */ /* 0x000fe80000100a00 */
[----:B------:R1:W-:Y:S01]  /*72f40*/  STL.64 [R1+0xfe8], R154 ;  /* 0x000fe89a01007387 */ /* 0x0003e20000100a00 */
[C---:B------:R-:W-:Y:S03]  /*72f50*/  HMMA.1688.F32.TF32 R60, R240.reuse, R26, R60 ;  /* 0x0000001af03c723c */ /* 0x040fe6000008103c */
[----:B------:R-:W-:Y:S04]  /*72f60*/  LDS R237, [R3+0xc4080] ;  /* 0x0c40800003ed7984 */ /* 0x000fe80000000800 */
[----:B------:R-:W-:Y:S04]  /*72f70*/  LDS R239, [R3+0xc5080] ;  /* 0x0c50800003ef7984 */ /* 0x000fe80000000800 */
        /* <DEDUP_REMOVED lines=8> */
[----:B------:R-:W-:Y:S04]  /*73000*/  STL.64 [R1+0xfc8], R146 ;  /* 0x000fc89201007387 */ /* 0x000fe80000100a00 */
[----:B------:R-:W-:Y:S04]  /*73010*/  STL.64 [R1+0xfb0], R140 ;  /* 0x000fb08c01007387 */ /* 0x000fe80000100a00 */
[----:B------:R-:W-:Y:S01]  /*73020*/  STL.64 [R1+0xfb8], R142 ;  /* 0x000fb88e01007387 */ /* 0x000fe20000100a00 */
[C---:B------:R-:W-:Y:S03]  /*73030*/  HMMA.1688.F32.TF32 R48, R240.reuse, R126, R48 ;  /* 0x0000007ef030723c */ /* 0x040fe60000081030 */
        /* <DEDUP_REMOVED lines=35> */
[----:B------:R1:W-:Y:S04]  /*73270*/  STL.64 [R1+0x598], R42 ;  /* 0x0005982a01007387 */ /* 0x0003e80000100a00 */
[----:B------:R-:W-:Y:S04]  /*73280*/  STL.64 [R1+0x5c0], R36 ;  /* 0x0005c02401007387 */ /* 0x000fe80000100a00 */
[----:B------:R1:W-:Y:S02]  /*73290*/  STL.64 [R1+0x5c8], R38 ;  /* 0x0005c82601007387 */ /* 0x0003e40000100a00 */
[C---:B-1----:R-:W-:Y:S08]  /*732a0*/  HMMA.1688.F32.TF32 R40, R240.reuse, R98, R220 ;  /* 0x00000062f028723c */ /* 0x042ff000000810dc */
[C---:B------:R-:W-:Y:S01]  /*732b0*/  HMMA.1688.F32.TF32 R36, R240.reuse, R70, R224 ;  /* 0x00000046f024723c */ /* 0x040fe200000810e0 */
[----:B------:R-:W-:Y:S04]  /*732c0*/  STL.64 [R1+0x5f0], R32 ;  /* 0x0005f02001007387 */ /* 0x000fe80000100a00 */
[----:B------:R1:W-:Y:S10]  /*732d0*/  STL.64 [R1+0x5f8], R34 ;  /* 0x0005f82201007387 */ /* 0x0003f40000100a00 */
[----:B------:R-:W-:Y:S01]  /*732e0*/  STL.64 [R1+0x620], R40 ;  /* 0x0006202801007387 */ /* 0x000fe20000100a00 */
[C---:B-1----:R-:W-:Y:S03]  /*732f0*/  HMMA.1688.F32.TF32 R32, R240.reuse, R30, R232 ;  /* 0x0000001ef020723c */ /* 0x042fe600000810e8 */
[----:B------:R1:W-:Y:S04]  /*73300*/  STL.64 [R1+0x628], R42 ;  /* 0x0006282a01007387 */ /* 0x0003e80000100a00 */
[----:B------:R-:W-:Y:S04]  /*73310*/  STL.64 [R1+0x660], R36 ;  /* 0x0006602401007387 */ /* 0x000fe80000100a00 */
[----:B------:R1:W-:Y:S02]  /*73320*/  STL.64 [R1+0x668], R38 ;  /* 0x0006682601007387 */ /* 0x0003e40000100a00 */
[C---:B-1----:R-:W-:Y:S08]  /*73330*/  HMMA.1688.F32.TF32 R40, R240.reuse, R10, R244 ;  /* 0x0000000af028723c */ /* 0x042ff000000810f4 */
[C---:B------:R-:W-:Y:S02]  /*73340*/  HMMA.1688.F32.TF32 R36, R240.reuse, R14, R248 ;  /* 0x0000000ef024723c */ /* 0x040fe400000810f8 */
[----:B------:R1:W-:Y:S04]  /*73350*/  STL.64 [R1+0x690], R32 ;  /* 0x0006902001007387 */ /* 0x0003e80000100a00 */
[----:B------:R3:W-:Y:S04]  /*73360*/  STL.64 [R1+0x698], R34 ;  /* 0x0006982201007387 */ /* 0x0007e80000100a00 */
[----:B-1----:R-:W2:Y:S05]  /*73370*/  LDL.LU R32, [R1+0x170] ;  /* 0x0001700001207983 */ /* 0x002eaa0000300800 */
[----:B------:R-:W-:Y:S04]  /*73380*/  STL.64 [R1+0x6c0], R40 ;  /* 0x0006c02801007387 */ /* 0x000fe80000100a00 */
[----:B------:R-:W-:Y:S04]  /*73390*/  STL.64 [R1+0x6c8], R42 ;  /* 0x0006c82a01007387 */ /* 0x000fe80000100a00 */
[----:B------:R1:W-:Y:S04]  /*733a0*/  STL.64 [R1+0x6f0], R36 ;  /* 0x0006f02401007387 */ /* 0x0003e80000100a00 */
[----:B------:R1:W-:Y:S04]  /*733b0*/  STL.64 [R1+0x6f8], R38 ;  /* 0x0006f82601007387 */ /* 0x0003e80000100a00 */
[----:B------:R-:W2:Y:S04]  /*733c0*/  LDL.LU R33, [R1+0x174] ;  /* 0x0001740001217983 */ /* 0x000ea80000300800 */
[----:B---3--:R-:W3:Y:S04]  /*733d0*/  LDL.LU R34, [R1+0x178] ;  /* 0x0001780001227983 */ /* 0x008ee80000300800 */
[----:B------:R-:W3:Y:S04]  /*733e0*/  LDL.LU R35, [R1+0x17c] ;  /* 0x00017c0001237983 */ /* 0x000ee80000300800 */
        /* <DEDUP_REMOVED lines=52> */
[----:B--2---:R-:W-:Y:S08]  /*73730*/  HMMA.1688.F32.TF32 R72, R240, R22, R60 ;  /* 0x00000016f048723c */ /* 0x004ff0000008103c */
[----:B------:R-:W-:Y:S08]  /*73740*/  HMMA.1688.F32.TF32 R60, R100, R26, R232 ;  /* 0x0000001a643c723c */ /* 0x000ff000000810e8 */
[C---:B---3--:R-:W-:Y:S08]  /*73750*/  HMMA.1688.F32.TF32 R76, R240.reuse, R18, R64 ;  /* 0x00000012f04c723c */ /* 0x048ff00000081040 */
[----:B----4-:R-:W-:Y:S01]  /*73760*/  HMMA.1688.F32.TF32 R64, R240, R106, R224 ;  /* 0x0000006af040723c */ /* 0x010fe200000810e0 */
[----:B------:R-:W-:-:S07]  /*73770*/  MOV R235, R4 ;  /* 0x0000000400eb7202 */ /* 0x000fce0000000f00 */
[C---:B------:R-:W-:Y:S07]  /*73780*/  HMMA.1688.F32.TF32 R52, R100.reuse, R218, R52 ;  /* 0x000000da6434723c */ /* 0x040fee0000081034 */
[----:B------:R-:W-:Y:S04]  /*73790*/  STL.64 [R1+0x720], R76 ;  /* 0x0007204c01007387 */ /* 0x000fe80000100a00 */
[----:B------:R-:W-:Y:S04]  /*737a0*/  STL.64 [R1+0x728], R78 ;  /* 0x0007284e01007387 */ /* 0x000fe80000100a00 */
[----:B------:R-:W-:Y:S04]  /*737b0*/  STL.64 [R1+0x760], R72 ;  /* 0x0007604801007387 */ /* 0x000fe80000100a00 */
[----:B------:R-:W-:Y:S04]  /*737c0*/  STL.64 [R1+0x768], R74 ;  /* 0x0007684a01007387 */ /* 0x000fe80000100a00 */
[----:B------:R-:W2:Y:S04]  /*737d0*/  LDL.LU R224, [R1+0xdc0] ;  /* 0x000dc00001e07983 */ /* 0x000ea80000300800 */
[----:B------:R-:W-:Y:S04]  /*737e0*/  STL.64 [R1+0x750], R64 ;  /* 0x0007504001007387 */ /* 0x000fe80000100a00 */
[----:B------:R-:W-:Y:S04]  /*737f0*/  STL.64 [R1+0x758], R66 ;  /* 0x0007584201007387 */ /* 0x000fe80000100a00 */
[----:B------:R-:W-:Y:S04]  /*73800*/  STL.64 [R1+0x740], R60 ;  /* 0x0007403c01007387 */ /* 0x000fe80000100a00 */
[----:B------:R-:W-:Y:S04]  /*73810*/  STL.64 [R1+0x748], R62 ;  /* 0x0007483e01007387 */ /* 0x000fe80000100a00 */
[----:B------:R-:W2:Y:S04]  /*73820*/  LDL.LU R225, [R1+0xdc4] ;  /* 0x000dc40001e17983 */ /* 0x000ea80000300800 */
[----:B------:R-:W2:Y:S04]  /*73830*/  LDL.LU R226, [R1+0xdc8] ;  /* 0x000dc80001e27983 */ /* 0x000ea80000300800 */
[----:B------:R-:W2:Y:S04]  /*73840*/  LDL.LU R227, [R1+0xdcc] ;  /* 0x000dcc0001e37983 */ /* 0x000ea80000300800 */
[----:B------:R-:W3:Y:S04]  /*73850*/  LDL.LU R232, [R1+0xdd0] ;  /* 0x000dd00001e87983 */ /* 0x000ee80000300800 */
[----:B------:R-:W4:Y:S01]  /*73860*/  LDL R4, [R1+0x301c] ;  /* 0x00301c0001047983 */ /* 0x000f220000100800 */
[----:B------:R-:W-:Y:S01]  /*73870*/  HMMA.1688.F32.TF32 R56, R100, R6, R56 ;  /* 0x000000066438723c */ /* 0x000fe20000081038 */
[----:B------:R-:W-:-:S02]  /*73880*/  IMAD.MOV.U32 R233, RZ, RZ, R217 ;  /* 0x000000ffffe97224 */ /* 0x000fc400078e00d9 */
[----:B------:R-:W-:Y:S01]  /*73890*/  IMAD.MOV.U32 R234, RZ, RZ, R216 ;  /* 0x000000ffffea7224 */ /* 0x000fe200078e00d8 */
[----:B------:R-:W-:Y:S04]  /*738a0*/  LDS R218, [R252+0xc5000] ;  /* 0x0c500000fcda7984 */ /* 0x000fe80000000800 */
[----:B------:R-:W-:Y:S04]  /*738b0*/  LDS R216, [R252+0xc4000] ;  /* 0x0c400000fcd87984 */ /* 0x000fe80000000800 */
[----:B------:R-:W-:Y:S04]  /*738c0*/  LDS R217, [R3+0xc4000] ;  /* 0x0c40000003d97984 */ /* 0x000fe80000000800 */
[----:B------:R-:W-:Y:S04]  /*738d0*/  LDS R219, [R3+0xc5000] ;  /* 0x0c50000003db7984 */ /* 0x000fe80000000800 */
[----:B------:R-:W-:Y:S04]  /*738e0*/  LDS R241, [R231+0xc4000] ;  /* 0x0c400000e7f17984 */ /* 0x000fe80000000800 */
[----:B------:R-:W-:Y:S04]  /*738f0*/  STL.64 [R1+0x710], R56 ;  /* 0x0007103801007387 */ /* 0x000fe80000100a00 */
[----:B------:R1:W-:Y:S04]  /*73900*/  STL.64 [R1+0x718], R58 ;  /* 0x0007183a01007387 */ /* 0x0003e80000100a00 */
[----:B------:R-:W-:Y:S04]  /*73910*/  STL.64 [R1+0x6e0], R52 ;  /* 0x0006e03401007387 */ /* 0x000fe80000100a00 */
[----:B------:R1:W-:Y:S02]  /*73920*/  STL.64 [R1+0x6e8], R54 ;  /* 0x0006e83601007387 */ /* 0x0003e40000100a00 */
[C---:B-1----:R-:W-:Y:S02]  /*73930*/  HMMA.1688.F32.TF32 R56, R100.reuse, R126, R244 ;  /* 0x0000007e6438723c */ /* 0x042fe400000810f4 */
[----:B------:R-:W-:Y:S06]  /*73940*/  LDS R243, [R231+0xc5000] ;  /* 0x0c500000e7f37984 */ /* 0x000fec0000000800 */
[C---:B------:R-:W-:Y:S11]  /*73950*/  HMMA.1688.F32.TF32 R52, R100.reuse, R122, R248 ;  /* 0x0000007a6434723c */ /* 0x040ff600000810f8 */
[----:B------:R-:W-:Y:S04]  /*73960*/  @!UPT UIADD3 URZ, URZ, URZ, URZ ;  /* 0x0000003f3f3ff290 */ /* 0x000fe8000fffe03f */
[----:B------:R-:W-:Y:S04]  /*73970*/  STL.64 [R1+0x6b0], R56 ;  /* 0x0006b03801007387 */ /* 0x000fe80000100a00 */
[----:B------:R-:W-:Y:S04]  /*73980*/  STL.64 [R1+0x6b8], R58 ;  /* 0x0006b83a01007387 */ /* 0x000fe80000100a00 */
[----:B------:R-:W-:Y:S04]  /*73990*/  STL.64 [R1+0x680], R52 ;  /* 0x0006803401007387 */ /* 0x000fe80000100a00 */
[----:B------:R1:W-:Y:S02]  /*739a0*/  STL.64 [R1+0x688], R54 ;  /* 0x0006883601007387 */ /* 0x0003e40000100a00 */
[C---:B-1----:R-:W-:Y:S08]  /*739b0*/  HMMA.1688.F32.TF32 R52, R100.reuse, R118, R48 ;  /* 0x000000766434723c */ /* 0x042ff00000081030 */
[C---:B------:R-:W-:Y:S08]  /*739c0*/  HMMA.1688.F32.TF32 R48, R100.reuse, R114, R44 ;  /* 0x000000726430723c */ /* 0x040ff0000008102c */
[C---:B------:R-:W-:Y:S08]  /*739d0*/  HMMA.1688.F32.TF32 R44, R100.reuse, R110, R40 ;  /* 0x0000006e642c723c */ /* 0x040ff00000081028 */
[C---:B------:R-:W-:Y:S08]  /*739e0*/  HMMA.1688.F32.TF32 R40, R100.reuse, R98, R36 ;  /* 0x000000626428723c */ /* 0x040ff00000081024 */
[C---:B------:R-:W-:Y:S08]  /*739f0*/  HMMA.1688.F32.TF32 R36, R100.reuse, R70, R32 ;  /* 0x000000466424723c */ /* 0x040ff00000081020 */
[----:B------:R-:W-:Y:S01]  /*73a00*/  HMMA.1688.F32.TF32 R32, R100, R30, R220 ;  /* 0x0000001e6420723c */ /* 0x000fe200000810dc */
[----:B------:R-:W-:Y:S04]  /*73a10*/  STL.64 [R1+0x650], R52 ;  /* 0x0006503401007387 */ /* 0x000fe80000100a00 */
[----:B------:R-:W-:Y:S04]  /*73a20*/  STL.64 [R1+0x658], R54 ;  /* 0x0006583601007387 */ /* 0x000fe80000100a00 */
[----:B------:R-:W-:Y:S04]  /*73a30*/  STL.64 [R1+0x640], R48 ;  /* 0x0006403001007387 */ /* 0x000fe80000100a00 */
[----:B------:R-:W-:Y:S04]  /*73a40*/  STL.64 [R1+0x648], R50 ;  /* 0x0006483201007387 */ /* 0x000fe80000100a00 */
[----:B------:R-:W-:Y:S04]  /*73a50*/  STL.64 [R1+0x610], R44 ;  /* 0x0006102c01007387 */ /* 0x000fe80000100a00 */
[----:B------:R-:W-:Y:S04]  /*73a60*/  STL.64 [R1+0x618], R46 ;  /* 0x0006182e01007387 */ /* 0x000fe80000100a00 */
[----:B------:R-:W-:Y:S01]  /*73a70*/  STL.64 [R1+0x5e0], R40 ;  /* 0x0005e02801007387 */ /* 0x000fe20000100a00 */
[----:B------:R-:W-:-:S03]  /*73a80*/  IMAD.MOV.U32 R251, RZ, RZ, R5 ;  /* 0x000000fffffb7224 */ /* 0x000fc600078e0005 */
[----:B------:R-:W-:Y:S04]  /*73a90*/  STL.64 [R1+0x5e8], R42 ;  /* 0x0005e82a01007387 */ /* 0x000fe80000100a00 */
[----:B------:R-:W-:Y:S01]  /*73aa0*/  STL.64 [R1+0x5b0], R36 ;  /* 0x0005b02401007387 */ /* 0x000fe20000100a00 */
[----:B------:R-:W-:-:S03]  /*73ab0*/  IMAD.MOV.U32 R249, RZ, RZ, R9 ;  /* 0x000000fffff97224 */ /* 0x000fc600078e0009 */
[----:B------:R-:W-:Y:S01]  /*73ac0*/  STL.64 [R1+0x5b8], R38 ;  /* 0x0005b82601007387 */ /* 0x000fe20000100a00 */
[----:B------:R-:W-:-:S03]  /*73ad0*/  IMAD.MOV.U32 R250, RZ, RZ, R8 ;  /* 0x000000fffffa7224 */ /* 0x000fc600078e0008 */
[----:B------:R-:W-:Y:S04]  /*73ae0*/  STL.64 [R1+0x580], R32 ;  /* 0x0005802001007387 */ /* 0x000fe80000100a00 */
[----:B------:R2:W-:Y:S01]  /*73af0*/  STL.64 [R1+0x588], R34 ;  /* 0x0005882201007387 */ /* 0x0005e20000100a00 */
[----:B------:R-:W-:Y:S02]  /*73b00*/  IMAD.MOV.U32 R244, RZ, RZ, R121 ;  /* 0x000000fffff47224 */ /* 0x000fe400078e0079 */
[----:B------:R-:W-:Y:S02]  /*73b10*/  IMAD.MOV.U32 R245, RZ, RZ, R120 ;  /* 0x000000fffff57224 */ /* 0x000fe400078e0078 */
[----:B------:R-:W-:Y:S02]  /*73b20*/  IMAD.MOV.U32 R246, RZ, RZ, R97 ;  /* 0x000000fffff67224 */ /* 0x000fe400078e0061 */
[----:B------:R-:W-:Y:S01]  /*73b30*/  IMAD.MOV.U32 R247, RZ, RZ, R96 ;  /* 0x000000fffff77224 */ /* 0x000fe200078e0060 */
[----:B------:R-:W-:Y:S01]  /*73b40*/  MOV R248, R69 ;  /* 0x0000004500f87202 */ /* 0x000fe20000000f00 */
[----:B--2---:R-:W-:Y:S01]  /*73b50*/  HMMA.1688.F32.TF32 R32, R100, R10, R224 ;  /* 0x0000000a6420723c */ /* 0x004fe200000810e0 */
[----:B----4-:R-:W-:-:S05]  /*73b60*/  IMAD R0, R0, 0x40000, R4 ;  /* 0x0004000000007824 */ /* 0x010fca00078e0204 */
[----:B------:R-:W1:Y:S04]  /*73b70*/  LDSM.16.M88.4 R4, [R0] ;  /* 0x000000000004783b */ /* 0x000e680000000200 */
[----:B------:R-:W2:Y:S04]  /*73b80*/  LDSM.16.M88.4 R8, [R0+0x4000] ;  /* 0x004000000008783b */ /* 0x000ea80000000200 */
[----:B------:R-:W-:Y:S04]  /*73b90*/  LDSM.16.M88.4 R96, [R0+0x20000] ;  /* 0x020000000060783b */ /* 0x000fe80000000200 */
[----:B------:R-:W-:Y:S04]  /*73ba0*/  LDSM.16.M88.4 R120, [R0+0x38000] ;  /* 0x038000000078783b */ /* 0x000fe80000000200 */
[----:B-1----:R-:W-:Y:S04]  /*73bb0*/  STL [R1+0x5078], R6 ;  /* 0x0050780601007387 */ /* 0x002fe80000100800 */
[----:B------:R-:W-:Y:S04]  /*73bc0*/  STL [R1+0x5074], R7 ;  /* 0x0050740701007387 */ /* 0x000fe80000100800 */
[----:B--2---:R-:W-:Y:S04]  /*73bd0*/  STL [R1+0x507c], R10 ;  /* 0x00507c0a01007387 */ /* 0x004fe80000100800 */
[----:B------:R-:W-:Y:S04]  /*73be0*/  STL.64 [R1+0x570], R32 ;  /* 0x0005702001007387 */ /* 0x000fe80000100a00 */
[----:B------:R3:W-:Y:S02]  /*73bf0*/  STL.64 [R1+0x578], R34 ;  /* 0x0005782201007387 */ /* 0x0007e40000100a00 */
[----:B---3--:R-:W-:Y:S02]  /*73c00*/  HMMA.1688.F32.TF32 R32, R100, R14, R232 ;  /* 0x0000000e6420723c */ /* 0x008fe400000810e8 */
[----:B------:R-:W-:Y:S05]  /*73c10*/  STL [R1+0x5070], R11 ;  /* 0x0050700b01007387 */ /* 0x000fea0000100800 */
[----:B------:R-:W-:-:S02]  /*73c20*/  IMAD.MOV.U32 R234, RZ, RZ, R13 ;  /* 0x000000ffffea7224 */ /* 0x000fc400078e000d */
[----:B------:R-:W-:Y:S01]  /*73c30*/  IMAD.MOV.U32 R235, RZ, RZ, R12 ;  /* 0x000000ffffeb7224 */ /* 0x000fe200078e000c */
[----:B------:R-:W-:Y:S01]  /*73c40*/  MOV R232, R17 ;  /* 0x0000001100e87202 */ /* 0x000fe20000000f00 */
[----:B------:R-:W1:Y:S01]  /*73c50*/  LDSM.16.M88.4 R12, [R0+0x8000] ;  /* 0x00800000000c783b */ /* 0x000e620000000200 */
[----:B------:R-:W-:-:S11]  /*73c60*/  IMAD.MOV.U32 R233, RZ, RZ, R16 ;  /* 0x000000ffffe97224 */ /* 0x000fd600078e0010 */
[----:B------:R-:W-:Y:S04]  /*73c70*/  STL.64 [R1+0x4f0], R32 ;  /* 0x0004f02001007387 */ /* 0x000fe80000100a00 */
[----:B------:R2:W-:Y:S02]  /*73c80*/  STL.64 [R1+0x4f8], R34 ;  /* 0x0004f82201007387 */ /* 0x0005e40000100a00 */
[----:B--2---:R-:W-:Y:S02]  /*73c90*/  HMMA.1688.F32.TF32 R32, R100, R18, R244 ;  /* 0x000000126420723c */ /* 0x004fe400000810f4 */
[----:B------:R-:W2:Y:S04]  /*73ca0*/  LDSM.16.M88.4 R16, [R0+0xc000] ;  /* 0x00c000000010783b */ /* 0x000ea80000000200 */
[----:B-1----:R-:W-:Y:S04]  /*73cb0*/  STL [R1+0x5084], R14 ;  /* 0x0050840e01007387 */ /* 0x002fe80000100800 */
[----:B------:R-:W-:Y:S01]  /*73cc0*/  STL [R1+0x5080], R15 ;  /* 0x0050800f01007387 */ /* 0x000fe20000100800 */
[----:B------:R-:W-:Y:S01]  /*73cd0*/  IMAD.MOV.U32 R247, RZ, RZ, R25 ;  /* 0x000000fffff77224 */ /* 0x000fe200078e0019 */
[----:B------:R-:W-:Y:S01]  /*73ce0*/  MOV R245, R29 ;  /* 0x0000001d00f57202 */ /* 0x000fe20000000f00 */
[----:B------:R-:W-:-:S02]  /*73cf0*/  IMAD.MOV.U32 R246, RZ, RZ, R28 ;  /* 0x000000fffff67224 */ /* 0x000fc400078e001c */
[----:B------:R-:W-:Y:S01]  /*73d00*/  LDSM.16.M88.4 R28, [R0+0x18000] ;  /* 0x01800000001c783b */ /* 0x000fe20000000200 */
[----:B------:R-:W-:-:S03]  /*73d10*/  IMAD.MOV.U32 R244, RZ, RZ, R68 ;  /* 0x000000fffff47224 */ /* 0x000fc600078e0044 */
[----:B------:R-:W-:Y:S04]  /*73d20*/  LDSM.16.M88.4 R68, [R0+0x1c000] ;  /* 0x01c000000044783b */ /* 0x000fe80000000200 */
[----:B--2---:R-:W-:Y:S04]  /*73d30*/  STL [R1+0x506c], R18 ;  /* 0x00506c1201007387 */ /* 0x004fe80000100800 */
[----:B------:R-:W-:Y:S04]  /*73d40*/  STL.64 [R1+0x480], R32 ;  /* 0x0004802001007387 */ /* 0x000fe80000100a00 */
[----:B------:R1:W-:Y:S02]  /*73d50*/  STL.64 [R1+0x488], R34 ;  /* 0x0004882201007387 */ /* 0x0003e40000100a00 */
[C---:B-1----:R-:W-:Y:S07]  /*73d60*/  HMMA.1688.F32.TF32 R32, R100.reuse, R22, R248 ;  /* 0x000000166420723c */ /* 0x042fee00000810f8 */
[----:B------:R-:W-:Y:S01]  /*73d70*/  IMAD.MOV.U32 R249, RZ, RZ, R21 ;  /* 0x000000fffff97224 */ /* 0x000fe200078e0015 */
[----:B------:R-:W-:Y:S01]  /*73d80*/  MOV R250, R20 ;  /* 0x0000001400fa7202 */ /* 0x000fe20000000f00 */
[----:B------:R-:W-:Y:S01]  /*73d90*/  IMAD.MOV.U32 R248, RZ, RZ, R24 ;  /* 0x000000fffff87224 */ /* 0x000fe200078e0018 */
[----:B------:R-:W1:Y:S04]  /*73da0*/  LDSM.16.M88.4 R20, [R0+0x10000] ;  /* 0x010000000014783b */ /* 0x000e680000000200 */
[----:B------:R-:W2:Y:S04]  /*73db0*/  LDSM.16.M88.4 R24, [R0+0x14000] ;  /* 0x014000000018783b */ /* 0x000ea80000000200 */
[----:B------:R-:W-:Y:S05]  /*73dc0*/  STL [R1+0x5068], R19 ;  /* 0x0050681301007387 */ /* 0x000fea0000100800 */
[----:B------:R-:W-:Y:S04]  /*73dd0*/  STL.64 [R1+0x450], R32 ;  /* 0x0004502001007387 */ /* 0x000fe80000100a00 */
[----:B------:R3:W-:Y:S02]  /*73de0*/  STL.64 [R1+0x458], R34 ;  /* 0x0004582201007387 */ /* 0x0007e40000100a00 */
[----:B---3--:R-:W-:Y:S02]  /*73df0*/  HMMA.1688.F32.TF32 R32, R100, R106, R232 ;  /* 0x0000006a6420723c */ /* 0x008fe400000810e8 */
[----:B------:R-:W3:Y:S04]  /*73e00*/  LDSM.16.M88.4 R100, [R0+0x24000] ;  /* 0x024000000064783b */ /* 0x000ee80000000200 */
[----:B-1----:R-:W-:Y:S04]  /*73e10*/  STL [R1+0x508c], R22 ;  /* 0x00508c1601007387 */ /* 0x002fe80000100800 */
[----:B------:R-:W-:Y:S04]  /*73e20*/  STL [R1+0x5088], R23 ;  /* 0x0050881701007387 */ /* 0x000fe80000100800 */
[----:B--2---:R-:W-:Y:S04]  /*73e30*/  STL [R1+0x5094], R26 ;  /* 0x0050941a01007387 */ /* 0x004fe80000100800 */
[----:B------:R-:W-:Y:S04]  /*73e40*/  STL [R1+0x5090], R27 ;  /* 0x0050901b01007387 */ /* 0x000fe80000100800 */
[----:B------:R-:W-:Y:S04]  /*73e50*/  STL [R1+0x509c], R30 ;  /* 0x00509c1e01007387 */ /* 0x000fe80000100800 */
[----:B------:R-:W-:Y:S04]  /*73e60*/  STL [R1+0x5098], R31 ;  /* 0x0050981f01007387 */ /* 0x000fe80000100800 */
[----:B------:R-:W-:Y:S01]  /*73e70*/  STL [R1+0x50a4], R70 ;  /* 0x0050a44601007387 */ /* 0x000fe20000100800 */
[----:B------:R-:W-:-:S03]  /*73e80*/  IMAD.MOV.U32 R251, RZ, RZ, R2 ;  /* 0x000000fffffb7224 */ /* 0x000fc600078e0002 */
[----:B------:R-:W-:Y:S01]  /*73e90*/  STL [R1+0x50a0], R71 ;  /* 0x0050a04701007387 */ /* 0x000fe20000100800 */
[----:B------:R-:W-:-:S03]  /*73ea0*/  IMAD.MOV.U32 R2, RZ, RZ, R35 ;  /* 0x000000ffff027224 */ /* 0x000fc600078e0023 */
[----:B------:R-:W-:Y:S04]  /*73eb0*/  STL [R1+0x50ac], R98 ;  /* 0x0050ac6201007387 */ /* 0x000fe80000100800 */
[----:B------:R-:W-:Y:S04]  /*73ec0*/  STL [R1+0x50a8], R99 ;  /* 0x0050a86301007387 */ /* 0x000fe80000100800 */
[----:B------:R-:W-:Y:S04]  /*73ed0*/  STL.64 [R1+0x410], R32 ;  /* 0x0004102001007387 */ /* 0x000fe80000100a00 */
[----:B------:R1:W-:Y:S01]  /*73ee0*/  STL [R1+0x418], R34 ;  /* 0x0004182201007387 */ /* 0x0003e20000100800 */
[----:B------:R-:W-:Y:S01]  /*73ef0*/  MOV R234, R113 ;  /* 0x0000007100ea7202 */ /* 0x000fe20000000f00 */
[----:B------:R-:W-:-:S02]  /*73f00*/  IMAD.MOV.U32 R235, RZ, RZ, R112 ;  /* 0x000000ffffeb7224 */ /* 0x000fc400078e0070 */
[----:B------:R-:W-:Y:S01]  /*73f10*/  LDSM.16.M88.4 R112, [R0+0x30000] ;  /* 0x030000000070783b */ /* 0x000fe20000000200 */
[----:B-1----:R-:W-:Y:S01]  /*73f20*/  HMMA.1688.F32.TF32 R32, R216, R4, R244 ;  /* 0x00000004d820723c */ /* 0x002fe200000810f4 */
[----:B------:R-:W-:-:S06]  /*73f30*/  IMAD.MOV.U32 R232, RZ, RZ, R117 ;  /* 0x000000ffffe87224 */ /* 0x000fcc00078e0075 */
[----:B------:R-:W-:Y:S01]  /*73f40*/  IMAD.MOV.U32 R246, RZ, RZ, R105 ;  /* 0x000000fffff67224 */ /* 0x000fe200078e0069 */
[----:B------:R-:W-:Y:S01]  /*73f50*/  MOV R247, R104 ;  /* 0x0000006800f77202 */ /* 0x000fe20000000f00 */
[----:B------:R-:W-:Y:S01]  /*73f60*/  IMAD.MOV.U32 R244, RZ, RZ, R109 ;  /* 0x000000fffff47224 */ /* 0x000fe200078e006d */
[----:B------:R-:W1:Y:S01]  /*73f70*/  LDSM.16.M88.4 R104, [R0+0x28000] ;  /* 0x028000000068783b */ /* 0x000e620000000200 */
[----:B------:R-:W-:-:S03]  /*73f80*/  IMAD.MOV.U32 R245, RZ, RZ, R108 ;  /* 0x000000fffff57224 */ /* 0x000fc600078e006c */
[----:B------:R-:W2:Y:S01]  /*73f90*/  LDSM.16.M88.4 R108, [R0+0x2c000] ;  /* 0x02c00000006c783b */ /* 0x000ea20000000200 */
[----:B------:R-:W-:-:S03]  /*73fa0*/  IMAD.MOV.U32 R233, RZ, RZ, R116 ;  /* 0x000000ffffe97224 */ /* 0x000fc600078e0074 */
[----:B------:R-:W4:Y:S04]  /*73fb0*/  LDSM.16.M88.4 R116, [R0+0x34000] ;  /* 0x034000000074783b */ /* 0x000f280000000200 */
[----:B------:R3:W-:Y:S04]  /*73fc0*/  STL [R1+0x51c8], R2 ;  /* 0x0051c80201007387 */ /* 0x0007e80000100800 */
[----:B---3--:R-:W3:Y:S04]  /*73fd0*/  LDL R2, [R1+0xb30] ;  /* 0x000b300001027983 */ /* 0x008ee80000100800 */
[----:B------:R-:W-:Y:S04]  /*73fe0*/  STL [R1+0x50b4], R102 ;  /* 0x0050b46601007387 */ /* 0x000fe80000100800 */
[----:B------:R-:W-:Y:S04]  /*73ff0*/  STL [R1+0x50b0], R103 ;  /* 0x0050b06701007387 */ /* 0x000fe80000100800 */
[----:B------:R-:W-:Y:S04]  /*74000*/  STL.64 [R1+0x440], R32 ;  /* 0x0004402001007387 */ /* 0x000fe80000100a00 */
[----:B------:R1:W-:Y:S02]  /*74010*/  STL.64 [R1+0x448], R34 ;  /* 0x0004482201007387 */ /* 0x0003e40000100a00 */
[----:B-1----:R-:W-:Y:S02]  /*74020*/  HMMA.1688.F32.TF32 R32, R216, R8, R248 ;  /* 0x00000008d820723c */ /* 0x002fe400000810f8 */
[----:B------:R-:W-:Y:S04]  /*74030*/  STL [R1+0x50bc], R106 ;  /* 0x0050bc6a01007387 */ /* 0x000fe80000100800 */
[----:B------:R-:W-:Y:S04]  /*74040*/  STL [R1+0x50b8], R107 ;  /* 0x0050b86b01007387 */ /* 0x000fe80000100800 */
[----:B--2---:R-:W-:Y:S04]  /*74050*/  STL [R1+0x50c4], R110 ;  /* 0x0050c46e01007387 */ /* 0x004fe80000100800 */
[----:B------:R-:W-:Y:S04]  /*74060*/  STL [R1+0x50c0], R111 ;  /* 0x0050c06f01007387 */ /* 0x000fe80000100800 */
[----:B------:R-:W-:Y:S04]  /*74070*/  STL [R1+0x50cc], R114 ;  /* 0x0050cc7201007387 */ /* 0x000fe80000100800 */
[----:B------:R-:W-:Y:S04]  /*74080*/  STL [R1+0x50c8], R115 ;  /* 0x0050c87301007387 */ /* 0x000fe80000100800 */
[----:B----4-:R-:W-:Y:S04]  /*74090*/  STL [R1+0x50d4], R118 ;  /* 0x0050d47601007387 */ /* 0x010fe80000100800 */
[----:B------:R-:W-:Y:S04]  /*740a0*/  STL [R1+0x50d0], R119 ;  /* 0x0050d07701007387 */ /* 0x000fe80000100800 */
[----:B------:R-:W-:Y:S04]  /*740b0*/  STL [R1+0x50dc], R122 ;  /* 0x0050dc7a01007387 */ /* 0x000fe80000100800 */
[----:B------:R-:W-:Y:S04]  /*740c0*/  STL [R1+0x50d8], R123 ;  /* 0x0050d87b01007387 */ /* 0x000fe80000100800 */
[----:B------:R-:W2:Y:S04]  /*740d0*/  LDL.LU R248, [R1+0xf00] ;  /* 0x000f000001f87983 */ /* 0x000ea80000300800 */
[----:B------:R-:W-:Y:S04]  /*740e0*/  STL.64 [R1+0x470], R32 ;  /* 0x0004702001007387 */ /* 0x000fe80000100a00 */
[----:B------:R1:W-:Y:S04]  /*740f0*/  STL.64 [R1+0x478], R34 ;  /* 0x0004782201007387 */ /* 0x0003e80000100a00 */
[----:B------:R-:W2:Y:S01]  /*74100*/  LDL.LU R249, [R1+0xf04] ;  /* 0x000f040001f97983 */ /* 0x000ea20000300800 */
[----:B------:R-:W-:-:S02]  /*74110*/  IMAD.MOV.U32 R250, RZ, RZ, R125 ;  /* 0x000000fffffa7224 */ /* 0x000fc400078e007d */
[----:B------:R-:W-:Y:S02]  /*74120*/  IMAD.MOV.U32 R251, RZ, RZ, R124 ;  /* 0x000000fffffb7224 */ /* 0x000fe400078e007c */
[----:B------:R-:W4:Y:S01]  /*74130*/  LDSM.16.M88.4 R124, [R0+0x3c000] ;  /* 0x03c00000007c783b */ /* 0x000f220000000200 */
[----:B-1----:R-:W-:Y:S03]  /*74140*/  HMMA.1688.F32.TF32 R32, R216, R12, R232 ;  /* 0x0000000cd820723c */ /* 0x002fe600000810e8 */
[----:B----4-:R-:W-:Y:S04]  /*74150*/  STL [R1+0x50e4], R126 ;  /* 0x0050e47e01007387 */ /* 0x010fe80000100800 */
[----:B------:R1:W-:Y:S04]  /*74160*/  STL [R1+0x50e0], R127 ;  /* 0x0050e07f01007387 */ /* 0x0003e80000100800 */
[----:B------:R-:W-:Y:S04]  /*74170*/  STL [R1+0x4b60], R0 ;  /* 0x004b600001007387 */ /* 0x000fe80000100800 */
[----:B------:R-:W4:Y:S04]  /*74180*/  LDL.LU R232, [R1+0xef0] ;  /* 0x000ef00001e87983 */ /* 0x000f280000300800 */
[----:B------:R-:W4:Y:S04]  /*74190*/  LDL.LU R233, [R1+0xef4] ;  /* 0x000ef40001e97983 */ /* 0x000f280000300800 */
[----:B------:R-:W4:Y:S04]  /*741a0*/  LDL.LU R234, [R1+0xef8] ;  /* 0x000ef80001ea7983 */ /* 0x000f280000300800 */
[----:B------:R-:W4:Y:S01]  /*741b0*/  LDL.LU R235, [R1+0xefc] ;  /* 0x000efc0001eb7983 */ /* 0x000f220000300800 */
[----:B------:R-:W-:Y:S01]  /*741c0*/  IMAD.MOV.U32 R110, RZ, RZ, R35 ;  /* 0x000000ffff6e7224 */ /* 0x000fe200078e0023 */
[----:B------:R-:W-:Y:S01]  /*741d0*/  MOV R115, R34 ;  /* 0x0000002200737202 */ /* 0x000fe20000000f00 */
[----:B------:R-:W-:-:S02]  /*741e0*/  IMAD.MOV.U32 R114, RZ, RZ, R33 ;  /* 0x000000ffff727224 */ /* 0x000fc400078e0021 */
[----:B------:R-:W-:Y:S01]  /*741f0*/  IMAD.MOV.U32 R119, RZ, RZ, R32 ;  /* 0x000000ffff777224 */ /* 0x000fe200078e0020 */
[----:B------:R-:W-:Y:S01]  /*74200*/  STL [R1+0x50f4], R110 ;  /* 0x0050f46e01007387 */ /* 0x000fe20000100800 */
[----:B------:R-:W-:Y:S03]  /*74210*/  HMMA.1688.F32.TF32 R32, R216, R16, R244 ;  /* 0x00000010d820723c */ /* 0x000fe600000810f4 */
[----:B------:R1:W-:Y:S04]  /*74220*/  STL [R1+0x50f0], R115 ;  /* 0x0050f07301007387 */ /* 0x0003e80000100800 */
[----:B------:R1:W-:Y:S04]  /*74230*/  STL [R1+0x50ec], R114 ;  /* 0x0050ec7201007387 */ /* 0x0003e80000100800 */
[----:B------:R1:W-:Y:S04]  /*74240*/  STL [R1+0x50e8], R119 ;  /* 0x0050e87701007387 */ /* 0x0003e80000100800 */
[----:B------:R-:W4:Y:S04]  /*74250*/  LDL.LU R244, [R1+0xee0] ;  /* 0x000ee00001f47983 */ /* 0x000f280000300800 */
[----:B------:R-:W4:Y:S04]  /*74260*/  LDL.LU R245, [R1+0xee4] ;  /* 0x000ee40001f57983 */ /* 0x000f280000300800 */
[----:B------:R-:W4:Y:S04]  /*74270*/  LDL.LU R246, [R1+0xee8] ;  /* 0x000ee80001f67983 */ /* 0x000f280000300800 */
[----:B------:R-:W4:Y:S01]  /*74280*/  LDL.LU R247, [R1+0xeec] ;  /* 0x000eec0001f77983 */ /* 0x000f220000300800 */
[----:B------:R-:W-:Y:S01]  /*74290*/  MOV R118, R35 ;  /* 0x0000002300767202 */ /* 0x000fe20000000f00 */
[----:B------:R-:W-:-:S02]  /*742a0*/  IMAD.MOV.U32 R123, RZ, RZ, R34 ;  /* 0x000000ffff7b7224 */ /* 0x000fc400078e0022 */
[----:B------:R-:W-:Y:S02]  /*742b0*/  IMAD.MOV.U32 R122, RZ, RZ, R33 ;  /* 0x000000ffff7a7224 */ /* 0x000fe400078e0021 */
[----:B-1----:R-:W-:Y:S01]  /*742c0*/  IMAD.MOV.U32 R127, RZ, RZ, R32 ;  /* 0x000000ffff7f7224 */ /* 0x002fe200078e0020 */
[----:B------:R-:W-:Y:S04]  /*742d0*/  STL [R1+0x5104], R118 ;  /* 0x0051047601007387 */ /* 0x000fe80000100800 */
[----:B------:R-:W-:Y:S04]  /*742e0*/  STL [R1+0x5100], R123 ;  /* 0x0051007b01007387 */ /* 0x000fe80000100800 */
[----:B------:R-:W-:Y:S04]  /*742f0*/  STL [R1+0x50fc], R122 ;  /* 0x0050fc7a01007387 */ /* 0x000fe80000100800 */
[----:B------:R1:W-:Y:S04]  /*74300*/  STL [R1+0x50f8], R127 ;  /* 0x0050f87f01007387 */ /* 0x0003e80000100800 */
[----:B---3--:R-:W-:Y:S04]  /*74310*/  LDS R240, [R2+0xc4000] ;  /* 0x0c40000002f07984 */ /* 0x008fe80000000800 */
[----:B------:R-:W3:Y:S01]  /*74320*/  LDS R242, [R2+0xc5000] ;  /* 0x0c50000002f27984 */ /* 0x000ee20000000800 */
[----:B--2---:R-:W-:Y:S03]  /*74330*/  HMMA.1688.F32.TF32 R32, R216, R20, R248 ;  /* 0x00000014d820723c */ /* 0x004fe600000810f8 */
[----:B------:R-:W2:Y:S04]  /*74340*/  LDL.LU R248, [R1+0xed0] ;  /* 0x000ed00001f87983 */ /* 0x000ea80000300800 */
[----:B------:R-:W2:Y:S04]  /*74350*/  LDL.LU R249, [R1+0xed4] ;  /* 0x000ed40001f97983 */ /* 0x000ea80000300800 */
[----:B------:R-:W2:Y:S04]  /*74360*/  LDL.LU R250, [R1+0xed8] ;  /* 0x000ed80001fa7983 */ /* 0x000ea80000300800 */
[----:B------:R-:W2:Y:S09]  /*74370*/  LDL.LU R251, [R1+0xedc] ;  /* 0x000edc0001fb7983 */ /* 0x000eb20000300800 */
[----:B------:R-:W-:-:S02]  /*74380*/  IMAD.MOV.U32 R115, RZ, RZ, R32 ;  /* 0x000000ffff737224 */ /* 0x000fc400078e0020 */
[----:B------:R-:W-:Y:S02]  /*74390*/  IMAD.MOV.U32 R114, RZ, RZ, R33 ;  /* 0x000000ffff727224 */ /* 0x000fe400078e0021 */
[----:B------:R-:W-:Y:S02]  /*743a0*/  IMAD.MOV.U32 R119, RZ, RZ, R34 ;  /* 0x000000ffff777224 */ /* 0x000fe400078e0022 */
[----:B------:R-:W-:-:S05]  /*743b0*/  IMAD.MOV.U32 R126, RZ, RZ, R35 ;  /* 0x000000ffff7e7224 */ /* 0x000fca00078e0023 */
[----:B------:R-:W-:Y:S04]  /*743c0*/  STL [R1+0x5114], R126 ;  /* 0x0051147e01007387 */ /* 0x000fe80000100800 */
[----:B------:R1:W-:Y:S04]  /*743d0*/  STL [R1+0x5110], R119 ;  /* 0x0051107701007387 */ /* 0x0003e80000100800 */
[----:B------:R-:W-:Y:S04]  /*743e0*/  STL [R1+0x510c], R114 ;  /* 0x00510c7201007387 */ /* 0x000fe80000100800 */
[----:B------:R1:W-:Y:S01]  /*743f0*/  STL [R1+0x5108], R115 ;  /* 0x0051087301007387 */ /* 0x0003e20000100800 */
[----:B----4-:R-:W-:Y:S03]  /*74400*/  HMMA.1688.F32.TF32 R32, R216, R24, R232 ;  /* 0x00000018d820723c */ /* 0x010fe600000810e8 */
[----:B------:R-:W4:Y:S04]  /*74410*/  LDL.LU R232, [R1+0xec0] ;  /* 0x000ec00001e87983 */ /* 0x000f280000300800 */
[----:B------:R-:W4:Y:S04]  /*74420*/  LDL.LU R233, [R1+0xec4] ;  /* 0x000ec40001e97983 */ /* 0x000f280000300800 */
[----:B------:R-:W4:Y:S04]  /*74430*/  LDL.LU R234, [R1+0xec8] ;  /* 0x000ec80001ea7983 */ /* 0x000f280000300800 */
[----:B------:R-:W4:Y:S09]  /*74440*/  LDL.LU R235, [R1+0xecc] ;  /* 0x000ecc0001eb7983 */ /* 0x000f320000300800 */
[----:B------:R-:W-:-:S02]  /*74450*/  IMAD.MOV.U32 R110, RZ, RZ, R35 ;  /* 0x000000ffff6e7224 */ /* 0x000fc400078e0023 */
[----:B-1----:R-:W-:Y:S01]  /*74460*/  IMAD.MOV.U32 R127, RZ, RZ, R34 ;  /* 0x000000ffff7f7224 */ /* 0x002fe200078e0022 */
[----:B------:R-:W-:Y:S01]  /*74470*/  MOV R123, R32 ;  /* 0x00000020007b7202 */ /* 0x000fe20000000f00 */
[----:B------:R-:W-:Y:S01]  /*74480*/  IMAD.MOV.U32 R122, RZ, RZ, R33 ;  /* 0x000000ffff7a7224 */ /* 0x000fe200078e0021 */
[----:B------:R-:W-:Y:S04]  /*74490*/  STL [R1+0x5124], R110 ;  /* 0x0051246e01007387 */ /* 0x000fe80000100800 */
[----:B------:R-:W-:Y:S01]  /*744a0*/  STL [R1+0x5120], R127 ;  /* 0x0051207f01007387 */ /* 0x000fe20000100800 */
[----:B------:R-:W-:Y:S03]  /*744b0*/  HMMA.1688.F32.TF32 R32, R216, R28, R244 ;  /* 0x0000001cd820723c */ /* 0x000fe600000810f4 */
[----:B------:R-:W-:Y:S04]  /*744c0*/  STL [R1+0x511c], R122 ;  /* 0x00511c7a01007387 */ /* 0x000fe80000100800 */
[----:B------:R1:W-:Y:S04]  /*744d0*/  STL [R1+0x5118], R123 ;  /* 0x0051187b01007387 */ /* 0x0003e80000100800 */
[----:B------:R-:W3:Y:S04]  /*744e0*/  LDL.LU R244, [R1+0x1510] ;  /* 0x0015100001f47983 */ /* 0x000ee80000300800 */
[----:B------:R-:W3:Y:S04]  /*744f0*/  LDL.LU R245, [R1+0x1514] ;  /* 0x0015140001f57983 */ /* 0x000ee80000300800 */
[----:B------:R-:W3:Y:S04]  /*74500*/  LDL.LU R246, [R1+0x1518] ;  /* 0x0015180001f67983 */ /* 0x000ee80000300800 */
[----:B------:R-:W3:Y:S01]  /*74510*/  LDL.LU R247, [R1+0x151c] ;  /* 0x00151c0001f77983 */ /* 0x000ee20000300800 */
[----:B------:R-:W-:Y:S01]  /*74520*/  IMAD.MOV.U32 R102, RZ, RZ, R35 ;  /* 0x000000ffff667224 */ /* 0x000fe200078e0023 */
[----:B------:R-:W-:Y:S01]  /*74530*/  MOV R106, R33 ;  /* 0x00000021006a7202 */ /* 0x000fe20000000f00 */
[----:B------:R-:W-:-:S02]  /*74540*/  IMAD.MOV.U32 R107, RZ, RZ, R34 ;  /* 0x000000ffff6b7224 */ /* 0x000fc400078e0022 */
[----:B------:R-:W-:Y:S01]  /*74550*/  IMAD.MOV.U32 R111, RZ, RZ, R32 ;  /* 0x000000ffff6f7224 */ /* 0x000fe200078e0020 */
[----:B------:R-:W-:Y:S04]  /*74560*/  STL [R1+0x5134], R102 ;  /* 0x0051346601007387 */ /* 0x000fe80000100800 */
[----:B------:R1:W-:Y:S04]  /*74570*/  STL [R1+0x5130], R107 ;  /* 0x0051306b01007387 */ /* 0x0003e80000100800 */
[----:B------:R1:W-:Y:S04]  /*74580*/  STL [R1+0x512c], R106 ;  /* 0x00512c6a01007387 */ /* 0x0003e80000100800 */
[----:B------:R1:W-:Y:S01]  /*74590*/  STL [R1+0x5128], R111 ;  /* 0x0051286f01007387 */ /* 0x0003e20000100800 */
[----:B--2---:R-:W-:Y:S03]  /*745a0*/  HMMA.1688.F32.TF32 R32, R216, R68, R248 ;  /* 0x00000044d820723c */ /* 0x004fe600000810f8 */
[----:B------:R-:W2:Y:S04]  /*745b0*/  LDL.LU R248, [R1+0x1500] ;  /* 0x0015000001f87983 */ /* 0x000ea80000300800 */
[----:B------:R-:W2:Y:S04]  /*745c0*/  LDL.LU R249, [R1+0x1504] ;  /* 0x0015040001f97983 */ /* 0x000ea80000300800 */
[----:B------:R-:W2:Y:S04]  /*745d0*/  LDL.LU R250, [R1+0x1508] ;  /* 0x0015080001fa7983 */ /* 0x000ea80000300800 */
[----:B------:R-:W2:Y:S09]  /*745e0*/  LDL.LU R251, [R1+0x150c] ;  /* 0x00150c0001fb7983 */ /* 0x000eb20000300800 */
[----:B------:R-:W-:Y:S01]  /*745f0*/  IMAD.MOV.U32 R119, RZ, RZ, R32 ;  /* 0x000000ffff777224 */ /* 0x000fe200078e0020 */
[----:B------:R-:W-:Y:S01]  /*74600*/  MOV R115, R34 ;  /* 0x0000002200737202 */ /* 0x000fe20000000f00 */
[----:B------:R-:W-:-:S02]  /*74610*/  IMAD.MOV.U32 R114, RZ, RZ, R33 ;  /* 0x000000ffff727224 */ /* 0x000fc400078e0021 */
[----:B------:R-:W-:-:S05]  /*74620*/  IMAD.MOV.U32 R118, RZ, RZ, R35 ;  /* 0x000000ffff767224 */ /* 0x000fca00078e0023 */
[----:B------:R-:W-:Y:S04]  /*74630*/  STL [R1+0x5144], R118 ;  /* 0x0051447601007387 */ /* 0x000fe80000100800 */
[----:B------:R1:W-:Y:S04]  /*74640*/  STL [R1+0x5140], R115 ;  /* 0x0051407301007387 */ /* 0x0003e80000100800 */
[----:B------:R-:W-:Y:S04]  /*74650*/  STL [R1+0x513c], R114 ;  /* 0x00513c7201007387 */ /* 0x000fe80000100800 */
[----:B------:R1:W-:Y:S04]  /*74660*/  STL [R1+0x5138], R119 ;  /* 0x0051387701007387 */ /* 0x0003e80000100800 */
[----:B------:R-:W2:Y:S04]  /*74670*/  LDL.LU R228, [R1+0x14f0] ;  /* 0x0014f00001e47983 */ /* 0x000ea80000300800 */
[----:B------:R-:W2:Y:S04]  /*74680*/  LDL.LU R229, [R1+0x14f4] ;  /* 0x0014f40001e57983 */ /* 0x000ea80000300800 */
[----:B------:R-:W2:Y:S04]  /*74690*/  LDL.LU R230, [R1+0x14f8] ;  /* 0x0014f80001e67983 */ /* 0x000ea80000300800 */
[----:B------:R-:W2:Y:S01]  /*746a0*/  LDL.LU R231, [R1+0x14fc] ;  /* 0x0014fc0001e77983 */ /* 0x000ea20000300800 */
[C---:B----4-:R-:W-:Y:S11]  /*746b0*/  HMMA.1688.F32.TF32 R32, R216.reuse, R96, R232 ;  /* 0x00000060d820723c */ /* 0x050ff600000810e8 */
[----:B------:R-:W-:Y:S11]  /*746c0*/  @!UPT UIADD3 URZ, URZ, URZ, URZ ;  /* 0x0000003f3f3ff290 */ /* 0x000ff6000fffe03f */
[----:B------:R-:W-:Y:S02]  /*746d0*/  @!UPT UIADD3 URZ, URZ, URZ, URZ ;  /* 0x0000003f3f3ff290 */ /* 0x000fe4000fffe03f */
[----:B------:R-:W-:Y:S01]  /*746e0*/  IMAD.MOV.U32 R103, RZ, RZ, R32 ;  /* 0x000000ffff677224 */ /* 0x000fe200078e0020 */
[----:B------:R-:W-:Y:S01]  /*746f0*/  MOV R70, R35 ;  /* 0x0000002300467202 */ /* 0x000fe20000000f00 */
[----:B------:R-:W-:Y:S02]  /*74700*/  IMAD.MOV.U32 R98, RZ, RZ, R33 ;  /* 0x000000ffff627224 */ /* 0x000fe400078e0021 */
[----:B------:R-:W-:Y:S02]  /*74710*/  IMAD.MOV.U32 R99, RZ, RZ, R34 ;  /* 0x000000ffff637224 */ /* 0x000fe400078e0022 */
[----:B------:R-:W-:Y:S04]  /*74720*/  STL [R1+0x5154], R70 ;  /* 0x0051544601007387 */ /* 0x000fe80000100800 */
[----:B------:R-:W-:Y:S04]  /*74730*/  STL [R1+0x5150], R99 ;  /* 0x0051506301007387 */ /* 0x000fe80000100800 */
[----:B------:R-:W-:Y:S01]  /*74740*/  STL [R1+0x514c], R98 ;  /* 0x00514c6201007387 */ /* 0x000fe20000100800 */
[----:B---3--:R-:W-:Y:S03]  /*74750*/  HMMA.1688.F32.TF32 R32, R216, R100, R244 ;  /* 0x00000064d820723c */ /* 0x008fe600000810f4 */
[----:B------:R3:W-:Y:S04]  /*74760*/  STL [R1+0x5148], R103 ;  /* 0x0051486701007387 */ /* 0x0007e80000100800 */
[----:B------:R-:W4:Y:S04]  /*74770*/  LDL.LU R232, [R1+0x14e0] ;  /* 0x0014e00001e87983 */ /* 0x000f280000300800 */
[----:B------:R-:W4:Y:S04]  /*74780*/  LDL.LU R233, [R1+0x14e4] ;  /* 0x0014e40001e97983 */ /* 0x000f280000300800 */
[----:B------:R-:W4:Y:S04]  /*74790*/  LDL.LU R234, [R1+0x14e8] ;  /* 0x0014e80001ea7983 */ /* 0x000f280000300800 */
[----:B------:R-:W4:Y:S05]  /*747a0*/  LDL.LU R235, [R1+0x14ec] ;  /* 0x0014ec0001eb7983 */ /* 0x000f2a0000300800 */
[----:B------:R-:W-:-:S02]  /*747b0*/  IMAD.MOV.U32 R126, RZ, RZ, R35 ;  /* 0x000000ffff7e7224 */ /* 0x000fc400078e0023 */
[----:B-1----:R-:W-:Y:S02]  /*747c0*/  IMAD.MOV.U32 R123, RZ, RZ, R34 ;  /* 0x000000ffff7b7224 */ /* 0x002fe400078e0022 */
[----:B------:R-:W-:Y:S02]  /*747d0*/  IMAD.MOV.U32 R122, RZ, RZ, R33 ;  /* 0x000000ffff7a7224 */ /* 0x000fe400078e0021 */
[----:B------:R-:W-:Y:S01]  /*747e0*/  IMAD.MOV.U32 R127, RZ, RZ, R32 ;  /* 0x000000ffff7f7224 */ /* 0x000fe200078e0020 */
[----:B------:R-:W-:Y:S04]  /*747f0*/  STL [R1+0x5164], R126 ;  /* 0x0051647e01007387 */ /* 0x000fe80000100800 */
[----:B------:R1:W-:Y:S04]  /*74800*/  STL [R1+0x5160], R123 ;  /* 0x0051607b01007387 */ /* 0x0003e80000100800 */
[----:B------:R1:W-:Y:S04]  /*74810*/  STL [R1+0x515c], R122 ;  /* 0x00515c7a01007387 */ /* 0x0003e80000100800 */
[----:B------:R1:W-:Y:S04]  /*74820*/  STL [R1+0x5158], R127 ;  /* 0x0051587f01007387 */ /* 0x0003e80000100800 */
[----:B------:R-:W3:Y:S04]  /*74830*/  LDL.LU R244, [R1+0x14d0] ;  /* 0x0014d00001f47983 */ /* 0x000ee80000300800 */
[----:B------:R-:W3:Y:S04]  /*74840*/  LDL.LU R245, [R1+0x14d4] ;  /* 0x0014d40001f57983 */ /* 0x000ee80000300800 */
[----:B------:R-:W3:Y:S04]  /*74850*/  LDL.LU R246, [R1+0x14d8] ;  /* 0x0014d80001f67983 */ /* 0x000ee80000300800 */
[----:B------:R-:W3:Y:S01]  /*74860*/  LDL.LU R247, [R1+0x14dc] ;  /* 0x0014dc0001f77983 */ /* 0x000ee20000300800 */
[----:B--2---:R-:W-:Y:S03]  /*74870*/  HMMA.1688.F32.TF32 R32, R216, R104, R248 ;  /* 0x00000068d820723c */ /* 0x004fe600000810f8 */
[----:B------:R-:W2:Y:S04]  /*74880*/  LDL.LU R248, [R1+0x14c0] ;  /* 0x0014c00001f87983 */ /* 0x000ea80000300800 */
[----:B------:R-:W2:Y:S04]  /*74890*/  LDL.LU R249, [R1+0x14c4] ;  /* 0x0014c40001f97983 */ /* 0x000ea80000300800 */
[----:B------:R-:W2:Y:S04]  /*748a0*/  LDL.LU R250, [R1+0x14c8] ;  /* 0x0014c80001fa7983 */ /* 0x000ea80000300800 */
[----:B------:R-:W2:Y:S09]  /*748b0*/  LDL.LU R251, [R1+0x14cc] ;  /* 0x0014cc0001fb7983 */ /* 0x000eb20000300800 */
[----:B------:R-:W-:Y:S01]  /*748c0*/  MOV R107, R32 ;  /* 0x00000020006b7202 */ /* 0x000fe20000000f00 */
[----:B------:R-:W-:-:S02]  /*748d0*/  IMAD.MOV.U32 R106, RZ, RZ, R33 ;  /* 0x000000ffff6a7224 */ /* 0x000fc400078e0021 */
[----:B------:R-:W-:Y:S02]  /*748e0*/  IMAD.MOV.U32 R111, RZ, RZ, R34 ;  /* 0x000000ffff6f7224 */ /* 0x000fe400078e0022 */
[----:B------:R-:W-:Y:S02]  /*748f0*/  IMAD.MOV.U32 R110, RZ, RZ, R35 ;  /* 0x000000ffff6e7224 */ /* 0x000fe400078e0023 */
[C---:B------:R-:W-:Y:S11]  /*74900*/  HMMA.1688.F32.TF32 R32, R216.reuse, R108, R228 ;  /* 0x0000006cd820723c */ /* 0x040ff600000810e4 */
[----:B------:R-:W-:Y:S11]  /*74910*/  @!UPT UIADD3 URZ, URZ, URZ, URZ ;  /* 0x0000003f3f3ff290 */ /* 0x000ff6000fffe03f */
[----:B------:R-:W-:Y:S02]  /*74920*/  @!UPT UIADD3 URZ, URZ, URZ, URZ ;  /* 0x0000003f3f3ff290 */ /* 0x000fe4000fffe03f */
[----:B------:R-:W-:Y:S01]  /*74930*/  IMAD.MOV.U32 R71, RZ, RZ, R32 ;  /* 0x000000ffff477224 */ /* 0x000fe200078e0020 */
[----:B------:R-:W-:Y:S01]  /*74940*/  MOV R30, R33 ;  /* 0x00000021001e7202 */ /* 0x000fe20000000f00 */
[----:B------:R-:W-:Y:S02]  /*74950*/  IMAD.MOV.U32 R31, RZ, RZ, R34 ;  /* 0x000000ffff1f7224 */ /* 0x000fe400078e0022 */
[----:B------:R-:W-:Y:S01]  /*74960*/  IMAD.MOV.U32 R26, RZ, RZ, R35 ;  /* 0x000000ffff1a7224 */ /* 0x000fe200078e0023 */
[----:B------:R-:W-:Y:S04]  /*74970*/  STL [R1+0x5174], R110 ;  /* 0x0051746e01007387 */ /* 0x000fe80000100800 */
[----:B------:R1:W-:Y:S04]  /*74980*/  STL [R1+0x5170], R111 ;  /* 0x0051706f01007387 */ /* 0x0003e80000100800 */
[----:B------:R1:W-:Y:S04]  /*74990*/  STL [R1+0x516c], R106 ;  /* 0x00516c6a01007387 */ /* 0x0003e80000100800 */
[----:B------:R1:W-:Y:S01]  /*749a0*/  STL [R1+0x5168], R107 ;  /* 0x0051686b01007387 */ /* 0x0003e20000100800 */
[----:B----4-:R-:W-:Y:S03]  /*749b0*/  HMMA.1688.F32.TF32 R32, R216, R112, R232 ;  /* 0x00000070d820723c */ /* 0x010fe600000810e8 */
[----:B------:R-:W-:Y:S04]  /*749c0*/  STL [R1+0x5184], R26 ;  /* 0x0051841a01007387 */ /* 0x000fe80000100800 */
[----:B------:R4:W-:Y:S04]  /*749d0*/  STL [R1+0x5180], R31 ;  /* 0x0051801f01007387 */ /* 0x0009e80000100800 */
[----:B------:R-:W-:Y:S04]  /*749e0*/  STL [R1+0x517c], R30 ;  /* 0x00517c1e01007387 */ /* 0x000fe80000100800 */
[----:B------:R1:W-:Y:S04]  /*749f0*/  STL [R1+0x5178], R71 ;  /* 0x0051784701007387 */ /* 0x0003e80000100800 */
[----:B------:R-:W4:Y:S04]  /*74a00*/  LDL.LU R224, [R1+0xeb0] ;  /* 0x000eb00001e07983 */ /* 0x000f280000300800 */
[----:B------:R-:W4:Y:S01]  /*74a10*/  LDL.LU R225, [R1+0xeb4] ;  /* 0x000eb40001e17983 */ /* 0x000f220000300800 */
[----:B------:R-:W-:Y:S01]  /*74a20*/  IMAD.MOV.U32 R115, RZ, RZ, R32 ;  /* 0x000000ffff737224 */ /* 0x000fe200078e0020 */
[----:B------:R-:W-:Y:S01]  /*74a30*/  MOV R119, R34 ;  /* 0x0000002200777202 */ /* 0x000fe20000000f00 */
[----:B------:R-:W-:Y:S01]  /*74a40*/  IMAD.MOV.U32 R114, RZ, RZ, R33 ;  /* 0x000000ffff727224 */ /* 0x000fe200078e0021 */
[----:B------:R-:W4:Y:S01]  /*74a50*/  LDL.LU R226, [R1+0xeb8] ;  /* 0x000eb80001e27983 */ /* 0x000f220000300800 */
[----:B------:R-:W-:-:S03]  /*74a60*/  IMAD.MOV.U32 R102, RZ, RZ, R35 ;  /* 0x000000ffff667224 */ /* 0x000fc600078e0023 */
[----:B------:R-:W4:Y:S01]  /*74a70*/  LDL.LU R227, [R1+0xebc] ;  /* 0x000ebc0001e37983 */ /* 0x000f220000300800 */
[----:B---3--:R-:W-:Y:S03]  /*74a80*/  HMMA.1688.F32.TF32 R32, R216, R116, R244 ;  /* 0x00000074d820723c */ /* 0x008fe600000810f4 */
[----:B------:R-:W-:Y:S04]  /*74a90*/  STL [R1+0x5194], R102 ;  /* 0x0051946601007387 */ /* 0x000fe80000100800 */
[----:B------:R-:W-:Y:S04]  /*74aa0*/  STL [R1+0x5190], R119 ;  /* 0x0051907701007387 */ /* 0x000fe80000100800 */
[----:B------:R-:W-:Y:S04]  /*74ab0*/  STL [R1+0x518c], R114 ;  /* 0x00518c7201007387 */ /* 0x000fe80000100800 */
[----:B------:R-:W-:Y:S09]  /*74ac0*/  STL [R1+0x5188], R115 ;  /* 0x0051887301007387 */ /* 0x000ff20000100800 */
[----:B------:R-:W-:Y:S01]  /*74ad0*/  MOV R118, R35 ;  /* 0x0000002300767202 */ /* 0x000fe20000000f00 */
[----:B------:R-:W-:-:S02]  /*74ae0*/  IMAD.MOV.U32 R103, RZ, RZ, R34 ;  /* 0x000000ffff677224 */ /* 0x000fc400078e0022 */
[----:B------:R-:W-:Y:S02]  /*74af0*/  IMAD.MOV.U32 R98, RZ, RZ, R33 ;  /* 0x000000ffff627224 */ /* 0x000fe400078e0021 */
[----:B------:R-:W-:Y:S01]  /*74b00*/  IMAD.MOV.U32 R99, RZ, RZ, R32 ;  /* 0x000000ffff637224 */ /* 0x000fe200078e0020 */
[----:B------:R-:W-:Y:S04]  /*74b10*/  STL [R1+0x51a4], R118 ;  /* 0x0051a47601007387 */ /* 0x000fe80000100800 */
[----:B------:R-:W-:Y:S04]  /*74b20*/  STL [R1+0x51a0], R103 ;  /* 0x0051a06701007387 */ /* 0x000fe80000100800 */
[----:B------:R-:W-:Y:S04]  /*74b30*/  STL [R1+0x519c], R98 ;  /* 0x00519c6201007387 */ /* 0x000fe80000100800 */
[----:B------:R-:W-:Y:S04]  /*74b40*/  STL [R1+0x5198], R99 ;  /* 0x0051986301007387 */ /* 0x000fe80000100800 */
        /* <DEDUP_REMOVED lines=17> */
[----:B-1----:R-:W-:-:S02]  /*74c60*/  IMAD.MOV.U32 R123, RZ, RZ, R32 ;  /* 0x000000ffff7b7224 */ /* 0x002fc400078e0020 */
[----:B------:R-:W-:Y:S02]  /*74c70*/  IMAD.MOV.U32 R122, RZ, RZ, R33 ;  /* 0x000000ffff7a7224 */ /* 0x000fe400078e0021 */
[----:B------:R-:W-:Y:S02]  /*74c80*/  IMAD.MOV.U32 R127, RZ, RZ, R34 ;  /* 0x000000ffff7f7224 */ /* 0x000fe400078e0022 */
[----:B------:R-:W-:-:S05]  /*74c90*/  IMAD.MOV.U32 R70, RZ, RZ, R35 ;  /* 0x000000ffff467224 */ /* 0x000fca00078e0023 */
[----:B------:R-:W-:Y:S01]  /*74ca0*/  STL [R1+0x51b4], R70 ;  /* 0x0051b44601007387 */ /* 0x000fe20000100800 */
[----:B----4-:R-:W-:Y:S03]  /*74cb0*/  HMMA.1688.F32.TF32 R32, R216, R124, R224 ;  /* 0x0000007cd820723c */ /* 0x010fe600000810e0 */
[----:B------:R-:W-:Y:S04]  /*74cc0*/  STL [R1+0x51b0], R127 ;  /* 0x0051b07f01007387 */ /* 0x000fe80000100800 */
[----:B------:R-:W-:Y:S04]  /*74cd0*/  LDS R216, [R2+0xc4080] ;  /* 0x0c40800002d87984 */ /* 0x000fe80000000800 */
[----:B------:R-:W-:Y:S11]  /*74ce0*/  LDS R218, [R2+0xc5080] ;  /* 0x0c50800002da7984 */ /* 0x000ff60000000800 */
[----:B------:R-:W-:Y:S02]  /*74cf0*/  @!UPT UIADD3 URZ, URZ, URZ, URZ ;  /* 0x0000003f3f3ff290 */ /* 0x000fe4000fffe03f */
[----:B------:R-:W-:Y:S01]  /*74d00*/  MOV R27, R32 ;  /* 0x00000020001b7202 */ /* 0x000fe20000000f00 */
[----:B------:R-:W-:Y:S02]  /*74d10*/  IMAD.MOV.U32 R22, RZ, RZ, R33 ;  /* 0x000000ffff167224 */ /* 0x000fe400078e0021 */
[----:B------:R-:W-:Y:S02]  /*74d20*/  IMAD.MOV.U32 R23, RZ, RZ, R34 ;  /* 0x000000ffff177224 */ /* 0x000fe400078e0022 */
[----:B------:R-:W-:Y:S02]  /*74d30*/  IMAD.MOV.U32 R14, RZ, RZ, R35 ;  /* 0x000000ffff0e7224 */ /* 0x000fe400078e0023 */
[C---:B---3--:R-:W-:Y:S11]  /*74d40*/  HMMA.1688.F32.TF32 R32, R240.reuse, R4, R228 ;  /* 0x00000004f020723c */ /* 0x048ff600000810e4 */
[----:B------:R-:W-:Y:S11]  /*74d50*/  @!UPT UIADD3 URZ, URZ, URZ, URZ ;  /* 0x0000003f3f3ff290 */ /* 0x000ff6000fffe03f */
[----:B------:R-:W-:Y:S02]  /*74d60*/  @!UPT UIADD3 URZ, URZ, URZ, URZ ;  /* 0x0000003f3f3ff290 */ /* 0x000fe4000fffe03f */
[----:B------:R-:W-:Y:S01]  /*74d70*/  IMAD.MOV.U32 R111, RZ, RZ, R32 ;  /* 0x000000ffff6f7224 */ /* 0x000fe200078e0020 */
[----:B------:R-:W-:Y:S01]  /*74d80*/  MOV R106, R33 ;  /* 0x00000021006a7202 */ /* 0x000fe20000000f00 */
        /* <DEDUP_REMOVED lines=8> */
[----:B------:R-:W-:Y:S02]  /*74e10*/  IMAD.MOV.U32 R110, RZ, RZ, R35 ;  /* 0x000000ffff6e7224 */ /* 0x000fe400078e0023 */
[----:B------:R-:W-:Y:S01]  /*74e20*/  HMMA.1688.F32.TF32 R32, R240, R12, R244 ;  /* 0x0000000cf020723c */ /* 0x000fe200000810f4 */
[----:B------:R-:W-:Y:S04]  /*74e30*/  STL [R1+0x51ac], R122 ;  /* 0x0051ac7a01007387 */ /* 0x000fe80000100800 */
[----:B------:R-:W-:Y:S04]  /*74e40*/  STL [R1+0x51a8], R123 ;  /* 0x0051a87b01007387 */ /* 0x000fe80000100800 */
[----:B------:R1:W-:Y:S04]  /*74e50*/  STL [R1+0x51c4], R14 ;  /* 0x0051c40e01007387 */ /* 0x0003e80000100800 */
[----:B-1----:R-:W3:Y:S11]  /*74e60*/  LDL R14, [R1+0xb34] ;  /* 0x000b3400010e7983 */ /* 0x002ef60000100800 */
[----:B------:R-:W-:Y:S01]  /*74e70*/  IMAD.MOV.U32 R119, RZ, RZ, R32 ;  /* 0x000000ffff777224 */ /* 0x000fe200078e0020 */
[----:B------:R-:W-:Y:S01]  /*74e80*/  MOV R26, R35 ;  /* 0x00000023001a7202 */ /* 0x000fe20000000f00 */
[----:B------:R-:W-:-:S02]  /*74e90*/  IMAD.MOV.U32 R114, RZ, RZ, R33 ;  /* 0x000000ffff727224 */ /* 0x000fc400078e0021 */
[----:B------:R-:W-:Y:S01]  /*74ea0*/  IMAD.MOV.U32 R115, RZ, RZ, R34 ;  /* 0x000000ffff737224 */ /* 0x000fe200078e0022 */
[----:B------:R-:W-:Y:S04]  /*74eb0*/  STL [R1+0x51c0], R23 ;  /* 0x0051c01701007387 */ /* 0x000fe80000100800 */
[----:B------:R-:W-:Y:S04]  /*74ec0*/  STL [R1+0x51bc], R22 ;  /* 0x0051bc1601007387 */ /* 0x000fe80000100800 */
[----:B------:R-:W-:Y:S01]  /*74ed0*/  STL [R1+0x51b8], R27 ;  /* 0x0051b81b01007387 */ /* 0x000fe20000100800 */
[----:B--2---:R-:W-:Y:S03]  /*74ee0*/  HMMA.1688.F32.TF32 R32, R240, R16, R248 ;  /* 0x00000010f020723c */ /* 0x004fe600000810f8 */
[----:B------:R-:W2:Y:S04]  /*74ef0*/  LDL.LU R248, [R1+0x350] ;  /* 0x0003500001f87983 */ /* 0x000ea80000300800 */
        /* <DEDUP_REMOVED lines=79> */
[----:B---3--:R-:W-:Y:S04]  /*753f0*/  LDS R217, [R14+0xc4080] ;  /* 0x0c4080000ed97984 */ /* 0x008fe80000000800 */
[----:B------:R-:W1:Y:S01]  /*75400*/  LDS R219, [R14+0xc5080] ;  /* 0x0c5080000edb7984 */ /* 0x000e620000000800 */
[----:B--2---:R-:W-:Y:S08]  /*75410*/  HMMA.1688.F32.TF32 R32, R236, R4, R32 ;  /* 0x00000004ec20723c */ /* 0x004ff00000081020 */
[C---:B----4-:R-:W-:Y:S08]  /*75420*/  HMMA.1688.F32.TF32 R36, R240.reuse, R124, R36 ;  /* 0x0000007cf024723c */ /* 0x050ff00000081024 */
[C---:B------:R-:W-:Y:S08]  /*75430*/  HMMA.1688.F32.TF32 R44, R240.reuse, R116, R44 ;  /* 0x00000074f02c723c */ /* 0x040ff0000008102c */
[C---:B------:R-:W-:Y:S08]  /*75440*/  HMMA.1688.F32.TF32 R48, R240.reuse, R112, R48 ;  /* 0x00000070f030723c */ /* 0x040ff00000081030 */
[C---:B------:R-:W-:Y:S08]  /*75450*/  HMMA.1688.F32.TF32 R52, R240.reuse, R108, R52 ;  /* 0x0000006cf034723c */ /* 0x040ff00000081034 */
[C---:B------:R-:W-:Y:S08]  /*75460*/  HMMA.1688.F32.TF32 R60, R240.reuse, R100, R60 ;  /* 0x00000064f03c723c */ /* 0x040ff0000008103c */
[C---:B------:R-:W-:Y:S08]  /*75470*/  HMMA.1688.F32.TF32 R64, R240.reuse, R96, R64 ;  /* 0x00000060f040723c */ /* 0x040ff00000081040 */
[C---:B------:R-:W-:Y:S08]  /*75480*/  HMMA.1688.F32.TF32 R56, R240.reuse, R104, R56 ;  /* 0x00000068f038723c */ /* 0x040ff00000081038 */
[----:B------:R-:W-:Y:S07]  /*75490*/  HMMA.1688.F32.TF32 R40, R240, R120, R40 ;  /* 0x00000078f028723c */ /* 0x000fee0000081028 */
        /* <DEDUP_REMOVED lines=20> */
[C---:B--2---:R-:W-:Y:S07]  /*755e0*/  HMMA.1688.F32.TF32 R32, R236.reuse, R16, R228 ;  /* 0x00000010ec20723c */ /* 0x044fee00000810e4 */
        /* <DEDUP_REMOVED lines=8> */
[----:B--2---:R-:W-:Y:S07]  /*75670*/  HMMA.1688.F32.TF32 R32, R236, R28, R248 ;  /* 0x0000001cec20723c */ /* 0x004fee00000810f8 */
        /* <DEDUP_REMOVED lines=14> */
[C---:B------:R-:W-:Y:S03]  /*75760*/  HMMA.1688.F32.TF32 R72, R240.reuse, R68, R72 ;  /* 0x00000044f048723c */ /* 0x040fe60000081048 */
[----:B------:R-:W2:Y:S04]  /*75770*/  LDL.LU R220, [R1+0x110] ;  /* 0x0001100001dc7983 */ /* 0x000ea80000300800 */
[----:B------:R-:W2:Y:S04]  /*75780*/  LDL.LU R221, [R1+0x114] ;  /* 0x0001140001dd7983 */ /* 0x000ea80000300800 */
[----:B------:R-:W2:Y:S04]  /*75790*/  LDL.LU R222, [R1+0x118] ;  /* 0x0001180001de7983 */ /* 0x000ea80000300800 */
[----:B------:R-:W2:Y:S01]  /*757a0*/  LDL.LU R223, [R1+0x11c] ;  /* 0x00011c0001df7983 */ /* 0x000ea20000300800 */
[C---:B------:R-:W-:Y:S03]  /*757b0*/  HMMA.1688.F32.TF32 R80, R240.reuse, R24, R80 ;  /* 0x00000018f050723c */ /* 0x040fe60000081050 */
[----:B---3--:R-:W3:Y:S04]  /*757c0*/  LDL.LU R32, [R1+0x120] ;  /* 0x0001200001207983 */ /* 0x008ee80000300800 */
[----:B------:R-:W3:Y:S04]  /*757d0*/  LDL.LU R33, [R1+0x124] ;  /* 0x0001240001217983 */ /* 0x000ee80000300800 */
[----:B----4-:R-:W3:Y:S04]  /*757e0*/  LDL.LU R34, [R1+0x128] ;  /* 0x0001280001227983 */ /* 0x010ee80000300800 */
[----:B------:R-:W3:Y:S01]  /*757f0*/  LDL.LU R35, [R1+0x12c] ;  /* 0x00012c0001237983 */ /* 0x000ee20000300800 */
[----:B------:R-:W-:Y:S03]  /*75800*/  HMMA.1688.F32.TF32 R84, R240, R20, R84 ;  /* 0x00000014f054723c */ /* 0x000fe60000081054 */
        /* <DEDUP_REMOVED lines=16> */
[----:B------:R-:W-:-:S03]  /*75910*/  IMAD.MOV.U32 R11, RZ, RZ, R72 ;  /* 0x000000ffff0b7224 */ /* 0x000fc600078e0048 */
[----:B------:R-:W3:Y:S01]  /*75920*/  LDL.LU R64, [R1+0xe0] ;  /* 0x0000e00001407983 */ /* 0x000ee20000300800 */
[----:B------:R-:W-:-:S03]  /*75930*/  IMAD.MOV.U32 R18, RZ, RZ, R73 ;  /* 0x000000ffff127224 */ /* 0x000fc600078e0049 */
[----:B------:R-:W3:Y:S01]  /*75940*/  LDL.LU R65, [R1+0xe4] ;  /* 0x0000e40001417983 */ /* 0x000ee20000300800 */
[----:B------:R-:W-:-:S03]  /*75950*/  IMAD.MOV.U32 R19, RZ, RZ, R74 ;  /* 0x000000ffff137224 */ /* 0x000fc600078e004a */
[----:B------:R-:W3:Y:S01]  /*75960*/  LDL.LU R66, [R1+0xe8] ;  /* 0x0000e80001427983 */ /* 0x000ee20000300800 */
[----:B------:R-:W-:-:S03]  /*75970*/  MOV R0, R75 ;  /* 0x0000004b00007202 */ /* 0x000fc60000000f00 */
[----:B------:R-:W3:Y:S01]  /*75980*/  LDL.LU R67, [R1+0xec] ;  /* 0x0000ec0001437983 */ /* 0x000ee20000300800 */
[----:B------:R-:W-:-:S03]  /*75990*/  IMAD.MOV.U32 R127, RZ, RZ, R80 ;  /* 0x000000ffff7f7224 */ /* 0x000fc600078e0050 */
[----:B------:R-:W4:Y:S01]  /*759a0*/  LDL.LU R72, [R1+0x190] ;  /* 0x0001900001487983 */ /* 0x000f220000300800 */
[----:B------:R-:W-:-:S03]  /*759b0*/  MOV R122, R81 ;  /* 0x00000051007a7202 */ /* 0x000fc60000000f00 */
[----:B------:R-:W4:Y:S01]  /*759c0*/  LDL.LU R73, [R1+0x194] ;  /* 0x0001940001497983 */ /* 0x000f220000300800 */
[----:B------:R-:W-:-:S03]  /*759d0*/  IMAD.MOV.U32 R123, RZ, RZ, R82 ;  /* 0x000000ffff7b7224 */ /* 0x000fc600078e0052 */
[----:B------:R-:W4:Y:S01]  /*759e0*/  LDL.LU R74, [R1+0x198] ;  /* 0x00019800014a7983 */ /* 0x000f220000300800 */
[----:B------:R-:W-:-:S03]  /*759f0*/  IMAD.MOV.U32 R118, RZ, RZ, R83 ;  /* 0x000000ffff767224 */ /* 0x000fc600078e0053 */
[----:B------:R-:W4:Y:S01]  /*75a00*/  LDL.LU R75, [R1+0x19c] ;  /* 0x00019c00014b7983 */ /* 0x000f220000300800 */
[----:B------:R-:W-:-:S03]  /*75a10*/  MOV R103, R84 ;  /* 0x0000005400677202 */ /* 0x000fc60000000f00 */
[----:B------:R-:W4:Y:S01]  /*75a20*/  LDL.LU R80, [R1+0x260] ;  /* 0x0002600001507983 */ /* 0x000f220000300800 */
[----:B------:R-:W-:Y:S03]  /*75a30*/  HMMA.1688.F32.TF32 R76, R240, R28, R76 ;  /* 0x0000001cf04c723c */ /* 0x000fe6000008104c */
[----:B------:R-:W4:Y:S01]  /*75a40*/  LDL.LU R81, [R1+0x264] ;  /* 0x0002640001517983 */ /* 0x000f220000300800 */
[----:B------:R-:W-:-:S03]  /*75a50*/  IMAD.MOV.U32 R98, RZ, RZ, R85 ;  /* 0x000000ffff627224 */ /* 0x000fc600078e0055 */
[----:B------:R-:W4:Y:S01]  /*75a60*/  LDL.LU R82, [R1+0x268] ;  /* 0x0002680001527983 */ /* 0x000f220000300800 */
[----:B------:R-:W-:-:S03]  /*75a70*/  IMAD.MOV.U32 R99, RZ, RZ, R86 ;  /* 0x000000ffff637224 */ /* 0x000fc600078e0056 */
[----:B------:R-:W4:Y:S01]  /*75a80*/  LDL.LU R83, [R1+0x26c] ;  /* 0x00026c0001537983 */ /* 0x000f220000300800 */
[----:B------:R-:W-:-:S03]  /*75a90*/  IMAD.MOV.U32 R102, RZ, RZ, R87 ;  /* 0x000000ffff667224 */ /* 0x000fc600078e0057 */
        /* <DEDUP_REMOVED lines=22> */
[----:B------:R-:W-:Y:S01]  /*75c00*/  IMAD.MOV.U32 R22, RZ, RZ, R77 ;  /* 0x000000ffff167224 */ /* 0x000fe200078e004d */
        /* <DEDUP_REMOVED lines=29> */
[----:B------:R-:W-:Y:S04]  /*75de0*/  LDS R240, [R252+0xc4100] ;  /* 0x0c410000fcf07984 */ /* 0x000fe80000000800 */
[----:B------:R-:W-:Y:S04]  /*75df0*/  LDS R242, [R252+0xc5100] ;  /* 0x0c510000fcf27984 */ /* 0x000fe80000000800 */
[----:B------:R-:W-:Y:S04]  /*75e00*/  LDS R241, [R3+0xc4100] ;  /* 0x0c41000003f17984 */ /* 0x000fe80000000800 */
[----:B------:R-:W2:Y:S01]  /*75e10*/  LDS R243, [R3+0xc5100] ;  /* 0x0c51000003f37984 */ /* 0x000ea20000000800 */
[C---:B-1----:R-:W-:Y:S08]  /*75e20*/  HMMA.1688.F32.TF32 R52, R216.reuse, R12, R52 ;  /* 0x0000000cd834723c */ /* 0x042ff00000081034 */
[----:B--2---:R-:W-:Y:S08]  /*75e30*/  HMMA.1688.F32.TF32 R60, R216, R4, R60 ;  /* 0x00000004d83c723c */ /* 0x004ff0000008103c */
[C---:B---3--:R-:W-:Y:S08]  /*75e40*/  HMMA.1688.F32.TF32 R64, R236.reuse, R124, R64 ;  /* 0x0000007cec40723c */ /* 0x048ff00000081040 */
        /* <DEDUP_REMOVED lines=33> */
[----:B------:R-:W-:Y:S04]  /*76060*/  LDS R236, [R2+0xc4100] ;  /* 0x0c41000002ec7984 */ /* 0x000fe80000000800 */
[----:B------:R-:W-:Y:S01]  /*76070*/  LDS R238, [R2+0xc5100] ;  /* 0x0c51000002ee7984 */ /* 0x000fe20000000800 */
[C---:B-1----:R-:W-:Y:S03]  /*76080*/  HMMA.1688.F32.TF32 R52, R216.reuse, R16, R48 ;  /* 0x00000010d834723c */ /* 0x042fe60000081030 */
[----:B------:R-:W-:Y:S04]  /*76090*/  LDS R237, [R14+0xc4100] ;  /* 0x0c4100000eed7984 */ /* 0x000fe80000000800 */
[----:B------:R-:W1:Y:S01]  /*760a0*/  LDS R239, [R14+0xc5100] ;  /* 0x0c5100000eef7984 */ /* 0x000e620000000800 */
        /* <DEDUP_REMOVED lines=17> */
[C---:B--2---:R-:W-:Y:S08]  /*761c0*/  HMMA.1688.F32.TF32 R36, R216.reuse, R100, R224 ;  /* 0x00000064d824723c */ /* 0x044ff000000810e0 */
[C---:B---3--:R-:W-:Y:S08]  /*761d0*/  HMMA.1688.F32.TF32 R32, R216.reuse, R104, R228 ;  /* 0x00000068d820723c */ /* 0x048ff000000810e4 */
[C---:B------:R-:W-:Y:S07]  /*761e0*/  HMMA.1688.F32.TF32 R40, R216.reuse, R108, R232 ;  /* 0x0000006cd828723c */ /* 0x040fee00000810e8 */
[----:B------:R-:W-:Y:S04]  /*761f0*/  STL.64 [R1+0xcb0], R36 ;  /* 0x000cb02401007387 */ /* 0x000fe80000100a00 */
[----:B------:R2:W-:Y:S04]  /*76200*/  STL.64 [R1+0xcb8], R38 ;  /* 0x000cb82601007387 */ /* 0x0005e80000100a00 */
[----:B------:R-:W-:Y:S04]  /*76210*/  STL.64 [R1+0xcd0], R32 ;  /* 0x000cd02001007387 */ /* 0x000fe80000100a00 */
[----:B------:R3:W-:Y:S01]  /*76220*/  STL.64 [R1+0xcd8], R34 ;  /* 0x000cd82201007387 */ /* 0x0007e20000100a00 */
[C---:B--2---:R-:W-:Y:S08]  /*76230*/  HMMA.1688.F32.TF32 R36, R216.reuse, R112, R244 ;  /* 0x00000070d824723c */ /* 0x044ff000000810f4 */
[----:B---3--:R-:W-:Y:S01]  /*76240*/  HMMA.1688.F32.TF32 R32, R216, R116, R248 ;  /* 0x00000074d820723c */ /* 0x008fe200000810f8 */
[----:B------:R-:W-:Y:S04]  /*76250*/  STL.64 [R1+0xcf0], R40 ;  /* 0x000cf02801007387 */ /* 0x000fe80000100a00 */
[----:B------:R-:W-:Y:S04]  /*76260*/  STL.64 [R1+0xcf8], R42 ;  /* 0x000cf82a01007387 */ /* 0x000fe80000100a00 */
[----:B------:R-:W2:Y:S06]  /*76270*/  LDL.LU R84, [R1+0x10] ;  /* 0x0000100001547983 */ /* 0x000eac0000300800 */
        /* <DEDUP_REMOVED lines=99> */
[----:B------:R-:W1:Y:S04]  /*768b0*/  LDL.LU R228, [R1+0x80] ;  /* 0x0000800001e47983 */ /* 0x000e680000300800 */
[----:B------:R-:W1:Y:S04]  /*768c0*/  LDL.LU R229, [R1+0x84] ;  /* 0x0000840001e57983 */ /* 0x000e680000300800 */
[----:B------:R-:W1:Y:S04]  /*768d0*/  LDL.LU R230, [R1+0x88] ;  /* 0x0000880001e67983 */ /* 0x000e680000300800 */
[----:B------:R-:W1:Y:S04]  /*768e0*/  LDL.LU R231, [R1+0x8c] ;  /* 0x00008c0001e77983 */ /* 0x000e680000300800 */
[----:B------:R-:W4:Y:S04]  /*768f0*/  LDL.LU R80, [R1] ;  /* 0x0000000001507983 */ /* 0x000f280000300800 */
[----:B------:R-:W4:Y:S04]  /*76900*/  LDL.LU R81, [R1+0x4] ;  /* 0x0000040001517983 */ /* 0x000f280000300800 */
[----:B------:R-:W4:Y:S04]  /*76910*/  LDL.LU R82, [R1+0x8] ;  /* 0x0000080001527983 */ /* 0x000f280000300800 */
[----:B------:R-:W4:Y:S01]  /*76920*/  LDL.LU R83, [R1+0xc] ;  /* 0x00000c0001537983 */ /* 0x000f220000300800 */
[C---:B--2---:R-:W-:Y:S08]  /*76930*/  HMMA.1688.F32.TF32 R220, R240.reuse, R120, R220 ;  /* 0x00000078f0dc723c */ /* 0x044ff000000810dc */
        /* <DEDUP_REMOVED lines=8> */
[----:B------:R-:W-:Y:S08]  /*769c0*/  HMMA.1688.F32.TF32 R128, R240, R12, R128 ;  /* 0x0000000cf080723c */ /* 0x000ff00000081080 */
[C---:B------:R-:W-:Y:S08]  /*769d0*/  HMMA.1688.F32.TF32 R144, R216.reuse, R120, R144 ;  /* 0x00000078d890723c */ /* 0x040ff00000081090 */
[----:B------:R-:W-:Y:S08]  /*769e0*/  HMMA.1688.F32.TF32 R216, R216, R124, R140 ;  /* 0x0000007cd8d8723c */ /* 0x000ff0000008108c */
[C---:B------:R-:W-:Y:S08]  /*769f0*/  HMMA.1688.F32.TF32 R132, R240.reuse, R8, R132 ;  /* 0x00000008f084723c */ /* 0x040ff00000081084 */
[C---:B------:R-:W-:Y:S01]  /*76a00*/  HMMA.1688.F32.TF32 R136, R240.reuse, R4, R136 ;  /* 0x00000004f088723c */ /* 0x040fe20000081088 */
[----:B------:R-:W-:Y:S04]  /*76a10*/  STL.64 [R1+0xd70], R144 ;  /* 0x000d709001007387 */ /* 0x000fe80000100a00 */
[----:B------:R2:W-:Y:S03]  /*76a20*/  STL.64 [R1+0xd78], R146 ;  /* 0x000d789201007387 */ /* 0x0005e60000100a00 */
[C---:B------:R-:W-:Y:S01]  /*76a30*/  HMMA.1688.F32.TF32 R76, R240.reuse, R20, R76 ;  /* 0x00000014f04c723c */ /* 0x040fe2000008104c */
[----:B--2---:R-:W2:Y:S04]  /*76a40*/  LDL.LU.64 R146, [R1+0x5450] ;  /* 0x0054500001927983 */ /* 0x004ea80000300a00 */
[----:B------:R-:W2:Y:S04]  /*76a50*/  LDL.LU.64 R144, [R1+0x5448] ;  /* 0x0054480001907983 */ /* 0x000ea80000300a00 */
[----:B------:R-:W3:Y:S04]  /*76a60*/  LDL.LU.64 R142, [R1+0x5440] ;  /* 0x00544000018e7983 */ /* 0x000ee80000300a00 */
[----:B------:R-:W3:Y:S04]  /*76a70*/  LDL.LU.64 R140, [R1+0x5438] ;  /* 0x00543800018c7983 */ /* 0x000ee80000300a00 */
[----:B------:R-:W-:Y:S04]  /*76a80*/  STL.64 [R1+0xd60], R216 ;  /* 0x000d60d801007387 */ /* 0x000fe80000100a00 */
[----:B------:R-:W-:Y:S04]  /*76a90*/  STL.64 [R1+0xd68], R218 ;  /* 0x000d68da01007387 */ /* 0x000fe80000100a00 */
[----:B------:R-:W-:Y:S04]  /*76aa0*/  STL.64 [R1+0xd90], R136 ;  /* 0x000d908801007387 */ /* 0x000fe80000100a00 */
[----:B------:R4:W-:Y:S01]  /*76ab0*/  STL.64 [R1+0xd98], R138 ;  /* 0x000d988a01007387 */ /* 0x0009e20000100a00 */
[C---:B------:R-:W-:Y:S03]  /*76ac0*/  HMMA.1688.F32.TF32 R52, R240.reuse, R96, R52 ;  /* 0x00000060f034723c */ /* 0x040fe60000081034 */
[----:B------:R-:W-:Y:S04]  /*76ad0*/  LDS R216, [R252+0xc4180] ;  /* 0x0c418000fcd87984 */ /* 0x000fe80000000800 */
[----:B------:R-:W-:Y:S04]  /*76ae0*/  LDS R218, [R252+0xc5180] ;  /* 0x0c518000fcda7984 */ /* 0x000fe80000000800 */
[----:B----4-:R-:W4:Y:S04]  /*76af0*/  LDL.LU.64 R138, [R1+0x5430] ;  /* 0x00543000018a7983 */ /* 0x010f280000300a00 */
[----:B------:R-:W4:Y:S04]  /*76b00*/  LDL.LU.64 R136, [R1+0x5428] ;  /* 0x0054280001887983 */ /* 0x000f280000300a00 */
[----:B------:R-:W-:Y:S04]  /*76b10*/  STL.64 [R1+0xdb0], R132 ;  /* 0x000db08401007387 */ /* 0x000fe80000100a00 */
[----:B------:R1:W-:Y:S01]  /*76b20*/  STL.64 [R1+0xdb8], R134 ;  /* 0x000db88601007387 */ /* 0x0003e20000100a00 */
[C---:B------:R-:W-:Y:S03]  /*76b30*/  HMMA.1688.F32.TF32 R36, R240.reuse, R112, R36 ;  /* 0x00000070f024723c */ /* 0x040fe60000081024 */
[----:B------:R-:W-:Y:S04]  /*76b40*/  LDS R217, [R3+0xc4180] ;  /* 0x0c41800003d97984 */ /* 0x000fe80000000800 */
[----:B------:R-:W2:Y:S04]  /*76b50*/  LDS R219, [R3+0xc5180] ;  /* 0x0c51800003db7984 */ /* 0x000ea80000000800 */
        /* <DEDUP_REMOVED lines=45> */
[----:B-1----:R-:W3:Y:S04]  /*76e30*/  LDL.LU.64 R38, [R1+0x5370] ;  /* 0x0053700001267983 */ /* 0x002ee80000300a00 */
[----:B------:R-:W3:Y:S04]  /*76e40*/  LDL.LU.64 R36, [R1+0x5368] ;  /* 0x0053680001247983 */ /* 0x000ee80000300a00 */
[----:B------:R-:W-:Y:S04]  /*76e50*/  STL.64 [R1+0xeb0], R32 ;  /* 0x000eb02001007387 */ /* 0x000fe80000100a00 */
[----:B------:R1:W-:Y:S01]  /*76e60*/  STL.64 [R1+0xeb8], R34 ;  /* 0x000eb82201007387 */ /* 0x0003e20000100a00 */
[C---:B------:R-:W-:Y:S03]  /*76e70*/  HMMA.1688.F32.TF32 R228, R236.reuse, R4, R228 ;  /* 0x00000004ece4723c */ /* 0x040fe600000810e4 */
[----:B-1----:R-:W3:Y:S04]  /*76e80*/  LDL.LU.64 R34, [R1+0x5360] ;  /* 0x0053600001227983 */ /* 0x002ee80000300a00 */
[----:B------:R-:W3:Y:S04]  /*76e90*/  LDL.LU.64 R32, [R1+0x5358] ;  /* 0x0053580001207983 */ /* 0x000ee80000300a00 */
[----:B------:R-:W-:Y:S04]  /*76ea0*/  STL.64 [R1+0xea0], R220 ;  /* 0x000ea0dc01007387 */ /* 0x000fe80000100a00 */
[----:B------:R1:W-:Y:S01]  /*76eb0*/  STL.64 [R1+0xea8], R222 ;  /* 0x000ea8de01007387 */ /* 0x0003e20000100a00 */
[C---:B------:R-:W-:Y:S03]  /*76ec0*/  HMMA.1688.F32.TF32 R232, R236.reuse, R8, R232 ;  /* 0x00000008ece8723c */ /* 0x040fe600000810e8 */
[----:B-1----:R-:W3:Y:S04]  /*76ed0*/  LDL.LU.64 R222, [R1+0x5350] ;  /* 0x0053500001de7983 */ /* 0x002ee80000300a00 */
[----:B------:R-:W3:Y:S04]  /*76ee0*/  LDL.LU.64 R220, [R1+0x5348] ;  /* 0x0053480001dc7983 */ /* 0x000ee80000300a00 */
[----:B------:R-:W3:Y:S04]  /*76ef0*/  LDL.LU.64 R226, [R1+0x5340] ;  /* 0x0053400001e27983 */ /* 0x000ee80000300a00 */
[----:B------:R-:W3:Y:S04]  /*76f00*/  LDL.LU.64 R224, [R1+0x5338] ;  /* 0x0053380001e07983 */ /* 0x000ee80000300a00 */
[----:B------:R1:W-:Y:S04]  /*76f10*/  STL.64 [R1+0xe70], R240 ;  /* 0x000e70f001007387 */ /* 0x0003e80000100a00 */
[----:B------:R4:W-:Y:S01]  /*76f20*/  STL.64 [R1+0xe78], R242 ;  /* 0x000e78f201007387 */ /* 0x0009e20000100a00 */
[C---:B------:R-:W-:Y:S03]  /*76f30*/  HMMA.1688.F32.TF32 R244, R236.reuse, R12, R244 ;  /* 0x0000000cecf4723c */ /* 0x040fe600000810f4 */
[----:B-1----:R-:W3:Y:S04]  /*76f40*/  LDL.LU R240, [R1+0x40] ;  /* 0x0000400001f07983 */ /* 0x002ee80000300800 */
[----:B------:R-:W3:Y:S04]  /*76f50*/  LDL.LU R241, [R1+0x44] ;  /* 0x0000440001f17983 */ /* 0x000ee80000300800 */
[----:B----4-:R-:W3:Y:S04]  /*76f60*/  LDL.LU R242, [R1+0x48] ;  /* 0x0000480001f27983 */ /* 0x010ee80000300800 */
[----:B------:R-:W3:Y:S01]  /*76f70*/  LDL.LU R243, [R1+0x4c] ;  /* 0x00004c0001f37983 */ /* 0x000ee20000300800 */
[----:B------:R-:W-:Y:S03]  /*76f80*/  HMMA.1688.F32.TF32 R248, R236, R16, R248 ;  /* 0x00000010ecf8723c */ /* 0x000fe600000810f8 */
[----:B------:R-:W-:Y:S04]  /*76f90*/  STL.64 [R1+0xe50], R228 ;  /* 0x000e50e401007387 */ /* 0x000fe80000100a00 */
[----:B------:R1:W-:Y:S04]  /*76fa0*/  STL.64 [R1+0xe58], R230 ;  /* 0x000e58e601007387 */ /* 0x0003e80000100a00 */
[----:B-1----:R-:W4:Y:S04]  /*76fb0*/  LDL.LU.64 R230, [R1+0x5330] ;  /* 0x0053300001e67983 */ /* 0x002f280000300a00 */
[----:B------:R-:W4:Y:S04]  /*76fc0*/  LDL.LU.64 R228, [R1+0x5328] ;  /* 0x0053280001e47983 */ /* 0x000f280000300a00 */
        /* <DEDUP_REMOVED lines=11> */
[----:B------:R-:W4:Y:S01]  /*77080*/  LDL.LU.64 R248, [R1+0x52f8] ;  /* 0x0052f80001f87983 */ /* 0x000f220000300a00 */
[----:B--2---:R-:W-:Y:S08]  /*77090*/  HMMA.1688.F32.TF32 R40, R216, R8, R40 ;  /* 0x00000008d828723c */ /* 0x004ff00000081028 */
[C---:B---3--:R-:W-:Y:S11]  /*770a0*/  HMMA.1688.F32.TF32 R240, R236.reuse, R20, R240 ;  /* 0x00000014ecf0723c */ /* 0x048ff600000810f0 */
[----:B------:R-:W-:Y:S11]  /*770b0*/  @!UPT UIADD3 URZ, URZ, URZ, URZ ;  /* 0x0000003f3f3ff290 */ /* 0x000ff6000fffe03f */
[----:B------:R-:W-:Y:S01]  /*770c0*/  @!UPT UIADD3 URZ, URZ, URZ, URZ ;  /* 0x0000003f3f3ff290 */ /* 0x000fe2000fffe03f */
[----:B------:R-:W-:Y:S04]  /*770d0*/  STL.64 [R1+0xde0], R240 ;  /* 0x000de0f001007387 */ /* 0x000fe80000100a00 */
[----:B------:R1:W-:Y:S02]  /*770e0*/  STL.64 [R1+0xde8], R242 ;  /* 0x000de8f201007387 */ /* 0x0003e40000100a00 */
[C---:B-1----:R-:W-:Y:S08]  /*770f0*/  HMMA.1688.F32.TF32 R240, R236.reuse, R24, R92 ;  /* 0x00000018ecf0723c */ /* 0x042ff0000008105c */
[C---:B------:R-:W-:Y:S08]  /*77100*/  HMMA.1688.F32.TF32 R92, R236.reuse, R28, R88 ;  /* 0x0000001cec5c723c */ /* 0x040ff00000081058 */
[C---:B------:R-:W-:Y:S08]  /*77110*/  HMMA.1688.F32.TF32 R88, R236.reuse, R68, R84 ;  /* 0x00000044ec58723c */ /* 0x040ff00000081054 */
[C---:B------:R-:W-:Y:S01]  /*77120*/  HMMA.1688.F32.TF32 R84, R236.reuse, R96, R80 ;  /* 0x00000060ec54723c */ /* 0x040fe20000081050 */
[----:B------:R-:W-:Y:S04]  /*77130*/  STL.64 [R1+0xdc0], R240 ;  /* 0x000dc0f001007387 */ /* 0x000fe80000100a00 */
[----:B------:R-:W-:Y:S04]  /*77140*/  STL.64 [R1+0xdc8], R242 ;  /* 0x000dc8f201007387 */ /* 0x000fe80000100a00 */
[----:B------:R-:W-:Y:S04]  /*77150*/  STL.64 [R1+0xda0], R92 ;  /* 0x000da05c01007387 */ /* 0x000fe80000100a00 */
[----:B------:R-:W-:Y:S01]  /*77160*/  STL.64 [R1+0xda8], R94 ;  /* 0x000da85e01007387 */ /* 0x000fe20000100a00 */
[C---:B----4-:R-:W-:Y:S03]  /*77170*/  HMMA.1688.F32.TF32 R80, R236.reuse, R100, R248 ;  /* 0x00000064ec50723c */ /* 0x050fe600000810f8 */
[----:B------:R-:W-:Y:S04]  /*77180*/  STL.64 [R1+0xd80], R88 ;  /* 0x000d805801007387 */ /* 0x000fe80000100a00 */
[----:B------:R1:W-:Y:S04]  /*77190*/  STL.64 [R1+0xd88], R90 ;  /* 0x000d885a01007387 */ /* 0x0003e80000100a00 */
[----:B------:R-:W-:Y:S04]  /*771a0*/  STL.64 [R1+0xd50], R84 ;  /* 0x000d505401007387 */ /* 0x000fe80000100a00 */
[----:B------:R2:W-:Y:S01]  /*771b0*/  STL.64 [R1+0xd58], R86 ;  /* 0x000d585601007387 */ /* 0x0005e20000100a00 */
[C---:B-1----:R-:W-:Y:S07]  /*771c0*/  HMMA.1688.F32.TF32 R88, R236.reuse, R104, R244 ;  /* 0x00000068ec58723c */ /* 0x042fee00000810f4 */
[----:B------:R-:W-:Y:S01]  /*771d0*/  STL.64 [R1+0xd40], R80 ;  /* 0x000d405001007387 */ /* 0x000fe20000100a00 */
[C---:B--2---:R-:W-:Y:S03]  /*771e0*/  HMMA.1688.F32.TF32 R84, R236.reuse, R108, R232 ;  /* 0x0000006cec54723c */ /* 0x044fe600000810e8 */
[----:B------:R1:W-:Y:S05]  /*771f0*/  STL.64 [R1+0xd48], R82 ;  /* 0x000d485201007387 */ /* 0x0003ea0000100a00 */
[C---:B-1----:R-:W-:Y:S07]  /*77200*/  HMMA.1688.F32.TF32 R80, R236.reuse, R112, R228 ;  /* 0x00000070ec50723c */ /* 0x042fee00000810e4 */
[----:B------:R-:W-:Y:S04]  /*77210*/  STL.64 [R1+0xd20], R88 ;  /* 0x000d205801007387 */ /* 0x000fe80000100a00 */
[----:B------:R1:W-:Y:S04]  /*77220*/  STL.64 [R1+0xd28], R90 ;  /* 0x000d285a01007387 */ /* 0x0003e80000100a00 */
[----:B------:R-:W-:Y:S04]  /*77230*/  STL.64 [R1+0xd00], R84 ;  /* 0x000d005401007387 */ /* 0x000fe80000100a00 */
[----:B------:R2:W-:Y:S01]  /*77240*/  STL.64 [R1+0xd08], R86 ;  /* 0x000d085601007387 */ /* 0x0005e20000100a00 */
[C---:B-1----:R-:W-:Y:S03]  /*77250*/  HMMA.1688.F32.TF32 R88, R236.reuse, R116, R224 ;  /* 0x00000074ec58723c */ /* 0x042fe600000810e0 */
[----:B------:R-:W-:Y:S05]  /*77260*/  STL.64 [R1+0xce0], R80 ;  /* 0x000ce05001007387 */ /* 0x000fea0000100a00 */
[C---:B--2---:R-:W-:Y:S01]  /*77270*/  HMMA.1688.F32.TF32 R84, R236.reuse, R120, R220 ;  /* 0x00000078ec54723c */ /* 0x044fe200000810dc */
[----:B------:R1:W-:Y:S07]  /*77280*/  STL.64 [R1+0xce8], R82 ;  /* 0x000ce85201007387 */ /* 0x0003ee0000100a00 */
[----:B-1----:R-:W-:Y:S08]  /*77290*/  HMMA.1688.F32.TF32 R80, R236, R124, R32 ;  /* 0x0000007cec50723c */ /* 0x002ff00000081020 */
        /* <DEDUP_REMOVED lines=14> */
[----:B-1----:R-:W-:Y:S01]  /*77380*/  HMMA.1688.F32.TF32 R40, R216, R16, R48 ;  /* 0x00000010d828723c */ /* 0x002fe20000081030 */
[----:B------:R-:W-:-:S02]  /*77390*/  IMAD.MOV.U32 R248, RZ, RZ, R72 ;  /* 0x000000fffff87224 */ /* 0x000fc400078e0048 */
[----:B------:R-:W-:Y:S02]  /*773a0*/  IMAD.MOV.U32 R249, RZ, RZ, R79 ;  /* 0x000000fffff97224 */ /* 0x000fe400078e004f */
[----:B------:R-:W-:Y:S01]  /*773b0*/  IMAD.MOV.U32 R250, RZ, RZ, R77 ;  /* 0x000000fffffa7224 */ /* 0x000fe200078e004d */
[----:B------:R-:W-:Y:S01]  /*773c0*/  MOV R244, R74 ;  /* 0x0000004a00f47202 */ /* 0x000fe20000000f00 */
[----:B------:R-:W-:Y:S01]  /*773d0*/  IMAD.MOV.U32 R251, RZ, RZ, R75 ;  /* 0x000000fffffb7224 */ /* 0x000fe200078e004b */
[C---:B--2---:R-:W-:Y:S01]  /*773e0*/  HMMA.1688.F32.TF32 R36, R216.reuse, R20, R52 ;  /* 0x00000014d824723c */ /* 0x044fe20000081034 */
[----:B------:R-:W-:Y:S01]  /*773f0*/  IMAD.MOV.U32 R245, RZ, RZ, R73 ;  /* 0x000000fffff57224 */ /* 0x000fe200078e0049 */
[----:B------:R-:W-:Y:S01]  /*77400*/  LDS R32, [R2+0xc4180] ;  /* 0x0c41800002207984 */ /* 0x000fe20000000800 */
[----:B------:R-:W-:Y:S02]  /*77410*/  IMAD.MOV.U32 R246, RZ, RZ, R78 ;  /* 0x000000fffff67224 */ /* 0x000fe400078e004e */
[----:B------:R-:W-:Y:S01]  /*77420*/  IMAD.MOV.U32 R247, RZ, RZ, R76 ;  /* 0x000000fffff77224 */ /* 0x000fe200078e004c */
[----:B------:R-:W-:Y:S02]  /*77430*/  LDS R34, [R2+0xc5180] ;  /* 0x0c51800002227984 */ /* 0x000fe40000000800 */
[C---:B------:R-:W-:Y:S02]  /*77440*/  HMMA.1688.F32.TF32 R44, R216.reuse, R24, R56 ;  /* 0x00000018d82c723c */ /* 0x040fe40000081038 */
[----:B------:R-:W-:Y:S04]  /*77450*/  LDS R33, [R14+0xc4180] ;  /* 0x0c4180000e217984 */ /* 0x000fe80000000800 */
[----:B------:R-:W1:Y:S04]  /*77460*/  LDS R35, [R14+0xc5180] ;  /* 0x0c5180000e237984 */ /* 0x000e680000000800 */
[----:B------:R-:W-:Y:S04]  /*77470*/  STL.64 [R1+0xc00], R40 ;  /* 0x000c002801007387 */ /* 0x000fe80000100a00 */
[----:B------:R2:W-:Y:S04]  /*77480*/  STL.64 [R1+0xc08], R42 ;  /* 0x000c082a01007387 */ /* 0x0005e80000100a00 */
[----:B------:R-:W-:Y:S04]  /*77490*/  STL.64 [R1+0xbe0], R36 ;  /* 0x000be02401007387 */ /* 0x000fe80000100a00 */
[----:B------:R3:W-:Y:S01]  /*774a0*/  STL.64 [R1+0xbe8], R38 ;  /* 0x000be82601007387 */ /* 0x0007e20000100a00 */
[C---:B--2---:R-:W-:Y:S08]  /*774b0*/  HMMA.1688.F32.TF32 R40, R216.reuse, R28, R60 ;  /* 0x0000001cd828723c */ /* 0x044ff0000008103c */
[----:B---3--:R-:W-:Y:S01]  /*774c0*/  HMMA.1688.F32.TF32 R36, R216, R68, R64 ;  /* 0x00000044d824723c */ /* 0x008fe20000081040 */
[----:B------:R-:W-:Y:S04]  /*774d0*/  STL.64 [R1+0xbc0], R44 ;  /* 0x000bc02c01007387 */ /* 0x000fe80000100a00 */
[----:B------:R2:W-:Y:S10]  /*774e0*/  STL.64 [R1+0xbc8], R46 ;  /* 0x000bc82e01007387 */ /* 0x0005f40000100a00 */
[----:B------:R-:W-:Y:S04]  /*774f0*/  STL.64 [R1+0xba0], R40 ;  /* 0x000ba02801007387 */ /* 0x000fe80000100a00 */
[----:B------:R-:W-:Y:S04]  /*77500*/  STL.64 [R1+0xba8], R42 ;  /* 0x000ba82a01007387 */ /* 0x000fe80000100a00 */
[----:B------:R-:W3:Y:S04]  /*77510*/  LDL.LU R72, [R1+0x52f4] ;  /* 0x0052f40001487983 */ /* 0x000ee80000300800 */
[----:B------:R4:W-:Y:S04]  /*77520*/  STL.64 [R1+0xb80], R36 ;  /* 0x000b802401007387 */ /* 0x0009e80000100a00 */
[----:B------:R1:W-:Y:S04]  /*77530*/  STL.64 [R1+0xb88], R38 ;  /* 0x000b882601007387 */ /* 0x0003e80000100a00 */
[----:B------:R-:W2:Y:S04]  /*77540*/  LDL.LU R79, [R1+0x52f0] ;  /* 0x0052f000014f7983 */ /* 0x000ea80000300800 */
[----:B------:R-:W3:Y:S04]  /*77550*/  LDL.LU R77, [R1+0x52ec] ;  /* 0x0052ec00014d7983 */ /* 0x000ee80000300800 */
[----:B------:R-:W4:Y:S04]  /*77560*/  LDL.LU R75, [R1+0x52e8] ;  /* 0x0052e800014b7983 */ /* 0x000f280000300800 */
[----:B------:R-:W4:Y:S04]  /*77570*/  LDL.LU R74, [R1+0x52e4] ;  /* 0x0052e400014a7983 */ /* 0x000f280000300800 */
[----:B------:R-:W4:Y:S04]  /*77580*/  LDL.LU R73, [R1+0x52e0] ;  /* 0x0052e00001497983 */ /* 0x000f280000300800 */
[----:B------:R-:W4:Y:S04]  /*77590*/  LDL.LU R78, [R1+0x52dc] ;  /* 0x0052dc00014e7983 */ /* 0x000f280000300800 */
[----:B------:R-:W4:Y:S01]  /*775a0*/  LDL.LU R76, [R1+0x52d8] ;  /* 0x0052d800014c7983 */ /* 0x000f220000300800 */
[----:B--2---:R-:W-:Y:S01]  /*775b0*/  MOV R233, R79 ;  /* 0x0000004f00e97202 */ /* 0x004fe20000000f00 */
[----:B---3--:R-:W-:-:S02]  /*775c0*/  IMAD.MOV.U32 R232, RZ, RZ, R77 ;  /* 0x000000ffffe87224 */ /* 0x008fc400078e004d */
[----:B------:R-:W2:Y:S04]  /*775d0*/  LDL.LU R77, [R1+0x52d4] ;  /* 0x0052d400014d7983 */ /* 0x000ea80000300800 */
[----:B------:R-:W3:Y:S01]  /*775e0*/  LDL.LU R79, [R1+0x52d0] ;  /* 0x0052d000014f7983 */ /* 0x000ee20000300800 */
[----:B------:R-:W-:-:S03]  /*775f0*/  IMAD.MOV.U32 R235, RZ, RZ, R72 ;  /* 0x000000ffffeb7224 */ /* 0x000fc600078e0048 */
[----:B------:R-:W3:Y:S04]  /*77600*/  LDL.LU R234, [R1+0x4d8] ;  /* 0x0004d80001ea7983 */ /* 0x000ee80000300800 */
[----:B------:R-:W3:Y:S01]  /*77610*/  LDL.LU R72, [R1+0x52cc] ;  /* 0x0052cc0001487983 */ /* 0x000ee20000300800 */
[----:B----4-:R-:W-:-:S03]  /*77620*/  IMAD.MOV.U32 R224, RZ, RZ, R78 ;  /* 0x000000ffffe07224 */ /* 0x010fc600078e004e */
[----:B------:R-:W4:Y:S01]  /*77630*/  LDL.LU R78, [R1+0x52c8] ;  /* 0x0052c800014e7983 */ /* 0x000f220000300800 */
[----:B------:R-:W-:-:S03]  /*77640*/  IMAD.MOV.U32 R225, RZ, RZ, R76 ;  /* 0x000000ffffe17224 */ /* 0x000fc600078e004c */
[----:B------:R-:W4:Y:S01]  /*77650*/  LDL.LU R76, [R1+0x52c4] ;  /* 0x0052c400014c7983 */ /* 0x000f220000300800 */
[----:B--2---:R-:W-:-:S03]  /*77660*/  IMAD.MOV.U32 R226, RZ, RZ, R77 ;  /* 0x000000ffffe27224 */ /* 0x004fc600078e004d */
[----:B------:R-:W2:Y:S01]  /*77670*/  LDL.LU R77, [R1+0x52c0] ;  /* 0x0052c000014d7983 */ /* 0x000ea20000300800 */
[----:B---3--:R-:W-:-:S03]  /*77680*/  MOV R227, R79 ;  /* 0x0000004f00e37202 */ /* 0x008fc60000000f00 */
[----:B------:R-:W3:Y:S04]  /*77690*/  LDL.LU R79, [R1+0x52bc] ;  /* 0x0052bc00014f7983 */ /* 0x000ee80000300800 */
[----:B------:R-:W3:Y:S01]  /*776a0*/  LDL.LU R220, [R1+0x510] ;  /* 0x0005100001dc7983 */ /* 0x000ee20000300800 */
[----:B------:R-:W-:-:S03]  /*776b0*/  IMAD.MOV.U32 R223, RZ, RZ, R72 ;  /* 0x000000ffffdf7224 */ /* 0x000fc600078e0048 */
[----:B------:R-:W3:Y:S04]  /*776c0*/  LDL.LU R221, [R1+0x514] ;  /* 0x0005140001dd7983 */ /* 0x000ee80000300800 */
[----:B------:R-:W3:Y:S01]  /*776d0*/  LDL.LU R222, [R1+0x518] ;  /* 0x0005180001de7983 */ /* 0x000ee20000300800 */
[----:B----4-:R-:W-:Y:S01]  /*776e0*/  MOV R239, R78 ;  /* 0x0000004e00ef7202 */ /* 0x010fe20000000f00 */
[----:B------:R-:W-:Y:S02]  /*776f0*/  IMAD.MOV.U32 R238, RZ, RZ, R76 ;  /* 0x000000ffffee7224 */ /* 0x000fe400078e004c */
[----:B------:R-:W4:Y:S01]  /*77700*/  LDL.LU R72, [R1+0x52b8] ;  /* 0x0052b80001487983 */ /* 0x000f220000300800 */
[----:B--2---:R-:W-:-:S03]  /*77710*/  IMAD.MOV.U32 R236, RZ, RZ, R77 ;  /* 0x000000ffffec7224 */ /* 0x004fc600078e004d */
[----:B------:R-:W2:Y:S01]  /*77720*/  LDL.LU R77, [R1+0x52b4] ;  /* 0x0052b400014d7983 */ /* 0x000ea20000300800 */
[----:B---3--:R-:W-:-:S03]  /*77730*/  IMAD.MOV.U32 R237, RZ, RZ, R79 ;  /* 0x000000ffffed7224 */ /* 0x008fc600078e004f */
[----:B------:R-:W3:Y:S04]  /*77740*/  LDL.LU R79, [R1+0x52b0] ;  /* 0x0052b000014f7983 */ /* 0x000ee80000300800 */
[----:B------:R-:W4:Y:S04]  /*77750*/  LDL.LU R76, [R1+0x52ac] ;  /* 0x0052ac00014c7983 */ /* 0x000f280000300800 */
[----:B------:R-:W4:Y:S04]  /*77760*/  LDL.LU R78, [R1+0x52a8] ;  /* 0x0052a800014e7983 */ /* 0x000f280000300800 */
[----:B------:R-:W4:Y:S04]  /*77770*/  LDL.LU R48, [R1+0x11c0] ;  /* 0x0011c00001307983 */ /* 0x000f280000300800 */
[----:B------:R-:W4:Y:S04]  /*77780*/  LDL.LU R49, [R1+0x11c4] ;  /* 0x0011c40001317983 */ /* 0x000f280000300800 */
[----:B------:R-:W4:Y:S04]  /*77790*/  LDL.LU R50, [R1+0x11c8] ;  /* 0x0011c80001327983 */ /* 0x000f280000300800 */
[----:B------:R-:W4:Y:S01]  /*777a0*/  LDL.LU R51, [R1+0x11cc] ;  /* 0x0011cc0001337983 */ /* 0x000f220000300800 */
[----:B--2---:R-:W-:-:S02]  /*777b0*/  IMAD.MOV.U32 R55, RZ, RZ, R77 ;  /* 0x000000ffff377224 */ /* 0x004fc400078e004d */
[----:B---3--:R-:W-:Y:S02]  /*777c0*/  IMAD.MOV.U32 R54, RZ, RZ, R79 ;  /* 0x000000ffff367224 */ /* 0x008fe400078e004f */
[----:B----4-:R-:W-:Y:S02]  /*777d0*/  IMAD.MOV.U32 R52, RZ, RZ, R76 ;  /* 0x000000ffff347224 */ /* 0x010fe400078e004c */
[----:B------:R-:W2:Y:S01]  /*777e0*/  LDL.LU R76, [R1+0x52a4] ;  /* 0x0052a400014c7983 */ /* 0x000ea20000300800 */
[----:B------:R-:W-:-:S03]  /*777f0*/  IMAD.MOV.U32 R53, RZ, RZ, R78 ;  /* 0x000000ffff357224 */ /* 0x000fc600078e004e */
[----:B------:R-:W3:Y:S04]  /*77800*/  LDL.LU R78, [R1+0x52a0] ;  /* 0x0052a000014e7983 */ /* 0x000ee80000300800 */
        /* <DEDUP_REMOVED lines=8> */
[----:B------:R-:W-:-:S02]  /*77890*/  IMAD.MOV.U32 R229, RZ, RZ, R74 ;  /* 0x000000ffffe57224 */ /* 0x000fc400078e004a */
[----:B------:R-:W-:Y:S02]  /*778a0*/  IMAD.MOV.U32 R230, RZ, RZ, R75 ;  /* 0x000000ffffe67224 */ /* 0x000fe400078e004b */
[----:B--2---:R-:W-:Y:S02]  /*778b0*/  IMAD.MOV.U32 R67, RZ, RZ, R76 ;  /* 0x000000ffff437224 */ /* 0x004fe400078e004c */
[----:B------:R-:W2:Y:S01]  /*778c0*/  LDL.LU R76, [R1+0x1230] ;  /* 0x00123000014c7983 */ /* 0x000ea20000300800 */
[----:B---3--:R-:W-:Y:S01]  /*778d0*/  IMAD.MOV.U32 R65, RZ, RZ, R78 ;  /* 0x000000ffff417224 */ /* 0x008fe200078e004e */
[----:B----4-:R-:W-:Y:S01]  /*778e0*/  MOV R64, R79 ;  /* 0x0000004f00407202 */ /* 0x010fe20000000f00 */
[----:B------:R-:W-:Y:S02]  /*778f0*/  IMAD.MOV.U32 R66, RZ, RZ, R77 ;  /* 0x000000ffff427224 */ /* 0x000fe400078e004d */
        /* <DEDUP_REMOVED lines=44> */
[C---:B------:R-:W-:Y:S01]  /*77bc0*/  HMMA.1688.F32.TF32 R40, R216.reuse, R96, R72 ;  /* 0x00000060d828723c */ /* 0x040fe20000081048 */
[----:B------:R-:W2:Y:S11]  /*77bd0*/  LDL.LU R72, [R1+0x1210] ;  /* 0x0012100001487983 */ /* 0x000eb60000300800 */
[----:B------:R-:W-:Y:S11]  /*77be0*/  @!UPT UIADD3 URZ, URZ, URZ, URZ ;  /* 0x0000003f3f3ff290 */ /* 0x000ff6000fffe03f */
[----:B------:R-:W-:Y:S04]  /*77bf0*/  STL.64 [R1+0xb00], R40 ;  /* 0x000b002801007387 */ /* 0x000fe80000100a00 */
[----:B------:R-:W-:Y:S04]  /*77c00*/  STL.64 [R1+0xb08], R42 ;  /* 0x000b082a01007387 */ /* 0x000fe80000100a00 */
[----:B------:R-:W2:Y:S04]  /*77c10*/  LDL.LU R73, [R1+0x1214] ;  /* 0x0012140001497983 */ /* 0x000ea80000300800 */
[----:B------:R-:W2:Y:S04]  /*77c20*/  LDL.LU R74, [R1+0x1218] ;  /* 0x00121800014a7983 */ /* 0x000ea80000300800 */
[----:B------:R-:W2:Y:S04]  /*77c30*/  LDL.LU R75, [R1+0x121c] ;  /* 0x00121c00014b7983 */ /* 0x000ea80000300800 */
[----:B------:R-:W-:Y:S04]  /*77c40*/  STL.64 [R1+0xaf0], R92 ;  /* 0x000af05c01007387 */ /* 0x000fe80000100a00 */
[----:B------:R1:W-:Y:S01]  /*77c50*/  STL.64 [R1+0xaf8], R94 ;  /* 0x000af85e01007387 */ /* 0x0003e20000100a00 */
[----:B------:R-:W-:Y:S03]  /*77c60*/  HMMA.1688.F32.TF32 R36, R216, R120, R36 ;  /* 0x00000078d824723c */ /* 0x000fe60000081024 */
[----:B------:R-:W-:Y:S04]  /*77c70*/  LDS R40, [R252+0xc4200] ;  /* 0x0c420000fc287984 */ /* 0x000fe80000000800 */
[----:B------:R-:W-:Y:S04]  /*77c80*/  LDS R42, [R252+0xc5200] ;  /* 0x0c520000fc2a7984 */ /* 0x000fe80000000800 */
[----:B-1----:R-:W3:Y:S04]  /*77c90*/  LDL.LU.64 R94, [R1+0x5280] ;  /* 0x00528000015e7983 */ /* 0x002ee80000300a00 */
[----:B------:R-:W3:Y:S04]  /*77ca0*/  LDL.LU.64 R92, [R1+0x5278] ;  /* 0x00527800015c7983 */ /* 0x000ee80000300a00 */
[----:B------:R-:W-:Y:S04]  /*77cb0*/  STL.64 [R1+0xae0], R88 ;  /* 0x000ae05801007387 */ /* 0x000fe80000100a00 */
[----:B------:R1:W-:Y:S01]  /*77cc0*/  STL.64 [R1+0xae8], R90 ;  /* 0x000ae85a01007387 */ /* 0x0003e20000100a00 */
[C---:B------:R-:W-:Y:S03]  /*77cd0*/  HMMA.1688.F32.TF32 R64, R32.reuse, R8, R64 ;  /* 0x000000082040723c */ /* 0x040fe60000081040 */
[----:B------:R-:W-:Y:S04]  /*77ce0*/  LDS R41, [R3+0xc4200] ;  /* 0x0c42000003297984 */ /* 0x000fe80000000800 */
[----:B------:R-:W4:Y:S04]  /*77cf0*/  LDS R43, [R3+0xc5200] ;  /* 0x0c520000032b7984 */ /* 0x000f280000000800 */
[----:B-1----:R-:W3:Y:S04]  /*77d00*/  LDL.LU.64 R90, [R1+0x5270] ;  /* 0x00527000015a7983 */ /* 0x002ee80000300a00 */
[----:B------:R-:W3:Y:S04]  /*77d10*/  LDL.LU.64 R88, [R1+0x5268] ;  /* 0x0052680001587983 */ /* 0x000ee80000300a00 */
[----:B------:R-:W-:Y:S04]  /*77d20*/  STL.64 [R1+0xad0], R84 ;  /* 0x000ad05401007387 */ /* 0x000fe80000100a00 */
[----:B------:R1:W-:Y:S04]  /*77d30*/  STL.64 [R1+0xad8], R86 ;  /* 0x000ad85601007387 */ /* 0x0003e80000100a00 */
[----:B-1----:R-:W4:Y:S04]  /*77d40*/  LDL.LU.64 R86, [R1+0x5260] ;  /* 0x0052600001567983 */ /* 0x002f280000300a00 */
[----:B------:R-:W4:Y:S04]  /*77d50*/  LDL.LU.64 R84, [R1+0x5258] ;  /* 0x0052580001547983 */ /* 0x000f280000300a00 */
        /* <DEDUP_REMOVED lines=9> */
[C---:B------:R-:W-:Y:S08]  /*77df0*/  HMMA.1688.F32.TF32 R56, R32.reuse, R16, R56 ;  /* 0x000000102038723c */ /* 0x040ff00000081038 */
[C---:B------:R-:W-:Y:S08]  /*77e00*/  HMMA.1688.F32.TF32 R52, R32.reuse, R20, R52 ;  /* 0x000000142034723c */ /* 0x040ff00000081034 */
[C---:B------:R-:W-:Y:S01]  /*77e10*/  HMMA.1688.F32.TF32 R48, R32.reuse, R24, R48 ;  /* 0x000000182030723c */ /* 0x040fe20000081030 */
[----:B------:R-:W-:Y:S07]  /*77e20*/  STL.64 [R1+0xaa0], R36 ;  /* 0x000aa02401007387 */ /* 0x000fee0000100a00 */
[C---:B------:R-:W-:Y:S01]  /*77e30*/  HMMA.1688.F32.TF32 R44, R32.reuse, R28, R44 ;  /* 0x0000001c202c723c */ /* 0x040fe2000008102c */
[----:B------:R-:W-:Y:S04]  /*77e40*/  STL.64 [R1+0xaa8], R38 ;  /* 0x000aa82601007387 */ /* 0x000fe80000100a00 */
[----:B------:R-:W-:Y:S04]  /*77e50*/  LDS R36, [R2+0xc4200] ;  /* 0x0c42000002247984 */ /* 0x000fe80000000800 */
[----:B------:R-:W-:Y:S04]  /*77e60*/  LDS R38, [R2+0xc5200] ;  /* 0x0c52000002267984 */ /* 0x000fe80000000800 */
[----:B------:R-:W-:Y:S04]  /*77e70*/  LDS R37, [R14+0xc4200] ;  /* 0x0c4200000e257984 */ /* 0x000fe80000000800 */
[----:B------:R-:W1:Y:S01]  /*77e80*/  LDS R39, [R14+0xc5200] ;  /* 0x0c5200000e277984 */ /* 0x000e620000000800 */
[----:B--2---:R-:W-:Y:S08]  /*77e90*/  HMMA.1688.F32.TF32 R72, R32, R4, R72 ;  /* 0x000000042048723c */ /* 0x004ff00000081048 */
[----:B---3--:R-:W-:Y:S11]  /*77ea0*/  HMMA.1688.F32.TF32 R76, R216, R124, R76 ;  /* 0x0000007cd84c723c */ /* 0x008ff6000008104c */
[----:B------:R-:W-:Y:S11]  /*77eb0*/  @!UPT UIADD3 URZ, URZ, URZ, URZ ;  /* 0x0000003f3f3ff290 */ /* 0x000ff6000fffe03f */
[----:B------:R-:W-:Y:S01]  /*77ec0*/  @!UPT UIADD3 URZ, URZ, URZ, URZ ;  /* 0x0000003f3f3ff290 */ /* 0x000fe2000fffe03f */
        /* <DEDUP_REMOVED lines=36> */
[----:B--2---:R-:W-:Y:S08]  /*78110*/  HMMA.1688.F32.TF32 R44, R32, R124, R80 ;  /* 0x0000007c202c723c */ /* 0x004ff00000081050 */
[C---:B----4-:R-:W-:Y:S01]  /*78120*/  HMMA.1688.F32.TF32 R32, R40.reuse, R4, R84 ;  /* 0x000000042820723c */ /* 0x050fe20000081054 */
        /* <DEDUP_REMOVED lines=47> */
[----:B------:R-:W-:Y:S01]  /*78420*/  STL.64 [R1+0x490], R48 ;  /* 0x0004903001007387 */ /* 0x000fe20000100a00 */
[C---:B-1----:R-:W-:Y:S03]  /*78430*/  HMMA.1688.F32.TF32 R40, R36.reuse, R4, R180 ;  /* 0x000000042428723c */ /* 0x042fe600000810b4 */
[----:B------:R-:W-:Y:S04]  /*78440*/  STL.64 [R1+0x498], R50 ;  /* 0x0004983201007387 */ /* 0x000fe80000100a00 */
[----:B------:R-:W-:Y:S04]  /*78450*/  STL.64 [R1+0x360], R44 ;  /* 0x0003602c01007387 */ /* 0x000fe80000100a00 */
[----:B------:R1:W-:Y:S04]  /*78460*/  STL.64 [R1+0x368], R46 ;  /* 0x0003682e01007387 */ /* 0x0003e80000100a00 */
[----:B------:R-:W-:Y:S04]  /*78470*/  STL.64 [R1+0x350], R32 ;  /* 0x0003502001007387 */ /* 0x000fe80000100a00 */
[----:B------:R2:W-:Y:S01]  /*78480*/  STL.64 [R1+0x358], R34 ;  /* 0x0003582201007387 */ /* 0x0005e20000100a00 */
[C---:B-1----:R-:W-:Y:S08]  /*78490*/  HMMA.1688.F32.TF32 R44, R36.reuse, R8, R184 ;  /* 0x00000008242c723c */ /* 0x042ff000000810b8 */
[C---:B--2---:R-:W-:Y:S01]  /*784a0*/  HMMA.1688.F32.TF32 R32, R36.reuse, R12, R188 ;  /* 0x0000000c2420723c */ /* 0x044fe200000810bc */
[----:B------:R-:W-:Y:S04]  /*784b0*/  STL.64 [R1+0x340], R40 ;  /* 0x0003402801007387 */ /* 0x000fe80000100a00 */
[----:B------:R-:W-:Y:S03]  /*784c0*/  STL.64 [R1+0x348], R42 ;  /* 0x0003482a01007387 */ /* 0x000fe60000100a00 */
[----:B------:R-:W-:Y:S01]  /*784d0*/  HMMA.1688.F32.TF32 R48, R36, R20, R196 ;  /* 0x000000142430723c */ /* 0x000fe200000810c4 */
[----:B------:R-:W-:Y:S01]  /*784e0*/  IMAD.MOV.U32 R248, RZ, RZ, R215 ;  /* 0x000000fffff87224 */ /* 0x000fe200078e00d7 */
[----:B------:R-:W-:Y:S01]  /*784f0*/  MOV R250, R213 ;  /* 0x000000d500fa7202 */ /* 0x000fe20000000f00 */
[----:B------:R-:W-:-:S02]  /*78500*/  IMAD.MOV.U32 R249, RZ, RZ, R208 ;  /* 0x000000fffff97224 */ /* 0x000fc400078e00d0 */
[----:B------:R-:W-:Y:S02]  /*78510*/  IMAD.MOV.U32 R244, RZ, RZ, R211 ;  /* 0x000000fffff47224 */ /* 0x000fe400078e00d3 */
[----:B------:R-:W-:Y:S04]  /*78520*/  STL.64 [R1+0x330], R44 ;  /* 0x0003302c01007387 */ /* 0x000fe80000100a00 */
[----:B------:R-:W-:Y:S01]  /*78530*/  STL.64 [R1+0x338], R46 ;  /* 0x0003382e01007387 */ /* 0x000fe20000100a00 */
[----:B------:R-:W-:Y:S02]  /*78540*/  IMAD.MOV.U32 R251, RZ, RZ, R214 ;  /* 0x000000fffffb7224 */ /* 0x000fe400078e00d6 */
[----:B------:R-:W-:Y:S01]  /*78550*/  IMAD.MOV.U32 R245, RZ, RZ, R210 ;  /* 0x000000fffff57224 */ /* 0x000fe200078e00d2 */
[----:B------:R-:W-:Y:S01]  /*78560*/  MOV R247, R212 ;  /* 0x000000d400f77202 */ /* 0x000fe20000000f00 */
[----:B------:R-:W-:Y:S04]  /*78570*/  STL.64 [R1+0x320], R32 ;  /* 0x0003202001007387 */ /* 0x000fe80000100a00 */
[----:B------:R1:W-:Y:S01]  /*78580*/  STL.64 [R1+0x328], R34 ;  /* 0x0003282201007387 */ /* 0x0003e20000100a00 */
[----:B------:R-:W-:-:S03]  /*78590*/  IMAD.MOV.U32 R246, RZ, RZ, R209 ;  /* 0x000000fffff67224 */ /* 0x000fc600078e00d1 */
[----:B------:R-:W-:Y:S04]  /*785a0*/  LDS R40, [R252+0xc4280] ;  /* 0x0c428000fc287984 */ /* 0x000fe80000000800 */
[----:B------:R-:W-:Y:S01]  /*785b0*/  LDS R42, [R252+0xc5280] ;  /* 0x0c528000fc2a7984 */ /* 0x000fe20000000800 */
[C---:B-1----:R-:W-:Y:S03]  /*785c0*/  HMMA.1688.F32.TF32 R32, R36.reuse, R16, R192 ;  /* 0x000000102420723c */ /* 0x042fe600000810c0 */
[----:B------:R-:W-:Y:S04]  /*785d0*/  LDS R41, [R3+0xc4280] ;  /* 0x0c42800003297984 */ /* 0x000fe80000000800 */
[----:B------:R-:W1:Y:S01]  /*785e0*/  LDS R43, [R3+0xc5280] ;  /* 0x0c528000032b7984 */ /* 0x000e620000000800 */
[C---:B------:R-:W-:Y:S03]  /*785f0*/  HMMA.1688.F32.TF32 R44, R36.reuse, R24, R200 ;  /* 0x00000018242c723c */ /* 0x040fe600000810c8 */
[----:B------:R-:W-:Y:S04]  /*78600*/  LDS R196, [R252+0xc4380] ;  /* 0x0c438000fcc47984 */ /* 0x000fe80000000800 */
[----:B------:R-:W-:Y:S04]  /*78610*/  LDS R198, [R252+0xc5380] ;  /* 0x0c538000fcc67984 */ /* 0x000fe80000000800 */
[----:B------:R-:W-:Y:S04]  /*78620*/  LDS R197, [R3+0xc4380] ;  /* 0x0c43800003c57984 */ /* 0x000fe80000000800 */
[----:B------:R-:W-:Y:S04]  /*78630*/  LDS R199, [R3+0xc5380] ;  /* 0x0c53800003c77984 */ /* 0x000fe80000000800 */
[----:B------:R-:W-:Y:S04]  /*78640*/  STL.64 [R1+0x310], R32 ;  /* 0x0003102001007387 */ /* 0x000fe80000100a00 */
[----:B------:R2:W-:Y:S02]  /*78650*/  STL.64 [R1+0x318], R34 ;  /* 0x0003182201007387 */ /* 0x0005e40000100a00 */
[----:B--2---:R-:W-:Y:S02]  /*78660*/  HMMA.1688.F32.TF32 R32, R36, R28, R204 ;  /* 0x0000001c2420723c */ /* 0x004fe400000810cc */
[----:B------:R2:W-:Y:S04]  /*78670*/  STL.64 [R1+0x300], R48 ;  /* 0x0003003001007387 */ /* 0x0005e80000100a00 */
[----:B------:R3:W-:Y:S04]  /*78680*/  STL.64 [R1+0x308], R50 ;  /* 0x0003083201007387 */ /* 0x0007e80000100a00 */
[----:B------:R4:W-:Y:S04]  /*78690*/  STL.64 [R1+0x2f0], R44 ;  /* 0x0002f02c01007387 */ /* 0x0009e80000100a00 */
[----:B------:R1:W-:Y:S04]  /*786a0*/  STL.64 [R1+0x2f8], R46 ;  /* 0x0002f82e01007387 */ /* 0x0003e80000100a00 */
[----:B------:R-:W2:Y:S05]  /*786b0*/  LDL.LU R215, [R1+0x5234] ;  /* 0x0052340001d77983 */ /* 0x000eaa0000300800 */
[----:B------:R-:W-:Y:S04]  /*786c0*/  STL.64 [R1+0x2e0], R32 ;  /* 0x0002e02001007387 */ /* 0x000fe80000100a00 */
[----:B------:R-:W-:Y:S04]  /*786d0*/  STL.64 [R1+0x2e8], R34 ;  /* 0x0002e82201007387 */ /* 0x000fe80000100a00 */
[----:B------:R-:W3:Y:S04]  /*786e0*/  LDL.LU R208, [R1+0x5230] ;  /* 0x0052300001d07983 */ /* 0x000ee80000300800 */
        /* <DEDUP_REMOVED lines=9> */
[----:B------:R-:W1:Y:S01]  /*78780*/  LDS R35, [R14+0xc5280] ;  /* 0x0c5280000e237984 */ /* 0x000e620000000800 */
        /* <DEDUP_REMOVED lines=8> */
[----:B------:R-:W4:Y:S01]  /*78810*/  LDL.LU R224, [R1+0x10d0] ;  /* 0x0010d00001e07983 */ /* 0x000f220000300800 */
[----:B------:R-:W-:-:S03]  /*78820*/  MOV R227, R212 ;  /* 0x000000d400e37202 */ /* 0x000fc60000000f00 */
[----:B------:R-:W4:Y:S04]  /*78830*/  LDL.LU R225, [R1+0x10d4] ;  /* 0x0010d40001e17983 */ /* 0x000f280000300800 */
[----:B------:R-:W4:Y:S04]  /*78840*/  LDL.LU R226, [R1+0x10d8] ;  /* 0x0010d80001e27983 */ /* 0x000f280000300800 */
[----:B------:R-:W4:Y:S01]  /*78850*/  LDL.LU R212, [R1+0x5204] ;  /* 0x0052040001d47983 */ /* 0x000f220000300800 */
[----:B--2---:R-:W-:Y:S02]  /*78860*/  IMAD.MOV.U32 R223, RZ, RZ, R213 ;  /* 0x000000ffffdf7224 */ /* 0x004fe400078e00d5 */
[----:B---3--:R-:W-:-:S02]  /*78870*/  IMAD.MOV.U32 R222, RZ, RZ, R214 ;  /* 0x000000ffffde7224 */ /* 0x008fc400078e00d6 */
[----:B----4-:R-:W-:Y:S02]  /*78880*/  IMAD.MOV.U32 R220, RZ, RZ, R208 ;  /* 0x000000ffffdc7224 */ /* 0x010fe400078e00d0 */
[----:B------:R-:W2:Y:S01]  /*78890*/  LDL.LU R208, [R1+0x5200] ;  /* 0x0052000001d07983 */ /* 0x000ea20000300800 */
[----:B------:R-:W-:-:S03]  /*788a0*/  IMAD.MOV.U32 R221, RZ, RZ, R215 ;  /* 0x000000ffffdd7224 */ /* 0x000fc600078e00d7 */
[----:B------:R-:W1:Y:S04]  /*788b0*/  LDL.LU R215, [R1+0x51fc] ;  /* 0x0051fc0001d77983 */ /* 0x000e680000300800 */
[----:B------:R-:W3:Y:S04]  /*788c0*/  LDL.LU R214, [R1+0x51f8] ;  /* 0x0051f80001d67983 */ /* 0x000ee80000300800 */
[----:B------:R-:W4:Y:S04]  /*788d0*/  LDL.LU R213, [R1+0x51f4] ;  /* 0x0051f40001d57983 */ /* 0x000f280000300800 */
[----:B------:R-:W2:Y:S01]  /*788e0*/  LDL.LU R236, [R1+0x10f0] ;  /* 0x0010f00001ec7983 */ /* 0x000ea20000300800 */
[----:B------:R-:W-:-:S03]  /*788f0*/  MOV R239, R212 ;  /* 0x000000d400ef7202 */ /* 0x000fc60000000f00 */
        /* <DEDUP_REMOVED lines=9> */
[----:B------:R-:W3:Y:S01]  /*78990*/  LDL.LU R54, [R1+0x1128] ;  /* 0x0011280001367983 */ /* 0x000ee20000300800 */
[----:B--2---:R-:W-:-:S03]  /*789a0*/  IMAD.MOV.U32 R55, RZ, RZ, R212 ;  /* 0x000000ffff377224 */ /* 0x004fc600078e00d4 */
        /* <DEDUP_REMOVED lines=37> */
[----:B----4-:R-:W-:-:S03]  /*78c00*/  IMAD.MOV.U32 R44, RZ, RZ, R213 ;  /* 0x000000ffff2c7224 */ /* 0x010fc600078e00d5 */
[----:B------:R-:W4:Y:S01]  /*78c10*/  LDL.LU R60, [R1+0x1140] ;  /* 0x00114000013c7983 */ /* 0x000f220000300800 */
[----:B---3--:R-:W-:-:S03]  /*78c20*/  IMAD.MOV.U32 R45, RZ, RZ, R214 ;  /* 0x000000ffff2d7224 */ /* 0x008fc600078e00d6 */
[----:B------:R-:W4:Y:S01]  /*78c30*/  LDL.LU R61, [R1+0x1144] ;  /* 0x00114400013d7983 */ /* 0x000f220000300800 */
[----:B-1----:R-:W-:-:S03]  /*78c40*/  MOV R46, R215 ;  /* 0x000000d7002e7202 */ /* 0x002fc60000000f00 */
[----:B------:R-:W4:Y:S01]  /*78c50*/  LDL.LU R62, [R1+0x1148] ;  /* 0x00114800013e7983 */ /* 0x000f220000300800 */
[----:B------:R-:W-:Y:S02]  /*78c60*/  IMAD.MOV.U32 R47, RZ, RZ, R208 ;  /* 0x000000ffff2f7224 */ /* 0x000fe400078e00d0 */
[----:B------:R-:W-:Y:S02]  /*78c70*/  IMAD.MOV.U32 R228, RZ, RZ, R209 ;  /* 0x000000ffffe47224 */ /* 0x000fe400078e00d1 */
[----:B------:R-:W-:Y:S02]  /*78c80*/  IMAD.MOV.U32 R229, RZ, RZ, R210 ;  /* 0x000000ffffe57224 */ /* 0x000fe400078e00d2 */
[----:B------:R-:W-:Y:S02]  /*78c90*/  IMAD.MOV.U32 R230, RZ, RZ, R211 ;  /* 0x000000ffffe67224 */ /* 0x000fe400078e00d3 */
[----:B--2---:R-:W-:Y:S02]  /*78ca0*/  IMAD.MOV.U32 R63, RZ, RZ, R212 ;  /* 0x000000ffff3f7224 */ /* 0x004fe400078e00d4 */
        /* <DEDUP_REMOVED lines=12> */
[----:B------:R-:W4:Y:S01]  /*78d70*/  LDL.LU R243, [R1+0x108c] ;  /* 0x00108c0001f37983 */ /* 0x000f220000300800 */
[----:B------:R-:W-:Y:S08]  /*78d80*/  HMMA.1688.F32.TF32 R76, R36, R120, R76 ;  /* 0x00000078244c723c */ /* 0x000ff0000008104c */
[C---:B------:R-:W-:Y:S08]  /*78d90*/  HMMA.1688.F32.TF32 R56, R40.reuse, R12, R56 ;  /* 0x0000000c2838723c */ /* 0x040ff00000081038 */
[C---:B------:R-:W-:Y:S08]  /*78da0*/  HMMA.1688.F32.TF32 R52, R40.reuse, R16, R52 ;  /* 0x000000102834723c */ /* 0x040ff00000081034 */
[----:B------:R-:W-:Y:S08]  /*78db0*/  HMMA.1688.F32.TF32 R64, R40, R4, R64 ;  /* 0x000000042840723c */ /* 0x000ff00000081040 */
[C---:B--2---:R-:W-:Y:S08]  /*78dc0*/  HMMA.1688.F32.TF32 R128, R36.reuse, R96, R212 ;  /* 0x000000602480723c */ /* 0x044ff000000810d4 */
[C---:B---3--:R-:W-:Y:S01]  /*78dd0*/  HMMA.1688.F32.TF32 R132, R36.reuse, R68, R208 ;  /* 0x000000442484723c */ /* 0x048fe200000810d0 */
[----:B------:R-:W-:Y:S04]  /*78de0*/  LDS R208, [R2+0xc4300] ;  /* 0x0c43000002d07984 */ /* 0x000fe80000000800 */
[----:B------:R-:W-:Y:S04]  /*78df0*/  LDS R210, [R2+0xc5300] ;  /* 0x0c53000002d27984 */ /* 0x000fe80000000800 */
[----:B------:R-:W-:Y:S04]  /*78e00*/  LDS R209, [R14+0xc4300] ;  /* 0x0c4300000ed17984 */ /* 0x000fe80000000800 */
[----:B------:R-:W-:Y:S10]  /*78e10*/  LDS R211, [R14+0xc5300] ;  /* 0x0c5300000ed37984 */ /* 0x000ff40000000800 */
        /* <DEDUP_REMOVED lines=26> */
[C---:B----4-:R-:W-:Y:S03]  /*78fc0*/  HMMA.1688.F32.TF32 R36, R40.reuse, R8, R60 ;  /* 0x000000082824723c */ /* 0x050fe6000008103c */
[----:B------:R-:W-:Y:S04]  /*78fd0*/  STL.64 [R1+0x110], R64 ;  /* 0x0001104001007387 */ /* 0x000fe80000100a00 */
[----:B------:R-:W-:Y:S04]  /*78fe0*/  STL.64 [R1+0x118], R66 ;  /* 0x0001184201007387 */ /* 0x000fe80000100a00 */
[----:B------:R-:W-:Y:S04]  /*78ff0*/  LDS R73, [R3+0xc4300] ;  /* 0x0c43000003497984 */ /* 0x000fe80000000800 */
[----:B------:R-:W1:Y:S08]  /*79000*/  LDS R75, [R3+0xc5300] ;  /* 0x0c530000034b7984 */ /* 0x000e700000000800 */
[----:B------:R-:W-:Y:S04]  /*79010*/  STL.64 [R1+0x100], R36 ;  /* 0x0001002401007387 */ /* 0x000fe80000100a00 */
[----:B------:R2:W-:Y:S02]  /*79020*/  STL.64 [R1+0x108], R38 ;  /* 0x0001082601007387 */ /* 0x0005e40000100a00 */
[C---:B--2---:R-:W-:Y:S02]  /*79030*/  HMMA.1688.F32.TF32 R36, R40.reuse, R20, R48 ;  /* 0x000000142824723c */ /* 0x044fe40000081030 */
[----:B------:R-:W-:Y:S04]  /*79040*/  STL.64 [R1+0xf0], R56 ;  /* 0x0000f03801007387 */ /* 0x000fe80000100a00 */
[----:B------:R-:W-:Y:S02]  /*79050*/  STL.64 [R1+0xf8], R58 ;  /* 0x0000f83a01007387 */ /* 0x000fe40000100a00 */
[C---:B------:R-:W-:Y:S02]  /*79060*/  HMMA.1688.F32.TF32 R48, R40.reuse, R24, R44 ;  /* 0x000000182830723c */ /* 0x040fe4000008102c */
[----:B------:R-:W-:Y:S04]  /*79070*/  STL.64 [R1+0xe0], R52 ;  /* 0x0000e03401007387 */ /* 0x000fe80000100a00 */
[----:B------:R-:W-:Y:S02]  /*79080*/  STL.64 [R1+0xe8], R54 ;  /* 0x0000e83601007387 */ /* 0x000fe40000100a00 */
[C---:B------:R-:W-:Y:S07]  /*79090*/  HMMA.1688.F32.TF32 R44, R40.reuse, R28, R236 ;  /* 0x0000001c282c723c */ /* 0x040fee00000810ec */
[----:B------:R-:W-:Y:S04]  /*790a0*/  STL.64 [R1+0xd0], R36 ;  /* 0x0000d02401007387 */ /* 0x000fe80000100a00 */
[----:B------:R2:W-:Y:S02]  /*790b0*/  STL.64 [R1+0xd8], R38 ;  /* 0x0000d82601007387 */ /* 0x0005e40000100a00 */
[C---:B--2---:R-:W-:Y:S02]  /*790c0*/  HMMA.1688.F32.TF32 R36, R40.reuse, R68, R220 ;  /* 0x000000442824723c */ /* 0x044fe400000810dc */
[----:B------:R-:W-:Y:S04]  /*790d0*/  STL.64 [R1+0xc0], R48 ;  /* 0x0000c03001007387 */ /* 0x000fe80000100a00 */
[----:B------:R2:W-:Y:S04]  /*790e0*/  STL.64 [R1+0xc8], R50 ;  /* 0x0000c83201007387 */ /* 0x0005e80000100a00 */
[----:B------:R-:W-:Y:S04]  /*790f0*/  STL.64 [R1+0xb0], R44 ;  /* 0x0000b02c01007387 */ /* 0x000fe80000100a00 */
[----:B------:R3:W-:Y:S01]  /*79100*/  STL.64 [R1+0xb8], R46 ;  /* 0x0000b82e01007387 */ /* 0x0007e20000100a00 */
[C---:B--2---:R-:W-:Y:S08]  /*79110*/  HMMA.1688.F32.TF32 R48, R40.reuse, R96, R224 ;  /* 0x000000602830723c */ /* 0x044ff000000810e0 */
[----:B------:R-:W-:Y:S01]  /*79120*/  STL.64 [R1+0xa0], R36 ;  /* 0x0000a02401007387 */ /* 0x000fe20000100a00 */
[C---:B---3--:R-:W-:Y:S03]  /*79130*/  HMMA.1688.F32.TF32 R44, R40.reuse, R100, R228 ;  /* 0x00000064282c723c */ /* 0x048fe600000810e4 */
[----:B------:R2:W-:Y:S05]  /*79140*/  STL.64 [R1+0xa8], R38 ;  /* 0x0000a82601007387 */ /* 0x0005ea0000100a00 */
[C---:B--2---:R-:W-:Y:S06]  /*79150*/  HMMA.1688.F32.TF32 R36, R40.reuse, R104, R232 ;  /* 0x000000682824723c */ /* 0x044fec00000810e8 */
[----:B------:R-:W-:Y:S04]  /*79160*/  STL.64 [R1+0x90], R48 ;  /* 0x0000903001007387 */ /* 0x000fe80000100a00 */
[----:B------:R2:W-:Y:S05]  /*79170*/  STL.64 [R1+0x98], R50 ;  /* 0x0000983201007387 */ /* 0x0005ea0000100a00 */
[----:B------:R-:W-:Y:S04]  /*79180*/  STL.64 [R1+0x80], R44 ;  /* 0x0000802c01007387 */ /* 0x000fe80000100a00 */
[----:B------:R3:W-:Y:S01]  /*79190*/  STL.64 [R1+0x88], R46 ;  /* 0x0000882e01007387 */ /* 0x0007e20000100a00 */
[C---:B--2---:R-:W-:Y:S03]  /*791a0*/  HMMA.1688.F32.TF32 R48, R40.reuse, R108, R244 ;  /* 0x0000006c2830723c */ /* 0x044fe600000810f4 */
[----:B------:R-:W-:Y:S05]  /*791b0*/  STL.64 [R1+0x70], R36 ;  /* 0x0000702401007387 */ /* 0x000fea0000100a00 */
[C---:B---3--:R-:W-:Y:S01]  /*791c0*/  HMMA.1688.F32.TF32 R44, R40.reuse, R112, R248 ;  /* 0x00000070282c723c */ /* 0x048fe200000810f8 */
[----:B------:R2:W-:Y:S07]  /*791d0*/  STL.64 [R1+0x78], R38 ;  /* 0x0000782601007387 */ /* 0x0005ee0000100a00 */
[C---:B--2---:R-:W-:Y:S07]  /*791e0*/  HMMA.1688.F32.TF32 R36, R40.reuse, R116, R240 ;  /* 0x000000742824723c */ /* 0x044fee00000810f0 */
[----:B------:R2:W-:Y:S04]  /*791f0*/  STL.64 [R1+0x60], R48 ;  /* 0x0000603001007387 */ /* 0x0005e80000100a00 */
[----:B------:R3:W-:Y:S04]  /*79200*/  STL.64 [R1+0x68], R50 ;  /* 0x0000683201007387 */ /* 0x0007e80000100a00 */
[----:B------:R-:W4:Y:S04]  /*79210*/  LDL.LU R220, [R1+0x280] ;  /* 0x0002800001dc7983 */ /* 0x000f280000300800 */
[----:B------:R1:W-:Y:S04]  /*79220*/  STL.64 [R1+0x50], R44 ;  /* 0x0000502c01007387 */ /* 0x0003e80000100a00 */
[----:B------:R1:W-:Y:S04]  /*79230*/  STL.64 [R1+0x58], R46 ;  /* 0x0000582e01007387 */ /* 0x0003e80000100a00 */
        /* <DEDUP_REMOVED lines=62> */
[----:B---3--:R-:W-:Y:S01]  /*79620*/  HMMA.1688.F32.TF32 R80, R40, R120, R232 ;  /* 0x000000782850723c */ /* 0x008fe200000810e8 */
[----:B------:R-:W2:Y:S11]  /*79630*/  LDL.LU R232, [R1+0x2a0] ;  /* 0x0002a00001e87983 */ /* 0x000eb60000300800 */
[----:B------:R-:W-:Y:S11]  /*79640*/  @!UPT UIADD3 URZ, URZ, URZ, URZ ;  /* 0x0000003f3f3ff290 */ /* 0x000ff6000fffe03f */
[----:B------:R-:W-:Y:S04]  /*79650*/  STL.64 [R1+0x30], R80 ;  /* 0x0000305001007387 */ /* 0x000fe80000100a00 */
[----:B------:R-:W-:Y:S04]  /*79660*/  STL.64 [R1+0x38], R82 ;  /* 0x0000385201007387 */ /* 0x000fe80000100a00 */
        /* <DEDUP_REMOVED lines=8> */
[----:B------:R-:W3:Y:S01]  /*796f0*/  LDL.LU R243, [R1+0x2cc] ;  /* 0x0002cc0001f37983 */ /* 0x000ee20000300800 */
[C---:B----4-:R-:W-:Y:S08]  /*79700*/  HMMA.1688.F32.TF32 R40, R32.reuse, R4, R76 ;  /* 0x000000042028723c */ /* 0x050ff0000008104c */
[C---:B-1----:R-:W-:Y:S08]  /*79710*/  HMMA.1688.F32.TF32 R36, R32.reuse, R8, R228 ;  /* 0x000000082024723c */ /* 0x042ff000000810e4 */
[C---:B------:R-:W-:Y:S07]  /*79720*/  HMMA.1688.F32.TF32 R248, R32.reuse, R12, R248 ;  /* 0x0000000c20f8723c */ /* 0x040fee00000810f8 */
[----:B------:R-:W-:Y:S04]  /*79730*/  STL.64 [R1+0x10], R40 ;  /* 0x0000102801007387 */ /* 0x000fe80000100a00 */
[----:B------:R1:W-:Y:S04]  /*79740*/  STL.64 [R1+0x18], R42 ;  /* 0x0000182a01007387 */ /* 0x0003e80000100a00 */
[----:B------:R-:W4:Y:S04]  /*79750*/  LDL.LU R228, [R1+0x2b0] ;  /* 0x0002b00001e47983 */ /* 0x000f280000300800 */
[----:B------:R-:W-:Y:S01]  /*79760*/  STL.64 [R1], R36 ;  /* 0x0000002401007387 */ /* 0x000fe20000100a00 */
[C---:B-1----:R-:W-:Y:S03]  /*79770*/  HMMA.1688.F32.TF32 R40, R32.reuse, R16, R64 ;  /* 0x000000102028723c */ /* 0x042fe60000081040 */
[----:B------:R1:W-:Y:S04]  /*79780*/  STL.64 [R1+0x8], R38 ;  /* 0x0000082601007387 */ /* 0x0003e80000100a00 */
[----:B------:R-:W4:Y:S04]  /*79790*/  LDL.LU R229, [R1+0x2b4] ;  /* 0x0002b40001e57983 */ /* 0x000f280000300800 */
[----:B------:R-:W4:Y:S01]  /*797a0*/  LDL.LU R230, [R1+0x2b8] ;  /* 0x0002b80001e67983 */ /* 0x000f220000300800 */
[C---:B-1----:R-:W-:Y:S03]  /*797b0*/  HMMA.1688.F32.TF32 R36, R32.reuse, R20, R60 ;  /* 0x000000142024723c */ /* 0x042fe6000008103c */
[----:B------:R-:W4:Y:S04]  /*797c0*/  LDL.LU R231, [R1+0x2bc] ;  /* 0x0002bc0001e77983 */ /* 0x000f280000300800 */
[----:B------:R-:W-:Y:S01]  /*797d0*/  STL.64 [R1+0x4f70], R250 ;  /* 0x004f70fa01007387 */ /* 0x000fe20000100a00 */
[C---:B------:R-:W-:Y:S03]  /*797e0*/  HMMA.1688.F32.TF32 R56, R32.reuse, R24, R56 ;  /* 0x000000182038723c */ /* 0x040fe60000081038 */
[----:B------:R-:W-:Y:S04]  /*797f0*/  STL.64 [R1+0x4f68], R248 ;  /* 0x004f68f801007387 */ /* 0x000fe80000100a00 */
[----:B------:R-:W-:Y:S04]  /*79800*/  STL.64 [R1+0x1e0], R40 ;  /* 0x0001e02801007387 */ /* 0x000fe80000100a00 */
[----:B------:R1:W-:Y:S01]  /*79810*/  STL.64 [R1+0x1e8], R42 ;  /* 0x0001e82a01007387 */ /* 0x0003e20000100a00 */
[C---:B------:R-:W-:Y:S03]  /*79820*/  HMMA.1688.F32.TF32 R244, R32.reuse, R96, R244 ;  /* 0x0000006020f4723c */ /* 0x040fe600000810f4 */
[----:B------:R-:W-:Y:S04]  /*79830*/  STL.64 [R1+0x1d0], R36 ;  /* 0x0001d02401007387 */ /* 0x000fe80000100a00 */
[----:B------:R1:W-:Y:S02]  /*79840*/  STL.64 [R1+0x1d8], R38 ;  /* 0x0001d82601007387 */ /* 0x0003e40000100a00 */
[C---:B-1----:R-:W-:Y:S08]  /*79850*/  HMMA.1688.F32.TF32 R40, R32.reuse, R28, R52 ;  /* 0x0000001c2028723c */ /* 0x042ff00000081034 */
[C---:B------:R-:W-:Y:S01]  /*79860*/  HMMA.1688.F32.TF32 R36, R32.reuse, R68, R48 ;  /* 0x000000442024723c */ /* 0x040fe20000081030 */
[----:B------:R-:W-:Y:S04]  /*79870*/  STL.64 [R1+0x1c0], R56 ;  /* 0x0001c03801007387 */ /* 0x000fe80000100a00 */
[----:B------:R-:W-:Y:S10]  /*79880*/  STL.64 [R1+0x1c8], R58 ;  /* 0x0001c83a01007387 */ /* 0x000ff40000100a00 */
[----:B------:R-:W-:Y:S04]  /*79890*/  STL.64 [R1+0x1b0], R40 ;  /* 0x0001b02801007387 */ /* 0x000fe80000100a00 */
[----:B------:R-:W-:Y:S04]  /*798a0*/  STL.64 [R1+0x1b8], R42 ;  /* 0x0001b82a01007387 */ /* 0x000fe80000100a00 */
[----:B------:R-:W-:Y:S04]  /*798b0*/  STL.64 [R1+0x4ef8], R246 ;  /* 0x004ef8f601007387 */ /* 0x000fe80000100a00 */
[----:B------:R-:W-:Y:S04]  /*798c0*/  STL.64 [R1+0x1a0], R36 ;  /* 0x0001a02401007387 */ /* 0x000fe80000100a00 */
[----:B------:R1:W-:Y:S02]  /*798d0*/  STL.64 [R1+0x1a8], R38 ;  /* 0x0001a82601007387 */ /* 0x0003e40000100a00 */
[C---:B-1----:R-:W-:Y:S02]  /*798e0*/  HMMA.1688.F32.TF32 R36, R32.reuse, R100, R44 ;  /* 0x000000642024723c */ /* 0x042fe4000008102c */
[----:B------:R-:W-:Y:S06]  /*798f0*/  STL.64 [R1+0x4ef0], R244 ;  /* 0x004ef0f401007387 */ /* 0x000fec0000100a00 */
[C---:B------:R-:W-:Y:S08]  /*79900*/  HMMA.1688.F32.TF32 R44, R32.reuse, R104, R236 ;  /* 0x00000068202c723c */ /* 0x040ff000000810ec */
[C---:B------:R-:W-:Y:S07]  /*79910*/  HMMA.1688.F32.TF32 R40, R32.reuse, R108, R220 ;  /* 0x0000006c2028723c */ /* 0x040fee00000810dc */
[----:B------:R-:W-:Y:S04]  /*79920*/  STL.64 [R1+0x250], R36 ;  /* 0x0002502401007387 */ /* 0x000fe80000100a00 */
[----:B------:R1:W-:Y:S02]  /*79930*/  STL.64 [R1+0x258], R38 ;  /* 0x0002582601007387 */ /* 0x0003e40000100a00 */
[----:B-1----:R-:W-:Y:S02]  /*79940*/  HMMA.1688.F32.TF32 R36, R32, R112, R224 ;  /* 0x000000702024723c */ /* 0x002fe400000810e0 */
[----:B------:R-:W-:Y:S04]  /*79950*/  STL.64 [R1+0x240], R44 ;  /* 0x0002402c01007387 */ /* 0x000fe80000100a00 */
[----:B------:R-:W-:Y:S04]  /*79960*/  STL.64 [R1+0x248], R46 ;  /* 0x0002482e01007387 */ /* 0x000fe80000100a00 */
[----:B------:R-:W-:Y:S04]  /*79970*/  STL.64 [R1+0x230], R40 ;  /* 0x0002302801007387 */ /* 0x000fe80000100a00 */
[----:B------:R2:W-:Y:S10]  /*79980*/  STL.64 [R1+0x238], R42 ;  /* 0x0002382a01007387 */ /* 0x0005f40000100a00 */
[----:B------:R-:W-:Y:S01]  /*79990*/  MOV R247, R36 ;  /* 0x0000002400f77202 */ /* 0x000fe20000000f00 */
[----:B------:R-:W-:-:S02]  /*799a0*/  IMAD.MOV.U32 R246, RZ, RZ, R37 ;  /* 0x000000fffff67224 */ /* 0x000fc400078e0025 */
[----:B------:R-:W-:Y:S02]  /*799b0*/  IMAD.MOV.U32 R245, RZ, RZ, R38 ;  /* 0x000000fffff57224 */ /* 0x000fe400078e0026 */
[----:B------:R-:W-:-:S05]  /*799c0*/  IMAD.MOV.U32 R244, RZ, RZ, R39 ;  /* 0x000000fffff47224 */ /* 0x000fca00078e0027 */
[----:B------:R1:W-:Y:S04]  /*799d0*/  STL [R1+0x4f3c], R244 ;  /* 0x004f3cf401007387 */ /* 0x0003e80000100800 */
[----:B------:R1:W-:Y:S04]  /*799e0*/  STL [R1+0x4f38], R246 ;  /* 0x004f38f601007387 */ /* 0x0003e80000100800 */
[----:B------:R1:W-:Y:S04]  /*799f0*/  STL [R1+0x4f34], R247 ;  /* 0x004f34f701007387 */ /* 0x0003e80000100800 */
[----:B------:R1:W-:Y:S01]  /*79a00*/  STL [R1+0x4f30], R245 ;  /* 0x004f30f501007387 */ /* 0x0003e20000100800 */
[C---:B--2---:R-:W-:Y:S03]  /*79a10*/  HMMA.1688.F32.TF32 R40, R32.reuse, R116, R232 ;  /* 0x000000742028723c */ /* 0x044fe600000810e8 */
[----:B------:R-:W2:Y:S05]  /*79a20*/  LDL.LU R232, [R1+0x2d0] ;  /* 0x0002d00001e87983 */ /* 0x000eaa0000300800 */
[C---:B---3--:R-:W-:Y:S11]  /*79a30*/  HMMA.1688.F32.TF32 R36, R32.reuse, R120, R240 ;  /* 0x000000782024723c */ /* 0x048ff600000810f0 */
[----:B------:R-:W-:Y:S04]  /*79a40*/  @!UPT UIADD3 URZ, URZ, URZ, URZ ;  /* 0x0000003f3f3ff290 */ /* 0x000fe8000fffe03f */
        /* <DEDUP_REMOVED lines=28> */
[----:B-1----:R-:W-:Y:S01]  /*79c10*/  IMAD.MOV.U32 R244, RZ, RZ, R32 ;  /* 0x000000fffff47224 */ /* 0x002fe200078e0020 */
[----:B------:R-:W-:Y:S01]  /*79c20*/  MOV R246, R33 ;  /* 0x0000002100f67202 */ /* 0x000fe20000000f00 */
[----:B------:R-:W-:Y:S01]  /*79c30*/  IMAD.MOV.U32 R247, RZ, RZ, R34 ;  /* 0x000000fffff77224 */ /* 0x000fe200078e0022 */
[----:B------:R-:W4:Y:S01]  /*79c40*/  LDL.LU R224, [R1+0x3b0] ;  /* 0x0003b00001e07983 */ /* 0x000f220000300800 */
[----:B------:R-:W-:-:S03]  /*79c50*/  IMAD.MOV.U32 R245, RZ, RZ, R35 ;  /* 0x000000fffff57224 */ /* 0x000fc600078e0023 */
[----:B------:R-:W4:Y:S04]  /*79c60*/  LDL.LU R225, [R1+0x3b4] ;  /* 0x0003b40001e17983 */ /* 0x000f280000300800 */
[----:B------:R-:W4:Y:S04]  /*79c70*/  LDL.LU R226, [R1+0x3b8] ;  /* 0x0003b80001e27983 */ /* 0x000f280000300800 */
[----:B------:R-:W4:Y:S04]  /*79c80*/  LDL.LU R227, [R1+0x3bc] ;  /* 0x0003bc0001e37983 */ /* 0x000f280000300800 */
[----:B------:R-:W-:Y:S04]  /*79c90*/  STL [R1+0x4f4c], R244 ;  /* 0x004f4cf401007387 */ /* 0x000fe80000100800 */
[----:B------:R-:W-:Y:S04]  /*79ca0*/  STL [R1+0x4f48], R246 ;  /* 0x004f48f601007387 */ /* 0x000fe80000100800 */
[----:B------:R-:W-:Y:S04]  /*79cb0*/  STL [R1+0x4f44], R247 ;  /* 0x004f44f701007387 */ /* 0x000fe80000100800 */
[----:B------:R-:W-:Y:S01]  /*79cc0*/  STL [R1+0x4f40], R245 ;  /* 0x004f40f501007387 */ /* 0x000fe20000100800 */
        /* <DEDUP_REMOVED lines=15> */
[C---:B-1----:R-:W-:Y:S11]  /*79dc0*/  HMMA.1688.F32.TF32 R32, R72.reuse, R12, R44 ;  /* 0x0000000c4820723c */ /* 0x042ff6000008102c */
[----:B------:R-:W-:Y:S11]  /*79dd0*/  @!UPT UIADD3 URZ, URZ, URZ, URZ ;  /* 0x0000003f3f3ff290 */ /* 0x000ff6000fffe03f */
[----:B------:R-:W-:Y:S01]  /*79de0*/  @!UPT UIADD3 URZ, URZ, URZ, URZ ;  /* 0x0000003f3f3ff290 */ /* 0x000fe2000fffe03f */
[----:B------:R4:W-:Y:S01]  /*79df0*/  STL.64 [R1+0x2b8], R34 ;  /* 0x0002b82201007387 */ /* 0x0009e20000100a00 */
[----:B------:R-:W-:Y:S02]  /*79e00*/  IMAD.MOV.U32 R247, RZ, RZ, R32 ;  /* 0x000000fffff77224 */ /* 0x000fe400078e0020 */
[----:B------:R-:W-:Y:S02]  /*79e10*/  IMAD.MOV.U32 R245, RZ, RZ, R33 ;  /* 0x000000fffff57224 */ /* 0x000fe400078e0021 */
[C---:B----4-:R-:W-:Y:S01]  /*79e20*/  HMMA.1688.F32.TF32 R32, R72.reuse, R16, R236 ;  /* 0x000000104820723c */ /* 0x050fe200000810ec */
[----:B------:R-:W-:Y:S04]  /*79e30*/  STL [R1+0x4f54], R247 ;  /* 0x004f54f701007387 */ /* 0x000fe80000100800 */
[----:B------:R-:W-:Y:S04]  /*79e40*/  STL [R1+0x4f50], R245 ;  /* 0x004f50f501007387 */ /* 0x000fe80000100800 */
[----:B------:R-:W4:Y:S11]  /*79e50*/  LDL.LU R2, [R1+0x51c8] ;  /* 0x0051c80001027983 */ /* 0x000f360000300800 */
[----:B------:R-:W-:Y:S03]  /*79e60*/  @!UPT UIADD3 URZ, URZ, URZ, URZ ;  /* 0x0000003f3f3ff290 */ /* 0x000fe6000fffe03f */
[----:B------:R1:W-:Y:S01]  /*79e70*/  STL.64 [R1+0x2a0], R32 ;  /* 0x0002a02001007387 */ /* 0x0003e20000100a00 */
[----:B------:R-:W-:Y:S01]  /*79e80*/  MOV R244, R34 ;  /* 0x0000002200f47202 */ /* 0x000fe20000000f00 */
[----:B------:R-:W-:Y:S02]  /*79e90*/  IMAD.MOV.U32 R246, RZ, RZ, R35 ;  /* 0x000000fffff67224 */ /* 0x000fe400078e0023 */
[C---:B-1----:R-:W-:Y:S03]  /*79ea0*/  HMMA.1688.F32.TF32 R32, R72.reuse, R20, R220 ;  /* 0x000000144820723c */ /* 0x042fe600000810dc */
[----:B------:R-:W-:Y:S04]  /*79eb0*/  STL [R1+0x4f5c], R246 ;  /* 0x004f5cf601007387 */ /* 0x000fe80000100800 */
[----:B------:R-:W-:Y:S01]  /*79ec0*/  STL [R1+0x4f58], R244 ;  /* 0x004f58f401007387 */ /* 0x000fe20000100800 */
[C---:B------:R-:W-:Y:S11]  /*79ed0*/  HMMA.1688.F32.TF32 R36, R72.reuse, R24, R224 ;  /* 0x000000184824723c */ /* 0x040ff600000810e0 */
[----:B------:R-:W-:Y:S04]  /*79ee0*/  @!UPT UIADD3 URZ, URZ, URZ, URZ ;  /* 0x0000003f3f3ff290 */ /* 0x000fe8000fffe03f */
[----:B------:R1:W-:Y:S01]  /*79ef0*/  STL.64 [R1+0x290], R32 ;  /* 0x0002902001007387 */ /* 0x0003e20000100a00 */
[----:B------:R-:W-:Y:S02]  /*79f00*/  IMAD.MOV.U32 R247, RZ, RZ, R34 ;  /* 0x000000fffff77224 */ /* 0x000fe400078e0022 */
[----:B------:R-:W-:Y:S02]  /*79f10*/  IMAD.MOV.U32 R245, RZ, RZ, R35 ;  /* 0x000000fffff57224 */ /* 0x000fe400078e0023 */
[----:B-1----:R-:W-:Y:S01]  /*79f20*/  HMMA.1688.F32.TF32 R32, R72, R28, R228 ;  /* 0x0000001c4820723c */ /* 0x002fe200000810e4 */
[----:B------:R1:W-:Y:S04]  /*79f30*/  STL [R1+0x4f64], R247 ;  /* 0x004f64f701007387 */ /* 0x0003e80000100800 */
[----:B------:R1:W-:Y:S04]  /*79f40*/  STL [R1+0x4f60], R245 ;  /* 0x004f60f501007387 */ /* 0x0003e80000100800 */
[----:B------:R-:W-:Y:S04]  /*79f50*/  STL.64 [R1+0x280], R36 ;  /* 0x0002802401007387 */ /* 0x000fe80000100a00 */
[----:B------:R-:W-:Y:S11]  /*79f60*/  STL.64 [R1+0x288], R38 ;  /* 0x0002882601007387 */ /* 0x000ff60000100a00 */
[----:B-1----:R-:W-:Y:S01]  /*79f70*/  IMAD.MOV.U32 R247, RZ, RZ, R32 ;  /* 0x000000fffff77224 */ /* 0x002fe200078e0020 */
[----:B------:R-:W-:Y:S01]  /*79f80*/  MOV R245, R33 ;  /* 0x0000002100f57202 */ /* 0x000fe20000000f00 */
[----:B------:R-:W-:-:S02]  /*79f90*/  IMAD.MOV.U32 R246, RZ, RZ, R34 ;  /* 0x000000fffff67224 */ /* 0x000fc400078e0022 */
[----:B------:R-:W-:-:S03]  /*79fa0*/  IMAD.MOV.U32 R244, RZ, RZ, R35 ;  /* 0x000000fffff47224 */ /* 0x000fc600078e0023 */
[----:B------:R-:W-:Y:S04]  /*79fb0*/  STL.64 [R1+0x4f80], R246 ;  /* 0x004f80f601007387 */ /* 0x000fe80000100a00 */
[----:B------:R-:W-:Y:S01]  /*79fc0*/  STL.64 [R1+0x4f78], R244 ;  /* 0x004f78f401007387 */ /* 0x000fe20000100a00 */
[C---:B--2---:R-:W-:Y:S11]  /*79fd0*/  HMMA.1688.F32.TF32 R84, R72.reuse, R68, R232 ;  /* 0x000000444854723c */ /* 0x044ff600000810e8 */
[----:B------:R-:W-:Y:S11]  /*79fe0*/  @!UPT UIADD3 URZ, URZ, URZ, URZ ;  /* 0x0000003f3f3ff290 */ /* 0x000ff6000fffe03f */
[----:B------:R-:W-:Y:S01]  /*79ff0*/  @!UPT UIADD3 URZ, URZ, URZ, URZ ;  /* 0x0000003f3f3ff290 */ /* 0x000fe2000fffe03f */
[----:B------:R-:W-:Y:S04]  /*7a000*/  STL.64 [R1+0x4e38], R86 ;  /* 0x004e385601007387 */ /* 0x000fe80000100a00 */
[----:B------:R-:W-:Y:S04]  /*7a010*/  STL.64 [R1+0x4e30], R84 ;  /* 0x004e305401007387 */ /* 0x000fe80000100a00 */
        /* <DEDUP_REMOVED lines=24> */
[C---:B---3--:R-:W-:Y:S03]  /*7a1a0*/  HMMA.1688.F32.TF32 R48, R72.reuse, R96, R240 ;  /* 0x000000604830723c */ /* 0x048fe600000810f0 */
        /* <DEDUP_REMOVED lines=13> */
[----:B------:R-:W-:Y:S01]  /*7a280*/  STL.64 [R1+0x4e40], R48 ;  /* 0x004e403001007387 */ /* 0x000fe20000100a00 */
[C---:B--2---:R-:W-:Y:S08]  /*7a290*/  HMMA.1688.F32.TF32 R64, R72.reuse, R120, R224 ;  /* 0x000000784840723c */ /* 0x044ff000000810e0 */
[C---:B----4-:R-:W-:Y:S08]  /*7a2a0*/  HMMA.1688.F32.TF32 R52, R72.reuse, R100, R52 ;  /* 0x000000644834723c */ /* 0x050ff00000081034 */
[C---:B------:R-:W-:Y:S08]  /*7a2b0*/  HMMA.1688.F32.TF32 R56, R72.reuse, R104, R56 ;  /* 0x000000684838723c */ /* 0x040ff00000081038 */
[C---:B------:R-:W-:Y:S08]  /*7a2c0*/  HMMA.1688.F32.TF32 R60, R72.reuse, R108, R44 ;  /* 0x0000006c483c723c */ /* 0x040ff0000008102c */
[C---:B------:R-:W-:Y:S01]  /*7a2d0*/  HMMA.1688.F32.TF32 R40, R72.reuse, R112, R236 ;  /* 0x000000704828723c */ /* 0x040fe200000810ec */
[----:B------:R-:W-:Y:S07]  /*7a2e0*/  STL.64 [R1+0x4e58], R54 ;  /* 0x004e583601007387 */ /* 0x000fee0000100a00 */
[C---:B------:R-:W-:Y:S01]  /*7a2f0*/  HMMA.1688.F32.TF32 R44, R72.reuse, R116, R220 ;  /* 0x00000074482c723c */ /* 0x040fe200000810dc */
[----:B------:R-:W-:Y:S07]  /*7a300*/  STL.64 [R1+0x4e50], R52 ;  /* 0x004e503401007387 */ /* 0x000fee0000100a00 */
[----:B---3--:R-:W-:Y:S01]  /*7a310*/  HMMA.1688.F32.TF32 R72, R72, R124, R232 ;  /* 0x0000007c4848723c */ /* 0x008fe200000810e8 */
        /* <DEDUP_REMOVED lines=11> */
[----:B------:R1:W-:Y:S01]  /*7a3d0*/  STL.64 [R1+0x4eb8], R74 ;  /* 0x004eb84a01007387 */ /* 0x0003e20000100a00 */
[----:B------:R-:W-:Y:S03]  /*7a3e0*/  HMMA.1688.F32.TF32 R80, R208, R8, R240 ;  /* 0x00000008d050723c */ /* 0x000fe600000810f0 */
[----:B------:R-:W-:Y:S04]  /*7a3f0*/  LDS R233, [R14+0xc4380] ;  /* 0x0c4380000ee97984 */ /* 0x000fe80000000800 */
[----:B------:R-:W-:Y:S04]  /*7a400*/  LDS R235, [R14+0xc5380] ;  /* 0x0c5380000eeb7984 */ /* 0x000fe80000000800 */
[----:B-1----:R-:W2:Y:S04]  /*7a410*/  LDL R75, [R1+0xb30] ;  /* 0x000b3000014b7983 */ /* 0x002ea80000100800 */
[----:B------:R-:W-:Y:S04]  /*7a420*/  STL.64 [R1+0x4eb0], R72 ;  /* 0x004eb04801007387 */ /* 0x000fe80000100a00 */
[----:B------:R-:W-:Y:S04]  /*7a430*/  STL.64 [R1+0x4ec8], R78 ;  /* 0x004ec84e01007387 */ /* 0x000fe80000100a00 */
[----:B------:R1:W-:Y:S04]  /*7a440*/  STL.64 [R1+0x4ec0], R76 ;  /* 0x004ec04c01007387 */ /* 0x0003e80000100a00 */
        /* <DEDUP_REMOVED lines=46> */
[----:B------:R-:W-:-:S03]  /*7a730*/  IMAD.MOV.U32 R251, RZ, RZ, R2 ;  /* 0x000000fffffb7224 */ /* 0x000fc600078e0002 */
[----:B--2---:R-:W-:Y:S04]  /*7a740*/  LDS R232, [R75+0xc4380] ;  /* 0x0c4380004be87984 */ /* 0x004fe80000000800 */
[----:B------:R-:W2:Y:S01]  /*7a750*/  LDS R234, [R75+0xc5380] ;  /* 0x0c5380004bea7984 */ /* 0x000ea20000000800 */
[C---:B---3--:R-:W-:Y:S08]  /*7a760*/  HMMA.1688.F32.TF32 R200, R208.reuse, R108, R228 ;  /* 0x0000006cd0c8723c */ /* 0x048ff000000810e4 */
[C---:B----4-:R-:W-:Y:S08]  /*7a770*/  HMMA.1688.F32.TF32 R88, R208.reuse, R68, R88 ;  /* 0x00000044d058723c */ /* 0x050ff00000081058 */
[C---:B------:R-:W-:Y:S08]  /*7a780*/  HMMA.1688.F32.TF32 R216, R208.reuse, R16, R216 ;  /* 0x00000010d0d8723c */ /* 0x040ff000000810d8 */
[C---:B------:R-:W-:Y:S08]  /*7a790*/  HMMA.1688.F32.TF32 R212, R208.reuse, R12, R136 ;  /* 0x0000000cd0d4723c */ /* 0x040ff00000081088 */
[C---:B------:R-:W-:Y:S08]  /*7a7a0*/  HMMA.1688.F32.TF32 R136, R208.reuse, R20, R132 ;  /* 0x00000014d088723c */ /* 0x040ff00000081084 */
[C---:B------:R-:W-:Y:S07]  /*7a7b0*/  HMMA.1688.F32.TF32 R132, R208.reuse, R24, R128 ;  /* 0x00000018d084723c */ /* 0x040fee0000081080 */
[----:B------:R-:W-:Y:S01]  /*7a7c0*/  STL.64 [R1+0x4ee8], R214 ;  /* 0x004ee8d601007387 */ /* 0x000fe20000100a00 */
[C---:B------:R-:W-:Y:S03]  /*7a7d0*/  HMMA.1688.F32.TF32 R36, R208.reuse, R28, R92 ;  /* 0x0000001cd024723c */ /* 0x040fe6000008105c */
[----:B------:R3:W-:Y:S05]  /*7a7e0*/  STL.64 [R1+0x4ee0], R212 ;  /* 0x004ee0d401007387 */ /* 0x0007ea0000100a00 */
[C---:B------:R-:W-:Y:S01]  /*7a7f0*/  HMMA.1688.F32.TF32 R156, R208.reuse, R96, R236 ;  /* 0x00000060d09c723c */ /* 0x040fe200000810ec */
[----:B------:R-:W-:Y:S07]  /*7a800*/  STL.64 [R1+0x4f08], R218 ;  /* 0x004f08da01007387 */ /* 0x000fee0000100a00 */
[C---:B------:R-:W-:Y:S01]  /*7a810*/  HMMA.1688.F32.TF32 R152, R208.reuse, R100, R220 ;  /* 0x00000064d098723c */ /* 0x040fe200000810dc */
[----:B------:R-:W-:Y:S04]  /*7a820*/  STL.64 [R1+0x4f00], R216 ;  /* 0x004f00d801007387 */ /* 0x000fe80000100a00 */
[----:B------:R-:W-:Y:S03]  /*7a830*/  STL.64 [R1+0x4f18], R138 ;  /* 0x004f188a01007387 */ /* 0x000fe60000100a00 */
[C---:B------:R-:W-:Y:S01]  /*7a840*/  HMMA.1688.F32.TF32 R224, R208.reuse, R104, R224 ;  /* 0x00000068d0e0723c */ /* 0x040fe200000810e0 */
[----:B------:R4:W-:Y:S04]  /*7a850*/  STL.64 [R1+0x4f10], R136 ;  /* 0x004f108801007387 */ /* 0x0009e80000100a00 */
[----:B------:R-:W-:Y:S04]  /*7a860*/  STL.64 [R1+0x4f28], R134 ;  /* 0x004f288601007387 */ /* 0x000fe80000100a00 */
[----:B------:R-:W-:Y:S04]  /*7a870*/  STL.64 [R1+0x4f20], R132 ;  /* 0x004f208401007387 */ /* 0x000fe80000100a00 */
[----:B------:R-:W-:Y:S04]  /*7a880*/  STL.64 [R1+0x4f90], R38 ;  /* 0x004f902601007387 */ /* 0x000fe80000100a00 */
[----:B------:R2:W-:Y:S04]  /*7a890*/  STL.64 [R1+0x4f88], R36 ;  /* 0x004f882401007387 */ /* 0x0005e80000100a00 */
[----:B------:R-:W-:Y:S04]  /*7a8a0*/  STL.64 [R1+0x4fa0], R90 ;  /* 0x004fa05a01007387 */ /* 0x000fe80000100a00 */
[----:B------:R-:W-:Y:S04]  /*7a8b0*/  STL.64 [R1+0x4f98], R88 ;  /* 0x004f985801007387 */ /* 0x000fe80000100a00 */
[----:B------:R-:W-:Y:S04]  /*7a8c0*/  STL.64 [R1+0x4fb0], R158 ;  /* 0x004fb09e01007387 */ /* 0x000fe80000100a00 */
[----:B------:R-:W-:Y:S04]  /*7a8d0*/  STL.64 [R1+0x4fa8], R156 ;  /* 0x004fa89c01007387 */ /* 0x000fe80000100a00 */
[----:B------:R-:W-:Y:S04]  /*7a8e0*/  STL.64 [R1+0x4fc0], R154 ;  /* 0x004fc09a01007387 */ /* 0x000fe80000100a00 */
[----:B------:R-:W-:Y:S01]  /*7a8f0*/  STL.64 [R1+0x4fb8], R152 ;  /* 0x004fb89801007387 */ /* 0x000fe20000100a00 */
[----:B------:R-:W-:Y:S03]  /*7a900*/  HMMA.1688.F32.TF32 R92, R208, R112, R240 ;  /* 0x00000070d05c723c */ /* 0x000fe600000810f0 */
        /* <DEDUP_REMOVED lines=74> */
[----:B--2---:R-:W-:Y:S08]  /*7adb0*/  HMMA.1688.F32.TF32 R140, R196, R12, R140 ;  /* 0x0000000cc48c723c */ /* 0x004ff0000008108c */
[C---:B---3--:R-:W-:Y:S08]  /*7adc0*/  HMMA.1688.F32.TF32 R204, R208.reuse, R120, R192 ;  /* 0x00000078d0cc723c */ /* 0x048ff000000810c0 */
[C---:B----4-:R-:W-:Y:S08]  /*7add0*/  HMMA.1688.F32.TF32 R128, R208.reuse, R116, R128 ;  /* 0x00000074d080723c */ /* 0x050ff00000081080 */
[----:B------:R-:W-:Y:S08]  /*7ade0*/  HMMA.1688.F32.TF32 R208, R208, R124, R188 ;  /* 0x0000007cd0d0723c */ /* 0x000ff000000810bc */
[C---:B------:R-:W-:Y:S07]  /*7adf0*/  HMMA.1688.F32.TF32 R32, R196.reuse, R4, R184 ;  /* 0x00000004c420723c */ /* 0x040fee00000810b8 */
[----:B------:R-:W-:Y:S01]  /*7ae00*/  STL.64 [R1+0x5000], R130 ;  /* 0x0050008201007387 */ /* 0x000fe20000100a00 */
[C---:B------:R-:W-:Y:S03]  /*7ae10*/  HMMA.1688.F32.TF32 R220, R196.reuse, R8, R220 ;  /* 0x00000008c4dc723c */ /* 0x040fe600000810dc */
[----:B------:R-:W-:Y:S05]  /*7ae20*/  STL.64 [R1+0x4ff8], R128 ;  /* 0x004ff88001007387 */ /* 0x000fea0000100a00 */
[C---:B------:R-:W-:Y:S01]  /*7ae30*/  HMMA.1688.F32.TF32 R144, R196.reuse, R16, R144 ;  /* 0x00000010c490723c */ /* 0x040fe20000081090 */
        /* <DEDUP_REMOVED lines=12> */
[----:B------:R-:W3:Y:S04]  /*7af00*/  LDL.LU R244, [R1+0x450] ;  /* 0x0004500001f47983 */ /* 0x000ee80000300800 */
[----:B------:R-:W3:Y:S04]  /*7af10*/  LDL.LU R245, [R1+0x454] ;  /* 0x0004540001f57983 */ /* 0x000ee80000300800 */
[----:B------:R-:W3:Y:S04]  /*7af20*/  LDL.LU R246, [R1+0x458] ;  /* 0x0004580001f67983 */ /* 0x000ee80000300800 */
[----:B------:R-:W3:Y:S01]  /*7af30*/  LDL.LU R247, [R1+0x45c] ;  /* 0x00045c0001f77983 */ /* 0x000ee20000300800 */
[C---:B------:R-:W-:Y:S03]  /*7af40*/  HMMA.1688.F32.TF32 R188, R196.reuse, R116, R240 ;  /* 0x00000074c4bc723c */ /* 0x040fe600000810f0 */
        /* <DEDUP_REMOVED lines=69> */
[----:B---3--:R-:W-:Y:S11]  /*7b3a0*/  HMMA.1688.F32.TF32 R32, R232, R4, R216 ;  /* 0x00000004e820723c */ /* 0x008ff600000810d8 */
[----:B------:R-:W-:Y:S11]  /*7b3b0*/  @!UPT UIADD3 URZ, URZ, URZ, URZ ;  /* 0x0000003f3f3ff290 */ /* 0x000ff6000fffe03f */
[----:B------:R-:W-:Y:S01]  /*7b3c0*/  @!UPT UIADD3 URZ, URZ, URZ, URZ ;  /* 0x0000003f3f3ff290 */ /* 0x000fe2000fffe03f */
[----:B------:R-:W-:Y:S01]  /*7b3d0*/  STL [R1+0x1470], R32 ;  /* 0x0014702001007387 */ /* 0x000fe20000100800 */
[----:B------:R-:W-:-:S03]  /*7b3e0*/  IMAD.MOV.U32 R2, RZ, RZ, R33 ;  /* 0x000000ffff027224 */ /* 0x000fc600078e0021 */
[----:B------:R4:W-:Y:S02]  /*7b3f0*/  STL.64 [R1+0x1478], R34 ;  /* 0x0014782201007387 */ /* 0x0009e40000100a00 */
[----:B----4-:R-:W-:Y:S02]  /*7b400*/  HMMA.1688.F32.TF32 R32, R232, R12, R80 ;  /* 0x0000000ce820723c */ /* 0x010fe40000081050 */
[----:B------:R1:W-:Y:S11]  /*7b410*/  STL [R1+0x4e24], R2 ;  /* 0x004e240201007387 */ /* 0x0003f60000100800 */
[----:B------:R-:W-:Y:S10]  /*7b420*/  @!UPT UIADD3 URZ, URZ, URZ, URZ ;  /* 0x0000003f3f3ff290 */ /* 0x000ff4000fffe03f */
[----:B------:R-:W-:Y:S01]  /*7b430*/  STL.64 [R1+0x1450], R32 ;  /* 0x0014502001007387 */ /* 0x000fe20000100a00 */
[----:B-1----:R-:W-:-:S03]  /*7b440*/  MOV R2, R35 ;  /* 0x0000002300027202 */ /* 0x002fc60000000f00 */
[----:B------:R-:W-:Y:S04]  /*7b450*/  STL.64 [R1+0x1460], R36 ;  /* 0x0014602401007387 */ /* 0x000fe80000100a00 */
[----:B------:R1:W-:Y:S04]  /*7b460*/  STL.64 [R1+0x1468], R38 ;  /* 0x0014682601007387 */ /* 0x0003e80000100a00 */
[----:B------:R2:W-:Y:S01]  /*7b470*/  STL [R1+0x1458], R34 ;  /* 0x0014582201007387 */ /* 0x0005e20000100800 */
[C---:B-1----:R-:W-:Y:S08]  /*7b480*/  HMMA.1688.F32.TF32 R36, R232.reuse, R16, R76 ;  /* 0x00000010e824723c */ /* 0x042ff0000008104c */
[----:B--2---:R-:W-:Y:S01]  /*7b490*/  HMMA.1688.F32.TF32 R32, R232, R20, R64 ;  /* 0x00000014e820723c */ /* 0x004fe20000081040 */
[----:B------:R1:W-:Y:S11]  /*7b4a0*/  STL [R1+0x4e28], R2 ;  /* 0x004e280201007387 */ /* 0x0003f60000100800 */
[----:B------:R-:W-:Y:S11]  /*7b4b0*/  @!UPT UIADD3 URZ, URZ, URZ, URZ ;  /* 0x0000003f3f3ff290 */ /* 0x000ff6000fffe03f */
[----:B------:R-:W-:Y:S01]  /*7b4c0*/  STL.64 [R1+0x1430], R32 ;  /* 0x0014302001007387 */ /* 0x000fe20000100a00 */
[----:B-1----:R-:W-:-:S03]  /*7b4d0*/  IMAD.MOV.U32 R2, RZ, RZ, R35 ;  /* 0x000000ffff027224 */ /* 0x002fc600078e0023 */
[----:B------:R-:W-:Y:S04]  /*7b4e0*/  STL.64 [R1+0x1440], R36 ;  /* 0x0014402401007387 */ /* 0x000fe80000100a00 */
[----:B------:R-:W-:Y:S04]  /*7b4f0*/  STL.64 [R1+0x1448], R38 ;  /* 0x0014482601007387 */ /* 0x000fe80000100a00 */
[----:B------:R1:W-:Y:S02]  /*7b500*/  STL [R1+0x1438], R34 ;  /* 0x0014382201007387 */ /* 0x0003e40000100800 */
[C---:B-1----:R-:W-:Y:S02]  /*7b510*/  HMMA.1688.F32.TF32 R32, R232.reuse, R24, R236 ;  /* 0x00000018e820723c */ /* 0x042fe400000810ec */
[----:B------:R-:W-:Y:S04]  /*7b520*/  LDS R236, [R252+0xc6000] ;  /* 0x0c600000fcec7984 */ /* 0x000fe80000000800 */
[----:B------:R-:W-:Y:S02]  /*7b530*/  LDS R238, [R252+0xc7000] ;  /* 0x0c700000fcee7984 */ /* 0x000fe40000000800 */
[C---:B------:R-:W-:Y:S02]  /*7b540*/  HMMA.1688.F32.TF32 R36, R232.reuse, R28, R44 ;  /* 0x0000001ce824723c */ /* 0x040fe4000008102c */
[----:B------:R-:W-:Y:S04]  /*7b550*/  LDS R237, [R3+0xc6000] ;  /* 0x0c60000003ed7984 */ /* 0x000fe80000000800 */
[----:B------:R-:W1:Y:S09]  /*7b560*/  LDS R239, [R3+0xc7000] ;  /* 0x0c70000003ef7984 */ /* 0x000e720000000800 */
[----:B------:R-:W-:Y:S04]  /*7b570*/  STL.64 [R1+0x1420], R32 ;  /* 0x0014202001007387 */ /* 0x000fe80000100a00 */
[----:B------:R2:W-:Y:S02]  /*7b580*/  STL.64 [R1+0x1428], R34 ;  /* 0x0014282201007387 */ /* 0x0005e40000100a00 */
[C---:B--2---:R-:W-:Y:S02]  /*7b590*/  HMMA.1688.F32.TF32 R32, R232.reuse, R68, R40 ;  /* 0x00000044e820723c */ /* 0x044fe40000081028 */
[----:B------:R-:W-:Y:S04]  /*7b5a0*/  STL.64 [R1+0x1410], R36 ;  /* 0x0014102401007387 */ /* 0x000fe80000100a00 */
[----:B------:R2:W-:Y:S02]  /*7b5b0*/  STL.64 [R1+0x1418], R38 ;  /* 0x0014182601007387 */ /* 0x0005e40000100a00 */
[C---:B------:R-:W-:Y:S08]  /*7b5c0*/  HMMA.1688.F32.TF32 R40, R232.reuse, R96, R60 ;  /* 0x00000060e828723c */ /* 0x040ff0000008103c */
[C---:B--2---:R-:W-:Y:S07]  /*7b5d0*/  HMMA.1688.F32.TF32 R36, R232.reuse, R100, R56 ;  /* 0x00000064e824723c */ /* 0x044fee0000081038 */
[----:B------:R-:W-:Y:S04]  /*7b5e0*/  STL.64 [R1+0x5f0], R32 ;  /* 0x0005f02001007387 */ /* 0x000fe80000100a00 */
[----:B------:R2:W-:Y:S02]  /*7b5f0*/  STL.64 [R1+0x5f8], R34 ;  /* 0x0005f82201007387 */ /* 0x0005e40000100a00 */
[C---:B--2---:R-:W-:Y:S02]  /*7b600*/  HMMA.1688.F32.TF32 R32, R232.reuse, R104, R240 ;  /* 0x00000068e820723c */ /* 0x044fe400000810f0 */
[----:B------:R-:W-:Y:S04]  /*7b610*/  STL.64 [R1+0x1400], R40 ;  /* 0x0014002801007387 */ /* 0x000fe80000100a00 */
[----:B------:R-:W-:Y:S04]  /*7b620*/  STL.64 [R1+0x1408], R42 ;  /* 0x0014082a01007387 */ /* 0x000fe80000100a00 */
[----:B------:R-:W-:Y:S04]  /*7b630*/  STL.64 [R1+0x13f0], R36 ;  /* 0x0013f02401007387 */ /* 0x000fe80000100a00 */
[----:B------:R2:W-:Y:S04]  /*7b640*/  STL.64 [R1+0x13f8], R38 ;  /* 0x0013f82601007387 */ /* 0x0005e80000100a00 */
[----:B------:R-:W-:Y:S04]  /*7b650*/  LDS R241, [R14+0xc6000] ;  /* 0x0c6000000ef17984 */ /* 0x000fe80000000800 */
[----:B------:R3:W-:Y:S01]  /*7b660*/  LDS R243, [R14+0xc7000] ;  /* 0x0c7000000ef37984 */ /* 0x0007e20000000800 */
[C---:B--2---:R-:W-:Y:S03]  /*7b670*/  HMMA.1688.F32.TF32 R36, R232.reuse, R108, R52 ;  /* 0x0000006ce824723c */ /* 0x044fe60000081034 */
[----:B------:R-:W-:Y:S04]  /*7b680*/  STL.64 [R1+0x13e0], R32 ;  /* 0x0013e02001007387 */ /* 0x000fe80000100a00 */
[----:B------:R2:W-:Y:S01]  /*7b690*/  STL.64 [R1+0x13e8], R34 ;  /* 0x0013e82201007387 */ /* 0x0005e20000100a00 */
[----:B------:R-:W-:Y:S03]  /*7b6a0*/  HMMA.1688.F32.TF32 R40, R232, R116, R84 ;  /* 0x00000074e828723c */ /* 0x000fe60000081054 */
[----:B---3--:R-:W3:Y:S01]  /*7b6b0*/  LDL.LU R14, [R1+0x51c4] ;  /* 0x0051c400010e7983 */ /* 0x008ee20000300800 */
[----:B------:R-:W-:Y:S01]  /*7b6c0*/  IMAD.MOV.U32 R56, RZ, RZ, R119 ;  /* 0x000000ffff387224 */ /* 0x000fe200078e0077 */
[----:B------:R-:W-:Y:S01]  /*7b6d0*/  MOV R57, R114 ;  /* 0x0000007200397202 */ /* 0x000fe20000000f00 */
[----:B------:R-:W-:-:S02]  /*7b6e0*/  IMAD.MOV.U32 R58, RZ, RZ, R115 ;  /* 0x000000ffff3a7224 */ /* 0x000fc400078e0073 */
[----:B------:R-:W-:Y:S01]  /*7b6f0*/  IMAD.MOV.U32 R60, RZ, RZ, R31 ;  /* 0x000000ffff3c7224 */ /* 0x000fe200078e001f */
[----:B------:R-:W-:Y:S01]  /*7b700*/  MOV R62, R71 ;  /* 0x00000047003e7202 */ /* 0x000fe20000000f00 */
[----:B------:R-:W-:Y:S01]  /*7b710*/  IMAD.MOV.U32 R59, RZ, RZ, R26 ;  /* 0x000000ffff3b7224 */ /* 0x000fe200078e001a */
[----:B--2---:R-:W-:Y:S01]  /*7b720*/  HMMA.1688.F32.TF32 R32, R232, R112, R48 ;  /* 0x00000070e820723c */ /* 0x004fe20000081030 */
[----:B------:R-:W-:Y:S01]  /*7b730*/  IMAD.MOV.U32 R61, RZ, RZ, R30 ;  /* 0x000000ffff3d7224 */ /* 0x000fe200078e001e */
[----:B------:R-:W-:Y:S04]  /*7b740*/  LDS R240, [R75+0xc6000] ;  /* 0x0c6000004bf07984 */ /* 0x000fe80000000800 */
[----:B------:R-:W-:Y:S04]  /*7b750*/  STL.64 [R1+0x13d0], R36 ;  /* 0x0013d02401007387 */ /* 0x000fe80000100a00 */
[----:B------:R2:W-:Y:S01]  /*7b760*/  STL.64 [R1+0x13d8], R38 ;  /* 0x0013d82601007387 */ /* 0x0005e20000100a00 */
[----:B------:R-:W-:Y:S01]  /*7b770*/  IMAD.MOV.U32 R63, RZ, RZ, R110 ;  /* 0x000000ffff3f7224 */ /* 0x000fe200078e006e */
[----:B------:R-:W-:Y:S02]  /*7b780*/  HMMA.1688.F32.TF32 R148, R196, R20, R148 ;  /* 0x00000014c494723c */ /* 0x000fe40000081094 */
[----:B------:R-:W4:Y:S06]  /*7b790*/  LDS R242, [R75+0xc7000] ;  /* 0x0c7000004bf27984 */ /* 0x000f2c0000000800 */
[C---:B--2---:R-:W-:Y:S03]  /*7b7a0*/  HMMA.1688.F32.TF32 R36, R232.reuse, R120, R244 ;  /* 0x00000078e824723c */ /* 0x044fe600000810f4 */
[----:B------:R-:W-:Y:S04]  /*7b7b0*/  STL.64 [R1+0x13c0], R32 ;  /* 0x0013c02001007387 */ /* 0x000fe80000100a00 */
[----:B------:R2:W-:Y:S02]  /*7b7c0*/  STL.64 [R1+0x13c8], R34 ;  /* 0x0013c82201007387 */ /* 0x0005e40000100a00 */
[----:B--2---:R-:W-:Y:S02]  /*7b7d0*/  HMMA.1688.F32.TF32 R32, R232, R124, R248 ;  /* 0x0000007ce820723c */ /* 0x004fe400000810f8 */
[----:B------:R2:W-:Y:S01]  /*7b7e0*/  STL.64 [R1+0x13b0], R40 ;  /* 0x0013b02801007387 */ /* 0x0005e20000100a00 */
[----:B------:R-:W-:-:S03]  /*7b7f0*/  IMAD.MOV.U32 R244, RZ, RZ, R23 ;  /* 0x000000fffff47224 */ /* 0x000fc600078e0017 */
[----:B------:R1:W-:Y:S08]  /*7b800*/  STL.64 [R1+0x13b8], R42 ;  /* 0x0013b82a01007387 */ /* 0x0003f00000100a00 */
[----:B------:R-:W-:Y:S01]  /*7b810*/  STL.64 [R1+0x13a0], R36 ;  /* 0x0013a02401007387 */ /* 0x000fe20000100a00 */
[----:B------:R-:W-:-:S03]  /*7b820*/  IMAD.MOV.U32 R245, RZ, RZ, R22 ;  /* 0x000000fffff57224 */ /* 0x000fc600078e0016 */
[----:B------:R1:W-:Y:S01]  /*7b830*/  STL.64 [R1+0x13a8], R38 ;  /* 0x0013a82601007387 */ /* 0x0003e20000100a00 */
[----:B------:R-:W-:-:S03]  /*7b840*/  IMAD.MOV.U32 R246, RZ, RZ, R27 ;  /* 0x000000fffff67224 */ /* 0x000fc600078e001b */
[----:B------:R-:W3:Y:S01]  /*7b850*/  LDL.LU R23, [R1+0x51c0] ;  /* 0x0051c00001177983 */ /* 0x000ee20000300800 */
[----:B------:R-:W-:Y:S01]  /*7b860*/  MOV R247, R70 ;  /* 0x0000004600f77202 */ /* 0x000fe20000000f00 */
[----:B------:R-:W-:Y:S02]  /*7b870*/  IMAD.MOV.U32 R84, RZ, RZ, R127 ;  /* 0x000000ffff547224 */ /* 0x000fe400078e007f */
[----:B------:R-:W-:Y:S02]  /*7b880*/  IMAD.MOV.U32 R85, RZ, RZ, R122 ;  /* 0x000000ffff557224 */ /* 0x000fe400078e007a */
[----:B------:R-:W-:Y:S01]  /*7b890*/  IMAD.MOV.U32 R86, RZ, RZ, R123 ;  /* 0x000000ffff567224 */ /* 0x000fe200078e007b */
[----:B------:R-:W-:Y:S04]  /*7b8a0*/  STL.64 [R1+0x370], R32 ;  /* 0x0003702001007387 */ /* 0x000fe80000100a00 */
[----:B------:R1:W-:Y:S04]  /*7b8b0*/  STL.64 [R1+0x378], R34 ;  /* 0x0003782201007387 */ /* 0x0003e80000100a00 */
[----:B------:R-:W3:Y:S04]  /*7b8c0*/  LDL.LU R22, [R1+0x51bc] ;  /* 0x0051bc0001167983 */ /* 0x000ee80000300800 */
[----:B------:R-:W3:Y:S04]  /*7b8d0*/  LDL.LU R27, [R1+0x51b8] ;  /* 0x0051b800011b7983 */ /* 0x000ee80000300800 */
[----:B------:R-:W3:Y:S04]  /*7b8e0*/  LDL.LU R70, [R1+0x51b4] ;  /* 0x0051b40001467983 */ /* 0x000ee80000300800 */
[----:B------:R-:W3:Y:S04]  /*7b8f0*/  LDL.LU R127, [R1+0x51b0] ;  /* 0x0051b000017f7983 */ /* 0x000ee80000300800 */
        /* <DEDUP_REMOVED lines=15> */
[----:B------:R-:W4:Y:S01]  /*7b9f0*/  LDL.LU R26, [R1+0x5184] ;  /* 0x00518400011a7983 */ /* 0x000f220000300800 */
[----:B--2---:R-:W-:-:S03]  /*7ba00*/  IMAD.MOV.U32 R40, RZ, RZ, R111 ;  /* 0x000000ffff287224 */ /* 0x004fc600078e006f */
[----:B------:R-:W2:Y:S01]  /*7ba10*/  LDL.LU R31, [R1+0x5180] ;  /* 0x00518000011f7983 */ /* 0x000ea20000300800 */
[----:B------:R-:W-:-:S03]  /*7ba20*/  IMAD.MOV.U32 R41, RZ, RZ, R106 ;  /* 0x000000ffff297224 */ /* 0x000fc600078e006a */
[----:B------:R-:W2:Y:S01]  /*7ba30*/  LDL.LU R30, [R1+0x517c] ;  /* 0x00517c00011e7983 */ /* 0x000ea20000300800 */
[----:B-1----:R-:W-:-:S03]  /*7ba40*/  IMAD.MOV.U32 R42, RZ, RZ, R107 ;  /* 0x000000ffff2a7224 */ /* 0x002fc600078e006b */
[----:B------:R-:W2:Y:S01]  /*7ba50*/  LDL.LU R71, [R1+0x5178] ;  /* 0x0051780001477983 */ /* 0x000ea20000300800 */
[----:B------:R-:W-:-:S03]  /*7ba60*/  MOV R43, R126 ;  /* 0x0000007e002b7202 */ /* 0x000fc60000000f00 */
[----:B------:R-:W2:Y:S04]  /*7ba70*/  LDL.LU R110, [R1+0x5174] ;  /* 0x00517400016e7983 */ /* 0x000ea80000300800 */
[----:B------:R-:W2:Y:S04]  /*7ba80*/  LDL.LU R111, [R1+0x5170] ;  /* 0x00517000016f7983 */ /* 0x000ea80000300800 */
[----:B------:R-:W2:Y:S04]  /*7ba90*/  LDL.LU R106, [R1+0x516c] ;  /* 0x00516c00016a7983 */ /* 0x000ea80000300800 */
[----:B------:R-:W2:Y:S04]  /*7baa0*/  LDL.LU R107, [R1+0x5168] ;  /* 0x00516800016b7983 */ /* 0x000ea80000300800 */
[----:B------:R-:W2:Y:S01]  /*7bab0*/  LDL.LU R126, [R1+0x5164] ;  /* 0x00516400017e7983 */ /* 0x000ea20000300800 */
[C---:B------:R-:W-:Y:S08]  /*7bac0*/  HMMA.1688.F32.TF32 R228, R196.reuse, R24, R228 ;  /* 0x00000018c4e4723c */ /* 0x040ff000000810e4 */
[C---:B------:R-:W-:Y:S08]  /*7bad0*/  HMMA.1688.F32.TF32 R160, R196.reuse, R28, R160 ;  /* 0x0000001cc4a0723c */ /* 0x040ff000000810a0 */
[C---:B------:R-:W-:Y:S08]  /*7bae0*/  HMMA.1688.F32.TF32 R164, R196.reuse, R68, R164 ;  /* 0x00000044c4a4723c */ /* 0x040ff000000810a4 */
[C---:B------:R-:W-:Y:S08]  /*7baf0*/  HMMA.1688.F32.TF32 R168, R196.reuse, R96, R168 ;  /* 0x00000060c4a8723c */ /* 0x040ff000000810a8 */
[C---:B------:R-:W-:Y:S08]  /*7bb00*/  HMMA.1688.F32.TF32 R172, R196.reuse, R100, R172 ;  /* 0x00000064c4ac723c */ /* 0x040ff000000810ac */
[C---:B------:R-:W-:Y:S08]  /*7bb10*/  HMMA.1688.F32.TF32 R176, R196.reuse, R104, R176 ;  /* 0x00000068c4b0723c */ /* 0x040ff000000810b0 */
[C---:B------:R-:W-:Y:S08]  /*7bb20*/  HMMA.1688.F32.TF32 R180, R196.reuse, R108, R180 ;  /* 0x0000006cc4b4723c */ /* 0x040ff000000810b4 */
[----:B------:R-:W-:Y:S01]  /*7bb30*/  HMMA.1688.F32.TF32 R192, R196, R120, R192 ;  /* 0x00000078c4c0723c */ /* 0x000fe200000810c0 */
[----:B------:R-:W-:-:S02]  /*7bb40*/  IMAD.MOV.U32 R52, RZ, RZ, R15 ;  /* 0x000000ffff347224 */ /* 0x000fc400078e000f */
[----:B------:R-:W-:Y:S01]  /*7bb50*/  IMAD.MOV.U32 R53, RZ, RZ, R10 ;  /* 0x000000ffff357224 */ /* 0x000fe200078e000a */
[----:B------:R-:W-:Y:S01]  /*7bb60*/  MOV R55, R7 ;  /* 0x0000000700377202 */ /* 0x000fe20000000f00 */
[----:B------:R-:W-:Y:S01]  /*7bb70*/  IMAD.MOV.U32 R54, RZ, RZ, R6 ;  /* 0x000000ffff367224 */ /* 0x000fe200078e0006 */
[----:B------:R-:W-:Y:S04]  /*7bb80*/  LDS R232, [R252+0xc6080] ;  /* 0x0c608000fce87984 */ /* 0x000fe80000000800 */
[----:B------:R-:W-:Y:S04]  /*7bb90*/  LDS R234, [R252+0xc7080] ;  /* 0x0c708000fcea7984 */ /* 0x000fe80000000800 */
[----:B------:R-:W-:Y:S04]  /*7bba0*/  LDS R233, [R3+0xc6080] ;  /* 0x0c60800003e97984 */ /* 0x000fe80000000800 */
[----:B------:R-:W1:Y:S01]  /*7bbb0*/  LDS R235, [R3+0xc7080] ;  /* 0x0c70800003eb7984 */ /* 0x000e620000000800 */
[----:B---3--:R-:W-:-:S02]  /*7bbc0*/  IMAD.MOV.U32 R66, RZ, RZ, R127 ;  /* 0x000000ffff427224 */ /* 0x008fc400078e007f */
[----:B----4-:R-:W-:Y:S02]  /*7bbd0*/  IMAD.MOV.U32 R65, RZ, RZ, R122 ;  /* 0x000000ffff417224 */ /* 0x010fe400078e007a */
[----:B------:R-:W-:Y:S02]  /*7bbe0*/  IMAD.MOV.U32 R64, RZ, RZ, R123 ;  /* 0x000000ffff407224 */ /* 0x000fe400078e007b */
[----:B------:R-:W3:Y:S04]  /*7bbf0*/  LDL.LU R123, [R1+0x5160] ;  /* 0x00516000017b7983 */ /* 0x000ee80000300800 */
[----:B------:R-:W4:Y:S04]  /*7bc00*/  LDL.LU R122, [R1+0x515c] ;  /* 0x00515c00017a7983 */ /* 0x000f280000300800 */
[----:B------:R-:W4:Y:S01]  /*7bc10*/  LDL.LU R127, [R1+0x5158] ;  /* 0x00515800017f7983 */ /* 0x000f220000300800 */
[----:B------:R-:W-:-:S02]  /*7bc20*/  IMAD.MOV.U32 R67, RZ, RZ, R70 ;  /* 0x000000ffff437224 */ /* 0x000fc400078e0046 */
[----:B------:R-:W-:Y:S01]  /*7bc30*/  IMAD.MOV.U32 R77, RZ, RZ, R98 ;  /* 0x000000ffff4d7224 */ /* 0x000fe200078e0062 */
[----:B------:R-:W4:Y:S01]  /*7bc40*/  LDL.LU R70, [R1+0x5154] ;  /* 0x0051540001467983 */ /* 0x000f220000300800 */
[----:B------:R-:W-:Y:S01]  /*7bc50*/  MOV R76, R99 ;  /* 0x00000063004c7202 */ /* 0x000fe20000000f00 */
[----:B------:R-:W-:Y:S02]  /*7bc60*/  IMAD.MOV.U32 R78, RZ, RZ, R103 ;  /* 0x000000ffff4e7224 */ /* 0x000fe400078e0067 */
[----:B------:R-:W4:Y:S01]  /*7bc70*/  LDL.LU R99, [R1+0x5150] ;  /* 0x0051500001637983 */ /* 0x000f220000300800 */
[----:B------:R-:W-:-:S03]  /*7bc80*/  IMAD.MOV.U32 R79, RZ, RZ, R118 ;  /* 0x000000ffff4f7224 */ /* 0x000fc600078e0076 */
[----:B------:R-:W4:Y:S04]  /*7bc90*/  LDL.LU R98, [R1+0x514c] ;  /* 0x00514c0001627983 */ /* 0x000f280000300800 */
[----:B------:R-:W4:Y:S01]  /*7bca0*/  LDL.LU R103, [R1+0x5148] ;  /* 0x0051480001677983 */ /* 0x000f220000300800 */
[----:B------:R-:W-:Y:S01]  /*7bcb0*/  IMAD.MOV.U32 R82, RZ, RZ, R119 ;  /* 0x000000ffff527224 */ /* 0x000fe200078e0077 */
[----:B------:R-:W-:Y:S02]  /*7bcc0*/  MOV R81, R114 ;  /* 0x0000007200517202 */ /* 0x000fe40000000f00 */
[----:B------:R-:W4:Y:S01]  /*7bcd0*/  LDL.LU R118, [R1+0x5144] ;  /* 0x0051440001767983 */ /* 0x000f220000300800 */
[----:B------:R-:W-:-:S03]  /*7bce0*/  IMAD.MOV.U32 R80, RZ, RZ, R115 ;  /* 0x000000ffff507224 */ /* 0x000fc600078e0073 */
[----:B------:R-:W4:Y:S04]  /*7bcf0*/  LDL.LU R115, [R1+0x5140] ;  /* 0x0051400001737983 */ /* 0x000f280000300800 */
[----:B------:R-:W4:Y:S04]  /*7bd00*/  LDL.LU R114, [R1+0x513c] ;  /* 0x00513c0001727983 */ /* 0x000f280000300800 */
[----:B------:R-:W4:Y:S01]  /*7bd10*/  LDL.LU R119, [R1+0x5138] ;  /* 0x0051380001777983 */ /* 0x000f220000300800 */
[----:B------:R-:W-:-:S03]  /*7bd20*/  IMAD.MOV.U32 R83, RZ, RZ, R102 ;  /* 0x000000ffff537224 */ /* 0x000fc600078e0066 */
[----:B------:R-:W4:Y:S01]  /*7bd30*/  LDL.LU R102, [R1+0x5134] ;  /* 0x0051340001667983 */ /* 0x000f220000300800 */
[----:B------:R-:W-:Y:S01]  /*7bd40*/  HMMA.1688.F32.TF32 R196, R196, R124, R136 ;  /* 0x0000007cc4c4723c */ /* 0x000fe20000081088 */
[----:B--2---:R-:W-:Y:S01]  /*7bd50*/  IMAD.MOV.U32 R219, RZ, RZ, R110 ;  /* 0x000000ffffdb7224 */ /* 0x004fe200078e006e */
[----:B------:R-:W-:Y:S01]  /*7bd60*/  MOV R218, R111 ;  /* 0x0000006f00da7202 */ /* 0x000fe20000000f00 */
[----:B------:R-:W-:Y:S02]  /*7bd70*/  IMAD.MOV.U32 R217, RZ, RZ, R106 ;  /* 0x000000ffffd97224 */ /* 0x000fe400078e006a */
[----:B------:R-:W-:Y:S02]  /*7bd80*/  IMAD.MOV.U32 R216, RZ, RZ, R107 ;  /* 0x000000ffffd87224 */ /* 0x000fe400078e006b */
[----:B------:R-:W2:Y:S04]  /*7bd90*/  LDL.LU R107, [R1+0x5130] ;  /* 0x00513000016b7983 */ /* 0x000ea80000300800 */
[----:B------:R-:W2:Y:S04]  /*7bda0*/  LDL.LU R106, [R1+0x512c] ;  /* 0x00512c00016a7983 */ /* 0x000ea80000300800 */
[----:B------:R-:W2:Y:S04]  /*7bdb0*/  LDL.LU R111, [R1+0x5128] ;  /* 0x00512800016f7983 */ /* 0x000ea80000300800 */
[----:B------:R-:W2:Y:S01]  /*7bdc0*/  LDL.LU R110, [R1+0x5124] ;  /* 0x00512400016e7983 */ /* 0x000ea20000300800 */
[----:B------:R-:W-:Y:S01]  /*7bdd0*/  MOV R139, R126 ;  /* 0x0000007e008b7202 */ /* 0x000fe20000000f00 */
[----:B---3--:R-:W-:-:S02]  /*7bde0*/  IMAD.MOV.U32 R138, RZ, RZ, R123 ;  /* 0x000000ffff8a7224 */ /* 0x008fc400078e007b */
[----:B----4-:R-:W-:Y:S02]  /*7bdf0*/  IMAD.MOV.U32 R137, RZ, RZ, R122 ;  /* 0x000000ffff897224 */ /* 0x010fe400078e007a */
[----:B------:R-:W-:Y:S02]  /*7be00*/  IMAD.MOV.U32 R136, RZ, RZ, R127 ;  /* 0x000000ffff887224 */ /* 0x000fe400078e007f */
[----:B------:R-:W3:Y:S04]  /*7be10*/  LDL.LU R127, [R1+0x5120] ;  /* 0x00512000017f7983 */ /* 0x000ee80000300800 */
[----:B------:R-:W4:Y:S04]  /*7be20*/  LDL.LU R122, [R1+0x511c] ;  /* 0x00511c00017a7983 */ /* 0x000f280000300800 */
[----:B------:R-:W4:Y:S04]  /*7be30*/  LDL.LU R123, [R1+0x5118] ;  /* 0x00511800017b7983 */ /* 0x000f280000300800 */
[----:B------:R-:W4:Y:S01]  /*7be40*/  LDL.LU R126, [R1+0x5114] ;  /* 0x00511400017e7983 */ /* 0x000f220000300800 */
[----:B------:R-:W-:-:S02]  /*7be50*/  IMAD.MOV.U32 R38, RZ, RZ, R115 ;  /* 0x000000ffff267224 */ /* 0x000fc400078e0073 */
[----:B------:R-:W-:Y:S02]  /*7be60*/  IMAD.MOV.U32 R37, RZ, RZ, R114 ;  /* 0x000000ffff257224 */ /* 0x000fe400078e0072 */
[----:B------:R-:W-:Y:S02]  /*7be70*/  IMAD.MOV.U32 R36, RZ, RZ, R119 ;  /* 0x000000ffff247224 */ /* 0x000fe400078e0077 */
[----:B------:R-:W4:Y:S04]  /*7be80*/  LDL.LU R119, [R1+0x5110] ;  /* 0x0051100001777983 */ /* 0x000f280000300800 */
[----:B------:R-:W4:Y:S04]  /*7be90*/  LDL.LU R114, [R1+0x510c] ;  /* 0x00510c0001727983 */ /* 0x000f280000300800 */
[----:B------:R-:W4:Y:S01]  /*7bea0*/  LDL.LU R115, [R1+0x5108] ;  /* 0x0051080001737983 */ /* 0x000f220000300800 */
[----:B------:R-:W-:-:S03]  /*7beb0*/  IMAD.MOV.U32 R39, RZ, RZ, R118 ;  /* 0x000000ffff277224 */ /* 0x000fc600078e0076 */
[----:B------:R-:W4:Y:S01]  /*7bec0*/  LDL.LU R118, [R1+0x5104] ;  /* 0x0051040001767983 */ /* 0x000f220000300800 */
[----:B--2---:R-:W-:Y:S02]  /*7bed0*/  IMAD.MOV.U32 R159, RZ, RZ, R110 ;  /* 0x000000ffff9f7224 */ /* 0x004fe400078e006e */
[----:B---3--:R-:W-:Y:S02]  /*7bee0*/  IMAD.MOV.U32 R158, RZ, RZ, R127 ;  /* 0x000000ffff9e7224 */ /* 0x008fe400078e007f */
[----:B----4-:R-:W-:Y:S01]  /*7bef0*/  IMAD.MOV.U32 R157, RZ, RZ, R122 ;  /* 0x000000ffff9d7224 */ /* 0x010fe200078e007a */
[----:B------:R-:W-:Y:S02]  /*7bf00*/  MOV R156, R123 ;  /* 0x0000007b009c7202 */ /* 0x000fe40000000f00 */
[----:B------:R-:W2:Y:S04]  /*7bf10*/  LDL.LU R123, [R1+0x5100] ;  /* 0x00510000017b7983 */ /* 0x000ea80000300800 */
[----:B------:R-:W3:Y:S04]  /*7bf20*/  LDL.LU R122, [R1+0x50fc] ;  /* 0x0050fc00017a7983 */ /* 0x000ee80000300800 */
[----:B------:R-:W4:Y:S04]  /*7bf30*/  LDL.LU R127, [R1+0x50f8] ;  /* 0x0050f800017f7983 */ /* 0x000f280000300800 */
[----:B------:R-:W4:Y:S01]  /*7bf40*/  LDL.LU R110, [R1+0x50f4] ;  /* 0x0050f400016e7983 */ /* 0x000f220000300800 */
[----:B------:R-:W-:Y:S01]  /*7bf50*/  IMAD.MOV.U32 R154, RZ, RZ, R119 ;  /* 0x000000ffff9a7224 */ /* 0x000fe200078e0077 */
[----:B------:R-:W-:Y:S01]  /*7bf60*/  MOV R153, R114 ;  /* 0x0000007200997202 */ /* 0x000fe20000000f00 */
[----:B------:R-:W-:-:S02]  /*7bf70*/  IMAD.MOV.U32 R152, RZ, RZ, R115 ;  /* 0x000000ffff987224 */ /* 0x000fc400078e0073 */
[----:B------:R-:W4:Y:S04]  /*7bf80*/  LDL.LU R115, [R1+0x50f0] ;  /* 0x0050f00001737983 */ /* 0x000f280000300800 */
[----:B------:R-:W4:Y:S04]  /*7bf90*/  LDL.LU R114, [R1+0x50ec] ;  /* 0x0050ec0001727983 */ /* 0x000f280000300800 */
[----:B------:R-:W4:Y:S01]  /*7bfa0*/  LDL.LU R119, [R1+0x50e8] ;  /* 0x0050e80001777983 */ /* 0x000f220000300800 */
[----:B------:R-:W-:-:S03]  /*7bfb0*/  IMAD.MOV.U32 R155, RZ, RZ, R126 ;  /* 0x000000ffff9b7224 */ /* 0x000fc600078e007e */
[----:B------:R-:W4:Y:S01]  /*7bfc0*/  LDL.LU R126, [R1+0x50e4] ;  /* 0x0050e400017e7983 */ /* 0x000f220000300800 */
        /* <DEDUP_REMOVED lines=14> */
[----:B------:R-:W-:Y:S01]  /*7c0b0*/  MOV R46, R23 ;  /* 0x00000017002e7202 */ /* 0x000fe20000000f00 */
[----:B------:R-:W-:-:S02]  /*7c0c0*/  IMAD.MOV.U32 R45, RZ, RZ, R22 ;  /* 0x000000ffff2d7224 */ /* 0x000fc400078e0016 */
[----:B------:R-:W-:Y:S02]  /*7c0d0*/  IMAD.MOV.U32 R47, RZ, RZ, R14 ;  /* 0x000000ffff2f7224 */ /* 0x000fe400078e000e */
[----:B------:R-:W-:Y:S02]  /*7c0e0*/  IMAD.MOV.U32 R248, RZ, RZ, R11 ;  /* 0x000000fffff87224 */ /* 0x000fe400078e000b */
[----:B------:R-:W-:Y:S02]  /*7c0f0*/  IMAD.MOV.U32 R249, RZ, RZ, R18 ;  /* 0x000000fffff97224 */ /* 0x000fe400078e0012 */
[----:B------:R-:W-:Y:S01]  /*7c100*/  IMAD.MOV.U32 R250, RZ, RZ, R19 ;  /* 0x000000fffffa7224 */ /* 0x000fe200078e0013 */
[----:B--2---:R-:W-:Y:S01]  /*7c110*/  MOV R226, R123 ;  /* 0x0000007b00e27202 */ /* 0x004fe20000000f00 */
[----:B---3--:R-:W-:Y:S02]  /*7c120*/  IMAD.MOV.U32 R225, RZ, RZ, R122 ;  /* 0x000000ffffe17224 */ /* 0x008fe400078e007a */
[----:B----4-:R-:W-:-:S02]  /*7c130*/  IMAD.MOV.U32 R224, RZ, RZ, R127 ;  /* 0x000000ffffe07224 */ /* 0x010fc400078e007f */
[----:B------:R-:W2:Y:S04]  /*7c140*/  LDL.LU R127, [R1+0x50e0] ;  /* 0x0050e000017f7983 */ /* 0x000ea80000300800 */
[----:B------:R-:W3:Y:S04]  /*7c150*/  LDL.LU R122, [R1+0x50dc] ;  /* 0x0050dc00017a7983 */ /* 0x000ee80000300800 */
[----:B------:R-:W3:Y:S04]  /*7c160*/  LDL.LU R123, [R1+0x50d8] ;  /* 0x0050d800017b7983 */ /* 0x000ee80000300800 */
[----:B------:R-:W4:Y:S04]  /*7c170*/  LDL.LU R118, [R1+0x50d4] ;  /* 0x0050d40001767983 */ /* 0x000f280000300800 */
        /* <DEDUP_REMOVED lines=11> */
[----:B------:R-:W-:-:S03]  /*7c230*/  MOV R203, R110 ;  /* 0x0000006e00cb7202 */ /* 0x000fc60000000f00 */
        /* <DEDUP_REMOVED lines=26> */
[----:B------:R-:W4:Y:S01]  /*7c3e0*/  LDL.LU R19, [R1+0x5068] ;  /* 0x0050680001137983 */ /* 0x000f220000300800 */
[----:B------:R-:W-:Y:S01]  /*7c3f0*/  IMAD.MOV.U32 R251, RZ, RZ, R0 ;  /* 0x000000fffffb7224 */ /* 0x000fe200078e0000 */
[C---:B--2---:R-:W-:Y:S08]  /*7c400*/  HMMA.1688.F32.TF32 R32, R236.reuse, R6, R128 ;  /* 0x00000006ec20723c */ /* 0x044ff00000081080 */
[C---:B---3--:R-:W-:Y:S08]  /*7c410*/  HMMA.1688.F32.TF32 R128, R236.reuse, R10, R92 ;  /* 0x0000000aec80723c */ /* 0x048ff0000008105c */
[C---:B------:R-:W-:Y:S07]  /*7c420*/  HMMA.1688.F32.TF32 R92, R236.reuse, R14, R200 ;  /* 0x0000000eec5c723c */ /* 0x040fee00000810c8 */
[----:B------:R-:W-:Y:S04]  /*7c430*/  STL.64 [R1+0x380], R32 ;  /* 0x0003802001007387 */ /* 0x000fe80000100a00 */
[----:B------:R4:W-:Y:S02]  /*7c440*/  STL.64 [R1+0x388], R34 ;  /* 0x0003882201007387 */ /* 0x0009e40000100a00 */
[C---:B----4-:R-:W-:Y:S02]  /*7c450*/  HMMA.1688.F32.TF32 R32, R236.reuse, R18, R224 ;  /* 0x00000012ec20723c */ /* 0x050fe400000810e0 */
        /* <DEDUP_REMOVED lines=10> */
[----:B------:R-:W-:Y:S01]  /*7c500*/  STL.64 [R1+0x3c8], R130 ;  /* 0x0003c88201007387 */ /* 0x000fe20000100a00 */
[----:B------:R-:W-:Y:S11]  /*7c510*/  HMMA.1688.F32.TF32 R36, R236, R70, R36 ;  /* 0x00000046ec24723c */ /* 0x000ff60000081024 */
[----:B------:R-:W-:Y:S01]  /*7c520*/  @!UPT UIADD3 URZ, URZ, URZ, URZ ;  /* 0x0000003f3f3ff290 */ /* 0x000fe2000fffe03f */
[----:B------:R-:W-:Y:S01]  /*7c530*/  STL.64 [R1+0x3e0], R32 ;  /* 0x0003e02001007387 */ /* 0x000fe20000100a00 */
[----:B------:R-:W-:-:S03]  /*7c540*/  MOV R0, R35 ;  /* 0x0000002300007202 */ /* 0x000fc60000000f00 */
[----:B------:R-:W-:Y:S04]  /*7c550*/  STL.64 [R1+0x3d0], R92 ;  /* 0x0003d05c01007387 */ /* 0x000fe80000100a00 */
[----:B------:R-:W-:Y:S04]  /*7c560*/  STL.64 [R1+0x3d8], R94 ;  /* 0x0003d85e01007387 */ /* 0x000fe80000100a00 */
[----:B------:R2:W-:Y:S02]  /*7c570*/  STL [R1+0x3e8], R34 ;  /* 0x0003e82201007387 */ /* 0x0005e40000100800 */
[C---:B--2---:R-:W-:Y:S02]  /*7c580*/  HMMA.1688.F32.TF32 R32, R236.reuse, R98, R132 ;  /* 0x00000062ec20723c */ /* 0x044fe40000081084 */
[----:B------:R2:W-:Y:S06]  /*7c590*/  STL [R1+0x4e1c], R0 ;  /* 0x004e1c0001007387 */ /* 0x0005ec0000100800 */
[C---:B------:R-:W-:Y:S01]  /*7c5a0*/  HMMA.1688.F32.TF32 R88, R236.reuse, R102, R136 ;  /* 0x00000066ec58723c */ /* 0x040fe20000081088 */
[----:B--2---:R-:W2:Y:S04]  /*7c5b0*/  LDL R0, [R1+0xb34] ;  /* 0x000b340001007983 */ /* 0x004ea80000100800 */
[----:B------:R-:W-:Y:S04]  /*7c5c0*/  STL.64 [R1+0x3f0], R36 ;  /* 0x0003f02401007387 */ /* 0x000fe80000100a00 */
[----:B------:R3:W-:Y:S06]  /*7c5d0*/  STL.64 [R1+0x3f8], R38 ;  /* 0x0003f82601007387 */ /* 0x0007ec0000100a00 */
[----:B------:R-:W-:Y:S04]  /*7c5e0*/  STL.64 [R1+0x400], R32 ;  /* 0x0004002001007387 */ /* 0x000fe80000100a00 */
[----:B------:R4:W-:Y:S01]  /*7c5f0*/  STL.64 [R1+0x408], R34 ;  /* 0x0004082201007387 */ /* 0x0009e20000100a00 */
[C---:B---3--:R-:W-:Y:S08]  /*7c600*/  HMMA.1688.F32.TF32 R36, R236.reuse, R106, R216 ;  /* 0x0000006aec24723c */ /* 0x048ff000000810d8 */
[C---:B----4-:R-:W-:Y:S01]  /*7c610*/  HMMA.1688.F32.TF32 R32, R236.reuse, R110, R212 ;  /* 0x0000006eec20723c */ /* 0x050fe200000810d4 */
[----:B------:R-:W-:Y:S04]  /*7c620*/  STL.64 [R1+0x410], R88 ;  /* 0x0004105801007387 */ /* 0x000fe80000100a00 */
[----:B------:R-:W-:Y:S03]  /*7c630*/  STL.64 [R1+0x418], R90 ;  /* 0x0004185a01007387 */ /* 0x000fe60000100a00 */
[C---:B------:R-:W-:Y:S07]  /*7c640*/  HMMA.1688.F32.TF32 R80, R236.reuse, R114, R80 ;  /* 0x00000072ec50723c */ /* 0x040fee0000081050 */
[----:B------:R-:W-:Y:S04]  /*7c650*/  STL.64 [R1+0x420], R36 ;  /* 0x0004202401007387 */ /* 0x000fe80000100a00 */
[----:B------:R3:W-:Y:S04]  /*7c660*/  STL.64 [R1+0x428], R38 ;  /* 0x0004282601007387 */ /* 0x0007e80000100a00 */
[----:B------:R-:W-:Y:S04]  /*7c670*/  STL.64 [R1+0x430], R32 ;  /* 0x0004302001007387 */ /* 0x000fe80000100a00 */
[----:B------:R4:W-:Y:S01]  /*7c680*/  STL.64 [R1+0x438], R34 ;  /* 0x0004382201007387 */ /* 0x0009e20000100a00 */
[C---:B---3--:R-:W-:Y:S08]  /*7c690*/  HMMA.1688.F32.TF32 R36, R236.reuse, R118, R76 ;  /* 0x00000076ec24723c */ /* 0x048ff0000008104c */
[C---:B----4-:R-:W-:Y:S01]  /*7c6a0*/  HMMA.1688.F32.TF32 R32, R236.reuse, R122, R64 ;  /* 0x0000007aec20723c */ /* 0x050fe20000081040 */
[----:B------:R-:W-:Y:S04]  /*7c6b0*/  STL.64 [R1+0x440], R80 ;  /* 0x0004405001007387 */ /* 0x000fe80000100a00 */
[----:B------:R-:W-:Y:S03]  /*7c6c0*/  STL.64 [R1+0x448], R82 ;  /* 0x0004485201007387 */ /* 0x000fe60000100a00 */
[----:B------:R-:W-:Y:S01]  /*7c6d0*/  HMMA.1688.F32.TF32 R44, R236, R126, R44 ;  /* 0x0000007eec2c723c */ /* 0x000fe2000008102c */
[----:B------:R-:W-:Y:S04]  /*7c6e0*/  LDS R236, [R75+0xc6080] ;  /* 0x0c6080004bec7984 */ /* 0x000fe80000000800 */
[----:B------:R-:W-:Y:S04]  /*7c6f0*/  LDS R238, [R75+0xc7080] ;  /* 0x0c7080004bee7984 */ /* 0x000fe80000000800 */
        /* <DEDUP_REMOVED lines=16> */
[----:B------:R3:W-:Y:S10]  /*7c800*/  STL.64 [R1+0x4c8], R42 ;  /* 0x0004c82a01007387 */ /* 0x0007f40000100a00 */
[----:B------:R-:W-:Y:S01]  /*7c810*/  STL.64 [R1+0x4f0], R36 ;  /* 0x0004f02401007387 */ /* 0x000fe20000100a00 */
[C---:B---3--:R-:W-:Y:S03]  /*7c820*/  HMMA.1688.F32.TF32 R40, R240.reuse, R26, R84 ;  /* 0x0000001af028723c */ /* 0x048fe60000081054 */
[----:B------:R3:W-:Y:S04]  /*7c830*/  STL.64 [R1+0x4f8], R38 ;  /* 0x0004f82601007387 */ /* 0x0007e80000100a00 */
[----:B------:R-:W-:Y:S04]  /*7c840*/  STL.64 [R1+0x530], R32 ;  /* 0x0005302001007387 */ /* 0x000fe80000100a00 */
[----:B------:R4:W-:Y:S01]  /*7c850*/  STL.64 [R1+0x538], R34 ;  /* 0x0005382201007387 */ /* 0x0009e20000100a00 */
[C---:B---3--:R-:W-:Y:S08]  /*7c860*/  HMMA.1688.F32.TF32 R36, R240.reuse, R30, R244 ;  /* 0x0000001ef024723c */ /* 0x048ff000000810f4 */
[C---:B----4-:R-:W-:Y:S03]  /*7c870*/  HMMA.1688.F32.TF32 R32, R240.reuse, R70, R248 ;  /* 0x00000046f020723c */ /* 0x050fe600000810f8 */
[----:B------:R3:W-:Y:S04]  /*7c880*/  STL.64 [R1+0x550], R40 ;  /* 0x0005502801007387 */ /* 0x0007e80000100a00 */
[----:B------:R4:W-:Y:S04]  /*7c890*/  STL.64 [R1+0x558], R42 ;  /* 0x0005582a01007387 */ /* 0x0009e80000100a00 */
[----:B------:R-:W2:Y:S04]  /*7c8a0*/  LDL.LU R244, [R1+0xb50] ;  /* 0x000b500001f47983 */ /* 0x000ea80000300800 */
[----:B------:R1:W-:Y:S04]  /*7c8b0*/  STL.64 [R1+0x570], R36 ;  /* 0x0005702401007387 */ /* 0x0003e80000100a00 */
[----:B------:R1:W-:Y:S04]  /*7c8c0*/  STL.64 [R1+0x578], R38 ;  /* 0x0005782601007387 */ /* 0x0003e80000100a00 */
        /* <DEDUP_REMOVED lines=85> */
[----:B--2---:R-:W-:Y:S04]  /*7ce20*/  LDS R237, [R0+0xc6080] ;  /* 0x0c60800000ed7984 */ /* 0x004fe80000000800 */
[----:B------:R-:W1:Y:S01]  /*7ce30*/  LDS R239, [R0+0xc7080] ;  /* 0x0c70800000ef7984 */ /* 0x000e620000000800 */
[C---:B---3--:R-:W-:Y:S08]  /*7ce40*/  HMMA.1688.F32.TF32 R32, R240.reuse, R98, R224 ;  /* 0x00000062f020723c */ /* 0x048ff000000810e0 */
[C---:B------:R-:W-:Y:S08]  /*7ce50*/  HMMA.1688.F32.TF32 R128, R240.reuse, R102, R152 ;  /* 0x00000066f080723c */ /* 0x040ff00000081098 */
[C---:B----4-:R-:W-:Y:S07]  /*7ce60*/  HMMA.1688.F32.TF32 R92, R240.reuse, R106, R156 ;  /* 0x0000006af05c723c */ /* 0x050fee000008109c */
        /* <DEDUP_REMOVED lines=16> */
[----:B--2---:R-:W-:Y:S03]  /*7cf70*/  HMMA.1688.F32.TF32 R88, R240, R126, R216 ;  /* 0x0000007ef058723c */ /* 0x004fe600000810d8 */
[----:B------:R-:W-:Y:S04]  /*7cf80*/  LDS R240, [R252+0xc6100] ;  /* 0x0c610000fcf07984 */ /* 0x000fe80000000800 */
[----:B------:R-:W-:Y:S01]  /*7cf90*/  LDS R242, [R252+0xc7100] ;  /* 0x0c710000fcf27984 */ /* 0x000fe20000000800 */
[C---:B---3--:R-:W-:Y:S03]  /*7cfa0*/  HMMA.1688.F32.TF32 R36, R232.reuse, R6, R212 ;  /* 0x00000006e824723c */ /* 0x048fe600000810d4 */
[----:B------:R-:W-:Y:S04]  /*7cfb0*/  STL.64 [R1+0x1340], R32 ;  /* 0x0013402001007387 */ /* 0x000fe80000100a00 */
[----:B------:R2:W-:Y:S04]  /*7cfc0*/  STL.64 [R1+0x1348], R34 ;  /* 0x0013482201007387 */ /* 0x0005e80000100a00 */
[----:B------:R-:W-:Y:S04]  /*7cfd0*/  LDS R241, [R3+0xc6100] ;  /* 0x0c61000003f17984 */ /* 0x000fe80000000800 */
[----:B------:R-:W3:Y:S01]  /*7cfe0*/  LDS R243, [R3+0xc7100] ;  /* 0x0c71000003f37984 */ /* 0x000ee20000000800 */
[----:B--2---:R-:W-:Y:S03]  /*7cff0*/  HMMA.1688.F32.TF32 R32, R232, R10, R80 ;  /* 0x0000000ae820723c */ /* 0x004fe60000081050 */
[----:B------:R-:W-:Y:S04]  /*7d000*/  STL.64 [R1+0x5a0], R88 ;  /* 0x0005a05801007387 */ /* 0x000fe80000100a00 */
[----:B------:R-:W-:Y:S04]  /*7d010*/  STL.64 [R1+0x5a8], R90 ;  /* 0x0005a85a01007387 */ /* 0x000fe80000100a00 */
[----:B------:R-:W-:Y:S04]  /*7d020*/  STL.64 [R1+0x1330], R36 ;  /* 0x0013302401007387 */ /* 0x000fe80000100a00 */
[----:B------:R-:W-:Y:S08]  /*7d030*/  STL.64 [R1+0x1338], R38 ;  /* 0x0013382601007387 */ /* 0x000ff00000100a00 */
[----:B------:R2:W-:Y:S01]  /*7d040*/  STL.64 [R1+0x1320], R32 ;  /* 0x0013202001007387 */ /* 0x0005e20000100a00 */
[----:B------:R-:W-:-:S02]  /*7d050*/  IMAD.MOV.U32 R25, RZ, RZ, R34 ;  /* 0x000000ffff197224 */ /* 0x000fc400078e0022 */
[----:B------:R-:W-:Y:S02]  /*7d060*/  IMAD.MOV.U32 R24, RZ, RZ, R35 ;  /* 0x000000ffff187224 */ /* 0x000fe400078e0023 */
[C---:B--2---:R-:W-:Y:S11]  /*7d070*/  HMMA.1688.F32.TF32 R32, R232.reuse, R14, R76 ;  /* 0x0000000ee820723c */ /* 0x044ff6000008104c */
[----:B------:R-:W-:Y:S11]  /*7d080*/  @!UPT UIADD3 URZ, URZ, URZ, URZ ;  /* 0x0000003f3f3ff290 */ /* 0x000ff6000fffe03f */
[----:B------:R-:W-:Y:S01]  /*7d090*/  @!UPT UIADD3 URZ, URZ, URZ, URZ ;  /* 0x0000003f3f3ff290 */ /* 0x000fe2000fffe03f */
[----:B------:R-:W-:Y:S04]  /*7d0a0*/  STL.64 [R1+0x1310], R32 ;  /* 0x0013102001007387 */ /* 0x000fe80000100a00 */
[----:B------:R2:W-:Y:S02]  /*7d0b0*/  STL.64 [R1+0x1318], R34 ;  /* 0x0013182201007387 */ /* 0x0005e40000100a00 */
[C---:B--2---:R-:W-:Y:S08]  /*7d0c0*/  HMMA.1688.F32.TF32 R32, R232.reuse, R18, R64 ;  /* 0x00000012e820723c */ /* 0x044ff00000081040 */
[C---:B------:R-:W-:Y:S11]  /*7d0d0*/  HMMA.1688.F32.TF32 R36, R232.reuse, R22, R44 ;  /* 0x00000016e824723c */ /* 0x040ff6000008102c */
[----:B------:R-:W-:Y:S04]  /*7d0e0*/  @!UPT UIADD3 URZ, URZ, URZ, URZ ;  /* 0x0000003f3f3ff290 */ /* 0x000fe8000fffe03f */
        /* <DEDUP_REMOVED lines=15> */
[----:B------:R-:W-:Y:S04]  /*7d1e0*/  STL.64 [R1+0x12b0], R32 ;  /* 0x0012b02001007387 */ /* 0x000fe80000100a00 */
[----:B------:R2:W-:Y:S01]  /*7d1f0*/  STL.64 [R1+0x12b8], R34 ;  /* 0x0012b82201007387 */ /* 0x0005e20000100a00 */
[C---:B----4-:R-:W-:Y:S08]  /*7d200*/  HMMA.1688.F32.TF32 R36, R232.reuse, R110, R244 ;  /* 0x0000006ee824723c */ /* 0x050ff000000810f4 */
[C---:B--2---:R-:W-:Y:S11]  /*7d210*/  HMMA.1688.F32.TF32 R32, R232.reuse, R102, R48 ;  /* 0x00000066e820723c */ /* 0x044ff60000081030 */
[----:B------:R-:W-:Y:S11]  /*7d220*/  @!UPT UIADD3 URZ, URZ, URZ, URZ ;  /* 0x0000003f3f3ff290 */ /* 0x000ff6000fffe03f */
[----:B------:R-:W-:Y:S01]  /*7d230*/  @!UPT UIADD3 URZ, URZ, URZ, URZ ;  /* 0x0000003f3f3ff290 */ /* 0x000fe2000fffe03f */
[----:B------:R-:W-:Y:S04]  /*7d240*/  STL.64 [R1+0x12a0], R32 ;  /* 0x0012a02001007387 */ /* 0x000fe80000100a00 */
[----:B------:R2:W-:Y:S04]  /*7d250*/  STL.64 [R1+0x12a8], R34 ;  /* 0x0012a82201007387 */ /* 0x0005e80000100a00 */
[----:B------:R4:W-:Y:S04]  /*7d260*/  STL.64 [R1+0x1290], R40 ;  /* 0x0012902801007387 */ /* 0x0009e80000100a00 */
[----:B------:R1:W-:Y:S04]  /*7d270*/  STL.64 [R1+0x1298], R42 ;  /* 0x0012982a01007387 */ /* 0x0003e80000100a00 */
[----:B------:R-:W-:Y:S04]  /*7d280*/  STL.64 [R1+0x1280], R36 ;  /* 0x0012802401007387 */ /* 0x000fe80000100a00 */
[----:B------:R-:W-:Y:S04]  /*7d290*/  STL.64 [R1+0x1288], R38 ;  /* 0x0012882601007387 */ /* 0x000fe80000100a00 */
        /* <DEDUP_REMOVED lines=29> */
[----:B----4-:R-:W4:Y:S04]  /*7d470*/  LDL.LU R40, [R1+0xbb0] ;  /* 0x000bb00001287983 */ /* 0x010f280000300800 */
[----:B------:R-:W4:Y:S04]  /*7d480*/  LDL.LU R41, [R1+0xbb4] ;  /* 0x000bb40001297983 */ /* 0x000f280000300800 */
[----:B-1----:R-:W4:Y:S04]  /*7d490*/  LDL.LU R42, [R1+0xbb8] ;  /* 0x000bb800012a7983 */ /* 0x002f280000300800 */
        /* <DEDUP_REMOVED lines=13> */
[----:B------:R1:W-:Y:S04]  /*7d570*/  STL [R1+0x4e18], R21 ;  /* 0x004e181501007387 */ /* 0x0003e80000100800 */
[----:B-1----:R-:W4:Y:S04]  /*7d580*/  LDL R21, [R1+0xb30] ;  /* 0x000b300001157983 */ /* 0x002f280000100800 */
[----:B------:R-:W4:Y:S01]  /*7d590*/  LDL.LU R244, [R1+0xc80] ;  /* 0x000c800001f47983 */ /* 0x000f220000300800 */
[C---:B--2---:R-:W-:Y:S11]  /*7d5a0*/  HMMA.1688.F32.TF32 R32, R232.reuse, R118, R248 ;  /* 0x00000076e820723c */ /* 0x044ff600000810f8 */
[----:B------:R-:W-:Y:S11]  /*7d5b0*/  @!UPT UIADD3 URZ, URZ, URZ, URZ ;  /* 0x0000003f3f3ff290 */ /* 0x000ff6000fffe03f */
[----:B------:R-:W-:Y:S01]  /*7d5c0*/  @!UPT UIADD3 URZ, URZ, URZ, URZ ;  /* 0x0000003f3f3ff290 */ /* 0x000fe2000fffe03f */
        /* <DEDUP_REMOVED lines=9> */
[C---:B---3--:R-:W-:Y:S11]  /*7d660*/  HMMA.1688.F32.TF32 R32, R232.reuse, R122, R72 ;  /* 0x0000007ae820723c */ /* 0x048ff60000081048 */
[----:B------:R-:W-:Y:S11]  /*7d670*/  @!UPT UIADD3 URZ, URZ, URZ, URZ ;  /* 0x0000003f3f3ff290 */ /* 0x000ff6000fffe03f */
[----:B------:R-:W-:Y:S02]  /*7d680*/  @!UPT UIADD3 URZ, URZ, URZ, URZ ;  /* 0x0000003f3f3ff290 */ /* 0x000fe4000fffe03f */
[----:B------:R-:W-:Y:S01]  /*7d690*/  IMAD.MOV.U32 R13, RZ, RZ, R32 ;  /* 0x000000ffff0d7224 */ /* 0x000fe200078e0020 */
[----:B------:R-:W-:Y:S01]  /*7d6a0*/  MOV R8, R35 ;  /* 0x0000002300087202 */ /* 0x000fe20000000f00 */
[----:B------:R-:W-:Y:S02]  /*7d6b0*/  IMAD.MOV.U32 R12, RZ, RZ, R33 ;  /* 0x000000ffff0c7224 */ /* 0x000fe400078e0021 */
[----:B------:R-:W-:Y:S02]  /*7d6c0*/  IMAD.MOV.U32 R9, RZ, RZ, R34 ;  /* 0x000000ffff097224 */ /* 0x000fe400078e0022 */
[----:B------:R-:W-:Y:S01]  /*7d6d0*/  HMMA.1688.F32.TF32 R32, R232, R126, R64 ;  /* 0x0000007ee820723c */ /* 0x000fe20000081040 */
[----:B------:R-:W-:Y:S04]  /*7d6e0*/  LDS R233, [R0+0xc6100] ;  /* 0x0c61000000e97984 */ /* 0x000fe80000000800 */
[----:B------:R-:W-:Y:S03]  /*7d6f0*/  LDS R235, [R0+0xc7100] ;  /* 0x0c71000000eb7984 */ /* 0x000fe60000000800 */
[C---:B------:R-:W-:Y:S08]  /*7d700*/  HMMA.1688.F32.TF32 R44, R236.reuse, R6, R44 ;  /* 0x00000006ec2c723c */ /* 0x040ff0000008102c */
[C---:B----4-:R-:W-:Y:S07]  /*7d710*/  HMMA.1688.F32.TF32 R36, R236.reuse, R10, R40 ;  /* 0x0000000aec24723c */ /* 0x050fee0000081028 */
[----:B------:R-:W-:Y:S04]  /*7d720*/  STL.64 [R1+0x5b0], R32 ;  /* 0x0005b02001007387 */ /* 0x000fe80000100a00 */
[----:B------:R1:W-:Y:S02]  /*7d730*/  STL.64 [R1+0x5b8], R34 ;  /* 0x0005b82201007387 */ /* 0x0003e40000100a00 */
[C---:B-1----:R-:W-:Y:S02]  /*7d740*/  HMMA.1688.F32.TF32 R32, R236.reuse, R14, R60 ;  /* 0x0000000eec20723c */ /* 0x042fe4000008103c */
[----:B------:R-:W-:Y:S04]  /*7d750*/  STL.64 [R1+0x5c0], R44 ;  /* 0x0005c02c01007387 */ /* 0x000fe80000100a00 */
[----:B------:R-:W-:Y:S02]  /*7d760*/  STL.64 [R1+0x5c8], R46 ;  /* 0x0005c82e01007387 */ /* 0x000fe40000100a00 */
[C---:B------:R-:W-:Y:S02]  /*7d770*/  HMMA.1688.F32.TF32 R40, R236.reuse, R18, R56 ;  /* 0x00000012ec28723c */ /* 0x040fe40000081038 */
[----:B------:R-:W-:Y:S04]  /*7d780*/  STL.64 [R1+0x5d0], R36 ;  /* 0x0005d02401007387 */ /* 0x000fe80000100a00 */
[----:B------:R1:W-:Y:S04]  /*7d790*/  STL.64 [R1+0x5d8], R38 ;  /* 0x0005d82601007387 */ /* 0x0003e80000100a00 */
[----:B------:R-:W-:Y:S04]  /*7d7a0*/  LDS R232, [R21+0xc6100] ;  /* 0x0c61000015e87984 */ /* 0x000fe80000000800 */
[----:B------:R-:W3:Y:S04]  /*7d7b0*/  LDS R234, [R21+0xc7100] ;  /* 0x0c71000015ea7984 */ /* 0x000ee80000000800 */
[----:B------:R-:W-:Y:S01]  /*7d7c0*/  STL.64 [R1+0x5e0], R32 ;  /* 0x0005e02001007387 */ /* 0x000fe20000100a00 */
[C---:B-1----:R-:W-:Y:S03]  /*7d7d0*/  HMMA.1688.F32.TF32 R36, R236.reuse, R22, R52 ;  /* 0x00000016ec24723c */ /* 0x042fe60000081034 */
[----:B------:R1:W-:Y:S05]  /*7d7e0*/  STL.64 [R1+0x5e8], R34 ;  /* 0x0005e82201007387 */ /* 0x0003ea0000100a00 */
[----:B-1----:R-:W-:Y:S01]  /*7d7f0*/  HMMA.1688.F32.TF32 R32, R236, R26, R48 ;  /* 0x0000001aec20723c */ /* 0x002fe20000081030 */
[----:B------:R-:W-:Y:S04]  /*7d800*/  STL.64 [R1+0x600], R40 ;  /* 0x0006002801007387 */ /* 0x000fe80000100a00 */
[----:B------:R-:W-:Y:S10]  /*7d810*/  STL.64 [R1+0x608], R42 ;  /* 0x0006082a01007387 */ /* 0x000ff40000100a00 */
[----:B------:R-:W-:Y:S04]  /*7d820*/  STL.64 [R1+0x620], R36 ;  /* 0x0006202401007387 */ /* 0x000fe80000100a00 */
[----:B------:R-:W-:Y:S04]  /*7d830*/  STL.64 [R1+0x628], R38 ;  /* 0x0006282601007387 */ /* 0x000fe80000100a00 */
[----:B------:R1:W-:Y:S01]  /*7d840*/  STL.64 [R1+0x630], R32 ;  /* 0x0006302001007387 */ /* 0x0003e20000100a00 */
[----:B------:R-:W-:-:S02]  /*7d850*/  IMAD.MOV.U32 R121, RZ, RZ, R34 ;  /* 0x000000ffff797224 */ /* 0x000fc400078e0022 */
[----:B------:R-:W-:Y:S02]  /*7d860*/  IMAD.MOV.U32 R120, RZ, RZ, R35 ;  /* 0x000000ffff787224 */ /* 0x000fe400078e0023 */
[C---:B-1----:R-:W-:Y:S03]  /*7d870*/  HMMA.1688.F32.TF32 R32, R236.reuse, R30, R84 ;  /* 0x0000001eec20723c */ /* 0x042fe60000081054 */
[----:B------:R-:W-:Y:S11]  /*7d880*/  STL [R1+0x4e0c], R120 ;  /* 0x004e0c7801007387 */ /* 0x000ff60000100800 */
[----:B------:R-:W-:Y:S10]  /*7d890*/  @!UPT UIADD3 URZ, URZ, URZ, URZ ;  /* 0x0000003f3f3ff290 */ /* 0x000ff4000fffe03f */
[----:B------:R-:W-:Y:S01]  /*7d8a0*/  IMAD.MOV.U32 R117, RZ, RZ, R32 ;  /* 0x000000ffff757224 */ /* 0x000fe200078e0020 */
[----:B------:R-:W-:Y:S01]  /*7d8b0*/  MOV R113, R34 ;  /* 0x0000002200717202 */ /* 0x000fe20000000f00 */
[----:B------:R-:W-:Y:S02]  /*7d8c0*/  IMAD.MOV.U32 R116, RZ, RZ, R33 ;  /* 0x000000ffff747224 */ /* 0x000fe400078e0021 */
[----:B------:R-:W-:Y:S01]  /*7d8d0*/  IMAD.MOV.U32 R112, RZ, RZ, R35 ;  /* 0x000000ffff707224 */ /* 0x000fe200078e0023 */
[----:B------:R-:W-:Y:S04]  /*7d8e0*/  STL [R1+0x4e08], R121 ;  /* 0x004e087901007387 */ /* 0x000fe80000100800 */
[----:B------:R1:W-:Y:S04]  /*7d8f0*/  STL [R1+0x4e14], R116 ;  /* 0x004e147401007387 */ /* 0x0003e80000100800 */
[----:B------:R4:W-:Y:S01]  /*7d900*/  STL [R1+0x4e10], R117 ;  /* 0x004e107501007387 */ /* 0x0009e20000100800 */
[C---:B--2---:R-:W-:Y:S11]  /*7d910*/  HMMA.1688.F32.TF32 R32, R236.reuse, R70, R244 ;  /* 0x00000046ec20723c */ /* 0x044ff600000810f4 */
[----:B------:R-:W-:Y:S11]  /*7d920*/  @!UPT UIADD3 URZ, URZ, URZ, URZ ;  /* 0x0000003f3f3ff290 */ /* 0x000ff6000fffe03f */
[----:B------:R-:W-:Y:S02]  /*7d930*/  @!UPT UIADD3 URZ, URZ, URZ, URZ ;  /* 0x0000003f3f3ff290 */ /* 0x000fe4000fffe03f */
[----:B------:R-:W-:Y:S01]  /*7d940*/  IMAD.MOV.U32 R109, RZ, RZ, R32 ;  /* 0x000000ffff6d7224 */ /* 0x000fe200078e0020 */
[----:B------:R-:W-:Y:S01]  /*7d950*/  MOV R96, R35 ;  /* 0x0000002300607202 */ /* 0x000fe20000000f00 */
[----:B------:R-:W-:Y:S02]  /*7d960*/  IMAD.MOV.U32 R108, RZ, RZ, R33 ;  /* 0x000000ffff6c7224 */ /* 0x000fe400078e0021 */
[----:B------:R-:W-:Y:S02]  /*7d970*/  IMAD.MOV.U32 R97, RZ, RZ, R34 ;  /* 0x000000ffff617224 */ /* 0x000fe400078e0022 */
[----:B------:R-:W-:Y:S01]  /*7d980*/  HMMA.1688.F32.TF32 R32, R236, R98, R248 ;  /* 0x00000062ec20723c */ /* 0x000fe200000810f8 */
        /* <DEDUP_REMOVED lines=88> */
[----:B-1----:R-:W-:-:S02]  /*7df10*/  IMAD.MOV.U32 R116, RZ, RZ, R32 ;  /* 0x000000ffff747224 */ /* 0x002fc400078e0020 */
[----:B----4-:R-:W-:Y:S02]  /*7df20*/  IMAD.MOV.U32 R117, RZ, RZ, R33 ;  /* 0x000000ffff757224 */ /* 0x010fe400078e0021 */
[----:B------:R-:W-:Y:S02]  /*7df30*/  IMAD.MOV.U32 R120, RZ, RZ, R34 ;  /* 0x000000ffff787224 */ /* 0x000fe400078e0022 */
[----:B------:R-:W-:Y:S02]  /*7df40*/  IMAD.MOV.U32 R121, RZ, RZ, R35 ;  /* 0x000000ffff797224 */ /* 0x000fe400078e0023 */
[C---:B--2---:R-:W-:Y:S08]  /*7df50*/  HMMA.1688.F32.TF32 R32, R236.reuse, R102, R224 ;  /* 0x00000066ec20723c */ /* 0x044ff000000810e0 */
[C---:B---3--:R-:W-:Y:S11]  /*7df60*/  HMMA.1688.F32.TF32 R128, R236.reuse, R106, R152 ;  /* 0x0000006aec80723c */ /* 0x048ff60000081098 */
[----:B------:R-:W-:Y:S05]  /*7df70*/  @!UPT UIADD3 URZ, URZ, URZ, URZ ;  /* 0x0000003f3f3ff290 */ /* 0x000fea000fffe03f */
[----:B------:R-:W-:Y:S01]  /*7df80*/  MOV R69, R32 ;  /* 0x0000002000457202 */ /* 0x000fe20000000f00 */
[----:B------:R-:W-:Y:S02]  /*7df90*/  IMAD.MOV.U32 R68, RZ, RZ, R33 ;  /* 0x000000ffff447224 */ /* 0x000fe400078e0021 */
[----:B------:R-:W-:Y:S02]  /*7dfa0*/  IMAD.MOV.U32 R29, RZ, RZ, R34 ;  /* 0x000000ffff1d7224 */ /* 0x000fe400078e0022 */
[----:B------:R-:W-:Y:S01]  /*7dfb0*/  IMAD.MOV.U32 R28, RZ, RZ, R35 ;  /* 0x000000ffff1c7224 */ /* 0x000fe200078e0023 */
[C---:B------:R-:W-:Y:S08]  /*7dfc0*/  HMMA.1688.F32.TF32 R92, R236.reuse, R110, R156 ;  /* 0x0000006eec5c723c */ /* 0x040ff0000008109c */
[C---:B------:R-:W-:Y:S01]  /*7dfd0*/  HMMA.1688.F32.TF32 R32, R236.reuse, R114, R88 ;  /* 0x00000072ec20723c */ /* 0x040fe20000081058 */
[----:B------:R-:W-:Y:S04]  /*7dfe0*/  STL.64 [R1+0x680], R128 ;  /* 0x0006808001007387 */ /* 0x000fe80000100a00 */
[----:B------:R-:W-:Y:S03]  /*7dff0*/  STL.64 [R1+0x688], R130 ;  /* 0x0006888201007387 */ /* 0x000fe60000100a00 */
[C---:B------:R-:W-:Y:S07]  /*7e000*/  HMMA.1688.F32.TF32 R88, R236.reuse, R118, R36 ;  /* 0x00000076ec58723c */ /* 0x040fee0000081024 */
[----:B------:R-:W-:Y:S01]  /*7e010*/  STL.64 [R1+0x690], R92 ;  /* 0x0006905c01007387 */ /* 0x000fe20000100a00 */
[C---:B------:R-:W-:Y:S03]  /*7e020*/  HMMA.1688.F32.TF32 R36, R236.reuse, R122, R132 ;  /* 0x0000007aec24723c */ /* 0x040fe60000081084 */
[----:B------:R-:W-:Y:S04]  /*7e030*/  STL.64 [R1+0x698], R94 ;  /* 0x0006985e01007387 */ /* 0x000fe80000100a00 */
[----:B------:R-:W-:Y:S04]  /*7e040*/  STL.64 [R1+0x6a0], R32 ;  /* 0x0006a02001007387 */ /* 0x000fe80000100a00 */
[----:B------:R1:W-:Y:S02]  /*7e050*/  STL.64 [R1+0x6a8], R34 ;  /* 0x0006a82201007387 */ /* 0x0003e40000100a00 */
[----:B-1----:R-:W-:Y:S02]  /*7e060*/  HMMA.1688.F32.TF32 R32, R236, R126, R136 ;  /* 0x0000007eec20723c */ /* 0x002fe40000081088 */
        /* <DEDUP_REMOVED lines=8> */
[----:B------:R-:W-:Y:S04]  /*7e0f0*/  STL.64 [R1+0x6c0], R32 ;  /* 0x0006c02001007387 */ /* 0x000fe80000100a00 */
[----:B------:R1:W-:Y:S01]  /*7e100*/  STL.64 [R1+0x6c8], R34 ;  /* 0x0006c82201007387 */ /* 0x0003e20000100a00 */
[C---:B------:R-:W-:Y:S03]  /*7e110*/  HMMA.1688.F32.TF32 R44, R240.reuse, R30, R44 ;  /* 0x0000001ef02c723c */ /* 0x040fe6000008102c */
[----:B------:R-:W-:Y:S04]  /*7e120*/  LDS R237, [R0+0xc6180] ;  /* 0x0c61800000ed7984 */ /* 0x000fe80000000800 */
[----:B------:R-:W-:Y:S01]  /*7e130*/  LDS R239, [R0+0xc7180] ;  /* 0x0c71800000ef7984 */ /* 0x000fe20000000800 */
[----:B-1----:R-:W-:Y:S03]  /*7e140*/  HMMA.1688.F32.TF32 R32, R240, R14, R80 ;  /* 0x0000000ef020723c */ /* 0x002fe60000081050 */
[----:B------:R-:W-:Y:S04]  /*7e150*/  STL.64 [R1+0x6e0], R88 ;  /* 0x0006e05801007387 */ /* 0x000fe80000100a00 */
[----:B------:R-:W-:Y:S04]  /*7e160*/  STL.64 [R1+0x6e8], R90 ;  /* 0x0006e85a01007387 */ /* 0x000fe80000100a00 */
[----:B------:R-:W-:Y:S04]  /*7e170*/  STL.64 [R1+0x6f0], R36 ;  /* 0x0006f02401007387 */ /* 0x000fe80000100a00 */
[----:B------:R-:W-:Y:S08]  /*7e180*/  STL.64 [R1+0x6f8], R38 ;  /* 0x0006f82601007387 */ /* 0x000ff00000100a00 */
[----:B------:R1:W-:Y:S01]  /*7e190*/  STL.64 [R1+0x700], R32 ;  /* 0x0007002001007387 */ /* 0x0003e20000100a00 */
[----:B------:R-:W-:Y:S01]  /*7e1a0*/  IMAD.MOV.U32 R125, RZ, RZ, R34 ;  /* 0x000000ffff7d7224 */ /* 0x000fe200078e0022 */
[----:B------:R-:W-:-:S02]  /*7e1b0*/  MOV R124, R35 ;  /* 0x00000023007c7202 */ /* 0x000fc40000000f00 */
[C---:B-1----:R-:W-:Y:S08]  /*7e1c0*/  HMMA.1688.F32.TF32 R32, R240.reuse, R18, R76 ;  /* 0x00000012f020723c */ /* 0x042ff0000008104c */
[C---:B------:R-:W-:Y:S11]  /*7e1d0*/  HMMA.1688.F32.TF32 R36, R240.reuse, R22, R72 ;  /* 0x00000016f024723c */ /* 0x040ff60000081048 */
[----:B------:R-:W-:Y:S05]  /*7e1e0*/  @!UPT UIADD3 URZ, URZ, URZ, URZ ;  /* 0x0000003f3f3ff290 */ /* 0x000fea000fffe03f */
[----:B------:R-:W-:Y:S02]  /*7e1f0*/  IMAD.MOV.U32 R105, RZ, RZ, R32 ;  /* 0x000000ffff697224 */ /* 0x000fe400078e0020 */
[----:B------:R-:W-:Y:S02]  /*7e200*/  IMAD.MOV.U32 R104, RZ, RZ, R33 ;  /* 0x000000ffff687224 */ /* 0x000fe400078e0021 */
[----:B------:R-:W-:Y:S02]  /*7e210*/  IMAD.MOV.U32 R101, RZ, RZ, R34 ;  /* 0x000000ffff657224 */ /* 0x000fe400078e0022 */
[----:B------:R-:W-:Y:S02]  /*7e220*/  IMAD.MOV.U32 R100, RZ, RZ, R35 ;  /* 0x000000ffff647224 */ /* 0x000fe400078e0023 */
[C---:B------:R-:W-:Y:S01]  /*7e230*/  HMMA.1688.F32.TF32 R32, R240.reuse, R26, R64 ;  /* 0x0000001af020723c */ /* 0x040fe20000081040 */
[----:B------:R-:W-:Y:S04]  /*7e240*/  STL.64 [R1+0x720], R36 ;  /* 0x0007202401007387 */ /* 0x000fe80000100a00 */
[----:B------:R1:W-:Y:S03]  /*7e250*/  STL.64 [R1+0x728], R38 ;  /* 0x0007282601007387 */ /* 0x0003e60000100a00 */
[C---:B-1----:R-:W-:Y:S11]  /*7e260*/  HMMA.1688.F32.TF32 R36, R240.reuse, R70, R40 ;  /* 0x00000046f024723c */ /* 0x042ff60000081028 */
[----:B------:R-:W-:Y:S04]  /*7e270*/  @!UPT UIADD3 URZ, URZ, URZ, URZ ;  /* 0x0000003f3f3ff290 */ /* 0x000fe8000fffe03f */
[----:B------:R-:W-:Y:S04]  /*7e280*/  STL.64 [R1+0x730], R32 ;  /* 0x0007302001007387 */ /* 0x000fe80000100a00 */
[----:B------:R1:W-:Y:S02]  /*7e290*/  STL.64 [R1+0x738], R34 ;  /* 0x0007382201007387 */ /* 0x0003e40000100a00 */
[C---:B-1----:R-:W-:Y:S02]  /*7e2a0*/  HMMA.1688.F32.TF32 R32, R240.reuse, R98, R60 ;  /* 0x00000062f020723c */ /* 0x042fe4000008103c */
        /* <DEDUP_REMOVED lines=10> */
[----:B------:R1:W-:Y:S10]  /*7e350*/  STL.64 [R1+0x1248], R42 ;  /* 0x0012482a01007387 */ /* 0x0003f40000100a00 */
[----:B------:R-:W-:Y:S04]  /*7e360*/  STL.64 [R1+0x1230], R36 ;  /* 0x0012302401007387 */ /* 0x000fe80000100a00 */
[----:B------:R2:W-:Y:S01]  /*7e370*/  STL.64 [R1+0x1238], R38 ;  /* 0x0012382601007387 */ /* 0x0005e20000100a00 */
[C---:B-1----:R-:W-:Y:S03]  /*7e380*/  HMMA.1688.F32.TF32 R40, R240.reuse, R114, R84 ;  /* 0x00000072f028723c */ /* 0x042fe60000081054 */
[----:B------:R-:W-:Y:S05]  /*7e390*/  STL.64 [R1+0x1220], R32 ;  /* 0x0012202001007387 */ /* 0x000fea0000100a00 */
[C---:B--2---:R-:W-:Y:S01]  /*7e3a0*/  HMMA.1688.F32.TF32 R36, R240.reuse, R118, R244 ;  /* 0x00000076f024723c */ /* 0x044fe200000810f4 */
[----:B------:R1:W-:Y:S07]  /*7e3b0*/  STL.64 [R1+0x1228], R34 ;  /* 0x0012282201007387 */ /* 0x0003ee0000100a00 */
[C---:B-1----:R-:W-:Y:S07]  /*7e3c0*/  HMMA.1688.F32.TF32 R32, R240.reuse, R122, R248 ;  /* 0x0000007af020723c */ /* 0x042fee00000810f8 */
[----:B------:R1:W-:Y:S04]  /*7e3d0*/  STL.64 [R1+0x1210], R40 ;  /* 0x0012102801007387 */ /* 0x0003e80000100a00 */
[----:B------:R2:W-:Y:S04]  /*7e3e0*/  STL.64 [R1+0x1218], R42 ;  /* 0x0012182a01007387 */ /* 0x0005e80000100a00 */
[----:B------:R-:W3:Y:S04]  /*7e3f0*/  LDL.LU R84, [R1+0xca0] ;  /* 0x000ca00001547983 */ /* 0x000ee80000300800 */
[----:B------:R-:W-:Y:S04]  /*7e400*/  STL.64 [R1+0x1200], R36 ;  /* 0x0012002401007387 */ /* 0x000fe80000100a00 */
[----:B------:R-:W-:Y:S04]  /*7e410*/  STL.64 [R1+0x1208], R38 ;  /* 0x0012082601007387 */ /* 0x000fe80000100a00 */
        /* <DEDUP_REMOVED lines=69> */
[----:B----4-:R-:W-:Y:S03]  /*7e870*/  HMMA.1688.F32.TF32 R32, R240, R126, R248 ;  /* 0x0000007ef020723c */ /* 0x010fe600000810f8 */
[----:B------:R-:W4:Y:S04]  /*7e880*/  LDL.LU R248, [R1+0xc60] ;  /* 0x000c600001f87983 */ /* 0x000f280000300800 */
[----:B------:R-:W-:Y:S01]  /*7e890*/  LDS R240, [R252+0xc6180] ;  /* 0x0c618000fcf07984 */ /* 0x000fe20000000800 */
[C---:B---3--:R-:W-:Y:S03]  /*7e8a0*/  HMMA.1688.F32.TF32 R72, R232.reuse, R30, R72 ;  /* 0x0000001ee848723c */ /* 0x048fe60000081048 */
[----:B------:R-:W-:Y:S04]  /*7e8b0*/  LDS R242, [R252+0xc7180] ;  /* 0x0c718000fcf27984 */ /* 0x000fe80000000800 */
[----:B------:R-:W-:Y:S01]  /*7e8c0*/  LDS R241, [R3+0xc6180] ;  /* 0x0c61800003f17984 */ /* 0x000fe20000000800 */
[C---:B------:R-:W-:Y:S03]  /*7e8d0*/  HMMA.1688.F32.TF32 R88, R232.reuse, R6, R132 ;  /* 0x00000006e858723c */ /* 0x040fe60000081084 */
[----:B------:R-:W4:Y:S04]  /*7e8e0*/  LDS R243, [R3+0xc7180] ;  /* 0x0c71800003f37984 */ /* 0x000f280000000800 */
[----:B------:R-:W-:Y:S04]  /*7e8f0*/  STL.64 [R1+0xd10], R32 ;  /* 0x000d102001007387 */ /* 0x000fe80000100a00 */
[----:B------:R1:W-:Y:S04]  /*7e900*/  STL.64 [R1+0xd18], R34 ;  /* 0x000d182201007387 */ /* 0x0003e80000100a00 */
[----:B------:R-:W4:Y:S04]  /*7e910*/  LDL.LU R249, [R1+0xc64] ;  /* 0x000c640001f97983 */ /* 0x000f280000300800 */
[----:B------:R-:W4:Y:S04]  /*7e920*/  LDL.LU R250, [R1+0xc68] ;  /* 0x000c680001fa7983 */ /* 0x000f280000300800 */
[----:B------:R-:W4:Y:S01]  /*7e930*/  LDL.LU R251, [R1+0xc6c] ;  /* 0x000c6c0001fb7983 */ /* 0x000f220000300800 */
[C---:B------:R-:W-:Y:S08]  /*7e940*/  HMMA.1688.F32.TF32 R36, R232.reuse, R10, R136 ;  /* 0x0000000ae824723c */ /* 0x040ff00000081088 */
[C---:B-1----:R-:W-:Y:S01]  /*7e950*/  HMMA.1688.F32.TF32 R32, R232.reuse, R14, R216 ;  /* 0x0000000ee820723c */ /* 0x042fe200000810d8 */
[----:B------:R-:W-:Y:S04]  /*7e960*/  STL.64 [R1+0x11e0], R88 ;  /* 0x0011e05801007387 */ /* 0x000fe80000100a00 */
[----:B------:R-:W-:Y:S10]  /*7e970*/  STL.64 [R1+0x11e8], R90 ;  /* 0x0011e85a01007387 */ /* 0x000ff40000100a00 */
[----:B------:R-:W-:Y:S04]  /*7e980*/  STL.64 [R1+0x11d0], R36 ;  /* 0x0011d02401007387 */ /* 0x000fe80000100a00 */
[----:B------:R-:W-:Y:S04]  /*7e990*/  STL.64 [R1+0x11d8], R38 ;  /* 0x0011d82601007387 */ /* 0x000fe80000100a00 */
        /* <DEDUP_REMOVED lines=16> */
[----:B------:R-:W-:Y:S04]  /*7eaa0*/  STL.64 [R1+0x1188], R74 ;  /* 0x0011884a01007387 */ /* 0x000fe80000100a00 */
[----:B------:R-:W-:Y:S04]  /*7eab0*/  STL.64 [R1+0x1170], R36 ;  /* 0x0011702401007387 */ /* 0x000fe80000100a00 */
[----:B------:R-:W-:Y:S09]  /*7eac0*/  STL.64 [R1+0x1178], R38 ;  /* 0x0011782601007387 */ /* 0x000ff20000100a00 */
[----:B------:R-:W-:Y:S04]  /*7ead0*/  STL.64 [R1+0x1160], R32 ;  /* 0x0011602001007387 */ /* 0x000fe80000100a00 */
[----:B------:R2:W-:Y:S02]  /*7eae0*/  STL.64 [R1+0x1168], R34 ;  /* 0x0011682201007387 */ /* 0x0005e40000100a00 */
[C---:B--2---:R-:W-:Y:S08]  /*7eaf0*/  HMMA.1688.F32.TF32 R32, R232.reuse, R102, R40 ;  /* 0x00000066e820723c */ /* 0x044ff00000081028 */
[C---:B------:R-:W-:Y:S08]  /*7eb00*/  HMMA.1688.F32.TF32 R40, R232.reuse, R106, R60 ;  /* 0x0000006ae828723c */ /* 0x040ff0000008103c */
[----:B------:R-:W-:Y:S07]  /*7eb10*/  HMMA.1688.F32.TF32 R36, R232, R110, R56 ;  /* 0x0000006ee824723c */ /* 0x000fee0000081038 */
[----:B------:R1:W-:Y:S01]  /*7eb20*/  STL.64 [R1+0x1150], R32 ;  /* 0x0011502001007387 */ /* 0x0003e20000100a00 */
[----:B------:R-:W-:Y:S01]  /*7eb30*/  MOV R5, R34 ;  /* 0x0000002200057202 */ /* 0x000fe20000000f00 */
[----:B------:R-:W-:-:S02]  /*7eb40*/  IMAD.MOV.U32 R4, RZ, RZ, R35 ;  /* 0x000000ffff047224 */ /* 0x000fc400078e0023 */
[C---:B-1----:R-:W-:Y:S04]  /*7eb50*/  HMMA.1688.F32.TF32 R32, R232.reuse, R114, R52 ;  /* 0x00000072e820723c */ /* 0x042fe80000081034 */
[----:B------:R-:W-:Y:S04]  /*7eb60*/  STL.64 [R1+0x1140], R40 ;  /* 0x0011402801007387 */ /* 0x000fe80000100a00 */
[----:B------:R1:W-:Y:S04]  /*7eb70*/  STL.64 [R1+0x1148], R42 ;  /* 0x0011482a01007387 */ /* 0x0003e80000100a00 */
[----:B------:R-:W-:Y:S04]  /*7eb80*/  STL.64 [R1+0x1130], R36 ;  /* 0x0011302401007387 */ /* 0x000fe80000100a00 */
[----:B------:R2:W-:Y:S01]  /*7eb90*/  STL.64 [R1+0x1138], R38 ;  /* 0x0011382601007387 */ /* 0x0005e20000100a00 */
[C---:B-1----:R-:W-:Y:S06]  /*7eba0*/  HMMA.1688.F32.TF32 R40, R232.reuse, R118, R48 ;  /* 0x00000076e828723c */ /* 0x042fec0000081030 */
[----:B------:R-:W-:Y:S02]  /*7ebb0*/  STL.64 [R1+0x1120], R32 ;  /* 0x0011202001007387 */ /* 0x000fe40000100a00 */
[C---:B--2---:R-:W-:Y:S02]  /*7ebc0*/  HMMA.1688.F32.TF32 R36, R232.reuse, R122, R84 ;  /* 0x0000007ae824723c */ /* 0x044fe40000081054 */
[----:B------:R1:W-:Y:S06]  /*7ebd0*/  STL.64 [R1+0x1128], R34 ;  /* 0x0011282201007387 */ /* 0x0003ec0000100a00 */
[----:B-1----:R-:W-:Y:S07]  /*7ebe0*/  HMMA.1688.F32.TF32 R32, R232, R126, R244 ;  /* 0x0000007ee820723c */ /* 0x002fee00000810f4 */
[----:B------:R-:W-:Y:S04]  /*7ebf0*/  STL.64 [R1+0x1110], R40 ;  /* 0x0011102801007387 */ /* 0x000fe80000100a00 */
[----:B------:R-:W-:Y:S04]  /*7ec00*/  STL.64 [R1+0x1118], R42 ;  /* 0x0011182a01007387 */ /* 0x000fe80000100a00 */
[----:B------:R-:W-:Y:S04]  /*7ec10*/  STL.64 [R1+0x1100], R36 ;  /* 0x0011002401007387 */ /* 0x000fe80000100a00 */
[----:B------:R-:W-:Y:S04]  /*7ec20*/  STL.64 [R1+0x1108], R38 ;  /* 0x0011082601007387 */ /* 0x000fe80000100a00 */
[----:B------:R-:W-:Y:S04]  /*7ec30*/  LDS R232, [R252+0xc6200] ;  /* 0x0c620000fce87984 */ /* 0x000fe80000000800 */
[----:B------:R-:W-:Y:S04]  /*7ec40*/  LDS R234, [R252+0xc7200] ;  /* 0x0c720000fcea7984 */ /* 0x000fe80000000800 */
[----:B------:R-:W-:Y:S04]  /*7ec50*/  STL.64 [R1+0xcf0], R32 ;  /* 0x000cf02001007387 */ /* 0x000fe80000100a00 */
[----:B------:R4:W-:Y:S04]  /*7ec60*/  STL.64 [R1+0xcf8], R34 ;  /* 0x000cf82201007387 */ /* 0x0009e80000100a00 */
[----:B------:R-:W2:Y:S04]  /*7ec70*/  LDL.LU R244, [R1+0x8a0] ;  /* 0x0008a00001f47983 */ /* 0x000ea80000300800 */
[----:B------:R-:W-:Y:S04]  /*7ec80*/  LDS R233, [R3+0xc6200] ;  /* 0x0c62000003e97984 */ /* 0x000fe80000000800 */
[----:B------:R-:W1:Y:S01]  /*7ec90*/  LDS R235, [R3+0xc7200] ;  /* 0x0c72000003eb7984 */ /* 0x000e620000000800 */
[C---:B----4-:R-:W-:Y:S11]  /*7eca0*/  HMMA.1688.F32.TF32 R32, R240.reuse, R6, R248 ;  /* 0x00000006f020723c */ /* 0x050ff600000810f8 */
[----:B------:R-:W-:Y:S11]  /*7ecb0*/  @!UPT UIADD3 URZ, URZ, URZ, URZ ;  /* 0x0000003f3f3ff290 */ /* 0x000ff6000fffe03f */
[----:B------:R-:W-:Y:S01]  /*7ecc0*/  @!UPT UIADD3 URZ, URZ, URZ, URZ ;  /* 0x0000003f3f3ff290 */ /* 0x000fe2000fffe03f */
        /* <DEDUP_REMOVED lines=125> */
[C---:B----4-:R-:W-:Y:S08]  /*7f4a0*/  HMMA.1688.F32.TF32 R140, R240.reuse, R14, R140 ;  /* 0x0000000ef08c723c */ /* 0x050ff0000008108c */
[C---:B--2---:R-:W-:Y:S08]  /*7f4b0*/  HMMA.1688.F32.TF32 R144, R240.reuse, R10, R144 ;  /* 0x0000000af090723c */ /* 0x044ff00000081090 */
[C---:B---3--:R-:W-:Y:S11]  /*7f4c0*/  HMMA.1688.F32.TF32 R32, R240.reuse, R22, R32 ;  /* 0x00000016f020723c */ /* 0x048ff60000081020 */
[----:B------:R-:W-:Y:S04]  /*7f4d0*/  @!UPT UIADD3 URZ, URZ, URZ, URZ ;  /* 0x0000003f3f3ff290 */ /* 0x000fe8000fffe03f */
[----:B------:R-:W-:Y:S04]  /*7f4e0*/  STL.64 [R1+0xcd0], R144 ;  /* 0x000cd09001007387 */ /* 0x000fe80000100a00 */
[----:B------:R2:W-:Y:S04]  /*7f4f0*/  STL.64 [R1+0xcd8], R146 ;  /* 0x000cd89201007387 */ /* 0x0005e80000100a00 */
[----:B--2---:R-:W2:Y:S04]  /*7f500*/  LDL.LU.64 R146, [R1+0x5060] ;  /* 0x0050600001927983 */ /* 0x004ea80000300a00 */
[----:B------:R-:W2:Y:S04]  /*7f510*/  LDL.LU.64 R144, [R1+0x5058] ;  /* 0x0050580001907983 */ /* 0x000ea80000300a00 */
[----:B------:R-:W-:Y:S04]  /*7f520*/  STL.64 [R1+0xcc0], R140 ;  /* 0x000cc08c01007387 */ /* 0x000fe80000100a00 */
[----:B------:R3:W-:Y:S02]  /*7f530*/  STL.64 [R1+0xcc8], R142 ;  /* 0x000cc88e01007387 */ /* 0x0007e40000100a00 */
[C---:B---3--:R-:W-:Y:S08]  /*7f540*/  HMMA.1688.F32.TF32 R140, R240.reuse, R18, R220 ;  /* 0x00000012f08c723c */ /* 0x048ff000000810dc */
[C---:B------:R-:W-:Y:S11]  /*7f550*/  HMMA.1688.F32.TF32 R208, R240.reuse, R26, R208 ;  /* 0x0000001af0d0723c */ /* 0x040ff600000810d0 */
[----:B------:R-:W-:Y:S04]  /*7f560*/  @!UPT UIADD3 URZ, URZ, URZ, URZ ;  /* 0x0000003f3f3ff290 */ /* 0x000fe8000fffe03f */
        /* <DEDUP_REMOVED lines=14> */
[C---:B---3--:R-:W-:Y:S02]  /*7f650*/  HMMA.1688.F32.TF32 R32, R240.reuse, R106, R224 ;  /* 0x0000006af020723c */ /* 0x048fe400000810e0 */
[----:B------:R-:W-:Y:S04]  /*7f660*/  STL.64 [R1+0xc60], R128 ;  /* 0x000c608001007387 */ /* 0x000fe80000100a00 */
[----:B------:R3:W-:Y:S04]  /*7f670*/  STL.64 [R1+0xc68], R130 ;  /* 0x000c688201007387 */ /* 0x0007e80000100a00 */
[----:B------:R-:W-:Y:S04]  /*7f680*/  STL.64 [R1+0xc50], R92 ;  /* 0x000c505c01007387 */ /* 0x000fe80000100a00 */
[----:B------:R4:W-:Y:S01]  /*7f690*/  STL.64 [R1+0xc58], R94 ;  /* 0x000c585e01007387 */ /* 0x0009e20000100a00 */
[C---:B---3--:R-:W-:Y:S08]  /*7f6a0*/  HMMA.1688.F32.TF32 R128, R240.reuse, R110, R152 ;  /* 0x0000006ef080723c */ /* 0x048ff00000081098 */
[----:B------:R-:W-:Y:S01]  /*7f6b0*/  STL.64 [R1+0xc40], R32 ;  /* 0x000c402001007387 */ /* 0x000fe20000100a00 */
[C---:B----4-:R-:W-:Y:S03]  /*7f6c0*/  HMMA.1688.F32.TF32 R92, R240.reuse, R114, R156 ;  /* 0x00000072f05c723c */ /* 0x050fe6000008109c */
[----:B------:R3:W-:Y:S05]  /*7f6d0*/  STL.64 [R1+0xc48], R34 ;  /* 0x000c482201007387 */ /* 0x0007ea0000100a00 */
[C---:B---3--:R-:W-:Y:S06]  /*7f6e0*/  HMMA.1688.F32.TF32 R32, R240.reuse, R118, R88 ;  /* 0x00000076f020723c */ /* 0x048fec0000081058 */
[----:B------:R-:W-:Y:S04]  /*7f6f0*/  STL.64 [R1+0xc30], R128 ;  /* 0x000c308001007387 */ /* 0x000fe80000100a00 */
[----:B------:R-:W-:Y:S01]  /*7f700*/  STL.64 [R1+0xc38], R130 ;  /* 0x000c388201007387 */ /* 0x000fe20000100a00 */
[C---:B------:R-:W-:Y:S04]  /*7f710*/  HMMA.1688.F32.TF32 R88, R240.reuse, R122, R36 ;  /* 0x0000007af058723c */ /* 0x040fe80000081024 */
[----:B------:R-:W-:Y:S04]  /*7f720*/  STL.64 [R1+0xc20], R92 ;  /* 0x000c205c01007387 */ /* 0x000fe80000100a00 */
[----:B------:R-:W-:Y:S01]  /*7f730*/  STL.64 [R1+0xc28], R94 ;  /* 0x000c285e01007387 */ /* 0x000fe20000100a00 */
[----:B------:R-:W-:Y:S03]  /*7f740*/  HMMA.1688.F32.TF32 R36, R240, R126, R132 ;  /* 0x0000007ef024723c */ /* 0x000fe60000081084 */
[----:B------:R-:W-:Y:S04]  /*7f750*/  LDS R240, [R21+0xc6200] ;  /* 0x0c62000015f07984 */ /* 0x000fe80000000800 */
[----:B------:R-:W-:Y:S04]  /*7f760*/  LDS R242, [R21+0xc7200] ;  /* 0x0c72000015f27984 */ /* 0x000fe80000000800 */
[----:B------:R-:W-:Y:S04]  /*7f770*/  STL.64 [R1+0xc10], R32 ;  /* 0x000c102001007387 */ /* 0x000fe80000100a00 */
[----:B------:R3:W-:Y:S01]  /*7f780*/  STL.64 [R1+0xc18], R34 ;  /* 0x000c182201007387 */ /* 0x0007e20000100a00 */
[C---:B------:R-:W-:Y:S03]  /*7f790*/  HMMA.1688.F32.TF32 R76, R236.reuse, R22, R76 ;  /* 0x00000016ec4c723c */ /* 0x040fe6000008104c */
[----:B------:R-:W-:Y:S04]  /*7f7a0*/  LDS R241, [R0+0xc6200] ;  /* 0x0c62000000f17984 */ /* 0x000fe80000000800 */
[----:B------:R-:W4:Y:S01]  /*7f7b0*/  LDS R243, [R0+0xc7200] ;  /* 0x0c72000000f37984 */ /* 0x000f220000000800 */
[C---:B---3--:R-:W-:Y:S03]  /*7f7c0*/  HMMA.1688.F32.TF32 R32, R236.reuse, R6, R136 ;  /* 0x00000006ec20723c */ /* 0x048fe60000081088 */
[----:B------:R-:W-:Y:S04]  /*7f7d0*/  STL.64 [R1+0xc00], R88 ;  /* 0x000c005801007387 */ /* 0x000fe80000100a00 */
[----:B------:R3:W-:Y:S04]  /*7f7e0*/  STL.64 [R1+0xc08], R90 ;  /* 0x000c085a01007387 */ /* 0x0007e80000100a00 */
[----:B------:R-:W-:Y:S04]  /*7f7f0*/  STL.64 [R1+0x7c0], R36 ;  /* 0x0007c02401007387 */ /* 0x000fe80000100a00 */
[----:B------:R1:W-:Y:S01]  /*7f800*/  STL.64 [R1+0x7c8], R38 ;  /* 0x0007c82601007387 */ /* 0x0003e20000100a00 */
[C---:B---3--:R-:W-:Y:S07]  /*7f810*/  HMMA.1688.F32.TF32 R88, R236.reuse, R10, R216 ;  /* 0x0000000aec58723c */ /* 0x048fee00000810d8 */
[----:B------:R-:W-:Y:S01]  /*7f820*/  STL.64 [R1+0x7b0], R32 ;  /* 0x0007b02001007387 */ /* 0x000fe20000100a00 */
[C---:B-1----:R-:W-:Y:S03]  /*7f830*/  HMMA.1688.F32.TF32 R36, R236.reuse, R14, R212 ;  /* 0x0000000eec24723c */ /* 0x042fe600000810d4 */
[----:B------:R1:W-:Y:S05]  /*7f840*/  STL.64 [R1+0x7b8], R34 ;  /* 0x0007b82201007387 */ /* 0x0003ea0000100a00 */
[C---:B-1----:R-:W-:Y:S07]  /*7f850*/  HMMA.1688.F32.TF32 R32, R236.reuse, R18, R80 ;  /* 0x00000012ec20723c */ /* 0x042fee0000081050 */
[----:B------:R-:W-:Y:S04]  /*7f860*/  STL.64 [R1+0x7a0], R88 ;  /* 0x0007a05801007387 */ /* 0x000fe80000100a00 */
[----:B------:R-:W-:Y:S04]  /*7f870*/  STL.64 [R1+0x7a8], R90 ;  /* 0x0007a85a01007387 */ /* 0x000fe80000100a00 */
[----:B------:R-:W-:Y:S04]  /*7f880*/  STL.64 [R1+0x770], R36 ;  /* 0x0007702401007387 */ /* 0x000fe80000100a00 */
[----:B------:R1:W-:Y:S04]  /*7f890*/  STL.64 [R1+0x778], R38 ;  /* 0x0007782601007387 */ /* 0x0003e80000100a00 */
[----:B------:R-:W-:Y:S01]  /*7f8a0*/  STL.64 [R1+0xbf0], R32 ;  /* 0x000bf02001007387 */ /* 0x000fe20000100a00 */
[C---:B-1----:R-:W-:Y:S03]  /*7f8b0*/  HMMA.1688.F32.TF32 R36, R236.reuse, R26, R72 ;  /* 0x0000001aec24723c */ /* 0x042fe60000081048 */
[----:B------:R1:W-:Y:S05]  /*7f8c0*/  STL.64 [R1+0xbf8], R34 ;  /* 0x000bf82201007387 */ /* 0x0003ea0000100a00 */
[C---:B-1----:R-:W-:Y:S01]  /*7f8d0*/  HMMA.1688.F32.TF32 R32, R236.reuse, R30, R64 ;  /* 0x0000001eec20723c */ /* 0x042fe20000081040 */
[----:B------:R-:W-:Y:S04]  /*7f8e0*/  STL.64 [R1+0x9f0], R76 ;  /* 0x0009f04c01007387 */ /* 0x000fe80000100a00 */
[----:B------:R-:W-:Y:S03]  /*7f8f0*/  STL.64 [R1+0x9f8], R78 ;  /* 0x0009f84e01007387 */ /* 0x000fe60000100a00 */
[C---:B------:R-:W-:Y:S07]  /*7f900*/  HMMA.1688.F32.TF32 R44, R236.reuse, R70, R44 ;  /* 0x00000046ec2c723c */ /* 0x040fee000008102c */
        /* <DEDUP_REMOVED lines=21> */
[C---:B---3--:R-:W-:Y:S01]  /*7fa60*/  HMMA.1688.F32.TF32 R36, R236.reuse, R122, R244 ;  /* 0x0000007aec24723c */ /* 0x048fe200000810f4 */
[----:B------:R1:W-:Y:S07]  /*7fa70*/  STL.64 [R1+0x10c8], R34 ;  /* 0x0010c82201007387 */ /* 0x0003ee0000100a00 */
[----:B-1----:R-:W-:Y:S07]  /*7fa80*/  HMMA.1688.F32.TF32 R32, R236, R126, R248 ;  /* 0x0000007eec20723c */ /* 0x002fee00000810f8 */
[----:B------:R1:W-:Y:S04]  /*7fa90*/  STL.64 [R1+0x10b0], R40 ;  /* 0x0010b02801007387 */ /* 0x0003e80000100a00 */
[----:B------:R3:W-:Y:S04]  /*7faa0*/  STL.64 [R1+0x10b8], R42 ;  /* 0x0010b82a01007387 */ /* 0x0007e80000100a00 */
[----:B------:R-:W2:Y:S04]  /*7fab0*/  LDL.LU R244, [R1+0x330] ;  /* 0x0003300001f47983 */ /* 0x000ea80000300800 */
[----:B------:R1:W-:Y:S04]  /*7fac0*/  STL.64 [R1+0x10a0], R36 ;  /* 0x0010a02401007387 */ /* 0x0003e80000100a00 */
[----:B------:R1:W-:Y:S04]  /*7fad0*/  STL.64 [R1+0x10a8], R38 ;  /* 0x0010a82601007387 */ /* 0x0003e80000100a00 */
[----:B------:R-:W-:Y:S04]  /*7fae0*/  LDS R236, [R252+0xc6280] ;  /* 0x0c628000fcec7984 */ /* 0x000fe80000000800 */
        /* <DEDUP_REMOVED lines=79> */
[----:B------:R-:W1:Y:S01]  /*7ffe0*/  LDS R239, [R3+0xc7280] ;  /* 0x0c72800003ef7984 */ /* 0x000e620000000800 */
[C---:B--2---:R-:W-:Y:S08]  /*7fff0*/  HMMA.1688.F32.TF32 R36, R232.reuse, R10, R36 ;  /* 0x0000000ae824723c */ /* 0x044ff00000081024 */
[C---:B---3--:R-:W-:Y:S08]  /*80000*/  HMMA.1688.F32.TF32 R88, R232.reuse, R6, R88 ;  /* 0x00000006e858723c */ /* 0x048ff00000081058 */
[C---:B----4-:R-:W-:Y:S11]  /*80010*/  HMMA.1688.F32.TF32 R32, R232.reuse, R14, R132 ;  /* 0x0000000ee820723c */ /* 0x050ff60000081084 */
[----:B------:R-:W-:Y:S04]  /*80020*/  @!UPT UIADD3 URZ, URZ, URZ, URZ ;  /* 0x0000003f3f3ff290 */ /* 0x000fe8000fffe03f */
[----:B------:R-:W-:Y:S04]  /*80030*/  STL.64 [R1+0x1090], R88 ;  /* 0x0010905801007387 */ /* 0x000fe80000100a00 */
[----:B------:R-:W-:Y:S04]  /*80040*/  STL.64 [R1+0x1098], R90 ;  /* 0x0010985a01007387 */ /* 0x000fe80000100a00 */
[----:B------:R-:W-:Y:S04]  /*80050*/  STL.64 [R1+0x1080], R36 ;  /* 0x0010802401007387 */ /* 0x000fe80000100a00 */
[----:B------:R-:W-:Y:S04]  /*80060*/  STL.64 [R1+0x1088], R38 ;  /* 0x0010882601007387 */ /* 0x000fe80000100a00 */
        /* <DEDUP_REMOVED lines=23> */
[C---:B------:R-:W-:Y:S07]  /*801e0*/  HMMA.1688.F32.TF32 R36, R232.reuse, R110, R40 ;  /* 0x0000006ee824723c */ /* 0x040fee0000081028 */
[----:B------:R-:W-:Y:S04]  /*801f0*/  STL.64 [R1+0x1000], R32 ;  /* 0x0010002001007387 */ /* 0x000fe80000100a00 */
[----:B------:R2:W-:Y:S02]  /*80200*/  STL.64 [R1+0x1008], R34 ;  /* 0x0010082201007387 */ /* 0x0005e40000100a00 */
[C---:B--2---:R-:W-:Y:S02]  /*80210*/  HMMA.1688.F32.TF32 R32, R232.reuse, R114, R60 ;  /* 0x00000072e820723c */ /* 0x044fe4000008103c */
[----:B------:R-:W-:Y:S04]  /*80220*/  STL.64 [R1+0xff0], R44 ;  /* 0x000ff02c01007387 */ /* 0x000fe80000100a00 */
[----:B------:R-:W-:Y:S02]  /*80230*/  STL.64 [R1+0xff8], R46 ;  /* 0x000ff82e01007387 */ /* 0x000fe40000100a00 */
[C---:B------:R-:W-:Y:S02]  /*80240*/  HMMA.1688.F32.TF32 R40, R232.reuse, R118, R56 ;  /* 0x00000076e828723c */ /* 0x040fe40000081038 */
[----:B------:R-:W-:Y:S04]  /*80250*/  STL.64 [R1+0xfe0], R36 ;  /* 0x000fe02401007387 */ /* 0x000fe80000100a00 */
[----:B------:R2:W-:Y:S09]  /*80260*/  STL.64 [R1+0xfe8], R38 ;  /* 0x000fe82601007387 */ /* 0x0005f20000100a00 */
[----:B------:R-:W-:Y:S01]  /*80270*/  STL.64 [R1+0xfd0], R32 ;  /* 0x000fd02001007387 */ /* 0x000fe20000100a00 */
[C---:B--2---:R-:W-:Y:S03]  /*80280*/  HMMA.1688.F32.TF32 R36, R232.reuse, R122, R52 ;  /* 0x0000007ae824723c */ /* 0x044fe60000081034 */
[----:B------:R2:W-:Y:S05]  /*80290*/  STL.64 [R1+0xfd8], R34 ;  /* 0x000fd82201007387 */ /* 0x0005ea0000100a00 */
[----:B--2---:R-:W-:Y:S01]  /*802a0*/  HMMA.1688.F32.TF32 R32, R232, R126, R48 ;  /* 0x0000007ee820723c */ /* 0x004fe20000081030 */
[----:B------:R-:W-:Y:S04]  /*802b0*/  STL.64 [R1+0xfc0], R40 ;  /* 0x000fc02801007387 */ /* 0x000fe80000100a00 */
[----:B------:R2:W-:Y:S10]  /*802c0*/  STL.64 [R1+0xfc8], R42 ;  /* 0x000fc82a01007387 */ /* 0x0005f40000100a00 */
[----:B------:R-:W-:Y:S04]  /*802d0*/  STL.64 [R1+0xfb0], R36 ;  /* 0x000fb02401007387 */ /* 0x000fe80000100a00 */
[----:B------:R3:W-:Y:S01]  /*802e0*/  STL.64 [R1+0xfb8], R38 ;  /* 0x000fb82601007387 */ /* 0x0007e20000100a00 */
[C---:B--2---:R-:W-:Y:S03]  /*802f0*/  HMMA.1688.F32.TF32 R40, R240.reuse, R6, R84 ;  /* 0x00000006f028723c */ /* 0x044fe60000081054 */
[----:B------:R-:W-:Y:S04]  /*80300*/  LDS R232, [R21+0xc6280] ;  /* 0x0c62800015e87984 */ /* 0x000fe80000000800 */
[----:B------:R-:W-:Y:S01]  /*80310*/  LDS R234, [R21+0xc7280] ;  /* 0x0c72800015ea7984 */ /* 0x000fe20000000800 */
[C---:B---3--:R-:W-:Y:S03]  /*80320*/  HMMA.1688.F32.TF32 R36, R240.reuse, R10, R244 ;  /* 0x0000000af024723c */ /* 0x048fe600000810f4 */
[----:B------:R-:W-:Y:S04]  /*80330*/  STL.64 [R1+0x960], R32 ;  /* 0x0009602001007387 */ /* 0x000fe80000100a00 */
[----:B------:R2:W-:Y:S04]  /*80340*/  STL.64 [R1+0x968], R34 ;  /* 0x0009682201007387 */ /* 0x0005e80000100a00 */
[----:B------:R-:W-:Y:S04]  /*80350*/  LDS R233, [R0+0xc6280] ;  /* 0x0c62800000e97984 */ /* 0x000fe80000000800 */
[----:B------:R-:W3:Y:S01]  /*80360*/  LDS R235, [R0+0xc7280] ;  /* 0x0c72800000eb7984 */ /* 0x000ee20000000800 */
[C---:B--2---:R-:W-:Y:S03]  /*80370*/  HMMA.1688.F32.TF32 R32, R240.reuse, R14, R248 ;  /* 0x0000000ef020723c */ /* 0x044fe600000810f8 */
[----:B------:R2:W-:Y:S04]  /*80380*/  STL.64 [R1+0x950], R40 ;  /* 0x0009502801007387 */ /* 0x0005e80000100a00 */
[----:B------:R4:W-:Y:S04]  /*80390*/  STL.64 [R1+0x958], R42 ;  /* 0x0009582a01007387 */ /* 0x0009e80000100a00 */
[----:B------:R-:W3:Y:S04]  /*803a0*/  LDL.LU R48, [R1+0x10] ;  /* 0x0000100001307983 */ /* 0x000ee80000300800 */
[----:B------:R1:W-:Y:S04]  /*803b0*/  STL.64 [R1+0x940], R36 ;  /* 0x0009402401007387 */ /* 0x0003e80000100a00 */
[----:B------:R1:W-:Y:S04]  /*803c0*/  STL.64 [R1+0x948], R38 ;  /* 0x0009482601007387 */ /* 0x0003e80000100a00 */
[----:B------:R1:W-:Y:S04]  /*803d0*/  STL.64 [R1+0x930], R32 ;  /* 0x0009302001007387 */ /* 0x0003e80000100a00 */
        /* <DEDUP_REMOVED lines=12> */
[----:B--2---:R-:W2:Y:S04]  /*804a0*/  LDL.LU R40, [R1+0x50] ;  /* 0x0000500001287983 */ /* 0x004ea80000300800 */
[----:B------:R-:W2:Y:S04]  /*804b0*/  LDL.LU R41, [R1+0x54] ;  /* 0x0000540001297983 */ /* 0x000ea80000300800 */
[----:B----4-:R-:W2:Y:S04]  /*804c0*/  LDL.LU R42, [R1+0x58] ;  /* 0x00005800012a7983 */ /* 0x010ea80000300800 */
        /* <DEDUP_REMOVED lines=119> */
[----:B-1----:R-:W2:Y:S04]  /*80c40*/  LDL.LU.64 R142, [R1+0x5050] ;  /* 0x00505000018e7983 */ /* 0x002ea80000300a00 */
[----:B------:R-:W2:Y:S04]  /*80c50*/  LDL.LU.64 R140, [R1+0x5048] ;  /* 0x00504800018c7983 */ /* 0x000ea80000300a00 */
[----:B------:R-:W-:Y:S04]  /*80c60*/  STL.64 [R1+0x8f0], R220 ;  /* 0x0008f0dc01007387 */ /* 0x000fe80000100a00 */
[----:B------:R1:W-:Y:S01]  /*80c70*/  STL.64 [R1+0x8f8], R222 ;  /* 0x0008f8de01007387 */ /* 0x0003e20000100a00 */
[C---:B------:R-:W-:Y:S03]  /*80c80*/  HMMA.1688.F32.TF32 R156, R240.reuse, R118, R156 ;  /* 0x00000076f09c723c */ /* 0x040fe6000008109c */
        /* <DEDUP_REMOVED lines=49> */
[----:B------:R-:W2:Y:S04]  /*80fa0*/  LDL.LU R242, [R1+0xf8] ;  /* 0x0000f80001f27983 */ /* 0x000ea80000300800 */
[----:B------:R-:W2:Y:S01]  /*80fb0*/  LDL.LU R243, [R1+0xfc] ;  /* 0x0000fc0001f37983 */ /* 0x000ea20000300800 */
[C---:B------:R-:W-:Y:S08]  /*80fc0*/  HMMA.1688.F32.TF32 R244, R236.reuse, R6, R244 ;  /* 0x00000006ecf4723c */ /* 0x040ff000000810f4 */
[C---:B------:R-:W-:Y:S11]  /*80fd0*/  HMMA.1688.F32.TF32 R248, R236.reuse, R10, R248 ;  /* 0x0000000aecf8723c */ /* 0x040ff600000810f8 */
[----:B------:R-:W-:Y:S04]  /*80fe0*/  @!UPT UIADD3 URZ, URZ, URZ, URZ ;  /* 0x0000003f3f3ff290 */ /* 0x000fe8000fffe03f */
        /* <DEDUP_REMOVED lines=11> */
[C---:B------:R-:W-:Y:S08]  /*810a0*/  HMMA.1688.F32.TF32 R72, R236.reuse, R102, R72 ;  /* 0x00000066ec48723c */ /* 0x040ff00000081048 */
[C---:B------:R-:W-:Y:S08]  /*810b0*/  HMMA.1688.F32.TF32 R64, R236.reuse, R106, R64 ;  /* 0x0000006aec40723c */ /* 0x040ff00000081040 */
[C---:B------:R-:W-:Y:S08]  /*810c0*/  HMMA.1688.F32.TF32 R44, R236.reuse, R110, R44 ;  /* 0x0000006eec2c723c */ /* 0x040ff0000008102c */
[C---:B------:R-:W-:Y:S08]  /*810d0*/  HMMA.1688.F32.TF32 R40, R236.reuse, R114, R40 ;  /* 0x00000072ec28723c */ /* 0x040ff00000081028 */
[----:B------:R-:W-:Y:S08]  /*810e0*/  HMMA.1688.F32.TF32 R60, R236, R118, R60 ;  /* 0x00000076ec3c723c */ /* 0x000ff0000008103c */
[----:B------:R-:W-:Y:S08]  /*810f0*/  HMMA.1688.F32.TF32 R48, R232, R6, R48 ;  /* 0x00000006e830723c */ /* 0x000ff00000081030 */
[C---:B--2---:R-:W-:Y:S11]  /*81100*/  HMMA.1688.F32.TF32 R240, R236.reuse, R14, R240 ;  /* 0x0000000eecf0723c */ /* 0x044ff600000810f0 */
[----:B------:R-:W-:Y:S11]  /*81110*/  @!UPT UIADD3 URZ, URZ, URZ, URZ ;  /* 0x0000003f3f3ff290 */ /* 0x000ff6000fffe03f */
[----:B------:R-:W-:Y:S01]  /*81120*/  @!UPT UIADD3 URZ, URZ, URZ, URZ ;  /* 0x0000003f3f3ff290 */ /* 0x000fe2000fffe03f */
[----:B------:R-:W-:Y:S04]  /*81130*/  STL.64 [R1+0x790], R240 ;  /* 0x000790f001007387 */ /* 0x000fe80000100a00 */
[----:B------:R1:W-:Y:S04]  /*81140*/  STL.64 [R1+0x798], R242 ;  /* 0x000798f201007387 */ /* 0x0003e80000100a00 */
[----:B------:R-:W-:Y:S04]  /*81150*/  STL.64 [R1+0x870], R132 ;  /* 0x0008708401007387 */ /* 0x000fe80000100a00 */
[----:B------:R2:W-:Y:S01]  /*81160*/  STL.64 [R1+0x878], R134 ;  /* 0x0008788601007387 */ /* 0x0005e20000100a00 */
[C---:B-1----:R-:W-:Y:S08]  /*81170*/  HMMA.1688.F32.TF32 R240, R236.reuse, R22, R136 ;  /* 0x00000016ecf0723c */ /* 0x042ff00000081088 */
[C---:B------:R-:W-:Y:S08]  /*81180*/  HMMA.1688.F32.TF32 R136, R236.reuse, R26, R216 ;  /* 0x0000001aec88723c */ /* 0x040ff000000810d8 */
[C---:B--2---:R-:W-:Y:S07]  /*81190*/  HMMA.1688.F32.TF32 R132, R236.reuse, R30, R212 ;  /* 0x0000001eec84723c */ /* 0x044fee00000810d4 */
        /* <DEDUP_REMOVED lines=18> */
[C---:B-1----:R-:W-:Y:S08]  /*812c0*/  HMMA.1688.F32.TF32 R44, R236.reuse, R122, R56 ;  /* 0x0000007aec2c723c */ /* 0x042ff00000081038 */
[----:B--2---:R-:W-:Y:S01]  /*812d0*/  HMMA.1688.F32.TF32 R40, R236, R126, R52 ;  /* 0x0000007eec28723c */ /* 0x004fe20000081034 */
[----:B------:R-:W-:Y:S04]  /*812e0*/  STL.64 [R1+0xf60], R60 ;  /* 0x000f603c01007387 */ /* 0x000fe80000100a00 */
[----:B------:R-:W-:Y:S04]  /*812f0*/  STL.64 [R1+0xf68], R62 ;  /* 0x000f683e01007387 */ /* 0x000fe80000100a00 */
[----:B------:R-:W-:Y:S04]  /*81300*/  LDS R236, [R252+0xc6300] ;  /* 0x0c630000fcec7984 */ /* 0x000fe80000000800 */
[----:B------:R-:W-:Y:S04]  /*81310*/  LDS R238, [R252+0xc7300] ;  /* 0x0c730000fcee7984 */ /* 0x000fe80000000800 */
[----:B------:R-:W-:Y:S04]  /*81320*/  STL.64 [R1+0xf50], R44 ;  /* 0x000f502c01007387 */ /* 0x000fe80000100a00 */
[----:B------:R1:W-:Y:S04]  /*81330*/  STL.64 [R1+0xf58], R46 ;  /* 0x000f582e01007387 */ /* 0x0003e80000100a00 */
[----:B------:R-:W-:Y:S04]  /*81340*/  STL.64 [R1+0x900], R40 ;  /* 0x0009002801007387 */ /* 0x000fe80000100a00 */
[----:B------:R3:W-:Y:S01]  /*81350*/  STL.64 [R1+0x908], R42 ;  /* 0x0009082a01007387 */ /* 0x0007e20000100a00 */
[C---:B-1----:R-:W-:Y:S03]  /*81360*/  HMMA.1688.F32.TF32 R44, R232.reuse, R10, R84 ;  /* 0x0000000ae82c723c */ /* 0x042fe60000081054 */
[----:B------:R-:W-:Y:S04]  /*81370*/  LDS R237, [R3+0xc6300] ;  /* 0x0c63000003ed7984 */ /* 0x000fe80000000800 */
[----:B------:R-:W1:Y:S01]  /*81380*/  LDS R239, [R3+0xc7300] ;  /* 0x0c73000003ef7984 */ /* 0x000e620000000800 */
[----:B---3--:R-:W-:Y:S03]  /*81390*/  HMMA.1688.F32.TF32 R40, R232, R14, R248 ;  /* 0x0000000ee828723c */ /* 0x008fe600000810f8 */
[----:B------:R-:W-:Y:S04]  /*813a0*/  STL.64 [R1+0xf40], R48 ;  /* 0x000f403001007387 */ /* 0x000fe80000100a00 */
[----:B------:R2:W-:Y:S01]  /*813b0*/  STL.64 [R1+0xf48], R50 ;  /* 0x000f483201007387 */ /* 0x0005e20000100a00 */
[----:B------:R-:W-:-:S02]  /*813c0*/  IMAD.MOV.U32 R248, RZ, RZ, R247 ;  /* 0x000000fffff87224 */ /* 0x000fc400078e00f7 */
[----:B------:R-:W-:-:S05]  /*813d0*/  IMAD.MOV.U32 R249, RZ, RZ, R245 ;  /* 0x000000fffff97224 */ /* 0x000fca00078e00f5 */
[----:B------:R-:W-:Y:S04]  /*813e0*/  STL.64 [R1+0xf30], R44 ;  /* 0x000f302c01007387 */ /* 0x000fe80000100a00 */
[----:B------:R-:W-:Y:S04]  /*813f0*/  STL.64 [R1+0xf38], R46 ;  /* 0x000f382e01007387 */ /* 0x000fe80000100a00 */
[----:B------:R-:W3:Y:S04]  /*81400*/  LDL.LU R247, [R1+0x4f64] ;  /* 0x004f640001f77983 */ /* 0x000ee80000300800 */
[----:B------:R1:W-:Y:S04]  /*81410*/  STL.64 [R1+0xf20], R40 ;  /* 0x000f202801007387 */ /* 0x0003e80000100a00 */
[----:B------:R1:W-:Y:S04]  /*81420*/  STL.64 [R1+0xf28], R42 ;  /* 0x000f282a01007387 */ /* 0x0003e80000100a00 */
[----:B------:R-:W2:Y:S01]  /*81430*/  LDL.LU R245, [R1+0x4f60] ;  /* 0x004f600001f57983 */ /* 0x000ea20000300800 */
[----:B------:R-:W-:Y:S01]  /*81440*/  IMAD.MOV.U32 R250, RZ, RZ, R246 ;  /* 0x000000fffffa7224 */ /* 0x000fe200078e00f6 */
[----:B------:R-:W-:-:S02]  /*81450*/  MOV R251, R244 ;  /* 0x000000f400fb7202 */ /* 0x000fc40000000f00 */
[----:B------:R-:W4:Y:S04]  /*81460*/  LDL.LU R246, [R1+0x4f5c] ;  /* 0x004f5c0001f67983 */ /* 0x000f280000300800 */
[----:B------:R-:W4:Y:S04]  /*81470*/  LDL.LU R244, [R1+0x4f58] ;  /* 0x004f580001f47983 */ /* 0x000f280000300800 */
[----:B------:R-:W4:Y:S04]  /*81480*/  LDL.LU R84, [R1+0x290] ;  /* 0x0002900001547983 */ /* 0x000f280000300800 */
[----:B------:R-:W4:Y:S01]  /*81490*/  LDL.LU R85, [R1+0x294] ;  /* 0x0002940001557983 */ /* 0x000f220000300800 */
[----:B---3--:R-:W-:-:S03]  /*814a0*/  IMAD.MOV.U32 R86, RZ, RZ, R247 ;  /* 0x000000ffff567224 */ /* 0x008fc600078e00f7 */
[----:B------:R-:W3:Y:S01]  /*814b0*/  LDL.LU R247, [R1+0x4f54] ;  /* 0x004f540001f77983 */ /* 0x000ee20000300800 */
[----:B--2---:R-:W-:-:S03]  /*814c0*/  IMAD.MOV.U32 R87, RZ, RZ, R245 ;  /* 0x000000ffff577224 */ /* 0x004fc600078e00f5 */
[----:B------:R-:W2:Y:S01]  /*814d0*/  LDL.LU R245, [R1+0x4f50] ;  /* 0x004f500001f57983 */ /* 0x000ea20000300800 */
[----:B----4-:R-:W-:-:S03]  /*814e0*/  IMAD.MOV.U32 R51, RZ, RZ, R246 ;  /* 0x000000ffff337224 */ /* 0x010fc600078e00f6 */
[----:B------:R-:W4:Y:S01]  /*814f0*/  LDL.LU R48, [R1+0x2a0] ;  /* 0x0002a00001307983 */ /* 0x000f220000300800 */
[----:B------:R-:W-:-:S03]  /*81500*/  IMAD.MOV.U32 R50, RZ, RZ, R244 ;  /* 0x000000ffff327224 */ /* 0x000fc600078e00f4 */
[----:B------:R-:W4:Y:S04]  /*81510*/  LDL.LU R49, [R1+0x2a4] ;  /* 0x0002a40001317983 */ /* 0x000f280000300800 */
[----:B------:R-:W1:Y:S04]  /*81520*/  LDL.LU R244, [R1+0x4f4c] ;  /* 0x004f4c0001f47983 */ /* 0x000e680000300800 */
[----:B------:R-:W4:Y:S01]  /*81530*/  LDL.LU R246, [R1+0x4f48] ;  /* 0x004f480001f67983 */ /* 0x000f220000300800 */
[----:B---3--:R-:W-:-:S03]  /*81540*/  MOV R52, R247 ;  /* 0x000000f700347202 */ /* 0x008fc60000000f00 */
[----:B------:R-:W3:Y:S01]  /*81550*/  LDL.LU R247, [R1+0x4f44] ;  /* 0x004f440001f77983 */ /* 0x000ee20000300800 */
[----:B--2---:R-:W-:-:S03]  /*81560*/  IMAD.MOV.U32 R53, RZ, RZ, R245 ;  /* 0x000000ffff357224 */ /* 0x004fc600078e00f5 */
[----:B------:R-:W2:Y:S04]  /*81570*/  LDL.LU R245, [R1+0x4f40] ;  /* 0x004f400001f57983 */ /* 0x000ea80000300800 */
[----:B------:R-:W2:Y:S04]  /*81580*/  LDL.LU R54, [R1+0x2b8] ;  /* 0x0002b80001367983 */ /* 0x000ea80000300800 */
[----:B------:R-:W2:Y:S01]  /*81590*/  LDL.LU R55, [R1+0x2bc] ;  /* 0x0002bc0001377983 */ /* 0x000ea20000300800 */
[----:B-1----:R-:W-:-:S03]  /*815a0*/  IMAD.MOV.U32 R40, RZ, RZ, R244 ;  /* 0x000000ffff287224 */ /* 0x002fc600078e00f4 */
[----:B------:R-:W2:Y:S01]  /*815b0*/  LDL.LU R244, [R1+0x4f3c] ;  /* 0x004f3c0001f47983 */ /* 0x000ea20000300800 */
[----:B----4-:R-:W-:-:S03]  /*815c0*/  IMAD.MOV.U32 R41, RZ, RZ, R246 ;  /* 0x000000ffff297224 */ /* 0x010fc600078e00f6 */
[----:B------:R-:W4:Y:S01]  /*815d0*/  LDL.LU R246, [R1+0x4f38] ;  /* 0x004f380001f67983 */ /* 0x000f220000300800 */
[----:B---3--:R-:W-:-:S03]  /*815e0*/  IMAD.MOV.U32 R42, RZ, RZ, R247 ;  /* 0x000000ffff2a7224 */ /* 0x008fc600078e00f7 */
[----:B------:R-:W3:Y:S01]  /*815f0*/  LDL.LU R247, [R1+0x4f34] ;  /* 0x004f340001f77983 */ /* 0x000ee20000300800 */
[----:B--2---:R-:W-:-:S03]  /*81600*/  MOV R43, R245 ;  /* 0x000000f5002b7202 */ /* 0x004fc60000000f00 */
[----:B------:R-:W2:Y:S04]  /*81610*/  LDL.LU R245, [R1+0x4f30] ;  /* 0x004f300001f57983 */ /* 0x000ea80000300800 */
[----:B------:R-:W2:Y:S04]  /*81620*/  LDL.LU R44, [R1+0x200] ;  /* 0x00020000012c7983 */ /* 0x000ea80000300800 */
[----:B------:R-:W2:Y:S04]  /*81630*/  LDL.LU R45, [R1+0x204] ;  /* 0x00020400012d7983 */ /* 0x000ea80000300800 */
[----:B------:R-:W2:Y:S04]  /*81640*/  LDL.LU R46, [R1+0x208] ;  /* 0x00020800012e7983 */ /* 0x000ea80000300800 */
[----:B------:R-:W2:Y:S01]  /*81650*/  LDL.LU R47, [R1+0x20c] ;  /* 0x00020c00012f7983 */ /* 0x000ea20000300800 */
[----:B------:R-:W-:-:S03]  /*81660*/  IMAD.MOV.U32 R75, RZ, RZ, R244 ;  /* 0x000000ffff4b7224 */ /* 0x000fc600078e00f4 */
[----:B------:R-:W2:Y:S04]  /*81670*/  LDL.LU R240, [R1+0x1a0] ;  /* 0x0001a00001f07983 */ /* 0x000ea80000300800 */
[----:B------:R-:W2:Y:S01]  /*81680*/  LDL.LU R241, [R1+0x1a4] ;  /* 0x0001a40001f17983 */ /* 0x000ea20000300800 */
[----:B----4-:R-:W-:-:S03]  /*81690*/  IMAD.MOV.U32 R73, RZ, RZ, R246 ;  /* 0x000000ffff497224 */ /* 0x010fc600078e00f6 */
[----:B------:R-:W4:Y:S04]  /*816a0*/  LDL.LU R242, [R1+0x1a8] ;  /* 0x0001a80001f27983 */ /* 0x000f280000300800 */
[----:B------:R-:W4:Y:S04]  /*816b0*/  LDL.LU R243, [R1+0x1ac] ;  /* 0x0001ac0001f37983 */ /* 0x000f280000300800 */
[----:B------:R-:W4:Y:S01]  /*816c0*/  LDL.LU R244, [R1+0x1b0] ;  /* 0x0001b00001f47983 */ /* 0x000f220000300800 */
[----:B---3--:R-:W-:Y:S02]  /*816d0*/  IMAD.MOV.U32 R72, RZ, RZ, R247 ;  /* 0x000000ffff487224 */ /* 0x008fe400078e00f7 */
[----:B--2---:R-:W-:-:S02]  /*816e0*/  IMAD.MOV.U32 R74, RZ, RZ, R245 ;  /* 0x000000ffff4a7224 */ /* 0x004fc400078e00f5 */
        /* <DEDUP_REMOVED lines=41> */
[C---:B---3--:R-:W-:Y:S08]  /*81980*/  HMMA.1688.F32.TF32 R132, R232.reuse, R18, R132 ;  /* 0x00000012e884723c */ /* 0x048ff00000081084 */
[C---:B------:R-:W-:Y:S11]  /*81990*/  HMMA.1688.F32.TF32 R216, R232.reuse, R26, R216 ;  /* 0x0000001ae8d8723c */ /* 0x040ff600000810d8 */
[----:B------:R-:W-:Y:S04]  /*819a0*/  @!UPT UIADD3 URZ, URZ, URZ, URZ ;  /* 0x0000003f3f3ff290 */ /* 0x000fe8000fffe03f */
        /* <DEDUP_REMOVED lines=15> */
[----:B------:R-:W2:Y:S01]  /*81aa0*/  LDL.LU.64 R244, [R1+0x4ef0] ;  /* 0x004ef00001f47983 */ /* 0x000ea20000300a00 */
[C---:B------:R-:W-:Y:S08]  /*81ab0*/  HMMA.1688.F32.TF32 R240, R232.reuse, R70, R240 ;  /* 0x00000046e8f0723c */ /* 0x040ff000000810f0 */
[C---:B------:R-:W-:Y:S11]  /*81ac0*/  HMMA.1688.F32.TF32 R212, R232.reuse, R102, R212 ;  /* 0x00000066e8d4723c */ /* 0x040ff600000810d4 */
[----:B------:R-:W-:Y:S04]  /*81ad0*/  @!UPT UIADD3 URZ, URZ, URZ, URZ ;  /* 0x0000003f3f3ff290 */ /* 0x000fe8000fffe03f */
[----:B------:R-:W-:Y:S04]  /*81ae0*/  STL.64 [R1+0xed0], R240 ;  /* 0x000ed0f001007387 */ /* 0x000fe80000100a00 */
[----:B------:R2:W-:Y:S01]  /*81af0*/  STL.64 [R1+0xed8], R242 ;  /* 0x000ed8f201007387 */ /* 0x0005e20000100a00 */
[C---:B------:R-:W-:Y:S08]  /*81b00*/  HMMA.1688.F32.TF32 R80, R232.reuse, R106, R80 ;  /* 0x0000006ae850723c */ /* 0x040ff00000081050 */
[C---:B------:R-:W-:Y:S08]  /*81b10*/  HMMA.1688.F32.TF32 R76, R232.reuse, R110, R76 ;  /* 0x0000006ee84c723c */ /* 0x040ff0000008104c */
[C---:B------:R-:W-:Y:S08]  /*81b20*/  HMMA.1688.F32.TF32 R72, R232.reuse, R114, R72 ;  /* 0x00000072e848723c */ /* 0x040ff00000081048 */
[C---:B------:R-:W-:Y:S08]  /*81b30*/  HMMA.1688.F32.TF32 R64, R232.reuse, R118, R64 ;  /* 0x00000076e840723c */ /* 0x040ff00000081040 */
[----:B------:R-:W-:Y:S08]  /*81b40*/  HMMA.1688.F32.TF32 R44, R232, R122, R44 ;  /* 0x0000007ae82c723c */ /* 0x000ff0000008102c */
[C---:B------:R-:W-:Y:S08]  /*81b50*/  HMMA.1688.F32.TF32 R60, R236.reuse, R6, R60 ;  /* 0x00000006ec3c723c */ /* 0x040ff0000008103c */
[C---:B------:R-:W-:Y:S08]  /*81b60*/  HMMA.1688.F32.TF32 R56, R236.reuse, R10, R56 ;  /* 0x0000000aec38723c */ /* 0x040ff00000081038 */
[C---:B------:R-:W-:Y:S08]  /*81b70*/  HMMA.1688.F32.TF32 R52, R236.reuse, R14, R52 ;  /* 0x0000000eec34723c */ /* 0x040ff00000081034 */
[C---:B------:R-:W-:Y:S08]  /*81b80*/  HMMA.1688.F32.TF32 R48, R236.reuse, R18, R48 ;  /* 0x00000012ec30723c */ /* 0x040ff00000081030 */
[----:B------:R-:W-:Y:S08]  /*81b90*/  HMMA.1688.F32.TF32 R84, R236, R22, R84 ;  /* 0x00000016ec54723c */ /* 0x000ff00000081054 */
[C---:B--2---:R-:W-:Y:S01]  /*81ba0*/  HMMA.1688.F32.TF32 R240, R232.reuse, R98, R244 ;  /* 0x00000062e8f0723c */ /* 0x044fe200000810f4 */
[----:B------:R-:W2:Y:S07]  /*81bb0*/  LDL.LU R244, [R1+0x280] ;  /* 0x0002800001f47983 */ /* 0x000eae0000300800 */
[----:B------:R-:W-:Y:S11]  /*81bc0*/  HMMA.1688.F32.TF32 R232, R232, R126, R40 ;  /* 0x0000007ee8e8723c */ /* 0x000ff60000081028 */
[----:B------:R-:W-:Y:S04]  /*81bd0*/  @!UPT UIADD3 URZ, URZ, URZ, URZ ;  /* 0x0000003f3f3ff290 */ /* 0x000fe8000fffe03f */
[----:B------:R-:W-:Y:S04]  /*81be0*/  STL.64 [R1+0xec0], R240 ;  /* 0x000ec0f001007387 */ /* 0x000fe80000100a00 */
[----:B------:R-:W-:Y:S04]  /*81bf0*/  STL.64 [R1+0xec8], R242 ;  /* 0x000ec8f201007387 */ /* 0x000fe80000100a00 */
[----:B------:R-:W2:Y:S04]  /*81c00*/  LDL.LU R245, [R1+0x284] ;  /* 0x0002840001f57983 */ /* 0x000ea80000300800 */
[----:B------:R-:W2:Y:S04]  /*81c10*/  LDL.LU R246, [R1+0x288] ;  /* 0x0002880001f67983 */ /* 0x000ea80000300800 */
[----:B------:R-:W2:Y:S04]  /*81c20*/  LDL.LU R247, [R1+0x28c] ;  /* 0x00028c0001f77983 */ /* 0x000ea80000300800 */
[----:B------:R-:W-:Y:S04]  /*81c30*/  STL.64 [R1+0xd70], R212 ;  /* 0x000d70d401007387 */ /* 0x000fe80000100a00 */
[----:B------:R1:W-:Y:S04]  /*81c40*/  STL.64 [R1+0xd78], R214 ;  /* 0x000d78d601007387 */ /* 0x0003e80000100a00 */
[----:B------:R-:W-:Y:S04]  /*81c50*/  LDS R240, [R21+0xc6300] ;  /* 0x0c63000015f07984 */ /* 0x000fe80000000800 */
[----:B------:R-:W-:Y:S04]  /*81c60*/  LDS R242, [R21+0xc7300] ;  /* 0x0c73000015f27984 */ /* 0x000fe80000000800 */
[----:B-1----:R-:W3:Y:S04]  /*81c70*/  LDL.LU.64 R214, [R1+0x4ee8] ;  /* 0x004ee80001d67983 */ /* 0x002ee80000300a00 */
[----:B------:R-:W3:Y:S04]  /*81c80*/  LDL.LU.64 R212, [R1+0x4ee0] ;  /* 0x004ee00001d47983 */ /* 0x000ee80000300a00 */
[----:B------:R-:W-:Y:S04]  /*81c90*/  STL.64 [R1+0xd50], R80 ;  /* 0x000d505001007387 */ /* 0x000fe80000100a00 */
[----:B------:R1:W-:Y:S04]  /*81ca0*/  STL.64 [R1+0xd58], R82 ;  /* 0x000d585201007387 */ /* 0x0003e80000100a00 */
[----:B------:R-:W-:Y:S04]  /*81cb0*/  LDS R241, [R0+0xc6300] ;  /* 0x0c63000000f17984 */ /* 0x000fe80000000800 */
[----:B------:R-:W2:Y:S04]  /*81cc0*/  LDS R243, [R0+0xc7300] ;  /* 0x0c73000000f37984 */ /* 0x000ea80000000800 */
        /* <DEDUP_REMOVED lines=18> */
[----:B------:R-:W3:Y:S04]  /*81df0*/  LDL.LU.64 R42, [R1+0x4e88] ;  /* 0x004e8800012a7983 */ /* 0x000ee80000300a00 */
[----:B------:R-:W3:Y:S04]  /*81e00*/  LDL.LU.64 R40, [R1+0x4e80] ;  /* 0x004e800001287983 */ /* 0x000ee80000300a00 */
[----:B------:R-:W-:Y:S04]  /*81e10*/  STL.64 [R1+0xbe0], R232 ;  /* 0x000be0e801007387 */ /* 0x000fe80000100a00 */
[----:B------:R-:W-:Y:S04]  /*81e20*/  STL.64 [R1+0xbe8], R234 ;  /* 0x000be8ea01007387 */ /* 0x000fe80000100a00 */
[----:B------:R-:W-:Y:S04]  /*81e30*/  STL.64 [R1+0xbd0], R60 ;  /* 0x000bd03c01007387 */ /* 0x000fe80000100a00 */
[----:B------:R1:W-:Y:S01]  /*81e40*/  STL.64 [R1+0xbd8], R62 ;  /* 0x000bd83e01007387 */ /* 0x0003e20000100a00 */
[----:B--2---:R-:W-:Y:S03]  /*81e50*/  HMMA.1688.F32.TF32 R244, R236, R26, R244 ;  /* 0x0000001aecf4723c */ /* 0x004fe600000810f4 */
[----:B-1----:R-:W2:Y:S04]  /*81e60*/  LDL.LU.64 R62, [R1+0x4e78] ;  /* 0x004e7800013e7983 */ /* 0x002ea80000300a00 */
[----:B------:R-:W2:Y:S04]  /*81e70*/  LDL.LU.64 R60, [R1+0x4e70] ;  /* 0x004e7000013c7983 */ /* 0x000ea80000300a00 */
[----:B------:R-:W-:Y:S04]  /*81e80*/  STL.64 [R1+0xbc0], R56 ;  /* 0x000bc03801007387 */ /* 0x000fe80000100a00 */
[----:B------:R1:W-:Y:S01]  /*81e90*/  STL.64 [R1+0xbc8], R58 ;  /* 0x000bc83a01007387 */ /* 0x0003e20000100a00 */
[-C--:B------:R-:W-:Y:S03]  /*81ea0*/  HMMA.1688.F32.TF32 R36, R240, R30.reuse, R36 ;  /* 0x0000001ef024723c */ /* 0x080fe60000081024 */
[----:B------:R-:W-:Y:S04]  /*81eb0*/  LDS R232, [R252+0xc6380] ;  /* 0x0c638000fce87984 */ /* 0x000fe80000000800 */
[----:B------:R-:W-:Y:S04]  /*81ec0*/  LDS R234, [R252+0xc7380] ;  /* 0x0c738000fcea7984 */ /* 0x000fe80000000800 */
[----:B-1----:R-:W2:Y:S04]  /*81ed0*/  LDL.LU.64 R58, [R1+0x4e68] ;  /* 0x004e6800013a7983 */ /* 0x002ea80000300a00 */
[----:B------:R-:W2:Y:S04]  /*81ee0*/  LDL.LU.64 R56, [R1+0x4e60] ;  /* 0x004e600001387983 */ /* 0x000ea80000300a00 */
[----:B------:R-:W-:Y:S04]  /*81ef0*/  STL.64 [R1+0xbb0], R52 ;  /* 0x000bb03401007387 */ /* 0x000fe80000100a00 */
[----:B------:R1:W-:Y:S04]  /*81f00*/  STL.64 [R1+0xbb8], R54 ;  /* 0x000bb83601007387 */ /* 0x0003e80000100a00 */
[----:B------:R-:W-:Y:S04]  /*81f10*/  LDS R233, [R3+0xc6380] ;  /* 0x0c63800003e97984 */ /* 0x000fe80000000800 */
[----:B------:R-:W3:Y:S04]  /*81f20*/  LDS R235, [R3+0xc7380] ;  /* 0x0c73800003eb7984 */ /* 0x000ee80000000800 */
        /* <DEDUP_REMOVED lines=8> */
[----:B-1----:R-:W4:Y:S04]  /*81fb0*/  LDL.LU.64 R86, [R1+0x4e38] ;  /* 0x004e380001567983 */ /* 0x002f280000300a00 */
[----:B------:R-:W4:Y:S04]  /*81fc0*/  LDL.LU.64 R84, [R1+0x4e30] ;  /* 0x004e300001547983 */ /* 0x000f280000300a00 */
[----:B------:R-:W-:Y:S04]  /*81fd0*/  STL.64 [R1+0xb80], R244 ;  /* 0x000b80f401007387 */ /* 0x000fe80000100a00 */
[----:B------:R1:W-:Y:S02]  /*81fe0*/  STL.64 [R1+0xb88], R246 ;  /* 0x000b88f601007387 */ /* 0x0003e40000100a00 */
[C---:B-1----:R-:W-:Y:S11]  /*81ff0*/  HMMA.1688.F32.TF32 R244, R236.reuse, R30, R248 ;  /* 0x0000001eecf4723c */ /* 0x042ff600000810f8 */
[----:B------:R-:W-:Y:S11]  /*82000*/  @!UPT UIADD3 URZ, URZ, URZ, URZ ;  /* 0x0000003f3f3ff290 */ /* 0x000ff6000fffe03f */
[----:B------:R-:W-:Y:S01]  /*82010*/  @!UPT UIADD3 URZ, URZ, URZ, URZ ;  /* 0x0000003f3f3ff290 */ /* 0x000fe2000fffe03f */
[----:B------:R-:W-:Y:S04]  /*82020*/  STL.64 [R1+0xb70], R244 ;  /* 0x000b70f401007387 */ /* 0x000fe80000100a00 */
[----:B------:R2:W-:Y:S01]  /*82030*/  STL.64 [R1+0xb78], R246 ;  /* 0x000b78f601007387 */ /* 0x0005e20000100a00 */
[----:B---3--:R-:W-:Y:S08]  /*82040*/  HMMA.1688.F32.TF32 R40, R236, R114, R40 ;  /* 0x00000072ec28723c */ /* 0x008ff00000081028 */
[----:B------:R-:W-:Y:S08]  /*82050*/  HMMA.1688.F32.TF32 R32, R232, R6, R32 ;  /* 0x00000006e820723c */ /* 0x000ff00000081020 */
[C---:B--2---:R-:W-:Y:S08]  /*82060*/  HMMA.1688.F32.TF32 R244, R236.reuse, R98, R48 ;  /* 0x00000062ecf4723c */ /* 0x044ff00000081030 */
[C---:B------:R-:W-:Y:S08]  /*82070*/  HMMA.1688.F32.TF32 R48, R236.reuse, R106, R56 ;  /* 0x0000006aec30723c */ /* 0x040ff00000081038 */
[C---:B----4-:R-:W-:Y:S08]  /*82080*/  HMMA.1688.F32.TF32 R248, R236.reuse, R70, R84 ;  /* 0x00000046ecf8723c */ /* 0x050ff00000081054 */
[C---:B------:R-:W-:Y:S08]  /*82090*/  HMMA.1688.F32.TF32 R84, R236.reuse, R102, R52 ;  /* 0x00000066ec54723c */ /* 0x040ff00000081034 */
[C---:B------:R-:W-:Y:S07]  /*820a0*/  HMMA.1688.F32.TF32 R52, R236.reuse, R110, R60 ;  /* 0x0000006eec34723c */ /* 0x040fee000008103c */
        /* <DEDUP_REMOVED lines=9> */
[----:B------:R-:W-:Y:S01]  /*82140*/  STL.64 [R1+0xb18], R54 ;  /* 0x000b183601007387 */ /* 0x000fe20000100a00 */
[C---:B-1----:R-:W-:Y:S03]  /*82150*/  HMMA.1688.F32.TF32 R48, R236.reuse, R118, R44 ;  /* 0x00000076ec30723c */ /* 0x042fe6000008102c */
[----:B------:R-:W-:Y:S04]  /*82160*/  STL.64 [R1+0xb00], R40 ;  /* 0x000b002801007387 */ /* 0x000fe80000100a00 */
[----:B------:R1:W-:Y:S01]  /*82170*/  STL.64 [R1+0xb08], R42 ;  /* 0x000b082a01007387 */ /* 0x0003e20000100a00 */
[C---:B------:R-:W-:Y:S08]  /*82180*/  HMMA.1688.F32.TF32 R44, R236.reuse, R122, R64 ;  /* 0x0000007aec2c723c */ /* 0x040ff00000081040 */
[----:B-1----:R-:W-:Y:S07]  /*82190*/  HMMA.1688.F32.TF32 R40, R236, R126, R72 ;  /* 0x0000007eec28723c */ /* 0x002fee0000081048 */
        /* <DEDUP_REMOVED lines=16> */
[----:B--2---:R-:W-:Y:S01]  /*822a0*/  HMMA.1688.F32.TF32 R44, R240, R22, R136 ;  /* 0x00000016f02c723c */ /* 0x004fe20000081088 */
[----:B------:R-:W-:-:S02]  /*822b0*/  MOV R247, R2 ;  /* 0x0000000200f77202 */ /* 0x000fc40000000f00 */
[----:B------:R-:W-:Y:S04]  /*822c0*/  LDS R136, [R21+0xc6380] ;  /* 0x0c63800015887984 */ /* 0x000fe80000000800 */
[----:B------:R-:W-:Y:S01]  /*822d0*/  LDS R138, [R21+0xc7380] ;  /* 0x0c738000158a7984 */ /* 0x000fe20000000800 */
[C---:B-1----:R-:W-:Y:S03]  /*822e0*/  HMMA.1688.F32.TF32 R40, R240.reuse, R26, R132 ;  /* 0x0000001af028723c */ /* 0x042fe60000081084 */
[----:B------:R-:W-:Y:S04]  /*822f0*/  LDS R137, [R0+0xc6380] ;  /* 0x0c63800000897984 */ /* 0x000fe80000000800 */
[----:B------:R-:W1:Y:S04]  /*82300*/  LDS R139, [R0+0xc7380] ;  /* 0x0c738000008b7984 */ /* 0x000e680000000800 */
        /* <DEDUP_REMOVED lines=9> */
[C---:B---3--:R-:W-:Y:S03]  /*823a0*/  HMMA.1688.F32.TF32 R40, R240.reuse, R98, R156 ;  /* 0x00000062f028723c */ /* 0x048fe6000008109c */
[----:B------:R-:W-:Y:S04]  /*823b0*/  LDS R132, [R252+0xc8000] ;  /* 0x0c800000fc847984 */ /* 0x000fe80000000800 */
[----:B------:R-:W-:Y:S01]  /*823c0*/  LDS R134, [R252+0xc9000] ;  /* 0x0c900000fc867984 */ /* 0x000fe20000000800 */
[C---:B--2---:R-:W-:Y:S03]  /*823d0*/  HMMA.1688.F32.TF32 R36, R240.reuse, R102, R152 ;  /* 0x00000066f024723c */ /* 0x044fe60000081098 */
[----:B------:R-:W-:Y:S04]  /*823e0*/  LDS R133, [R3+0xc8000] ;  /* 0x0c80000003857984 */ /* 0x000fe80000000800 */
[----:B------:R-:W-:Y:S04]  /*823f0*/  LDS R135, [R3+0xc9000] ;  /* 0x0c90000003877984 */ /* 0x000fe80000000800 */
        /* <DEDUP_REMOVED lines=19> */
[----:B--2---:R-:W-:Y:S03]  /*82530*/  HMMA.1688.F32.TF32 R36, R240, R126, R208 ;  /* 0x0000007ef024723c */ /* 0x004fe600000810d0 */
[----:B------:R-:W-:Y:S04]  /*82540*/  LDS R128, [R21+0xc8000] ;  /* 0x0c80000015807984 */ /* 0x000fe80000000800 */
[----:B------:R-:W-:Y:S04]  /*82550*/  LDS R130, [R21+0xc9000] ;  /* 0x0c90000015827984 */ /* 0x000fe80000000800 */
        /* <DEDUP_REMOVED lines=39> */
[----:B------:R-:W-:Y:S04]  /*827d0*/  STL.64 [R1+0xdb8], R42 ;  /* 0x000db82a01007387 */ /* 0x000fe80000100a00 */
[----:B------:R-:W-:Y:S04]  /*827e0*/  STL.64 [R1+0xda0], R36 ;  /* 0x000da02401007387 */ /* 0x000fe80000100a00 */
[----:B------:R-:W-:Y:S04]  /*827f0*/  STL.64 [R1+0xda8], R38 ;  /* 0x000da82601007387 */ /* 0x000fe80000100a00 */
[----:B------:R-:W-:Y:S04]  /*82800*/  STL.64 [R1+0xd90], R32 ;  /* 0x000d902001007387 */ /* 0x000fe80000100a00 */
[----:B------:R2:W-:Y:S02]  /*82810*/  STL.64 [R1+0xd98], R34 ;  /* 0x000d982201007387 */ /* 0x0005e40000100a00 */
[C---:B--2---:R-:W-:Y:S08]  /*82820*/  HMMA.1688.F32.TF32 R32, R232.reuse, R118, R188 ;  /* 0x00000076e820723c */ /* 0x044ff000000810bc */
[C---:B------:R-:W-:Y:S01]  /*82830*/  HMMA.1688.F32.TF32 R36, R232.reuse, R122, R192 ;  /* 0x0000007ae824723c */ /* 0x040fe200000810c0 */
[----:B------:R-:W-:Y:S04]  /*82840*/  LDS R192, [R252+0xc8100] ;  /* 0x0c810000fcc07984 */ /* 0x000fe80000000800 */
[----:B------:R-:W-:Y:S04]  /*82850*/  LDS R194, [R252+0xc9100] ;  /* 0x0c910000fcc27984 */ /* 0x000fe80000000800 */
[----:B------:R-:W-:Y:S04]  /*82860*/  LDS R193, [R3+0xc8100] ;  /* 0x0c81000003c17984 */ /* 0x000fe80000000800 */
[----:B------:R-:W-:Y:S04]  /*82870*/  LDS R195, [R3+0xc9100] ;  /* 0x0c91000003c37984 */ /* 0x000fe80000000800 */
[----:B------:R-:W-:Y:S04]  /*82880*/  STL.64 [R1+0xd80], R32 ;  /* 0x000d802001007387 */ /* 0x000fe80000100a00 */
[----:B------:R2:W-:Y:S04]  /*82890*/  STL.64 [R1+0xd88], R34 ;  /* 0x000d882201007387 */ /* 0x0005e80000100a00 */
[----:B------:R-:W3:Y:S01]  /*828a0*/  LDL.LU R248, [R1+0x1420] ;  /* 0x0014200001f87983 */ /* 0x000ee20000300800 */
[----:B--2---:R-:W-:Y:S03]  /*828b0*/  HMMA.1688.F32.TF32 R32, R232, R126, R196 ;  /* 0x0000007ee820723c */ /* 0x004fe600000810c4 */
[----:B------:R-:W-:Y:S04]  /*828c0*/  STL.64 [R1+0xd60], R36 ;  /* 0x000d602401007387 */ /* 0x000fe80000100a00 */
[----:B------:R-:W-:Y:S11]  /*828d0*/  STL.64 [R1+0xd68], R38 ;  /* 0x000d682601007387 */ /* 0x000ff60000100a00 */
[----:B------:R-:W-:Y:S05]  /*828e0*/  @!UPT UIADD3 URZ, URZ, URZ, URZ ;  /* 0x0000003f3f3ff290 */ /* 0x000fea000fffe03f */
[----:B------:R-:W-:Y:S04]  /*828f0*/  STL.64 [R1+0xa20], R32 ;  /* 0x000a202001007387 */ /* 0x000fe80000100a00 */
[----:B------:R-:W-:Y:S04]  /*82900*/  STL.64 [R1+0xa28], R34 ;  /* 0x000a282201007387 */ /* 0x000fe80000100a00 */
[----:B------:R-:W3:Y:S04]  /*82910*/  LDL.LU R249, [R1+0x1424] ;  /* 0x0014240001f97983 */ /* 0x000ee80000300800 */
[----:B------:R-:W3:Y:S04]  /*82920*/  LDL.LU R250, [R1+0x1428] ;  /* 0x0014280001fa7983 */ /* 0x000ee80000300800 */
[----:B------:R-:W3:Y:S04]  /*82930*/  LDL.LU R251, [R1+0x142c] ;  /* 0x00142c0001fb7983 */ /* 0x000ee80000300800 */
[----:B------:R-:W2:Y:S04]  /*82940*/  LDL.LU R244, [R1+0x1430] ;  /* 0x0014300001f47983 */ /* 0x000ea80000300800 */
[----:B------:R-:W2:Y:S04]  /*82950*/  LDL.LU R245, [R1+0x1434] ;  /* 0x0014340001f57983 */ /* 0x000ea80000300800 */
[----:B------:R-:W2:Y:S04]  /*82960*/  LDL.LU R246, [R1+0x1438] ;  /* 0x0014380001f67983 */ /* 0x000ea80000300800 */
[----:B------:R-:W4:Y:S04]  /*82970*/  LDL.LU R2, [R1+0x4e28] ;  /* 0x004e280001027983 */ /* 0x000f280000300800 */
[----:B------:R-:W2:Y:S04]  /*82980*/  LDL.LU R236, [R1+0x1440] ;  /* 0x0014400001ec7983 */ /* 0x000ea80000300800 */
[----:B------:R-:W2:Y:S04]  /*82990*/  LDL.LU R237, [R1+0x1444] ;  /* 0x0014440001ed7983 */ /* 0x000ea80000300800 */
[----:B------:R-:W2:Y:S04]  /*829a0*/  LDL.LU R238, [R1+0x1448] ;  /* 0x0014480001ee7983 */ /* 0x000ea80000300800 */
[----:B------:R-:W2:Y:S04]  /*829b0*/  LDL.LU R239, [R1+0x144c] ;  /* 0x00144c0001ef7983 */ /* 0x000ea80000300800 */
[----:B------:R-:W1:Y:S04]  /*829c0*/  LDL.LU R212, [R1+0x1450] ;  /* 0x0014500001d47983 */ /* 0x000e680000300800 */
[----:B------:R-:W1:Y:S04]  /*829d0*/  LDL.LU R213, [R1+0x1454] ;  /* 0x0014540001d57983 */ /* 0x000e680000300800 */
[----:B------:R-:W1:Y:S01]  /*829e0*/  LDL.LU R214, [R1+0x1458] ;  /* 0x0014580001d67983 */ /* 0x000e620000300800 */
[----:B----4-:R-:W-:-:S03]  /*829f0*/  IMAD.MOV.U32 R215, RZ, RZ, R2 ;  /* 0x000000ffffd77224 */ /* 0x010fc600078e0002 */
[----:B------:R-:W4:Y:S04]  /*82a00*/  LDL.LU R2, [R1+0x4e24] ;  /* 0x004e240001027983 */ /* 0x000f280000300800 */
[----:B------:R-:W2:Y:S04]  /*82a10*/  LDL.LU R156, [R1+0x1460] ;  /* 0x00146000019c7983 */ /* 0x000ea80000300800 */
[----:B------:R-:W2:Y:S04]  /*82a20*/  LDL.LU R157, [R1+0x1464] ;  /* 0x00146400019d7983 */ /* 0x000ea80000300800 */
[----:B------:R-:W2:Y:S04]  /*82a30*/  LDL.LU R158, [R1+0x1468] ;  /* 0x00146800019e7983 */ /* 0x000ea80000300800 */
[----:B------:R-:W2:Y:S04]  /*82a40*/  LDL.LU R159, [R1+0x146c] ;  /* 0x00146c00019f7983 */ /* 0x000ea80000300800 */
[----:B------:R-:W3:Y:S01]  /*82a50*/  LDL.LU R152, [R1+0x1470] ;  /* 0x0014700001987983 */ /* 0x000ee20000300800 */
[----:B----4-:R-:W-:-:S03]  /*82a60*/  IMAD.MOV.U32 R153, RZ, RZ, R2 ;  /* 0x000000ffff997224 */ /* 0x010fc600078e0002 */
[----:B------:R-:W4:Y:S04]  /*82a70*/  LDL.LU R2, [R1+0x4e20] ;  /* 0x004e200001027983 */ /* 0x000f280000300800 */
[----:B------:R-:W3:Y:S04]  /*82a80*/  LDL.LU R154, [R1+0x1478] ;  /* 0x00147800019a7983 */ /* 0x000ee80000300800 */
[----:B------:R-:W3:Y:S01]  /*82a90*/  LDL.LU R155, [R1+0x147c] ;  /* 0x00147c00019b7983 */ /* 0x000ee20000300800 */
[C---:B-1----:R-:W-:Y:S08]  /*82aa0*/  HMMA.1688.F32.TF32 R140, R136.reuse, R14, R212 ;  /* 0x0000000e888c723c */ /* 0x042ff000000810d4 */
[C---:B--2---:R-:W-:Y:S01]  /*82ab0*/  HMMA.1688.F32.TF32 R144, R136.reuse, R10, R156 ;  /* 0x0000000a8890723c */ /* 0x044fe2000008109c */
[----:B----4-:R-:W1:Y:S04]  /*82ac0*/  LDSM.16.M88.4 R32, [R2+0x80] ;  /* 0x000080000220783b */ /* 0x010e680000000200 */
[----:B------:R-:W2:Y:S04]  /*82ad0*/  LDSM.16.M88.4 R52, [R2+0x4080] ;  /* 0x004080000234783b */ /* 0x000ea80000000200 */
[----:B------:R-:W4:Y:S04]  /*82ae0*/  LDSM.16.M88.4 R216, [R2+0x8080] ;  /* 0x0080800002d8783b */ /* 0x000f280000000200 */
[----:B------:R-:W1:Y:S04]  /*82af0*/  LDSM.16.M88.4 R92, [R2+0xc080] ;  /* 0x00c08000025c783b */ /* 0x000e680000000200 */
[----:B------:R-:W1:Y:S04]  /*82b00*/  LDSM.16.M88.4 R88, [R2+0x10080] ;  /* 0x010080000258783b */ /* 0x000e680000000200 */
[----:B------:R-:W1:Y:S04]  /*82b10*/  LDSM.16.M88.4 R84, [R2+0x14080] ;  /* 0x014080000254783b */ /* 0x000e680000000200 */
[----:B------:R-:W1:Y:S04]  /*82b20*/  LDSM.16.M88.4 R80, [R2+0x18080] ;  /* 0x018080000250783b */ /* 0x000e680000000200 */
[----:B------:R-:W2:Y:S04]  /*82b30*/  LDSM.16.M88.4 R76, [R2+0x1c080] ;  /* 0x01c08000024c783b */ /* 0x000ea80000000200 */
[----:B------:R-:W2:Y:S04]  /*82b40*/  LDSM.16.M88.4 R64, [R2+0x20080] ;  /* 0x020080000240783b */ /* 0x000ea80000000200 */
[----:B------:R-:W3:Y:S04]  /*82b50*/  LDSM.16.M88.4 R60, [R2+0x24080] ;  /* 0x02408000023c783b */ /* 0x000ee80000000200 */
[----:B------:R-:W3:Y:S04]  /*82b60*/  LDSM.16.M88.4 R56, [R2+0x28080] ;  /* 0x028080000238783b */ /* 0x000ee80000000200 */
[----:B------:R-:W3:Y:S04]  /*82b70*/  LDSM.16.M88.4 R36, [R2+0x2c080] ;  /* 0x02c080000224783b */ /* 0x000ee80000000200 */
[----:B------:R-:W3:Y:S04]  /*82b80*/  LDSM.16.M88.4 R40, [R2+0x30080] ;  /* 0x030080000228783b */ /* 0x000ee80000000200 */
[----:B------:R-:W3:Y:S04]  /*82b90*/  LDSM.16.M88.4 R44, [R2+0x34080] ;  /* 0x03408000022c783b */ /* 0x000ee80000000200 */
[----:B------:R-:W3:Y:S04]  /*82ba0*/  LDSM.16.M88.4 R48, [R2+0x38080] ;  /* 0x038080000230783b */ /* 0x000ee80000000200 */
[----:B------:R-:W3:Y:S04]  /*82bb0*/  LDSM.16.M88.4 R72, [R2+0x3c080] ;  /* 0x03c080000248783b */ /* 0x000ee80000000200 */
[----:B-1----:R-:W-:Y:S04]  /*82bc0*/  STL [R1+0x4db4], R34 ;  /* 0x004db42201007387 */ /* 0x002fe80000100800 */
[----:B------:R-:W-:Y:S04]  /*82bd0*/  STL [R1+0x4db0], R35 ;  /* 0x004db02301007387 */ /* 0x000fe80000100800 */
[----:B--2---:R-:W-:Y:S04]  /*82be0*/  STL [R1+0x4dbc], R54 ;  /* 0x004dbc3601007387 */ /* 0x004fe80000100800 */
[----:B------:R-:W-:Y:S04]  /*82bf0*/  STL [R1+0x4db8], R55 ;  /* 0x004db83701007387 */ /* 0x000fe80000100800 */
[----:B----4-:R-:W-:Y:S04]  /*82c00*/  STL [R1+0x4d38], R218 ;  /* 0x004d38da01007387 */ /* 0x010fe80000100800 */
[----:B------:R-:W-:Y:S04]  /*82c10*/  STL [R1+0x4d34], R219 ;  /* 0x004d34db01007387 */ /* 0x000fe80000100800 */
[----:B------:R-:W-:Y:S04]  /*82c20*/  STL [R1+0x4d24], R94 ;  /* 0x004d245e01007387 */ /* 0x000fe80000100800 */
[----:B------:R-:W-:Y:S01]  /*82c30*/  STL [R1+0x4d20], R95 ;  /* 0x004d205f01007387 */ /* 0x000fe20000100800 */
[C---:B---3--:R-:W-:Y:S03]  /*82c40*/  HMMA.1688.F32.TF32 R148, R136.reuse, R6, R152 ;  /* 0x000000068894723c */ /* 0x048fe60000081098 */
        /* <DEDUP_REMOVED lines=25> */
[----:B------:R-:W2:Y:S04]  /*82de0*/  LDL.LU R0, [R1+0x4e1c] ;  /* 0x004e1c0001007983 */ /* 0x000ea80000300800 */
[----:B------:R-:W-:Y:S04]  /*82df0*/  STL.64 [R1+0xa10], R148 ;  /* 0x000a109401007387 */ /* 0x000fe80000100a00 */
[----:B------:R1:W-:Y:S04]  /*82e00*/  STL.64 [R1+0xa18], R150 ;  /* 0x000a189601007387 */ /* 0x0003e80000100a00 */
[----:B------:R-:W-:Y:S04]  /*82e10*/  STL.64 [R1+0xa00], R144 ;  /* 0x000a009001007387 */ /* 0x000fe80000100a00 */
[----:B------:R3:W-:Y:S01]  /*82e20*/  STL.64 [R1+0xa08], R146 ;  /* 0x000a089201007387 */ /* 0x0007e20000100a00 */
[C---:B-1----:R-:W-:Y:S03]  /*82e30*/  HMMA.1688.F32.TF32 R148, R136.reuse, R18, R236 ;  /* 0x000000128894723c */ /* 0x042fe600000810ec */
[----:B------:R-:W-:Y:S04]  /*82e40*/  STL.64 [R1+0x9e0], R140 ;  /* 0x0009e08c01007387 */ /* 0x000fe80000100a00 */
[----:B------:R1:W-:Y:S01]  /*82e50*/  STL.64 [R1+0x9e8], R142 ;  /* 0x0009e88e01007387 */ /* 0x0003e20000100a00 */
[C---:B---3--:R-:W-:Y:S08]  /*82e60*/  HMMA.1688.F32.TF32 R144, R136.reuse, R22, R244 ;  /* 0x000000168890723c */ /* 0x048ff000000810f4 */
[C---:B-1----:R-:W-:Y:S07]  /*82e70*/  HMMA.1688.F32.TF32 R140, R136.reuse, R26, R248 ;  /* 0x0000001a888c723c */ /* 0x042fee00000810f8 */
[----:B------:R-:W-:Y:S04]  /*82e80*/  STL.64 [R1+0x9c0], R148 ;  /* 0x0009c09401007387 */ /* 0x000fe80000100a00 */
[----:B------:R-:W-:Y:S04]  /*82e90*/  STL.64 [R1+0x9c8], R150 ;  /* 0x0009c89601007387 */ /* 0x000fe80000100a00 */
[----:B------:R-:W3:Y:S04]  /*82ea0*/  LDL.LU R224, [R1+0x370] ;  /* 0x0003700001e07983 */ /* 0x000ee80000300800 */
[----:B------:R-:W-:Y:S04]  /*82eb0*/  STL.64 [R1+0x9a0], R144 ;  /* 0x0009a09001007387 */ /* 0x000fe80000100a00 */
[----:B------:R1:W-:Y:S04]  /*82ec0*/  STL.64 [R1+0x9a8], R146 ;  /* 0x0009a89201007387 */ /* 0x0003e80000100a00 */
[----:B------:R-:W-:Y:S04]  /*82ed0*/  STL.64 [R1+0x920], R140 ;  /* 0x0009208c01007387 */ /* 0x000fe80000100a00 */
[----:B------:R4:W-:Y:S04]  /*82ee0*/  STL.64 [R1+0x928], R142 ;  /* 0x0009288e01007387 */ /* 0x0009e80000100a00 */
[----:B------:R-:W3:Y:S04]  /*82ef0*/  LDL.LU R225, [R1+0x374] ;  /* 0x0003740001e17983 */ /* 0x000ee80000300800 */
[----:B------:R-:W3:Y:S04]  /*82f00*/  LDL.LU R226, [R1+0x378] ;  /* 0x0003780001e27983 */ /* 0x000ee80000300800 */
[----:B------:R-:W3:Y:S04]  /*82f10*/  LDL.LU R227, [R1+0x37c] ;  /* 0x00037c0001e37983 */ /* 0x000ee80000300800 */
        /* <DEDUP_REMOVED lines=40> */
[C---:B-1----:R-:W-:Y:S08]  /*831a0*/  HMMA.1688.F32.TF32 R144, R136.reuse, R70, R212 ;  /* 0x000000468890723c */ /* 0x042ff000000810d4 */
[C---:B--2---:R-:W-:Y:S08]  /*831b0*/  HMMA.1688.F32.TF32 R148, R136.reuse, R30, R156 ;  /* 0x0000001e8894723c */ /* 0x044ff0000008109c */
[C---:B----4-:R-:W-:Y:S11]  /*831c0*/  HMMA.1688.F32.TF32 R140, R136.reuse, R98, R248 ;  /* 0x00000062888c723c */ /* 0x050ff600000810f8 */
[----:B------:R-:W-:Y:S04]  /*831d0*/  @!UPT UIADD3 URZ, URZ, URZ, URZ ;  /* 0x0000003f3f3ff290 */ /* 0x000fe8000fffe03f */
[----:B------:R-:W-:Y:S04]  /*831e0*/  STL.64 [R1+0x610], R148 ;  /* 0x0006109401007387 */ /* 0x000fe80000100a00 */
[----:B------:R-:W-:Y:S04]  /*831f0*/  STL.64 [R1+0x618], R150 ;  /* 0x0006189601007387 */ /* 0x000fe80000100a00 */
[----:B------:R-:W2:Y:S04]  /*83200*/  LDL.LU R152, [R1+0x390] ;  /* 0x0003900001987983 */ /* 0x000ea80000300800 */
[----:B------:R-:W-:Y:S04]  /*83210*/  STL.64 [R1+0x5f0], R144 ;  /* 0x0005f09001007387 */ /* 0x000fe80000100a00 */
[----:B------:R-:W-:Y:S04]  /*83220*/  STL.64 [R1+0x5f8], R146 ;  /* 0x0005f89201007387 */ /* 0x000fe80000100a00 */
[----:B------:R-:W-:Y:S04]  /*83230*/  STL.64 [R1+0x320], R140 ;  /* 0x0003208c01007387 */ /* 0x000fe80000100a00 */
[----:B------:R3:W-:Y:S04]  /*83240*/  STL.64 [R1+0x328], R142 ;  /* 0x0003288e01007387 */ /* 0x0007e80000100a00 */
[----:B------:R-:W2:Y:S04]  /*83250*/  LDL.LU R153, [R1+0x394] ;  /* 0x0003940001997983 */ /* 0x000ea80000300800 */
[----:B------:R-:W2:Y:S04]  /*83260*/  LDL.LU R154, [R1+0x398] ;  /* 0x00039800019a7983 */ /* 0x000ea80000300800 */
[----:B------:R-:W2:Y:S04]  /*83270*/  LDL.LU R155, [R1+0x39c] ;  /* 0x00039c00019b7983 */ /* 0x000ea80000300800 */
[----:B------:R-:W4:Y:S01]  /*83280*/  LDL.LU R248, [R1+0x3a0] ;  /* 0x0003a00001f87983 */ /* 0x000f220000300800 */
[C---:B---3--:R-:W-:Y:S03]  /*83290*/  HMMA.1688.F32.TF32 R140, R136.reuse, R106, R240 ;  /* 0x0000006a888c723c */ /* 0x048fe600000810f0 */
[----:B------:R-:W4:Y:S04]  /*832a0*/  LDL.LU R249, [R1+0x3a4] ;  /* 0x0003a40001f97983 */ /* 0x000f280000300800 */
[----:B------:R-:W4:Y:S04]  /*832b0*/  LDL.LU R250, [R1+0x3a8] ;  /* 0x0003a80001fa7983 */ /* 0x000f280000300800 */
[----:B------:R-:W4:Y:S04]  /*832c0*/  LDL.LU R251, [R1+0x3ac] ;  /* 0x0003ac0001fb7983 */ /* 0x000f280000300800 */
[----:B------:R-:W3:Y:S01]  /*832d0*/  LDL.LU R156, [R1+0x3b0] ;  /* 0x0003b000019c7983 */ /* 0x000ee20000300800 */
[C---:B------:R-:W-:Y:S03]  /*832e0*/  HMMA.1688.F32.TF32 R144, R136.reuse, R102, R220 ;  /* 0x000000668890723c */ /* 0x040fe600000810dc */
        /* <DEDUP_REMOVED lines=8> */
[----:B------:R-:W-:Y:S04]  /*83370*/  STL.64 [R1+0x300], R144 ;  /* 0x0003009001007387 */ /* 0x000fe80000100a00 */
[----:B------:R1:W-:Y:S04]  /*83380*/  STL.64 [R1+0x308], R146 ;  /* 0x0003089201007387 */ /* 0x0003e80000100a00 */
[----:B------:R-:W-:Y:S04]  /*83390*/  STL.64 [R1+0x2e0], R140 ;  /* 0x0002e08c01007387 */ /* 0x000fe80000100a00 */
[----:B------:R1:W-:Y:S02]  /*833a0*/  STL.64 [R1+0x2e8], R142 ;  /* 0x0002e88e01007387 */ /* 0x0003e40000100a00 */
[C---:B-1----:R-:W-:Y:S08]  /*833b0*/  HMMA.1688.F32.TF32 R144, R136.reuse, R114, R204 ;  /* 0x000000728890723c */ /* 0x042ff000000810cc */
[C---:B------:R-:W-:Y:S01]  /*833c0*/  HMMA.1688.F32.TF32 R140, R136.reuse, R118, R236 ;  /* 0x00000076888c723c */ /* 0x040fe200000810ec */
[----:B------:R-:W-:Y:S04]  /*833d0*/  STL.64 [R1+0x2c0], R148 ;  /* 0x0002c09401007387 */ /* 0x000fe80000100a00 */
[----:B------:R-:W-:Y:S04]  /*833e0*/  STL.64 [R1+0x2c8], R150 ;  /* 0x0002c89601007387 */ /* 0x000fe80000100a00 */
[----:B------:R-:W3:Y:S06]  /*833f0*/  LDL.LU R236, [R1+0x3d0] ;  /* 0x0003d00001ec7983 */ /* 0x000eec0000300800 */
[----:B------:R-:W-:Y:S04]  /*83400*/  STL.64 [R1+0x2a0], R144 ;  /* 0x0002a09001007387 */ /* 0x000fe80000100a00 */
[----:B------:R1:W-:Y:S04]  /*83410*/  STL.64 [R1+0x2a8], R146 ;  /* 0x0002a89201007387 */ /* 0x0003e80000100a00 */
[----:B------:R-:W-:Y:S04]  /*83420*/  STL.64 [R1+0x100], R140 ;  /* 0x0001008c01007387 */ /* 0x000fe80000100a00 */
[----:B------:R1:W-:Y:S04]  /*83430*/  STL.64 [R1+0x108], R142 ;  /* 0x0001088e01007387 */ /* 0x0003e80000100a00 */
[----:B------:R-:W3:Y:S04]  /*83440*/  LDL.LU R237, [R1+0x3d4] ;  /* 0x0003d40001ed7983 */ /* 0x000ee80000300800 */
[----:B------:R-:W3:Y:S04]  /*83450*/  LDL.LU R238, [R1+0x3d8] ;  /* 0x0003d80001ee7983 */ /* 0x000ee80000300800 */
[----:B------:R-:W3:Y:S01]  /*83460*/  LDL.LU R239, [R1+0x3dc] ;  /* 0x0003dc0001ef7983 */ /* 0x000ee20000300800 */
[C---:B-1----:R-:W-:Y:S08]  /*83470*/  HMMA.1688.F32.TF32 R144, R136.reuse, R122, R200 ;  /* 0x0000007a8890723c */ /* 0x042ff000000810c8 */
[----:B------:R-:W-:Y:S08]  /*83480*/  HMMA.1688.F32.TF32 R136, R136, R126, R224 ;  /* 0x0000007e8888723c */ /* 0x000ff000000810e0 */
[----:B------:R-:W-:Y:S07]  /*83490*/  HMMA.1688.F32.TF32 R140, R132, R32, R244 ;  /* 0x00000020848c723c */ /* 0x000fee00000810f4 */
[----:B------:R-:W-:Y:S04]  /*834a0*/  STL.64 [R1+0x80], R144 ;  /* 0x0000809001007387 */ /* 0x000fe80000100a00 */
[----:B------:R-:W-:Y:S04]  /*834b0*/  STL.64 [R1+0x88], R146 ;  /* 0x0000889201007387 */ /* 0x000fe80000100a00 */
[----:B------:R-:W-:Y:S04]  /*834c0*/  STL.64 [R1+0x20], R136 ;  /* 0x0000208801007387 */ /* 0x000fe80000100a00 */
[----:B------:R2:W-:Y:S04]  /*834d0*/  STL.64 [R1+0x28], R138 ;  /* 0x0000288a01007387 */ /* 0x0005e80000100a00 */
[----:B------:R1:W-:Y:S04]  /*834e0*/  STL.64 [R1+0x10], R140 ;  /* 0x0000108c01007387 */ /* 0x0003e80000100a00 */
[----:B------:R-:W3:Y:S04]  /*834f0*/  LDL.LU R244, [R1+0x3e0] ;  /* 0x0003e00001f47983 */ /* 0x000ee80000300800 */
[----:B------:R-:W3:Y:S04]  /*83500*/  LDL.LU R245, [R1+0x3e4] ;  /* 0x0003e40001f57983 */ /* 0x000ee80000300800 */
[----:B------:R-:W3:Y:S01]  /*83510*/  LDL.LU R246, [R1+0x3e8] ;  /* 0x0003e80001f67983 */ /* 0x000ee20000300800 */
[----:B------:R-:W-:Y:S01]  /*83520*/  MOV R247, R0 ;  /* 0x0000000000f77202 */ /* 0x000fe20000000f00 */
[----:B------:R-:W-:-:S02]  /*83530*/  IMAD.MOV.U32 R54, RZ, RZ, R142 ;  /* 0x000000ffff367224 */ /* 0x000fc400078e008e */
[----:B------:R-:W-:-:S03]  /*83540*/  IMAD.MOV.U32 R55, RZ, RZ, R143 ;  /* 0x000000ffff377224 */ /* 0x000fc600078e008f */
[----:B------:R-:W-:Y:S01]  /*83550*/  STL [R1+0x4dd0], R54 ;  /* 0x004dd03601007387 */ /* 0x000fe20000100800 */
[C---:B--2---:R-:W-:Y:S11]  /*83560*/  HMMA.1688.F32.TF32 R136, R132.reuse, R52, R152 ;  /* 0x000000348488723c */ /* 0x044ff60000081098 */
[----:B------:R-:W-:Y:S11]  /*83570*/  @!UPT UIADD3 URZ, URZ, URZ, URZ ;  /* 0x0000003f3f3ff290 */ /* 0x000ff6000fffe03f */
[----:B------:R-:W-:Y:S02]  /*83580*/  @!UPT UIADD3 URZ, URZ, URZ, URZ ;  /* 0x0000003f3f3ff290 */ /* 0x000fe4000fffe03f */
[----:B------:R-:W-:Y:S02]  /*83590*/  IMAD.MOV.U32 R34, RZ, RZ, R136 ;  /* 0x000000ffff227224 */ /* 0x000fe400078e0088 */
[----:B------:R-:W-:Y:S02]  /*835a0*/  IMAD.MOV.U32 R35, RZ, RZ, R137 ;  /* 0x000000ffff237224 */ /* 0x000fe400078e0089 */
[----:B------:R-:W-:Y:S02]  /*835b0*/  IMAD.MOV.U32 R2, RZ, RZ, R138 ;  /* 0x000000ffff027224 */ /* 0x000fe400078e008a */
[----:B------:R-:W-:Y:S01]  /*835c0*/  IMAD.MOV.U32 R0, RZ, RZ, R139 ;  /* 0x000000ffff007224 */ /* 0x000fe200078e008b */
[C---:B----4-:R-:W-:Y:S08]  /*835d0*/  HMMA.1688.F32.TF32 R248, R132.reuse, R216, R248 ;  /* 0x000000d884f8723c */ /* 0x050ff000000810f8 */
[C---:B---3--:R-:W-:Y:S08]  /*835e0*/  HMMA.1688.F32.TF32 R136, R132.reuse, R88, R212 ;  /* 0x000000588488723c */ /* 0x048ff000000810d4 */
[----:B-1----:R-:W-:Y:S07]  /*835f0*/  HMMA.1688.F32.TF32 R140, R132, R92, R156 ;  /* 0x0000005c848c723c */ /* 0x002fee000008109c */
[----:B------:R1:W-:Y:S04]  /*83600*/  STL [R1+0x4d7c], R248 ;  /* 0x004d7cf801007387 */ /* 0x0003e80000100800 */
[----:B------:R-:W-:Y:S05]  /*83610*/  STL [R1+0x4d78], R249 ;  /* 0x004d78f901007387 */ /* 0x000fea0000100800 */
[----:B------:R-:W-:Y:S01]  /*83620*/  MOV R38, R136 ;  /* 0x0000008800267202 */ /* 0x000fe20000000f00 */
[----:B------:R-:W-:-:S02]  /*83630*/  IMAD.MOV.U32 R39, RZ, RZ, R137 ;  /* 0x000000ffff277224 */ /* 0x000fc400078e0089 */
[----:B------:R-:W-:Y:S02]  /*83640*/  IMAD.MOV.U32 R58, RZ, RZ, R138 ;  /* 0x000000ffff3a7224 */ /* 0x000fe400078e008a */
[----:B------:R-:W-:Y:S01]  /*83650*/  IMAD.MOV.U32 R59, RZ, RZ, R139 ;  /* 0x000000ffff3b7224 */ /* 0x000fe200078e008b */
[----:B------:R-:W-:Y:S04]  /*83660*/  STL [R1+0x4d74], R250 ;  /* 0x004d74fa01007387 */ /* 0x000fe80000100800 */
[----:B------:R2:W-:Y:S04]  /*83670*/  STL [R1+0x4d70], R251 ;  /* 0x004d70fb01007387 */ /* 0x0005e80000100800 */
[----:B------:R-:W-:Y:S04]  /*83680*/  STL.64 [R1+0x70], R140 ;  /* 0x0000708c01007387 */ /* 0x000fe80000100a00 */
[----:B------:R-:W-:Y:S04]  /*83690*/  STL.64 [R1+0x78], R142 ;  /* 0x0000788e01007387 */ /* 0x000fe80000100a00 */
[----:B------:R3:W-:Y:S04]  /*836a0*/  STL [R1+0x4d8c], R59 ;  /* 0x004d8c3b01007387 */ /* 0x0007e80000100800 */
[----:B------:R4:W-:Y:S01]  /*836b0*/  STL [R1+0x4d88], R58 ;  /* 0x004d883a01007387 */ /* 0x0009e20000100800 */
[----:B------:R-:W-:Y:S03]  /*836c0*/  HMMA.1688.F32.TF32 R136, R132, R84, R236 ;  /* 0x000000548488723c */ /* 0x000fe600000810ec */
[----:B------:R1:W-:Y:S04]  /*836d0*/  STL [R1+0x4d84], R39 ;  /* 0x004d842701007387 */ /* 0x0003e80000100800 */
[----:B------:R1:W-:Y:S04]  /*836e0*/  STL [R1+0x4d80], R38 ;  /* 0x004d802601007387 */ /* 0x0003e80000100800 */
[----:B------:R-:W2:Y:S04]  /*836f0*/  LDL.LU R236, [R1+0x3f0] ;  /* 0x0003f00001ec7983 */ /* 0x000ea80000300800 */
[----:B------:R-:W2:Y:S04]  /*83700*/  LDL.LU R237, [R1+0x3f4] ;  /* 0x0003f40001ed7983 */ /* 0x000ea80000300800 */
[----:B------:R-:W2:Y:S04]  /*83710*/  LDL.LU R238, [R1+0x3f8] ;  /* 0x0003f80001ee7983 */ /* 0x000ea80000300800 */
[----:B------:R-:W2:Y:S01]  /*83720*/  LDL.LU R239, [R1+0x3fc] ;  /* 0x0003fc0001ef7983 */ /* 0x000ea20000300800 */
[----:B------:R-:W-:Y:S01]  /*83730*/  IMAD.MOV.U32 R43, RZ, RZ, R139 ;  /* 0x000000ffff2b7224 */ /* 0x000fe200078e008b */
[----:B------:R-:W-:Y:S01]  /*83740*/  MOV R47, R137 ;  /* 0x00000089002f7202 */ /* 0x000fe20000000f00 */
[----:B------:R-:W-:-:S02]  /*83750*/  IMAD.MOV.U32 R42, RZ, RZ, R138 ;  /* 0x000000ffff2a7224 */ /* 0x000fc400078e008a */
[----:B------:R-:W-:Y:S01]  /*83760*/  IMAD.MOV.U32 R46, RZ, RZ, R136 ;  /* 0x000000ffff2e7224 */ /* 0x000fe200078e0088 */
[----:B------:R1:W-:Y:S04]  /*83770*/  STL [R1+0x4d9c], R43 ;  /* 0x004d9c2b01007387 */ /* 0x0003e80000100800 */
[----:B------:R1:W-:Y:S04]  /*83780*/  STL [R1+0x4d98], R42 ;  /* 0x004d982a01007387 */ /* 0x0003e80000100800 */
[----:B------:R1:W-:Y:S04]  /*83790*/  STL [R1+0x4d94], R47 ;  /* 0x004d942f01007387 */ /* 0x0003e80000100800 */
[----:B------:R1:W-:Y:S04]  /*837a0*/  STL [R1+0x4d90], R46 ;  /* 0x004d902e01007387 */ /* 0x0003e80000100800 */
[----:B------:R-:W3:Y:S04]  /*837b0*/  LDL.LU R156, [R1+0x440] ;  /* 0x00044000019c7983 */ /* 0x000ee80000300800 */
[----:B------:R-:W3:Y:S01]  /*837c0*/  LDL.LU R157, [R1+0x444] ;  /* 0x00044400019d7983 */ /* 0x000ee20000300800 */
[----:B------:R-:W-:Y:S03]  /*837d0*/  HMMA.1688.F32.TF32 R136, R132, R80, R244 ;  /* 0x000000508488723c */ /* 0x000fe600000810f4 */
        /* <DEDUP_REMOVED lines=21> */
[----:B------:R-:W-:-:S05]  /*83930*/  IMAD.MOV.U32 R67, RZ, RZ, R139 ;  /* 0x000000ffff437224 */ /* 0x000fca00078e008b */
[----:B------:R1:W-:Y:S04]  /*83940*/  STL [R1+0x4dac], R67 ;  /* 0x004dac4301007387 */ /* 0x0003e80000100800 */
[----:B------:R-:W-:Y:S04]  /*83950*/  STL [R1+0x4da8], R66 ;  /* 0x004da84201007387 */ /* 0x000fe80000100800 */
[----:B------:R-:W-:Y:S04]  /*83960*/  STL [R1+0x4da4], R63 ;  /* 0x004da43f01007387 */ /* 0x000fe80000100800 */
[----:B------:R1:W-:Y:S04]  /*83970*/  STL [R1+0x4da0], R62 ;  /* 0x004da03e01007387 */ /* 0x0003e80000100800 */
[----:B------:R-:W4:Y:S04]  /*83980*/  LDL.LU R212, [R1+0x450] ;  /* 0x0004500001d47983 */ /* 0x000f280000300800 */
[----:B------:R-:W4:Y:S04]  /*83990*/  LDL.LU R213, [R1+0x454] ;  /* 0x0004540001d57983 */ /* 0x000f280000300800 */
[----:B------:R-:W4:Y:S04]  /*839a0*/  LDL.LU R214, [R1+0x458] ;  /* 0x0004580001d67983 */ /* 0x000f280000300800 */
[----:B------:R-:W4:Y:S01]  /*839b0*/  LDL.LU R215, [R1+0x45c] ;  /* 0x00045c0001d77983 */ /* 0x000f220000300800 */
[----:B--2---:R-:W-:Y:S03]  /*839c0*/  HMMA.1688.F32.TF32 R136, R132, R76, R236 ;  /* 0x0000004c8488723c */ /* 0x004fe600000810ec */
[----:B------:R-:W2:Y:S04]  /*839d0*/  LDL.LU R236, [R1+0x470] ;  /* 0x0004700001ec7983 */ /* 0x000ea80000300800 */
[----:B------:R-:W2:Y:S04]  /*839e0*/  LDL.LU R237, [R1+0x474] ;  /* 0x0004740001ed7983 */ /* 0x000ea80000300800 */
[----:B------:R-:W2:Y:S04]  /*839f0*/  LDL.LU R238, [R1+0x478] ;  /* 0x0004780001ee7983 */ /* 0x000ea80000300800 */
[----:B------:R-:W2:Y:S09]  /*83a00*/  LDL.LU R239, [R1+0x47c] ;  /* 0x00047c0001ef7983 */ /* 0x000eb20000300800 */
[----:B-1----:R-:W-:Y:S01]  /*83a10*/  IMAD.MOV.U32 R248, RZ, RZ, R136 ;  /* 0x000000fffff87224 */ /* 0x002fe200078e0088 */
[----:B------:R-:W-:Y:S01]  /*83a20*/  MOV R251, R139 ;  /* 0x0000008b00fb7202 */ /* 0x000fe20000000f00 */
[----:B------:R-:W-:-:S02]  /*83a30*/  IMAD.MOV.U32 R249, RZ, RZ, R137 ;  /* 0x000000fffff97224 */ /* 0x000fc400078e0089 */
[----:B------:R-:W-:Y:S02]  /*83a40*/  IMAD.MOV.U32 R250, RZ, RZ, R138 ;  /* 0x000000fffffa7224 */ /* 0x000fe400078e008a */
[C---:B---3--:R-:W-:Y:S11]  /*83a50*/  HMMA.1688.F32.TF32 R136, R132.reuse, R60, R200 ;  /* 0x0000003c8488723c */ /* 0x048ff600000810c8 */
[----:B------:R-:W-:Y:S11]  /*83a60*/  @!UPT UIADD3 URZ, URZ, URZ, URZ ;  /* 0x0000003f3f3ff290 */ /* 0x000ff6000fffe03f */
[----:B------:R-:W-:Y:S02]  /*83a70*/  @!UPT UIADD3 URZ, URZ, URZ, URZ ;  /* 0x0000003f3f3ff290 */ /* 0x000fe4000fffe03f */
[----:B------:R-:W-:Y:S02]  /*83a80*/  IMAD.MOV.U32 R78, RZ, RZ, R136 ;  /* 0x000000ffff4e7224 */ /* 0x000fe400078e0088 */
[----:B------:R-:W-:Y:S02]  /*83a90*/  IMAD.MOV.U32 R218, RZ, RZ, R137 ;  /* 0x000000ffffda7224 */ /* 0x000fe400078e0089 */
[----:B------:R-:W-:Y:S02]  /*83aa0*/  IMAD.MOV.U32 R219, RZ, RZ, R138 ;  /* 0x000000ffffdb7224 */ /* 0x000fe400078e008a */
[----:B------:R-:W-:Y:S02]  /*83ab0*/  IMAD.MOV.U32 R79, RZ, RZ, R139 ;  /* 0x000000ffff4f7224 */ /* 0x000fe400078e008b */
[C---:B----4-:R-:W-:Y:S08]  /*83ac0*/  HMMA.1688.F32.TF32 R136, R132.reuse, R56, R224 ;  /* 0x000000388488723c */ /* 0x050ff000000810e0 */
[C---:B------:R-:W-:Y:S11]  /*83ad0*/  HMMA.1688.F32.TF32 R244, R132.reuse, R64, R244 ;  /* 0x0000004084f4723c */ /* 0x040ff600000810f4 */
[----:B------:R-:W-:Y:S05]  /*83ae0*/  @!UPT UIADD3 URZ, URZ, URZ, URZ ;  /* 0x0000003f3f3ff290 */ /* 0x000fea000fffe03f */
[----:B------:R-:W-:Y:S01]  /*83af0*/  MOV R82, R136 ;  /* 0x0000008800527202 */ /* 0x000fe20000000f00 */
[----:B------:R-:W-:Y:S02]  /*83b00*/  IMAD.MOV.U32 R83, RZ, RZ, R137 ;  /* 0x000000ffff537224 */ /* 0x000fe400078e0089 */
[----:B------:R-:W-:Y:S02]  /*83b10*/  IMAD.MOV.U32 R94, RZ, RZ, R138 ;  /* 0x000000ffff5e7224 */ /* 0x000fe400078e008a */
[----:B------:R-:W-:Y:S02]  /*83b20*/  IMAD.MOV.U32 R95, RZ, RZ, R139 ;  /* 0x000000ffff5f7224 */ /* 0x000fe400078e008b */
[----:B------:R-:W-:Y:S01]  /*83b30*/  HMMA.1688.F32.TF32 R136, R132, R36, R152 ;  /* 0x000000248488723c */ /* 0x000fe20000081098 */
[----:B------:R-:W-:Y:S04]  /*83b40*/  STL.64 [R1+0x4dc8], R250 ;  /* 0x004dc8fa01007387 */ /* 0x000fe80000100a00 */
[----:B------:R-:W-:Y:S04]  /*83b50*/  STL.64 [R1+0x4dc0], R248 ;  /* 0x004dc0f801007387 */ /* 0x000fe80000100a00 */
[----:B------:R-:W-:Y:S04]  /*83b60*/  STL.64 [R1+0x4de0], R246 ;  /* 0x004de0f601007387 */ /* 0x000fe80000100a00 */
[----:B------:R-:W-:Y:S04]  /*83b70*/  STL.64 [R1+0x4dd8], R244 ;  /* 0x004dd8f401007387 */ /* 0x000fe80000100a00 */
[----:B------:R-:W3:Y:S07]  /*83b80*/  LDL R54, [R1+0xb34] ;  /* 0x000b340001367983 */ /* 0x000eee0000100800 */
[----:B------:R-:W-:Y:S01]  /*83b90*/  IMAD.MOV.U32 R59, RZ, RZ, R136 ;  /* 0x000000ffff3b7224 */ /* 0x000fe200078e0088 */
[----:B------:R-:W-:Y:S01]  /*83ba0*/  MOV R58, R137 ;  /* 0x00000089003a7202 */ /* 0x000fe20000000f00 */
[----:B------:R-:W-:-:S02]  /*83bb0*/  IMAD.MOV.U32 R39, RZ, RZ, R138 ;  /* 0x000000ffff277224 */ /* 0x000fc400078e008a */
[----:B------:R-:W-:Y:S02]  /*83bc0*/  IMAD.MOV.U32 R38, RZ, RZ, R139 ;  /* 0x000000ffff267224 */ /* 0x000fe400078e008b */
[----:B------:R-:W-:Y:S01]  /*83bd0*/  HMMA.1688.F32.TF32 R136, R132, R40, R156 ;  /* 0x000000288488723c */ /* 0x000fe2000008109c */
        /* <DEDUP_REMOVED lines=65> */
[----:B------:R-:W-:-:S03]  /*83ff0*/  IMAD.MOV.U32 R43, RZ, RZ, R136 ;  /* 0x000000ffff2b7224 */ /* 0x000fc600078e0088 */
[----:B------:R-:W4:Y:S01]  /*84000*/  LDL.LU R225, [R1+0x1354] ;  /* 0x0013540001e17983 */ /* 0x000f220000300800 */
[----:B------:R-:W-:Y:S01]  /*84010*/  IMAD.MOV.U32 R42, RZ, RZ, R137 ;  /* 0x000000ffff2a7224 */ /* 0x000fe200078e0089 */
[----:B------:R-:W-:Y:S02]  /*84020*/  MOV R47, R138 ;  /* 0x0000008a002f7202 */ /* 0x000fe40000000f00 */
[----:B------:R-:W4:Y:S01]  /*84030*/  LDL.LU R226, [R1+0x1358] ;  /* 0x0013580001e27983 */ /* 0x000f220000300800 */
[----:B------:R-:W-:-:S03]  /*84040*/  IMAD.MOV.U32 R46, RZ, RZ, R139 ;  /* 0x000000ffff2e7224 */ /* 0x000fc600078e008b */
[----:B------:R-:W4:Y:S01]  /*84050*/  LDL.LU R227, [R1+0x135c] ;  /* 0x00135c0001e37983 */ /* 0x000f220000300800 */
[----:B------:R-:W-:Y:S03]  /*84060*/  HMMA.1688.F32.TF32 R136, R132, R44, R212 ;  /* 0x0000002c8488723c */ /* 0x000fe600000810d4 */
[----:B------:R-:W4:Y:S04]  /*84070*/  LDL.LU R212, [R1+0x1330] ;  /* 0x0013300001d47983 */ /* 0x000f280000300800 */
[----:B------:R-:W4:Y:S04]  /*84080*/  LDL.LU R213, [R1+0x1334] ;  /* 0x0013340001d57983 */ /* 0x000f280000300800 */
[----:B------:R-:W4:Y:S04]  /*84090*/  LDL.LU R214, [R1+0x1338] ;  /* 0x0013380001d67983 */ /* 0x000f280000300800 */
[----:B------:R-:W4:Y:S09]  /*840a0*/  LDL.LU R215, [R1+0x133c] ;  /* 0x00133c0001d77983 */ /* 0x000f320000300800 */
[----:B------:R-:W-:Y:S01]  /*840b0*/  IMAD.MOV.U32 R67, RZ, RZ, R136 ;  /* 0x000000ffff437224 */ /* 0x000fe200078e0088 */
[----:B------:R-:W-:Y:S01]  /*840c0*/  MOV R62, R139 ;  /* 0x0000008b003e7202 */ /* 0x000fe20000000f00 */
[----:B------:R-:W-:-:S02]  /*840d0*/  IMAD.MOV.U32 R66, RZ, RZ, R137 ;  /* 0x000000ffff427224 */ /* 0x000fc400078e0089 */
[----:B------:R-:W-:Y:S02]  /*840e0*/  IMAD.MOV.U32 R63, RZ, RZ, R138 ;  /* 0x000000ffff3f7224 */ /* 0x000fe400078e008a */
[C---:B--2---:R-:W-:Y:S01]  /*840f0*/  HMMA.1688.F32.TF32 R136, R132.reuse, R48, R236 ;  /* 0x000000308488723c */ /* 0x044fe200000810ec */
[----:B------:R-:W2:Y:S04]  /*84100*/  LDL.LU R236, [R1+0x1320] ;  /* 0x0013200001ec7983 */ /* 0x000ea80000300800 */
[----:B------:R-:W2:Y:S02]  /*84110*/  LDL.LU R237, [R1+0x1324] ;  /* 0x0013240001ed7983 */ /* 0x000ea40000300800 */
[----:B------:R-:W-:Y:S01]  /*84120*/  MOV R238, R25 ;  /* 0x0000001900ee7202 */ /* 0x000fe20000000f00 */
[----:B------:R-:W-:Y:S11]  /*84130*/  IMAD.MOV.U32 R239, RZ, RZ, R24 ;  /* 0x000000ffffef7224 */ /* 0x000ff600078e0018 */
[----:B------:R-:W-:Y:S05]  /*84140*/  @!UPT UIADD3 URZ, URZ, URZ, URZ ;  /* 0x0000003f3f3ff290 */ /* 0x000fea000fffe03f */
[----:B------:R-:W-:Y:S02]  /*84150*/  IMAD.MOV.U32 R86, RZ, RZ, R136 ;  /* 0x000000ffff567224 */ /* 0x000fe400078e0088 */
[----:B------:R-:W-:Y:S02]  /*84160*/  IMAD.MOV.U32 R90, RZ, RZ, R137 ;  /* 0x000000ffff5a7224 */ /* 0x000fe400078e0089 */
[----:B------:R-:W-:Y:S02]  /*84170*/  IMAD.MOV.U32 R91, RZ, RZ, R138 ;  /* 0x000000ffff5b7224 */ /* 0x000fe400078e008a */
[----:B------:R-:W-:Y:S01]  /*84180*/  IMAD.MOV.U32 R87, RZ, RZ, R139 ;  /* 0x000000ffff577224 */ /* 0x000fe200078e008b */
[----:B---3--:R-:W-:Y:S08]  /*84190*/  HMMA.1688.F32.TF32 R132, R132, R72, R176 ;  /* 0x000000488484723c */ /* 0x008ff000000810b0 */
[C---:B------:R-:W-:Y:S08]  /*841a0*/  HMMA.1688.F32.TF32 R24, R128.reuse, R32, R172 ;  /* 0x000000208018723c */ /* 0x040ff000000810ac */
[C---:B----4-:R-:W-:Y:S07]  /*841b0*/  HMMA.1688.F32.TF32 R136, R128.reuse, R52, R168 ;  /* 0x000000348088723c */ /* 0x050fee00000810a8 */
[----:B------:R-:W-:Y:S04]  /*841c0*/  STL.64 [R1+0x90], R132 ;  /* 0x0000908401007387 */ /* 0x000fe80000100a00 */
[----:B------:R1:W-:Y:S02]  /*841d0*/  STL.64 [R1+0x98], R134 ;  /* 0x0000988601007387 */ /* 0x0003e40000100a00 */
[C---:B-1----:R-:W-:Y:S02]  /*841e0*/  HMMA.1688.F32.TF32 R132, R128.reuse, R216, R164 ;  /* 0x000000d88084723c */ /* 0x042fe400000810a4 */
[----:B------:R-:W-:Y:S04]  /*841f0*/  STL.64 [R1+0x290], R24 ;  /* 0x0002901801007387 */ /* 0x000fe80000100a00 */
[----:B------:R-:W-:Y:S04]  /*84200*/  STL.64 [R1+0x298], R26 ;  /* 0x0002981a01007387 */ /* 0x000fe80000100a00 */
[----:B------:R-:W-:Y:S04]  /*84210*/  STL.64 [R1+0x280], R136 ;  /* 0x0002808801007387 */ /* 0x000fe80000100a00 */
[----:B------:R-:W-:Y:S01]  /*84220*/  STL.64 [R1+0x288], R138 ;  /* 0x0002888a01007387 */ /* 0x000fe20000100a00 */
[C---:B------:R-:W-:Y:S03]  /*84230*/  HMMA.1688.F32.TF32 R140, R128.reuse, R76, R140 ;  /* 0x0000004c808c723c */ /* 0x040fe6000008108c */
[----:B------:R-:W-:Y:S04]  /*84240*/  LDS R24, [R252+0xc8080] ;  /* 0x0c808000fc187984 */ /* 0x000fe80000000800 */
[----:B------:R-:W-:Y:S04]  /*84250*/  LDS R26, [R252+0xc9080] ;  /* 0x0c908000fc1a7984 */ /* 0x000fe80000000800 */
[----:B------:R-:W-:Y:S04]  /*84260*/  STL.64 [R1+0x270], R132 ;  /* 0x0002708401007387 */ /* 0x000fe80000100a00 */
[----:B------:R1:W-:Y:S04]  /*84270*/  STL.64 [R1+0x278], R134 ;  /* 0x0002788601007387 */ /* 0x0003e80000100a00 */
[----:B------:R-:W-:Y:S04]  /*84280*/  LDS R25, [R3+0xc8080] ;  /* 0x0c80800003197984 */ /* 0x000fe80000000800 */
[----:B------:R-:W3:Y:S01]  /*84290*/  LDS R27, [R3+0xc9080] ;  /* 0x0c908000031b7984 */ /* 0x000ee20000000800 */
        /* <DEDUP_REMOVED lines=8> */
[C---:B------:R-:W-:Y:S11]  /*84320*/  HMMA.1688.F32.TF32 R136, R128.reuse, R80, R144 ;  /* 0x000000508088723c */ /* 0x040ff60000081090 */
[----:B------:R-:W-:Y:S04]  /*84330*/  @!UPT UIADD3 URZ, URZ, URZ, URZ ;  /* 0x0000003f3f3ff290 */ /* 0x000fe8000fffe03f */
[----:B------:R-:W-:Y:S04]  /*84340*/  STL.64 [R1+0x240], R132 ;  /* 0x0002408401007387 */ /* 0x000fe80000100a00 */
[----:B------:R1:W-:Y:S02]  /*84350*/  STL.64 [R1+0x248], R134 ;  /* 0x0002488601007387 */ /* 0x0003e40000100a00 */
[C---:B-1----:R-:W-:Y:S02]  /*84360*/  HMMA.1688.F32.TF32 R132, R128.reuse, R64, R220 ;  /* 0x000000408084723c */ /* 0x042fe400000810dc */
[----:B------:R-:W-:Y:S04]  /*84370*/  STL.64 [R1+0x230], R136 ;  /* 0x0002308801007387 */ /* 0x000fe80000100a00 */
[----:B------:R-:W-:Y:S04]  /*84380*/  STL.64 [R1+0x238], R138 ;  /* 0x0002388a01007387 */ /* 0x000fe80000100a00 */
[----:B------:R-:W-:Y:S04]  /*84390*/  STL.64 [R1+0x220], R140 ;  /* 0x0002208c01007387 */ /* 0x000fe80000100a00 */
[----:B------:R1:W-:Y:S04]  /*843a0*/  STL.64 [R1+0x228], R142 ;  /* 0x0002288e01007387 */ /* 0x0003e80000100a00 */
[----:B------:R-:W-:Y:S04]  /*843b0*/  LDS R136, [R21+0xc8080] ;  /* 0x0c80800015887984 */ /* 0x000fe80000000800 */
[----:B------:R4:W-:Y:S04]  /*843c0*/  LDS R138, [R21+0xc9080] ;  /* 0x0c908000158a7984 */ /* 0x0009e80000000800 */
[----:B------:R-:W-:Y:S04]  /*843d0*/  STL.64 [R1+0x210], R132 ;  /* 0x0002108401007387 */ /* 0x000fe80000100a00 */
[----:B------:R2:W-:Y:S01]  /*843e0*/  STL.64 [R1+0x218], R134 ;  /* 0x0002188601007387 */ /* 0x0005e20000100a00 */
[C---:B-1----:R-:W-:Y:S03]  /*843f0*/  HMMA.1688.F32.TF32 R140, R128.reuse, R56, R208 ;  /* 0x00000038808c723c */ /* 0x042fe600000810d0 */
[----:B----4-:R-:W4:Y:S04]  /*84400*/  LDL.LU R21, [R1+0x4e18] ;  /* 0x004e180001157983 */ /* 0x010f280000300800 */
[----:B------:R-:W-:Y:S01]  /*84410*/  LDS R137, [R54+0xc8080] ;  /* 0x0c80800036897984 */ /* 0x000fe20000000800 */
[C---:B--2---:R-:W-:Y:S03]  /*84420*/  HMMA.1688.F32.TF32 R132, R128.reuse, R60, R240 ;  /* 0x0000003c8084723c */ /* 0x044fe600000810f0 */
[----:B------:R-:W1:Y:S11]  /*84430*/  LDS R139, [R54+0xc9080] ;  /* 0x0c908000368b7984 */ /* 0x000e760000000800 */
[----:B------:R-:W-:Y:S09]  /*84440*/  @!UPT UIADD3 URZ, URZ, URZ, URZ ;  /* 0x0000003f3f3ff290 */ /* 0x000ff2000fffe03f */
        /* <DEDUP_REMOVED lines=9> */
[C---:B--2---:R-:W-:Y:S08]  /*844e0*/  HMMA.1688.F32.TF32 R132, R128.reuse, R48, R152 ;  /* 0x000000308084723c */ /* 0x044ff00000081098 */
[----:B------:R-:W-:Y:S01]  /*844f0*/  HMMA.1688.F32.TF32 R128, R128, R72, R156 ;  /* 0x000000488080723c */ /* 0x000fe2000008109c */
        /* <DEDUP_REMOVED lines=8> */
[C---:B---3--:R-:W-:Y:S08]  /*84580*/  HMMA.1688.F32.TF32 R132, R24.reuse, R32, R212 ;  /* 0x000000201884723c */ /* 0x048ff000000810d4 */
[----:B--2---:R-:W-:Y:S11]  /*84590*/  HMMA.1688.F32.TF32 R128, R24, R52, R236 ;  /* 0x000000341880723c */ /* 0x004ff600000810ec */
[----:B------:R-:W-:Y:S04]  /*845a0*/  @!UPT UIADD3 URZ, URZ, URZ, URZ ;  /* 0x0000003f3f3ff290 */ /* 0x000fe8000fffe03f */
[----:B------:R-:W-:Y:S04]  /*845b0*/  STL.64 [R1+0x190], R132 ;  /* 0x0001908401007387 */ /* 0x000fe80000100a00 */
[----:B------:R-:W-:Y:S04]  /*845c0*/  STL.64 [R1+0x198], R134 ;  /* 0x0001988601007387 */ /* 0x000fe80000100a00 */
[----:B------:R-:W-:Y:S04]  /*845d0*/  STL [R1+0x180], R128 ;  /* 0x0001808001007387 */ /* 0x000fe80000100800 */
[----:B------:R-:W-:Y:S04]  /*845e0*/  STL [R1+0x18c], R131 ;  /* 0x00018c8301007387 */ /* 0x000fe80000100800 */
        /* <DEDUP_REMOVED lines=46> */
[----:B------:R-:W-:-:S02]  /*848d0*/  IMAD.MOV.U32 R237, RZ, RZ, R12 ;  /* 0x000000ffffed7224 */ /* 0x000fc400078e000c */
[----:B------:R-:W-:Y:S02]  /*848e0*/  IMAD.MOV.U32 R239, RZ, RZ, R8 ;  /* 0x000000ffffef7224 */ /* 0x000fe400078e0008 */
[----:B------:R-:W-:Y:S02]  /*848f0*/  IMAD.MOV.U32 R75, RZ, RZ, R130 ;  /* 0x000000ffff4b7224 */ /* 0x000fe400078e0082 */
[----:B------:R-:W-:-:S03]  /*84900*/  IMAD.MOV.U32 R74, RZ, RZ, R129 ;  /* 0x000000ffff4a7224 */ /* 0x000fc600078e0081 */
[----:B------:R1:W-:Y:S04]  /*84910*/  STL [R1+0x4cfc], R75 ;  /* 0x004cfc4b01007387 */ /* 0x0003e80000100800 */
[----:B------:R1:W-:Y:S01]  /*84920*/  STL [R1+0x4cf8], R74 ;  /* 0x004cf84a01007387 */ /* 0x0003e20000100800 */
[----:B------:R-:W-:Y:S02]  /*84930*/  IMAD.MOV.U32 R158, RZ, RZ, R17 ;  /* 0x000000ffff9e7224 */ /* 0x000fe400078e0011 */
[----:B------:R-:W-:Y:S01]  /*84940*/  IMAD.MOV.U32 R159, RZ, RZ, R16 ;  /* 0x000000ffff9f7224 */ /* 0x000fe200078e0010 */
[----:B------:R-:W-:Y:S01]  /*84950*/  MOV R157, R20 ;  /* 0x00000014009d7202 */ /* 0x000fe20000000f00 */
[----:B----4-:R-:W-:-:S07]  /*84960*/  IMAD.MOV.U32 R156, RZ, RZ, R21 ;  /* 0x000000ffff9c7224 */ /* 0x010fce00078e0015 */
[C---:B------:R-:W-:Y:S07]  /*84970*/  HMMA.1688.F32.TF32 R20, R24.reuse, R40, R156 ;  /* 0x000000281814723c */ /* 0x040fee000008109c */
[----:B------:R-:W-:Y:S01]  /*84980*/  IMAD.MOV.U32 R156, RZ, RZ, R116 ;  /* 0x000000ffff9c7224 */ /* 0x000fe200078e0074 */
[----:B------:R-:W-:Y:S01]  /*84990*/  MOV R158, R120 ;  /* 0x00000078009e7202 */ /* 0x000fe20000000f00 */
[----:B------:R-:W-:Y:S02]  /*849a0*/  IMAD.MOV.U32 R157, RZ, RZ, R117 ;  /* 0x000000ffff9d7224 */ /* 0x000fe400078e0075 */
[----:B------:R-:W-:Y:S01]  /*849b0*/  IMAD.MOV.U32 R159, RZ, RZ, R121 ;  /* 0x000000ffff9f7224 */ /* 0x000fe200078e0079 */
[C---:B--2---:R-:W-:Y:S08]  /*849c0*/  HMMA.1688.F32.TF32 R8, R24.reuse, R92, R144 ;  /* 0x0000005c1808723c */ /* 0x044ff00000081090 */
[----:B---3--:R-:W-:Y:S11]  /*849d0*/  HMMA.1688.F32.TF32 R12, R24, R216, R148 ;  /* 0x000000d8180c723c */ /* 0x008ff60000081094 */
[----:B------:R-:W-:Y:S05]  /*849e0*/  @!UPT UIADD3 URZ, URZ, URZ, URZ ;  /* 0x0000003f3f3ff290 */ /* 0x000fea000fffe03f */
[----:B-1----:R-:W-:Y:S02]  /*849f0*/  IMAD.MOV.U32 R75, RZ, RZ, R10 ;  /* 0x000000ffff4b7224 */ /* 0x002fe400078e000a */
[----:B------:R-:W-:-:S05]  /*84a00*/  IMAD.MOV.U32 R74, RZ, RZ, R11 ;  /* 0x000000ffff4a7224 */ /* 0x000fca00078e000b */
[----:B------:R-:W-:Y:S04]  /*84a10*/  STL.64 [R1+0x170], R12 ;  /* 0x0001700c01007387 */ /* 0x000fe80000100a00 */
[----:B------:R-:W-:Y:S04]  /*84a20*/  STL.64 [R1+0x178], R14 ;  /* 0x0001780e01007387 */ /* 0x000fe80000100a00 */
[----:B------:R1:W-:Y:S02]  /*84a30*/  STL.64 [R1+0x160], R8 ;  /* 0x0001600801007387 */ /* 0x0003e40000100a00 */
[C---:B-1----:R-:W-:Y:S02]  /*84a40*/  HMMA.1688.F32.TF32 R8, R24.reuse, R88, R140 ;  /* 0x000000581808723c */ /* 0x042fe4000008108c */
[----:B------:R-:W-:Y:S04]  /*84a50*/  STL [R1+0x4d04], R74 ;  /* 0x004d044a01007387 */ /* 0x000fe80000100800 */
[----:B------:R-:W-:Y:S02]  /*84a60*/  STL [R1+0x4d00], R75 ;  /* 0x004d004b01007387 */ /* 0x000fe40000100800 */
        /* <DEDUP_REMOVED lines=8> */
[----:B------:R-:W-:Y:S09]  /*84af0*/  STL.64 [R1+0x138], R14 ;  /* 0x0001380e01007387 */ /* 0x000ff20000100a00 */
[----:B------:R-:W-:Y:S01]  /*84b00*/  STL [R1+0x120], R8 ;  /* 0x0001200801007387 */ /* 0x000fe20000100800 */
[----:B------:R-:W-:Y:S01]  /*84b10*/  IMAD.MOV.U32 R50, RZ, RZ, R9 ;  /* 0x000000ffff327224 */ /* 0x000fe200078e0009 */
[----:B------:R-:W-:-:S02]  /*84b20*/  MOV R51, R10 ;  /* 0x0000000a00337202 */ /* 0x000fc40000000f00 */
[----:B------:R1:W-:Y:S02]  /*84b30*/  STL [R1+0x12c], R11 ;  /* 0x00012c0b01007387 */ /* 0x0003e40000100800 */
[C---:B-1----:R-:W-:Y:S08]  /*84b40*/  HMMA.1688.F32.TF32 R8, R24.reuse, R64, R204 ;  /* 0x000000401808723c */ /* 0x042ff000000810cc */
[C---:B------:R-:W-:Y:S08]  /*84b50*/  HMMA.1688.F32.TF32 R12, R24.reuse, R56, R224 ;  /* 0x00000038180c723c */ /* 0x040ff000000810e0 */
[----:B------:R-:W-:Y:S07]  /*84b60*/  HMMA.1688.F32.TF32 R16, R24, R36, R152 ;  /* 0x000000241810723c */ /* 0x000fee0000081098 */
[----:B------:R1:W-:Y:S01]  /*84b70*/  STL.64 [R1+0x110], R8 ;  /* 0x0001100801007387 */ /* 0x0003e20000100a00 */
[----:B------:R-:W-:-:S02]  /*84b80*/  IMAD.MOV.U32 R74, RZ, RZ, R10 ;  /* 0x000000ffff4a7224 */ /* 0x000fc400078e000a */
[----:B------:R-:W-:Y:S01]  /*84b90*/  IMAD.MOV.U32 R75, RZ, RZ, R11 ;  /* 0x000000ffff4b7224 */ /* 0x000fe200078e000b */
[C---:B------:R-:W-:Y:S08]  /*84ba0*/  HMMA.1688.F32.TF32 R184, R24.reuse, R44, R212 ;  /* 0x0000002c18b8723c */ /* 0x040ff000000810d4 */
[C---:B-1----:R-:W-:Y:S11]  /*84bb0*/  HMMA.1688.F32.TF32 R8, R24.reuse, R60, R200 ;  /* 0x0000003c1808723c */ /* 0x042ff600000810c8 */
        /* <DEDUP_REMOVED lines=42> */
[----:B------:R-:W-:Y:S01]  /*84e60*/  HMMA.1688.F32.TF32 R188, R24, R48, R236 ;  /* 0x0000003018bc723c */ /* 0x000fe200000810ec */
[----:B------:R-:W-:-:S06]  /*84e70*/  IMAD.MOV.U32 R226, RZ, RZ, R113 ;  /* 0x000000ffffe27224 */ /* 0x000fcc00078e0071 */
[----:B------:R-:W-:Y:S01]  /*84e80*/  IMAD.MOV.U32 R238, RZ, RZ, R29 ;  /* 0x000000ffffee7224 */ /* 0x000fe200078e001d */
[----:B------:R-:W-:Y:S01]  /*84e90*/  MOV R239, R28 ;  /* 0x0000001c00ef7202 */ /* 0x000fe20000000f00 */
[----:B------:R-:W-:Y:S02]  /*84ea0*/  IMAD.MOV.U32 R236, RZ, RZ, R69 ;  /* 0x000000ffffec7224 */ /* 0x000fe400078e0045 */
[----:B------:R-:W-:Y:S01]  /*84eb0*/  IMAD.MOV.U32 R237, RZ, RZ, R68 ;  /* 0x000000ffffed7224 */ /* 0x000fe200078e0044 */
[----:B------:R-:W-:Y:S01]  /*84ec0*/  MOV R154, R97 ;  /* 0x00000061009a7202 */ /* 0x000fe20000000f00 */
[----:B------:R-:W-:Y:S02]  /*84ed0*/  IMAD.MOV.U32 R227, RZ, RZ, R112 ;  /* 0x000000ffffe37224 */ /* 0x000fe400078e0070 */
[----:B------:R-:W-:Y:S02]  /*84ee0*/  IMAD.MOV.U32 R155, RZ, RZ, R96 ;  /* 0x000000ffff9b7224 */ /* 0x000fe400078e0060 */
[----:B------:R-:W-:-:S02]  /*84ef0*/  IMAD.MOV.U32 R152, RZ, RZ, R109 ;  /* 0x000000ffff987224 */ /* 0x000fc400078e006d */
[----:B------:R-:W-:-:S07]  /*84f00*/  IMAD.MOV.U32 R153, RZ, RZ, R108 ;  /* 0x000000ffff997224 */ /* 0x000fce00078e006c */
[----:B------:R-:W-:Y:S01]  /*84f10*/  HMMA.1688.F32.TF32 R112, R136, R76, R152 ;  /* 0x0000004c8870723c */ /* 0x000fe20000081098 */
[----:B------:R-:W-:Y:S04]  /*84f20*/  STL.64 [R1+0x4bd8], R190 ;  /* 0x004bd8be01007387 */ /* 0x000fe80000100a00 */
[----:B------:R-:W-:Y:S01]  /*84f30*/  STL.64 [R1+0x4bd0], R188 ;  /* 0x004bd0bc01007387 */ /* 0x000fe20000100a00 */
[----:B--2---:R-:W-:Y:S01]  /*84f40*/  MOV R225, R116 ;  /* 0x0000007400e17202 */ /* 0x004fe20000000f00 */
[----:B---3--:R-:W-:Y:S02]  /*84f50*/  IMAD.MOV.U32 R224, RZ, RZ, R117 ;  /* 0x000000ffffe07224 */ /* 0x008fe400078e0075 */
[----:B----4-:R-:W-:Y:S02]  /*84f60*/  IMAD.MOV.U32 R203, RZ, RZ, R120 ;  /* 0x000000ffffcb7224 */ /* 0x010fe400078e0078 */
[----:B------:R-:W-:-:S03]  /*84f70*/  IMAD.MOV.U32 R202, RZ, RZ, R121 ;  /* 0x000000ffffca7224 */ /* 0x000fc600078e0079 */
[C---:B------:R-:W-:Y:S08]  /*84f80*/  HMMA.1688.F32.TF32 R108, R136.reuse, R80, R224 ;  /* 0x00000050886c723c */ /* 0x040ff000000810e0 */
[C---:B------:R-:W-:Y:S08]  /*84f90*/  HMMA.1688.F32.TF32 R116, R136.reuse, R64, R156 ;  /* 0x000000408874723c */ /* 0x040ff0000008109c */
[----:B------:R-:W-:Y:S08]  /*84fa0*/  HMMA.1688.F32.TF32 R28, R136, R32, R220 ;  /* 0x00000020881c723c */ /* 0x000ff000000810dc */
[----:B------:R-:W-:Y:S08]  /*84fb0*/  HMMA.1688.F32.TF32 R24, R24, R72, R140 ;  /* 0x000000481818723c */ /* 0x000ff0000008108c */
[C---:B------:R-:W-:Y:S08]  /*84fc0*/  HMMA.1688.F32.TF32 R140, R136.reuse, R88, R204 ;  /* 0x00000058888c723c */ /* 0x040ff000000810cc */
[C---:B------:R-:W-:Y:S08]  /*84fd0*/  HMMA.1688.F32.TF32 R68, R136.reuse, R52, R240 ;  /* 0x000000348844723c */ /* 0x040ff000000810f0 */
[C---:B------:R-:W-:Y:S01]  /*84fe0*/  HMMA.1688.F32.TF32 R212, R136.reuse, R216, R212 ;  /* 0x000000d888d4723c */ /* 0x040fe200000810d4 */
[----:B------:R-:W-:Y:S07]  /*84ff0*/  STL.64 [R1+0x4be8], R26 ;  /* 0x004be81a01007387 */ /* 0x000fee0000100a00 */
        /* <DEDUP_REMOVED lines=55> */
[----:B------:R-:W2:Y:S01]  /*85370*/  LDL.LU R237, [R1+0x704] ;  /* 0x0007040001ed7983 */ /* 0x000ea20000300800 */
[----:B------:R-:W-:Y:S01]  /*85380*/  MOV R158, R101 ;  /* 0x00000065009e7202 */ /* 0x000fe20000000f00 */
[----:B------:R-:W-:-:S02]  /*85390*/  IMAD.MOV.U32 R159, RZ, RZ, R100 ;  /* 0x000000ffff9f7224 */ /* 0x000fc400078e0064 */
[----:B------:R-:W-:Y:S02]  /*853a0*/  IMAD.MOV.U32 R156, RZ, RZ, R105 ;  /* 0x000000ffff9c7224 */ /* 0x000fe400078e0069 */
[----:B------:R-:W-:Y:S02]  /*853b0*/  IMAD.MOV.U32 R157, RZ, RZ, R104 ;  /* 0x000000ffff9d7224 */ /* 0x000fe400078e0068 */
[----:B------:R-:W-:Y:S02]  /*853c0*/  IMAD.MOV.U32 R238, RZ, RZ, R125 ;  /* 0x000000ffffee7224 */ /* 0x000fe400078e007d */
[----:B------:R-:W-:Y:S01]  /*853d0*/  IMAD.MOV.U32 R239, RZ, RZ, R124 ;  /* 0x000000ffffef7224 */ /* 0x000fe200078e007c */
[----:B------:R-:W-:Y:S04]  /*853e0*/  STL.64 [R1+0x4c88], R122 ;  /* 0x004c887a01007387 */ /* 0x000fe80000100a00 */
[----:B------:R-:W-:Y:S01]  /*853f0*/  STL.64 [R1+0x4c80], R120 ;  /* 0x004c807801007387 */ /* 0x000fe20000100a00 */
[C---:B---3--:R-:W-:Y:S08]  /*85400*/  HMMA.1688.F32.TF32 R104, R136.reuse, R36, R220 ;  /* 0x000000248868723c */ /* 0x048ff000000810dc */
[C---:B----4-:R-:W-:Y:S08]  /*85410*/  HMMA.1688.F32.TF32 R100, R136.reuse, R56, R148 ;  /* 0x000000388864723c */ /* 0x050ff00000081094 */
[C---:B--2---:R-:W-:Y:S08]  /*85420*/  HMMA.1688.F32.TF32 R124, R136.reuse, R40, R240 ;  /* 0x00000028887c723c */ /* 0x044ff000000810f0 */
[C---:B------:R-:W-:Y:S07]  /*85430*/  HMMA.1688.F32.TF32 R128, R136.reuse, R44, R208 ;  /* 0x0000002c8880723c */ /* 0x040fee00000810d0 */
[----:B------:R1:W-:Y:S04]  /*85440*/  STL [R1+0x4b7c], R103 ;  /* 0x004b7c6701007387 */ /* 0x0003e80000100800 */
[----:B-1----:R-:W2:Y:S01]  /*85450*/  LDL R103, [R1+0xb30] ;  /* 0x000b300001677983 */ /* 0x002ea20000100800 */
[C---:B------:R-:W-:Y:S08]  /*85460*/  HMMA.1688.F32.TF32 R132, R136.reuse, R48, R204 ;  /* 0x000000308884723c */ /* 0x040ff000000810cc */
[----:B------:R-:W-:Y:S08]  /*85470*/  HMMA.1688.F32.TF32 R136, R136, R72, R200 ;  /* 0x000000488888723c */ /* 0x000ff000000810c8 */
        /* <DEDUP_REMOVED lines=71> */
[----:B------:R-:W-:Y:S03]  /*858f0*/  HMMA.1688.F32.TF32 R152, R192, R92, R156 ;  /* 0x0000005cc098723c */ /* 0x000fe6000008109c */
        /* <DEDUP_REMOVED lines=35> */
[----:B------:R-:W-:Y:S04]  /*85b30*/  LDS R238, [R103+0xc9100] ;  /* 0x0c91000067ee7984 */ /* 0x000fe80000000800 */
[----:B------:R-:W-:Y:S04]  /*85b40*/  LDS R237, [R54+0xc8100] ;  /* 0x0c81000036ed7984 */ /* 0x000fe80000000800 */
[----:B------:R-:W3:Y:S01]  /*85b50*/  LDS R239, [R54+0xc9100] ;  /* 0x0c91000036ef7984 */ /* 0x000ee20000000800 */
[----:B------:R-:W-:-:S02]  /*85b60*/  IMAD.MOV.U32 R250, RZ, RZ, R5 ;  /* 0x000000fffffa7224 */ /* 0x000fc400078e0005 */
[----:B------:R-:W-:Y:S01]  /*85b70*/  IMAD.MOV.U32 R251, RZ, RZ, R4 ;  /* 0x000000fffffb7224 */ /* 0x000fe200078e0004 */
[C---:B---3--:R-:W-:Y:S08]  /*85b80*/  HMMA.1688.F32.TF32 R28, R236.reuse, R216, R188 ;  /* 0x000000d8ec1c723c */ /* 0x048ff000000810bc */
[C---:B------:R-:W-:Y:S08]  /*85b90*/  HMMA.1688.F32.TF32 R24, R236.reuse, R92, R184 ;  /* 0x0000005cec18723c */ /* 0x040ff000000810b8 */
[C---:B------:R-:W-:Y:S08]  /*85ba0*/  HMMA.1688.F32.TF32 R20, R236.reuse, R88, R20 ;  /* 0x00000058ec14723c */ /* 0x040ff00000081014 */
[C---:B------:R-:W-:Y:S01]  /*85bb0*/  HMMA.1688.F32.TF32 R12, R236.reuse, R80, R12 ;  /* 0x00000050ec0c723c */ /* 0x040fe2000008100c */
[----:B------:R-:W-:Y:S04]  /*85bc0*/  STL.64 [R1+0x2b0], R28 ;  /* 0x0002b01c01007387 */ /* 0x000fe80000100a00 */
[----:B------:R-:W-:Y:S04]  /*85bd0*/  STL.64 [R1+0x2b8], R30 ;  /* 0x0002b81e01007387 */ /* 0x000fe80000100a00 */
[----:B------:R-:W-:Y:S01]  /*85be0*/  STL.64 [R1+0x2d0], R24 ;  /* 0x0002d01801007387 */ /* 0x000fe20000100a00 */
[C---:B----4-:R-:W-:Y:S03]  /*85bf0*/  HMMA.1688.F32.TF32 R8, R236.reuse, R76, R8 ;  /* 0x0000004cec08723c */ /* 0x050fe60000081008 */
[----:B------:R-:W-:Y:S04]  /*85c00*/  STL.64 [R1+0x2d8], R26 ;  /* 0x0002d81a01007387 */ /* 0x000fe80000100a00 */
[----:B------:R-:W-:Y:S04]  /*85c10*/  STL.64 [R1+0x2f0], R20 ;  /* 0x0002f01401007387 */ /* 0x000fe80000100a00 */
[----:B------:R-:W-:Y:S01]  /*85c20*/  STL.64 [R1+0x2f8], R22 ;  /* 0x0002f81601007387 */ /* 0x000fe20000100a00 */
[C---:B------:R-:W-:Y:S11]  /*85c30*/  HMMA.1688.F32.TF32 R16, R236.reuse, R84, R16 ;  /* 0x00000054ec10723c */ /* 0x040ff60000081010 */
[----:B------:R-:W-:Y:S11]  /*85c40*/  @!UPT UIADD3 URZ, URZ, URZ, URZ ;  /* 0x0000003f3f3ff290 */ /* 0x000ff6000fffe03f */
[----:B------:R-:W-:Y:S01]  /*85c50*/  @!UPT UIADD3 URZ, URZ, URZ, URZ ;  /* 0x0000003f3f3ff290 */ /* 0x000fe2000fffe03f */
[----:B------:R-:W-:Y:S04]  /*85c60*/  STL.64 [R1+0x310], R16 ;  /* 0x0003101001007387 */ /* 0x000fe80000100a00 */
[----:B------:R1:W-:Y:S04]  /*85c70*/  STL.64 [R1+0x318], R18 ;  /* 0x0003181201007387 */ /* 0x0003e80000100a00 */
[----:B------:R-:W-:Y:S04]  /*85c80*/  STL.64 [R1+0x330], R12 ;  /* 0x0003300c01007387 */ /* 0x000fe80000100a00 */
[----:B------:R2:W-:Y:S01]  /*85c90*/  STL.64 [R1+0x338], R14 ;  /* 0x0003380e01007387 */ /* 0x0005e20000100a00 */
[C---:B-1----:R-:W-:Y:S08]  /*85ca0*/  HMMA.1688.F32.TF32 R16, R236.reuse, R64, R244 ;  /* 0x00000040ec10723c */ /* 0x042ff000000810f4 */
[----:B--2---:R-:W-:Y:S01]  /*85cb0*/  HMMA.1688.F32.TF32 R12, R236, R60, R248 ;  /* 0x0000003cec0c723c */ /* 0x004fe200000810f8 */
[----:B------:R1:W-:Y:S04]  /*85cc0*/  STL.64 [R1+0x340], R8 ;  /* 0x0003400801007387 */ /* 0x0003e80000100a00 */
[----:B------:R2:W-:Y:S04]  /*85cd0*/  STL.64 [R1+0x348], R10 ;  /* 0x0003480a01007387 */ /* 0x0005e80000100a00 */
[----:B-1----:R-:W3:Y:S06]  /*85ce0*/  LDL.LU R8, [R1+0x770] ;  /* 0x0007700001087983 */ /* 0x002eec0000300800 */
[----:B------:R-:W-:Y:S04]  /*85cf0*/  STL.64 [R1+0x350], R16 ;  /* 0x0003501001007387 */ /* 0x000fe80000100a00 */
[----:B------:R-:W-:Y:S04]  /*85d00*/  STL.64 [R1+0x358], R18 ;  /* 0x0003581201007387 */ /* 0x000fe80000100a00 */
[----:B------:R1:W-:Y:S04]  /*85d10*/  STL.64 [R1+0x360], R12 ;  /* 0x0003600c01007387 */ /* 0x0003e80000100a00 */
[----:B------:R4:W-:Y:S04]  /*85d20*/  STL.64 [R1+0x368], R14 ;  /* 0x0003680e01007387 */ /* 0x0009e80000100a00 */
[----:B------:R-:W3:Y:S04]  /*85d30*/  LDL.LU R9, [R1+0x774] ;  /* 0x0007740001097983 */ /* 0x000ee80000300800 */
[----:B--2---:R-:W3:Y:S04]  /*85d40*/  LDL.LU R10, [R1+0x778] ;  /* 0x00077800010a7983 */ /* 0x004ee80000300800 */
[----:B------:R-:W3:Y:S04]  /*85d50*/  LDL.LU R11, [R1+0x77c] ;  /* 0x00077c00010b7983 */ /* 0x000ee80000300800 */
[----:B-1----:R-:W2:Y:S04]  /*85d60*/  LDL.LU R12, [R1+0x7a0] ;  /* 0x0007a000010c7983 */ /* 0x002ea80000300800 */
        /* <DEDUP_REMOVED lines=104> */
[C---:B------:R-:W-:Y:S01]  /*863f0*/  HMMA.1688.F32.TF32 R168, R192.reuse, R64, R240 ;  /* 0x00000040c0a8723c */ /* 0x040fe200000810f0 */
[----:B------:R-:W-:Y:S04]  /*86400*/  LDS R240, [R252+0xc8180] ;  /* 0x0c818000fcf07984 */ /* 0x000fe80000000800 */
[----:B------:R-:W-:Y:S04]  /*86410*/  LDS R242, [R252+0xc9180] ;  /* 0x0c918000fcf27984 */ /* 0x000fe80000000800 */
[----:B------:R-:W-:Y:S04]  /*86420*/  LDS R241, [R3+0xc8180] ;  /* 0x0c81800003f17984 */ /* 0x000fe80000000800 */
[----:B------:R-:W2:Y:S01]  /*86430*/  LDS R243, [R3+0xc9180] ;  /* 0x0c91800003f37984 */ /* 0x000ea20000000800 */
[C---:B------:R-:W-:Y:S08]  /*86440*/  HMMA.1688.F32.TF32 R156, R192.reuse, R84, R156 ;  /* 0x00000054c09c723c */ /* 0x040ff0000008109c */
[C---:B------:R-:W-:Y:S08]  /*86450*/  HMMA.1688.F32.TF32 R204, R192.reuse, R80, R204 ;  /* 0x00000050c0cc723c */ /* 0x040ff000000810cc */
[----:B------:R-:W-:Y:S08]  /*86460*/  HMMA.1688.F32.TF32 R208, R192, R76, R208 ;  /* 0x0000004cc0d0723c */ /* 0x000ff000000810d0 */
[C---:B--2---:R-:W-:Y:S08]  /*86470*/  HMMA.1688.F32.TF32 R116, R240.reuse, R92, R116 ;  /* 0x0000005cf074723c */ /* 0x044ff00000081074 */
[----:B---3--:R-:W-:Y:S08]  /*86480*/  HMMA.1688.F32.TF32 R104, R240, R52, R104 ;  /* 0x00000034f068723c */ /* 0x008ff00000081068 */
[C---:B----4-:R-:W-:Y:S08]  /*86490*/  HMMA.1688.F32.TF32 R128, R236.reuse, R72, R128 ;  /* 0x00000048ec80723c */ /* 0x050ff00000081080 */
[C---:B------:R-:W-:Y:S08]  /*864a0*/  HMMA.1688.F32.TF32 R132, R236.reuse, R48, R132 ;  /* 0x00000030ec84723c */ /* 0x040ff00000081084 */
[C---:B------:R-:W-:Y:S08]  /*864b0*/  HMMA.1688.F32.TF32 R136, R236.reuse, R44, R136 ;  /* 0x0000002cec88723c */ /* 0x040ff00000081088 */
[C---:B------:R-:W-:Y:S08]  /*864c0*/  HMMA.1688.F32.TF32 R148, R236.reuse, R56, R148 ;  /* 0x00000038ec94723c */ /* 0x040ff00000081094 */
[C---:B------:R-:W-:Y:S11]  /*864d0*/  HMMA.1688.F32.TF32 R224, R236.reuse, R36, R224 ;  /* 0x00000024ece0723c */ /* 0x040ff600000810e0 */
[----:B------:R-:W-:Y:S04]  /*864e0*/  @!UPT UIADD3 URZ, URZ, URZ, URZ ;  /* 0x0000003f3f3ff290 */ /* 0x000fe8000fffe03f */
[----:B------:R-:W-:Y:S04]  /*864f0*/  STL.64 [R1+0x370], R148 ;  /* 0x0003709401007387 */ /* 0x000fe80000100a00 */
[----:B------:R1:W-:Y:S02]  /*86500*/  STL.64 [R1+0x378], R150 ;  /* 0x0003789601007387 */ /* 0x0003e40000100a00 */
[----:B-1----:R-:W-:Y:S08]  /*86510*/  HMMA.1688.F32.TF32 R148, R236, R40, R220 ;  /* 0x00000028ec94723c */ /* 0x002ff000000810dc */
[C---:B------:R-:W-:Y:S01]  /*86520*/  HMMA.1688.F32.TF32 R124, R240.reuse, R32, R124 ;  /* 0x00000020f07c723c */ /* 0x040fe2000008107c */
[----:B------:R-:W-:Y:S04]  /*86530*/  STL.64 [R1+0x380], R224 ;  /* 0x000380e001007387 */ /* 0x000fe80000100a00 */
[----:B------:R-:W-:Y:S10]  /*86540*/  STL.64 [R1+0x388], R226 ;  /* 0x000388e201007387 */ /* 0x000ff40000100a00 */
        /* <DEDUP_REMOVED lines=12> */
[----:B------:R1:W-:Y:S02]  /*86610*/  STL.64 [R1+0x3e8], R106 ;  /* 0x0003e86a01007387 */ /* 0x0003e40000100a00 */
[----:B-1----:R-:W-:Y:S02]  /*86620*/  HMMA.1688.F32.TF32 R104, R240, R88, R112 ;  /* 0x00000058f068723c */ /* 0x002fe40000081070 */
[----:B------:R-:W-:Y:S04]  /*86630*/  STL.64 [R1+0x3f0], R120 ;  /* 0x0003f07801007387 */ /* 0x000fe80000100a00 */
[----:B------:R-:W-:Y:S02]  /*86640*/  STL.64 [R1+0x3f8], R122 ;  /* 0x0003f87a01007387 */ /* 0x000fe40000100a00 */
[C---:B------:R-:W-:Y:S02]  /*86650*/  HMMA.1688.F32.TF32 R172, R192.reuse, R60, R172 ;  /* 0x0000003cc0ac723c */ /* 0x040fe400000810ac */
[----:B------:R-:W-:Y:S04]  /*86660*/  STL.64 [R1+0x400], R116 ;  /* 0x0004007401007387 */ /* 0x000fe80000100a00 */
[----:B------:R-:W-:Y:S02]  /*86670*/  STL.64 [R1+0x408], R118 ;  /* 0x0004087601007387 */ /* 0x000fe40000100a00 */
[C---:B------:R-:W-:Y:S08]  /*86680*/  HMMA.1688.F32.TF32 R176, R192.reuse, R56, R176 ;  /* 0x00000038c0b0723c */ /* 0x040ff000000810b0 */
[C---:B------:R-:W-:Y:S01]  /*86690*/  HMMA.1688.F32.TF32 R180, R192.reuse, R36, R180 ;  /* 0x00000024c0b4723c */ /* 0x040fe200000810b4 */
[----:B------:R-:W-:Y:S07]  /*866a0*/  STL.64 [R1+0x410], R104 ;  /* 0x0004106801007387 */ /* 0x000fee0000100a00 */
[C---:B------:R-:W-:Y:S01]  /*866b0*/  HMMA.1688.F32.TF32 R160, R192.reuse, R40, R160 ;  /* 0x00000028c0a0723c */ /* 0x040fe200000810a0 */
[----:B------:R1:W-:Y:S07]  /*866c0*/  STL.64 [R1+0x418], R106 ;  /* 0x0004186a01007387 */ /* 0x0003ee0000100a00 */
[C---:B------:R-:W-:Y:S08]  /*866d0*/  HMMA.1688.F32.TF32 R164, R192.reuse, R44, R164 ;  /* 0x0000002cc0a4723c */ /* 0x040ff000000810a4 */
[C---:B------:R-:W-:Y:S08]  /*866e0*/  HMMA.1688.F32.TF32 R228, R192.reuse, R48, R228 ;  /* 0x00000030c0e4723c */ /* 0x040ff000000810e4 */
[----:B------:R-:W-:Y:S01]  /*866f0*/  HMMA.1688.F32.TF32 R192, R192, R72, R232 ;  /* 0x00000048c0c0723c */ /* 0x000fe200000810e8 */
[----:B------:R-:W-:Y:S04]  /*86700*/  LDS R232, [R103+0xc8180] ;  /* 0x0c81800067e87984 */ /* 0x000fe80000000800 */
[----:B------:R-:W-:Y:S03]  /*86710*/  LDS R234, [R103+0xc9180] ;  /* 0x0c91800067ea7984 */ /* 0x000fe60000000800 */
[C---:B------:R-:W-:Y:S01]  /*86720*/  HMMA.1688.F32.TF32 R112, R240.reuse, R84, R108 ;  /* 0x00000054f070723c */ /* 0x040fe2000008106c */
[----:B------:R-:W-:Y:S04]  /*86730*/  LDS R233, [R54+0xc8180] ;  /* 0x0c81800036e97984 */ /* 0x000fe80000000800 */
[----:B------:R-:W2:Y:S03]  /*86740*/  LDS R235, [R54+0xc9180] ;  /* 0x0c91800036eb7984 */ /* 0x000ea60000000800 */
[C---:B------:R-:W-:Y:S08]  /*86750*/  HMMA.1688.F32.TF32 R108, R240.reuse, R80, R144 ;  /* 0x00000050f06c723c */ /* 0x040ff00000081090 */
[C---:B-1----:R-:W-:Y:S08]  /*86760*/  HMMA.1688.F32.TF32 R104, R240.reuse, R76, R140 ;  /* 0x0000004cf068723c */ /* 0x042ff0000008108c */
[C---:B------:R-:W-:Y:S01]  /*86770*/  HMMA.1688.F32.TF32 R96, R240.reuse, R64, R96 ;  /* 0x00000040f060723c */ /* 0x040fe20000081060 */
        /* <DEDUP_REMOVED lines=10> */
[C---:B-1----:R-:W-:Y:S08]  /*86820*/  HMMA.1688.F32.TF32 R96, R240.reuse, R36, R28 ;  /* 0x00000024f060723c */ /* 0x042ff0000008101c */
[C---:B------:R-:W-:Y:S08]  /*86830*/  HMMA.1688.F32.TF32 R68, R240.reuse, R40, R24 ;  /* 0x00000028f044723c */ /* 0x040ff00000081018 */
[C---:B------:R-:W-:Y:S08]  /*86840*/  HMMA.1688.F32.TF32 R28, R240.reuse, R44, R188 ;  /* 0x0000002cf01c723c */ /* 0x040ff000000810bc */
[C---:B------:R-:W-:Y:S08]  /*86850*/  HMMA.1688.F32.TF32 R24, R240.reuse, R48, R184 ;  /* 0x00000030f018723c */ /* 0x040ff000000810b8 */
[----:B------:R-:W-:Y:S08]  /*86860*/  HMMA.1688.F32.TF32 R20, R240, R72, R20 ;  /* 0x00000048f014723c */ /* 0x000ff00000081014 */
[C---:B--2---:R-:W-:Y:S01]  /*86870*/  HMMA.1688.F32.TF32 R16, R232.reuse, R32, R16 ;  /* 0x00000020e810723c */ /* 0x044fe20000081010 */
[----:B------:R-:W-:Y:S07]  /*86880*/  STL.64 [R1+0x4d0], R108 ;  /* 0x0004d06c01007387 */ /* 0x000fee0000100a00 */
        /* <DEDUP_REMOVED lines=24> */
[----:B--2---:R-:W-:Y:S03]  /*86a10*/  HMMA.1688.F32.TF32 R8, R232, R88, R248 ;  /* 0x00000058e808723c */ /* 0x004fe600000810f8 */
[----:B------:R-:W-:Y:S04]  /*86a20*/  LDS R241, [R54+0xc8200] ;  /* 0x0c82000036f17984 */ /* 0x000fe80000000800 */
[----:B------:R-:W-:Y:S08]  /*86a30*/  LDS R243, [R54+0xc9200] ;  /* 0x0c92000036f37984 */ /* 0x000ff00000000800 */
[----:B------:R-:W-:Y:S04]  /*86a40*/  STL.64 [R1+0x5a0], R12 ;  /* 0x0005a00c01007387 */ /* 0x000fe80000100a00 */
[----:B------:R-:W-:Y:S04]  /*86a50*/  STL.64 [R1+0x5a8], R14 ;  /* 0x0005a80e01007387 */ /* 0x000fe80000100a00 */
[----:B------:R-:W2:Y:S04]  /*86a60*/  LDL.LU R244, [R1+0xff0] ;  /* 0x000ff00001f47983 */ /* 0x000ea80000300800 */
[----:B------:R1:W-:Y:S04]  /*86a70*/  STL.64 [R1+0x590], R8 ;  /* 0x0005900801007387 */ /* 0x0003e80000100a00 */
[----:B------:R3:W-:Y:S04]  /*86a80*/  STL.64 [R1+0x598], R10 ;  /* 0x0005980a01007387 */ /* 0x0007e80000100a00 */
[----:B------:R-:W2:Y:S04]  /*86a90*/  LDL.LU R245, [R1+0xff4] ;  /* 0x000ff40001f57983 */ /* 0x000ea80000300800 */
[----:B------:R-:W2:Y:S04]  /*86aa0*/  LDL.LU R246, [R1+0xff8] ;  /* 0x000ff80001f67983 */ /* 0x000ea80000300800 */
[----:B------:R-:W2:Y:S04]  /*86ab0*/  LDL.LU R247, [R1+0xffc] ;  /* 0x000ffc0001f77983 */ /* 0x000ea80000300800 */
[----:B-1----:R-:W4:Y:S04]  /*86ac0*/  LDL.LU R8, [R1+0x1000] ;  /* 0x0010000001087983 */ /* 0x002f280000300800 */
[----:B------:R-:W4:Y:S04]  /*86ad0*/  LDL.LU R9, [R1+0x1004] ;  /* 0x0010040001097983 */ /* 0x000f280000300800 */
[----:B---3--:R-:W4:Y:S04]  /*86ae0*/  LDL.LU R10, [R1+0x1008] ;  /* 0x00100800010a7983 */ /* 0x008f280000300800 */
[----:B------:R-:W4:Y:S04]  /*86af0*/  LDL.LU R11, [R1+0x100c] ;  /* 0x00100c00010b7983 */ /* 0x000f280000300800 */
        /* <DEDUP_REMOVED lines=85> */
[----:B------:R-:W-:Y:S01]  /*87050*/  HMMA.1688.F32.TF32 R200, R236, R52, R200 ;  /* 0x00000034ecc8723c */ /* 0x000fe200000810c8 */
[----:B------:R-:W-:Y:S04]  /*87060*/  LDS R236, [R252+0xc8200] ;  /* 0x0c820000fcec7984 */ /* 0x000fe80000000800 */
[----:B------:R-:W-:Y:S04]  /*87070*/  LDS R238, [R252+0xc9200] ;  /* 0x0c920000fcee7984 */ /* 0x000fe80000000800 */
[----:B------:R-:W-:Y:S04]  /*87080*/  LDS R237, [R3+0xc8200] ;  /* 0x0c82000003ed7984 */ /* 0x000fe80000000800 */
[----:B------:R-:W1:Y:S01]  /*87090*/  LDS R239, [R3+0xc9200] ;  /* 0x0c92000003ef7984 */ /* 0x000e620000000800 */
[C---:B--2---:R-:W-:Y:S08]  /*870a0*/  HMMA.1688.F32.TF32 R104, R232.reuse, R64, R104 ;  /* 0x00000040e868723c */ /* 0x044ff00000081068 */
[C---:B---3--:R-:W-:Y:S08]  /*870b0*/  HMMA.1688.F32.TF32 R128, R232.reuse, R80, R128 ;  /* 0x00000050e880723c */ /* 0x048ff00000081080 */
[C---:B----4-:R-:W-:Y:S08]  /*870c0*/  HMMA.1688.F32.TF32 R132, R232.reuse, R84, R132 ;  /* 0x00000054e884723c */ /* 0x050ff00000081084 */
[C---:B------:R-:W-:Y:S11]  /*870d0*/  HMMA.1688.F32.TF32 R124, R232.reuse, R76, R124 ;  /* 0x0000004ce87c723c */ /* 0x040ff6000008107c */
[----:B------:R-:W-:Y:S04]  /*870e0*/  @!UPT UIADD3 URZ, URZ, URZ, URZ ;  /* 0x0000003f3f3ff290 */ /* 0x000fe8000fffe03f */
[----:B------:R-:W-:Y:S04]  /*870f0*/  STL.64 [R1+0x580], R132 ;  /* 0x0005808401007387 */ /* 0x000fe80000100a00 */
[----:B------:R-:W-:Y:S04]  /*87100*/  STL.64 [R1+0x588], R134 ;  /* 0x0005888601007387 */ /* 0x000fe80000100a00 */
        /* <DEDUP_REMOVED lines=13> */
[----:B------:R-:W-:Y:S02]  /*871e0*/  STL.64 [R1+0x538], R118 ;  /* 0x0005387601007387 */ /* 0x000fe40000100a00 */
[C---:B------:R-:W-:Y:S08]  /*871f0*/  HMMA.1688.F32.TF32 R112, R232.reuse, R40, R108 ;  /* 0x00000028e870723c */ /* 0x040ff0000008106c */
[C---:B------:R-:W-:Y:S07]  /*87200*/  HMMA.1688.F32.TF32 R108, R232.reuse, R44, R144 ;  /* 0x0000002ce86c723c */ /* 0x040fee0000081090 */
[----:B------:R-:W-:Y:S01]  /*87210*/  STL.64 [R1+0x520], R104 ;  /* 0x0005206801007387 */ /* 0x000fe20000100a00 */
[C---:B------:R-:W-:Y:S03]  /*87220*/  HMMA.1688.F32.TF32 R96, R232.reuse, R72, R96 ;  /* 0x00000048e860723c */ /* 0x040fe60000081060 */
[----:B------:R2:W-:Y:S05]  /*87230*/  STL.64 [R1+0x528], R106 ;  /* 0x0005286a01007387 */ /* 0x0005ea0000100a00 */
[----:B--2---:R-:W-:Y:S01]  /*87240*/  HMMA.1688.F32.TF32 R104, R232, R48, R140 ;  /* 0x00000030e868723c */ /* 0x004fe2000008108c */
        /* <DEDUP_REMOVED lines=13> */
[C---:B--2---:R-:W-:Y:S08]  /*87320*/  HMMA.1688.F32.TF32 R96, R236.reuse, R52, R68 ;  /* 0x00000034ec60723c */ /* 0x044ff00000081044 */
        /* <DEDUP_REMOVED lines=15> */
[C---:B--2---:R-:W-:Y:S08]  /*87420*/  HMMA.1688.F32.TF32 R24, R236.reuse, R76, R16 ;  /* 0x0000004cec18723c */ /* 0x044ff00000081010 */
        /* <DEDUP_REMOVED lines=22> */
[----:B---3--:R-:W3:Y:S04]  /*87590*/  LDL.LU R8, [R1+0x860] ;  /* 0x0008600001087983 */ /* 0x008ee80000300800 */
[----:B------:R-:W3:Y:S04]  /*875a0*/  LDL.LU R9, [R1+0x864] ;  /* 0x0008640001097983 */ /* 0x000ee80000300800 */
[----:B----4-:R-:W3:Y:S04]  /*875b0*/  LDL.LU R10, [R1+0x868] ;  /* 0x00086800010a7983 */ /* 0x010ee80000300800 */
[----:B------:R-:W3:Y:S04]  /*875c0*/  LDL.LU R11, [R1+0x86c] ;  /* 0x00086c00010b7983 */ /* 0x000ee80000300800 */
[----:B------:R-:W1:Y:S04]  /*875d0*/  LDL.LU R20, [R1+0x800] ;  /* 0x0008000001147983 */ /* 0x000e680000300800 */
[----:B------:R-:W1:Y:S04]  /*875e0*/  LDL.LU R21, [R1+0x804] ;  /* 0x0008040001157983 */ /* 0x000e680000300800 */
[----:B------:R-:W1:Y:S04]  /*875f0*/  LDL.LU R22, [R1+0x808] ;  /* 0x0008080001167983 */ /* 0x000e680000300800 */
[----:B------:R-:W1:Y:S04]  /*87600*/  LDL.LU R23, [R1+0x80c] ;  /* 0x00080c0001177983 */ /* 0x000e680000300800 */
        /* <DEDUP_REMOVED lines=99> */
[----:B------:R-:W-:Y:S08]  /*87c40*/  HMMA.1688.F32.TF32 R132, R240, R32, R132 ;  /* 0x00000020f084723c */ /* 0x000ff00000081084 */
[C---:B------:R-:W-:Y:S08]  /*87c50*/  HMMA.1688.F32.TF32 R136, R236.reuse, R72, R136 ;  /* 0x00000048ec88723c */ /* 0x040ff00000081088 */
[C---:B------:R-:W-:Y:S08]  /*87c60*/  HMMA.1688.F32.TF32 R148, R236.reuse, R40, R148 ;  /* 0x00000028ec94723c */ /* 0x040ff00000081094 */
[C---:B------:R-:W-:Y:S11]  /*87c70*/  HMMA.1688.F32.TF32 R224, R236.reuse, R44, R224 ;  /* 0x0000002cece0723c */ /* 0x040ff600000810e0 */
[----:B------:R-:W-:Y:S04]  /*87c80*/  @!UPT UIADD3 URZ, URZ, URZ, URZ ;  /* 0x0000003f3f3ff290 */ /* 0x000fe8000fffe03f */
[----:B------:R-:W-:Y:S04]  /*87c90*/  STL.64 [R1+0x6b0], R148 ;  /* 0x0006b09401007387 */ /* 0x000fe80000100a00 */
[----:B------:R2:W-:Y:S02]  /*87ca0*/  STL.64 [R1+0x6b8], R150 ;  /* 0x0006b89601007387 */ /* 0x0005e40000100a00 */
[----:B--2---:R-:W-:Y:S08]  /*87cb0*/  HMMA.1688.F32.TF32 R148, R236, R48, R220 ;  /* 0x00000030ec94723c */ /* 0x004ff000000810dc */
[C---:B------:R-:W-:Y:S01]  /*87cc0*/  HMMA.1688.F32.TF32 R124, R240.reuse, R216, R124 ;  /* 0x000000d8f07c723c */ /* 0x040fe2000008107c */
[----:B------:R-:W-:Y:S04]  /*87cd0*/  STL.64 [R1+0x6c0], R224 ;  /* 0x0006c0e001007387 */ /* 0x000fe80000100a00 */
[----:B------:R-:W-:Y:S03]  /*87ce0*/  STL.64 [R1+0x6c8], R226 ;  /* 0x0006c8e201007387 */ /* 0x000fe60000100a00 */
[C---:B------:R-:W-:Y:S01]  /*87cf0*/  HMMA.1688.F32.TF32 R120, R240.reuse, R88, R120 ;  /* 0x00000058f078723c */ /* 0x040fe20000081078 */
[----:B------:R-:W-:Y:S04]  /*87d00*/  LDS R236, [R252+0xc8300] ;  /* 0x0c830000fcec7984 */ /* 0x000fe80000000800 */
[----:B------:R-:W-:Y:S04]  /*87d10*/  LDS R238, [R252+0xc9300] ;  /* 0x0c930000fcee7984 */ /* 0x000fe80000000800 */
        /* <DEDUP_REMOVED lines=15> */
[C---:B--2---:R-:W-:Y:S03]  /*87e10*/  HMMA.1688.F32.TF32 R104, R240.reuse, R80, R112 ;  /* 0x00000050f068723c */ /* 0x044fe60000081070 */
[----:B------:R-:W-:Y:S04]  /*87e20*/  STL.64 [R1+0x730], R120 ;  /* 0x0007307801007387 */ /* 0x000fe80000100a00 */
[----:B------:R-:W-:Y:S01]  /*87e30*/  STL.64 [R1+0x738], R122 ;  /* 0x0007387a01007387 */ /* 0x000fe20000100a00 */
[C---:B------:R-:W-:Y:S03]  /*87e40*/  HMMA.1688.F32.TF32 R112, R240.reuse, R76, R108 ;  /* 0x0000004cf070723c */ /* 0x040fe6000008106c */
[----:B------:R-:W-:Y:S04]  /*87e50*/  STL.64 [R1+0x740], R116 ;  /* 0x0007407401007387 */ /* 0x000fe80000100a00 */
[----:B------:R-:W-:Y:S01]  /*87e60*/  STL.64 [R1+0x748], R118 ;  /* 0x0007487601007387 */ /* 0x000fe20000100a00 */
[C---:B------:R-:W-:Y:S07]  /*87e70*/  HMMA.1688.F32.TF32 R108, R240.reuse, R64, R144 ;  /* 0x00000040f06c723c */ /* 0x040fee0000081090 */
[----:B------:R-:W-:Y:S04]  /*87e80*/  STL.64 [R1+0x750], R104 ;  /* 0x0007506801007387 */ /* 0x000fe80000100a00 */
[----:B------:R2:W-:Y:S02]  /*87e90*/  STL.64 [R1+0x758], R106 ;  /* 0x0007586a01007387 */ /* 0x0005e40000100a00 */
[C---:B--2---:R-:W-:Y:S02]  /*87ea0*/  HMMA.1688.F32.TF32 R104, R240.reuse, R60, R140 ;  /* 0x0000003cf068723c */ /* 0x044fe4000008108c */
[----:B------:R-:W-:Y:S04]  /*87eb0*/  STL.64 [R1+0x760], R112 ;  /* 0x0007607001007387 */ /* 0x000fe80000100a00 */
[----:B------:R-:W-:Y:S04]  /*87ec0*/  STL.64 [R1+0x768], R114 ;  /* 0x0007687201007387 */ /* 0x000fe80000100a00 */
[----:B------:R-:W-:Y:S04]  /*87ed0*/  STL.64 [R1+0x770], R108 ;  /* 0x0007706c01007387 */ /* 0x000fe80000100a00 */
[----:B------:R2:W-:Y:S09]  /*87ee0*/  STL.64 [R1+0x778], R110 ;  /* 0x0007786e01007387 */ /* 0x0005f20000100a00 */
[----:B------:R-:W-:Y:S01]  /*87ef0*/  STL.64 [R1+0x7f0], R104 ;  /* 0x0007f06801007387 */ /* 0x000fe20000100a00 */
[C---:B--2---:R-:W-:Y:S03]  /*87f00*/  HMMA.1688.F32.TF32 R108, R240.reuse, R36, R212 ;  /* 0x00000024f06c723c */ /* 0x044fe600000810d4 */
[----:B------:R2:W-:Y:S04]  /*87f10*/  STL.64 [R1+0x7f8], R106 ;  /* 0x0007f86a01007387 */ /* 0x0005e80000100a00 */
[----:B------:R-:W-:Y:S04]  /*87f20*/  STL.64 [R1+0x7e0], R96 ;  /* 0x0007e06001007387 */ /* 0x000fe80000100a00 */
[----:B------:R3:W-:Y:S01]  /*87f30*/  STL.64 [R1+0x7e8], R98 ;  /* 0x0007e86201007387 */ /* 0x0007e20000100a00 */
[C---:B--2---:R-:W-:Y:S08]  /*87f40*/  HMMA.1688.F32.TF32 R104, R240.reuse, R40, R68 ;  /* 0x00000028f068723c */ /* 0x044ff00000081044 */
[C---:B---3--:R-:W-:Y:S08]  /*87f50*/  HMMA.1688.F32.TF32 R96, R240.reuse, R44, R28 ;  /* 0x0000002cf060723c */ /* 0x048ff0000008101c */
[C---:B------:R-:W-:Y:S08]  /*87f60*/  HMMA.1688.F32.TF32 R68, R240.reuse, R48, R24 ;  /* 0x00000030f044723c */ /* 0x040ff00000081018 */
[----:B------:R-:W-:Y:S08]  /*87f70*/  HMMA.1688.F32.TF32 R28, R240, R72, R188 ;  /* 0x00000048f01c723c */ /* 0x000ff000000810bc */
[C---:B-1----:R-:W-:Y:S08]  /*87f80*/  HMMA.1688.F32.TF32 R20, R232.reuse, R52, R20 ;  /* 0x00000034e814723c */ /* 0x042ff00000081014 */
[C---:B------:R-:W-:Y:S01]  /*87f90*/  HMMA.1688.F32.TF32 R16, R232.reuse, R216, R16 ;  /* 0x000000d8e810723c */ /* 0x040fe20000081010 */
        /* <DEDUP_REMOVED lines=127> */
[C---:B------:R-:W-:Y:S11]  /*88790*/  HMMA.1688.F32.TF32 R120, R232.reuse, R36, R120 ;  /* 0x00000024e878723c */ /* 0x040ff60000081078 */
[----:B------:R-:W-:Y:S04]  /*887a0*/  @!UPT UIADD3 URZ, URZ, URZ, URZ ;  /* 0x0000003f3f3ff290 */ /* 0x000fe8000fffe03f */
[----:B------:R-:W-:Y:S04]  /*887b0*/  STL.64 [R1+0x880], R132 ;  /* 0x0008808401007387 */ /* 0x000fe80000100a00 */
[----:B------:R-:W-:Y:S04]  /*887c0*/  STL.64 [R1+0x888], R134 ;  /* 0x0008888601007387 */ /* 0x000fe80000100a00 */
[----:B------:R-:W-:Y:S04]  /*887d0*/  STL.64 [R1+0x870], R128 ;  /* 0x0008708001007387 */ /* 0x000fe80000100a00 */
[----:B------:R4:W-:Y:S02]  /*887e0*/  STL.64 [R1+0x878], R130 ;  /* 0x0008788201007387 */ /* 0x0009e40000100a00 */
[C---:B----4-:R-:W-:Y:S08]  /*887f0*/  HMMA.1688.F32.TF32 R128, R232.reuse, R60, R124 ;  /* 0x0000003ce880723c */ /* 0x050ff0000008107c */
[C---:B------:R-:W-:Y:S08]  /*88800*/  HMMA.1688.F32.TF32 R124, R232.reuse, R56, R104 ;  /* 0x00000038e87c723c */ /* 0x040ff00000081068 */
[C---:B------:R-:W-:Y:S07]  /*88810*/  HMMA.1688.F32.TF32 R104, R232.reuse, R40, R116 ;  /* 0x00000028e868723c */ /* 0x040fee0000081074 */
        /* <DEDUP_REMOVED lines=9> */
[----:B------:R2:W-:Y:S02]  /*888b0*/  STL.64 [R1+0x838], R106 ;  /* 0x0008386a01007387 */ /* 0x0005e40000100a00 */
[----:B--2---:R-:W-:Y:S02]  /*888c0*/  HMMA.1688.F32.TF32 R104, R232, R72, R144 ;  /* 0x00000048e868723c */ /* 0x004fe40000081090 */
        /* <DEDUP_REMOVED lines=12> */
[----:B------:R-:W2:Y:S01]  /*88990*/  LDS R235, [R54+0xc9300] ;  /* 0x0c93000036eb7984 */ /* 0x000ea20000000800 */
        /* <DEDUP_REMOVED lines=36> */
[----:B------:R-:W-:Y:S04]  /*88be0*/  STL.64 [R1+0x9f0], R12 ;  /* 0x0009f00c01007387 */ /* 0x000fe80000100a00 */
[----:B------:R-:W-:Y:S04]  /*88bf0*/  STL.64 [R1+0x9f8], R14 ;  /* 0x0009f80e01007387 */ /* 0x000fe80000100a00 */
[----:B------:R1:W-:Y:S04]  /*88c00*/  STL.64 [R1+0xcc0], R8 ;  /* 0x000cc00801007387 */ /* 0x0003e80000100a00 */
[----:B------:R4:W-:Y:S04]  /*88c10*/  STL.64 [R1+0xcc8], R10 ;  /* 0x000cc80a01007387 */ /* 0x0009e80000100a00 */
[----:B------:R-:W3:Y:S04]  /*88c20*/  LDL.LU R245, [R1+0xa54] ;  /* 0x000a540001f57983 */ /* 0x000ee80000300800 */
[----:B------:R-:W3:Y:S04]  /*88c30*/  LDL.LU R246, [R1+0xa58] ;  /* 0x000a580001f67983 */ /* 0x000ee80000300800 */
[----:B------:R-:W3:Y:S04]  /*88c40*/  LDL.LU R247, [R1+0xa5c] ;  /* 0x000a5c0001f77983 */ /* 0x000ee80000300800 */
[----:B-1----:R-:W2:Y:S04]  /*88c50*/  LDL.LU R8, [R1+0xa60] ;  /* 0x000a600001087983 */ /* 0x002ea80000300800 */
[----:B------:R-:W2:Y:S04]  /*88c60*/  LDL.LU R9, [R1+0xa64] ;  /* 0x000a640001097983 */ /* 0x000ea80000300800 */
[----:B----4-:R-:W4:Y:S04]  /*88c70*/  LDL.LU R10, [R1+0xa68] ;  /* 0x000a6800010a7983 */ /* 0x010f280000300800 */
        /* <DEDUP_REMOVED lines=105> */
[----:B------:R-:W-:Y:S08]  /*89310*/  HMMA.1688.F32.TF32 R136, R236, R52, R136 ;  /* 0x00000034ec88723c */ /* 0x000ff00000081088 */
[C---:B------:R-:W-:Y:S08]  /*89320*/  HMMA.1688.F32.TF32 R148, R240.reuse, R48, R148 ;  /* 0x00000030f094723c */ /* 0x040ff00000081094 */
[----:B------:R-:W-:Y:S08]  /*89330*/  HMMA.1688.F32.TF32 R240, R240, R72, R224 ;  /* 0x00000048f0f0723c */ /* 0x000ff000000810e0 */
[C---:B------:R-:W-:Y:S07]  /*89340*/  HMMA.1688.F32.TF32 R220, R236.reuse, R32, R220 ;  /* 0x00000020ecdc723c */ /* 0x040fee00000810dc */
[----:B------:R-:W-:Y:S01]  /*89350*/  STL.64 [R1+0xd50], R148 ;  /* 0x000d509401007387 */ /* 0x000fe20000100a00 */
[C---:B------:R-:W-:Y:S03]  /*89360*/  HMMA.1688.F32.TF32 R124, R236.reuse, R88, R124 ;  /* 0x00000058ec7c723c */ /* 0x040fe6000008107c */
[----:B------:R1:W-:Y:S04]  /*89370*/  STL.64 [R1+0xd58], R150 ;  /* 0x000d589601007387 */ /* 0x0003e80000100a00 */
[----:B-1----:R-:W2:Y:S04]  /*89380*/  LDL.LU.64 R150, [R1+0x4e00] ;  /* 0x004e000001967983 */ /* 0x002ea80000300a00 */
[----:B------:R-:W2:Y:S04]  /*89390*/  LDL.LU.64 R148, [R1+0x4df8] ;  /* 0x004df80001947983 */ /* 0x000ea80000300a00 */
[----:B------:R-:W3:Y:S04]  /*893a0*/  LDL.LU.64 R226, [R1+0x4df0] ;  /* 0x004df00001e27983 */ /* 0x000ee80000300a00 */
[----:B------:R-:W3:Y:S04]  /*893b0*/  LDL.LU.64 R224, [R1+0x4de8] ;  /* 0x004de80001e07983 */ /* 0x000ee80000300a00 */
        /* <DEDUP_REMOVED lines=19> */
[----:B------:R-:W-:Y:S04]  /*894f0*/  STL.64 [R1+0xd10], R120 ;  /* 0x000d107801007387 */ /* 0x000fe80000100a00 */
[----:B------:R-:W-:Y:S01]  /*89500*/  STL.64 [R1+0xd18], R122 ;  /* 0x000d187a01007387 */ /* 0x000fe20000100a00 */
[C---:B------:R-:W-:Y:S03]  /*89510*/  HMMA.1688.F32.TF32 R112, R236.reuse, R60, R108 ;  /* 0x0000003cec70723c */ /* 0x040fe6000008106c */
[----:B------:R-:W-:Y:S04]  /*89520*/  STL.64 [R1+0xd00], R116 ;  /* 0x000d007401007387 */ /* 0x000fe80000100a00 */
[----:B------:R-:W-:Y:S01]  /*89530*/  STL.64 [R1+0xd08], R118 ;  /* 0x000d087601007387 */ /* 0x000fe20000100a00 */
[C---:B------:R-:W-:Y:S03]  /*89540*/  HMMA.1688.F32.TF32 R108, R236.reuse, R56, R144 ;  /* 0x00000038ec6c723c */ /* 0x040fe60000081090 */
[----:B------:R-:W-:Y:S04]  /*89550*/  LDS R241, [R3+0xc8380] ;  /* 0x0c83800003f17984 */ /* 0x000fe80000000800 */
[----:B------:R-:W1:Y:S04]  /*89560*/  LDS R243, [R3+0xc9380] ;  /* 0x0c93800003f37984 */ /* 0x000e680000000800 */
[----:B------:R-:W-:Y:S04]  /*89570*/  STL.64 [R1+0xcf0], R104 ;  /* 0x000cf06801007387 */ /* 0x000fe80000100a00 */
[----:B------:R4:W-:Y:S02]  /*89580*/  STL.64 [R1+0xcf8], R106 ;  /* 0x000cf86a01007387 */ /* 0x0009e40000100a00 */
[C---:B----4-:R-:W-:Y:S02]  /*89590*/  HMMA.1688.F32.TF32 R104, R236.reuse, R36, R140 ;  /* 0x00000024ec68723c */ /* 0x050fe4000008108c */
[----:B------:R-:W-:Y:S04]  /*895a0*/  STL.64 [R1+0xd70], R112 ;  /* 0x000d707001007387 */ /* 0x000fe80000100a00 */
[----:B------:R-:W-:Y:S04]  /*895b0*/  STL.64 [R1+0xd78], R114 ;  /* 0x000d787201007387 */ /* 0x000fe80000100a00 */
[----:B------:R-:W-:Y:S04]  /*895c0*/  STL.64 [R1+0xce0], R108 ;  /* 0x000ce06c01007387 */ /* 0x000fe80000100a00 */
[----:B------:R4:W-:Y:S09]  /*895d0*/  STL.64 [R1+0xce8], R110 ;  /* 0x000ce86e01007387 */ /* 0x0009f20000100a00 */
[----:B------:R-:W-:Y:S01]  /*895e0*/  STL.64 [R1+0xc70], R104 ;  /* 0x000c706801007387 */ /* 0x000fe20000100a00 */
[C---:B----4-:R-:W-:Y:S03]  /*895f0*/  HMMA.1688.F32.TF32 R108, R236.reuse, R44, R212 ;  /* 0x0000002cec6c723c */ /* 0x050fe600000810d4 */
[----:B------:R4:W-:Y:S04]  /*89600*/  STL.64 [R1+0xc78], R106 ;  /* 0x000c786a01007387 */ /* 0x0009e80000100a00 */
[----:B------:R-:W-:Y:S04]  /*89610*/  STL.64 [R1+0xc40], R96 ;  /* 0x000c406001007387 */ /* 0x000fe80000100a00 */
[----:B------:R1:W-:Y:S01]  /*89620*/  STL.64 [R1+0xc48], R98 ;  /* 0x000c486201007387 */ /* 0x0003e20000100a00 */
[C---:B----4-:R-:W-:Y:S08]  /*89630*/  HMMA.1688.F32.TF32 R104, R236.reuse, R48, R68 ;  /* 0x00000030ec68723c */ /* 0x050ff00000081044 */
[----:B-1----:R-:W-:Y:S08]  /*89640*/  HMMA.1688.F32.TF32 R96, R236, R72, R28 ;  /* 0x00000048ec60723c */ /* 0x002ff0000008101c */
[C---:B------:R-:W-:Y:S08]  /*89650*/  HMMA.1688.F32.TF32 R20, R232.reuse, R92, R20 ;  /* 0x0000005ce814723c */ /* 0x040ff00000081014 */
[C---:B------:R-:W-:Y:S01]  /*89660*/  HMMA.1688.F32.TF32 R16, R232.reuse, R88, R16 ;  /* 0x00000058e810723c */ /* 0x040fe20000081010 */
[----:B------:R-:W-:Y:S04]  /*89670*/  STL.64 [R1+0xc20], R108 ;  /* 0x000c206c01007387 */ /* 0x000fe80000100a00 */
[----:B------:R-:W-:Y:S03]  /*89680*/  LDS R237, [R54+0xc8380] ;  /* 0x0c83800036ed7984 */ /* 0x000fe60000000800 */
[C---:B------:R-:W-:Y:S01]  /*89690*/  HMMA.1688.F32.TF32 R68, R232.reuse, R32, R24 ;  /* 0x00000020e844723c */ /* 0x040fe20000081018 */
[----:B------:R-:W-:Y:S04]  /*896a0*/  LDS R239, [R54+0xc9380] ;  /* 0x0c93800036ef7984 */ /* 0x000fe80000000800 */
[----:B------:R-:W-:Y:S03]  /*896b0*/  LDS R236, [R103+0xc8380] ;  /* 0x0c83800067ec7984 */ /* 0x000fe60000000800 */
[C---:B------:R-:W-:Y:S01]  /*896c0*/  HMMA.1688.F32.TF32 R28, R232.reuse, R52, R188 ;  /* 0x00000034e81c723c */ /* 0x040fe200000810bc */
[----:B------:R-:W1:Y:S07]  /*896d0*/  LDS R238, [R103+0xc9380] ;  /* 0x0c93800067ee7984 */ /* 0x000e6e0000000800 */
        /* <DEDUP_REMOVED lines=20> */
[C---:B----4-:R-:W-:Y:S08]  /*89820*/  HMMA.1688.F32.TF32 R16, R232.reuse, R76, R244 ;  /* 0x0000004ce810723c */ /* 0x050ff000000810f4 */
[----:B-1----:R-:W-:Y:S01]  /*89830*/  HMMA.1688.F32.TF32 R12, R232, R64, R248 ;  /* 0x00000040e80c723c */ /* 0x002fe200000810f8 */
[----:B------:R1:W-:Y:S04]  /*89840*/  STL.64 [R1+0xb00], R8 ;  /* 0x000b000801007387 */ /* 0x0003e80000100a00 */
[----:B------:R4:W-:Y:S04]  /*89850*/  STL.64 [R1+0xb08], R10 ;  /* 0x000b080a01007387 */ /* 0x0009e80000100a00 */
[----:B-1----:R-:W2:Y:S06]  /*89860*/  LDL.LU R8, [R1+0xa00] ;  /* 0x000a000001087983 */ /* 0x002eac0000300800 */
[----:B------:R-:W-:Y:S04]  /*89870*/  STL.64 [R1+0xae0], R16 ;  /* 0x000ae01001007387 */ /* 0x000fe80000100a00 */
[----:B------:R-:W-:Y:S04]  /*89880*/  STL.64 [R1+0xae8], R18 ;  /* 0x000ae81201007387 */ /* 0x000fe80000100a00 */
[----:B------:R1:W-:Y:S04]  /*89890*/  STL.64 [R1+0xab0], R12 ;  /* 0x000ab00c01007387 */ /* 0x0003e80000100a00 */
[----:B------:R1:W-:Y:S04]  /*898a0*/  STL.64 [R1+0xab8], R14 ;  /* 0x000ab80e01007387 */ /* 0x0003e80000100a00 */
[----:B------:R-:W2:Y:S04]  /*898b0*/  LDL.LU R9, [R1+0xa04] ;  /* 0x000a040001097983 */ /* 0x000ea80000300800 */
[----:B----4-:R-:W2:Y:S04]  /*898c0*/  LDL.LU R10, [R1+0xa08] ;  /* 0x000a0800010a7983 */ /* 0x010ea80000300800 */
[----:B------:R-:W2:Y:S04]  /*898d0*/  LDL.LU R11, [R1+0xa0c] ;  /* 0x000a0c00010b7983 */ /* 0x000ea80000300800 */
[----:B-1----:R-:W4:Y:S04]  /*898e0*/  LDL.LU R12, [R1+0xa10] ;  /* 0x000a1000010c7983 */ /* 0x002f280000300800 */
        /* <DEDUP_REMOVED lines=95> */
[----:B--2---:R-:W-:Y:S08]  /*89ee0*/  HMMA.1688.F32.TF32 R20, R240, R48, R20 ;  /* 0x00000030f014723c */ /* 0x004ff00000081014 */
[C---:B----4-:R-:W-:Y:S08]  /*89ef0*/  HMMA.1688.F32.TF32 R12, R236.reuse, R32, R12 ;  /* 0x00000020ec0c723c */ /* 0x050ff0000008100c */
[----:B------:R-:W-:Y:S08]  /*89f00*/  HMMA.1688.F32.TF32 R8, R236, R52, R8 ;  /* 0x00000034ec08723c */ /* 0x000ff00000081008 */
[----:B---3--:R-:W-:Y:S08]  /*89f10*/  HMMA.1688.F32.TF32 R116, R240, R216, R116 ;  /* 0x000000d8f074723c */ /* 0x008ff00000081074 */
[C---:B------:R-:W-:Y:S08]  /*89f20*/  HMMA.1688.F32.TF32 R128, R232.reuse, R48, R128 ;  /* 0x00000030e880723c */ /* 0x040ff00000081080 */
[C---:B------:R-:W-:Y:S08]  /*89f30*/  HMMA.1688.F32.TF32 R132, R232.reuse, R44, R132 ;  /* 0x0000002ce884723c */ /* 0x040ff00000081084 */
[C---:B------:R-:W-:Y:S08]  /*89f40*/  HMMA.1688.F32.TF32 R136, R232.reuse, R40, R136 ;  /* 0x00000028e888723c */ /* 0x040ff00000081088 */
[C---:B------:R-:W-:Y:S08]  /*89f50*/  HMMA.1688.F32.TF32 R248, R232.reuse, R56, R248 ;  /* 0x00000038e8f8723c */ /* 0x040ff000000810f8 */
[C---:B------:R-:W-:Y:S08]  /*89f60*/  HMMA.1688.F32.TF32 R244, R232.reuse, R60, R244 ;  /* 0x0000003ce8f4723c */ /* 0x040ff000000810f4 */
[C---:B------:R-:W-:Y:S11]  /*89f70*/  HMMA.1688.F32.TF32 R220, R232.reuse, R36, R220 ;  /* 0x00000024e8dc723c */ /* 0x040ff600000810dc */
[----:B------:R-:W-:Y:S04]  /*89f80*/  @!UPT UIADD3 URZ, URZ, URZ, URZ ;  /* 0x0000003f3f3ff290 */ /* 0x000fe8000fffe03f */
[----:B------:R-:W-:Y:S01]  /*89f90*/  STL.64 [R1+0xaa0], R244 ;  /* 0x000aa0f401007387 */ /* 0x000fe20000100a00 */
[----:B------:R-:W-:Y:S03]  /*89fa0*/  HMMA.1688.F32.TF32 R124, R232, R72, R124 ;  /* 0x00000048e87c723c */ /* 0x000fe6000008107c */
[----:B------:R1:W-:Y:S04]  /*89fb0*/  STL.64 [R1+0xaa8], R246 ;  /* 0x000aa8f601007387 */ /* 0x0003e80000100a00 */
[----:B------:R-:W-:Y:S01]  /*89fc0*/  LDS R232, [R252+0xca000] ;  /* 0x0ca00000fce87984 */ /* 0x000fe20000000800 */
[C---:B------:R-:W-:Y:S03]  /*89fd0*/  HMMA.1688.F32.TF32 R120, R240.reuse, R52, R120 ;  /* 0x00000034f078723c */ /* 0x040fe60000081078 */
[----:B------:R-:W-:Y:S04]  /*89fe0*/  LDS R234, [R252+0xcb000] ;  /* 0x0cb00000fcea7984 */ /* 0x000fe80000000800 */
[----:B-1----:R-:W2:Y:S01]  /*89ff0*/  LDL.LU.64 R246, [R1+0x4de0] ;  /* 0x004de00001f67983 */ /* 0x002ea20000300a00 */
[C---:B------:R-:W-:Y:S03]  /*8a000*/  HMMA.1688.F32.TF32 R104, R240.reuse, R32, R104 ;  /* 0x00000020f068723c */ /* 0x040fe60000081068 */
[----:B------:R-:W2:Y:S04]  /*8a010*/  LDL.LU.64 R244, [R1+0x4dd8] ;  /* 0x004dd80001f47983 */ /* 0x000ea80000300a00 */
[----:B------:R-:W3:Y:S04]  /*8a020*/  LDL.LU R54, [R1+0x4dd0] ;  /* 0x004dd00001367983 */ /* 0x000ee80000300800 */
[----:B------:R-:W-:Y:S04]  /*8a030*/  STL.64 [R1+0xa90], R248 ;  /* 0x000a90f801007387 */ /* 0x000fe80000100a00 */
[----:B------:R1:W-:Y:S04]  /*8a040*/  STL.64 [R1+0xa98], R250 ;  /* 0x000a98fa01007387 */ /* 0x0003e80000100a00 */
[----:B------:R-:W-:Y:S04]  /*8a050*/  LDS R233, [R3+0xca000] ;  /* 0x0ca0000003e97984 */ /* 0x000fe80000000800 */
[----:B------:R-:W4:Y:S04]  /*8a060*/  LDS R235, [R3+0xcb000] ;  /* 0x0cb0000003eb7984 */ /* 0x000f280000000800 */
[----:B-1----:R-:W2:Y:S04]  /*8a070*/  LDL.LU.64 R250, [R1+0x4dc8] ;  /* 0x004dc80001fa7983 */ /* 0x002ea80000300a00 */
[----:B------:R-:W2:Y:S04]  /*8a080*/  LDL.LU.64 R248, [R1+0x4dc0] ;  /* 0x004dc00001f87983 */ /* 0x000ea80000300a00 */
        /* <DEDUP_REMOVED lines=12> */
[C---:B-1----:R-:W-:Y:S02]  /*8a150*/  HMMA.1688.F32.TF32 R104, R240.reuse, R92, R112 ;  /* 0x0000005cf068723c */ /* 0x042fe40000081070 */
[----:B------:R-:W-:Y:S04]  /*8a160*/  STL.64 [R1+0xac0], R120 ;  /* 0x000ac07801007387 */ /* 0x000fe80000100a00 */
[----:B------:R-:W-:Y:S02]  /*8a170*/  STL.64 [R1+0xac8], R122 ;  /* 0x000ac87a01007387 */ /* 0x000fe40000100a00 */
[C---:B------:R-:W-:Y:S02]  /*8a180*/  HMMA.1688.F32.TF32 R112, R240.reuse, R88, R108 ;  /* 0x00000058f070723c */ /* 0x040fe4000008106c */
[----:B------:R-:W-:Y:S04]  /*8a190*/  STL.64 [R1+0xad0], R116 ;  /* 0x000ad07401007387 */ /* 0x000fe80000100a00 */
[----:B------:R-:W-:Y:S02]  /*8a1a0*/  STL.64 [R1+0xad8], R118 ;  /* 0x000ad87601007387 */ /* 0x000fe40000100a00 */
[C---:B------:R-:W-:Y:S07]  /*8a1b0*/  HMMA.1688.F32.TF32 R108, R240.reuse, R84, R144 ;  /* 0x00000054f06c723c */ /* 0x040fee0000081090 */
[----:B------:R-:W-:Y:S01]  /*8a1c0*/  STL.64 [R1+0xaf0], R104 ;  /* 0x000af06801007387 */ /* 0x000fe20000100a00 */
[C---:B------:R-:W-:Y:S03]  /*8a1d0*/  HMMA.1688.F32.TF32 R96, R240.reuse, R76, R96 ;  /* 0x0000004cf060723c */ /* 0x040fe60000081060 */
[----:B------:R1:W-:Y:S05]  /*8a1e0*/  STL.64 [R1+0xaf8], R106 ;  /* 0x000af86a01007387 */ /* 0x0003ea0000100a00 */
[C---:B-1----:R-:W-:Y:S01]  /*8a1f0*/  HMMA.1688.F32.TF32 R104, R240.reuse, R80, R140 ;  /* 0x00000050f068723c */ /* 0x042fe2000008108c */
[----:B------:R-:W-:Y:S04]  /*8a200*/  STL.64 [R1+0xb10], R112 ;  /* 0x000b107001007387 */ /* 0x000fe80000100a00 */
[----:B------:R-:W-:Y:S04]  /*8a210*/  STL.64 [R1+0xb18], R114 ;  /* 0x000b187201007387 */ /* 0x000fe80000100a00 */
[----:B------:R-:W-:Y:S04]  /*8a220*/  STL.64 [R1+0xb40], R108 ;  /* 0x000b406c01007387 */ /* 0x000fe80000100a00 */
[----:B------:R1:W-:Y:S10]  /*8a230*/  STL.64 [R1+0xb48], R110 ;  /* 0x000b486e01007387 */ /* 0x0003f40000100a00 */
[----:B------:R-:W-:Y:S01]  /*8a240*/  STL.64 [R1+0xb60], R104 ;  /* 0x000b606801007387 */ /* 0x000fe20000100a00 */
[C---:B-1----:R-:W-:Y:S03]  /*8a250*/  HMMA.1688.F32.TF32 R108, R240.reuse, R64, R212 ;  /* 0x00000040f06c723c */ /* 0x042fe600000810d4 */
[----:B------:R1:W-:Y:S04]  /*8a260*/  STL.64 [R1+0xb68], R106 ;  /* 0x000b686a01007387 */ /* 0x0003e80000100a00 */
[----:B------:R-:W-:Y:S04]  /*8a270*/  STL.64 [R1+0xb80], R96 ;  /* 0x000b806001007387 */ /* 0x000fe80000100a00 */
[----:B------:R4:W-:Y:S01]  /*8a280*/  STL.64 [R1+0xb88], R98 ;  /* 0x000b886201007387 */ /* 0x0009e20000100a00 */
[C---:B-1----:R-:W-:Y:S08]  /*8a290*/  HMMA.1688.F32.TF32 R104, R240.reuse, R60, R68 ;  /* 0x0000003cf068723c */ /* 0x042ff00000081044 */
[C---:B----4-:R-:W-:Y:S08]  /*8a2a0*/  HMMA.1688.F32.TF32 R96, R240.reuse, R56, R28 ;  /* 0x00000038f060723c */ /* 0x050ff0000008101c */
        /* <DEDUP_REMOVED lines=17> */
[----:B------:R1:W-:Y:S04]  /*8a3c0*/  STL.64 [R1+0xcd8], R22 ;  /* 0x000cd81601007387 */ /* 0x0003e80000100a00 */
[----:B------:R2:W-:Y:S04]  /*8a3d0*/  STL.64 [R1+0xc50], R16 ;  /* 0x000c501001007387 */ /* 0x0005e80000100a00 */
[----:B------:R2:W-:Y:S04]  /*8a3e0*/  STL.64 [R1+0xc58], R18 ;  /* 0x000c581201007387 */ /* 0x0005e80000100a00 */
[----:B-1----:R-:W3:Y:S04]  /*8a3f0*/  LDL.LU R24, [R1+0x2c0] ;  /* 0x0002c00001187983 */ /* 0x002ee80000300800 */
[----:B------:R1:W-:Y:S04]  /*8a400*/  STL.64 [R1+0xa20], R12 ;  /* 0x000a200c01007387 */ /* 0x0003e80000100a00 */
[----:B------:R1:W-:Y:S04]  /*8a410*/  STL.64 [R1+0xa28], R14 ;  /* 0x000a280e01007387 */ /* 0x0003e80000100a00 */
[----:B------:R1:W-:Y:S04]  /*8a420*/  STL.64 [R1+0xa10], R8 ;  /* 0x000a100801007387 */ /* 0x0003e80000100a00 */
[----:B------:R1:W-:Y:S04]  /*8a430*/  STL.64 [R1+0xa18], R10 ;  /* 0x000a180a01007387 */ /* 0x0003e80000100a00 */
[----:B------:R-:W3:Y:S04]  /*8a440*/  LDL.LU R25, [R1+0x2c4] ;  /* 0x0002c40001197983 */ /* 0x000ee80000300800 */
[----:B----4-:R-:W4:Y:S04]  /*8a450*/  LDL.LU R26, [R1+0x2c8] ;  /* 0x0002c800011a7983 */ /* 0x010f280000300800 */
[----:B------:R-:W4:Y:S04]  /*8a460*/  LDL.LU R27, [R1+0x2cc] ;  /* 0x0002cc00011b7983 */ /* 0x000f280000300800 */
        /* <DEDUP_REMOVED lines=40> */
[----:B------:R-:W-:Y:S04]  /*8a6f0*/  LDS R240, [R252+0xca080] ;  /* 0x0ca08000fcf07984 */ /* 0x000fe80000000800 */
[----:B------:R-:W-:Y:S04]  /*8a700*/  LDS R242, [R252+0xcb080] ;  /* 0x0cb08000fcf27984 */ /* 0x000fe80000000800 */
[----:B------:R-:W-:Y:S04]  /*8a710*/  LDS R241, [R3+0xca080] ;  /* 0x0ca0800003f17984 */ /* 0x000fe80000000800 */
[----:B------:R-:W-:Y:S01]  /*8a720*/  LDS R243, [R3+0xcb080] ;  /* 0x0cb0800003f37984 */ /* 0x000fe20000000800 */
[C---:B---3--:R-:W-:Y:S08]  /*8a730*/  HMMA.1688.F32.TF32 R104, R236.reuse, R92, R212 ;  /* 0x0000005cec68723c */ /* 0x048ff000000810d4 */
[C---:B----4-:R-:W-:Y:S08]  /*8a740*/  HMMA.1688.F32.TF32 R108, R236.reuse, R216, R96 ;  /* 0x000000d8ec6c723c */ /* 0x050ff00000081060 */
[C---:B------:R-:W-:Y:S11]  /*8a750*/  HMMA.1688.F32.TF32 R96, R236.reuse, R88, R184 ;  /* 0x00000058ec60723c */ /* 0x040ff600000810b8 */
[----:B------:R-:W-:Y:S04]  /*8a760*/  @!UPT UIADD3 URZ, URZ, URZ, URZ ;  /* 0x0000003f3f3ff290 */ /* 0x000fe8000fffe03f */
[----:B------:R-:W-:Y:S04]  /*8a770*/  STL.64 [R1+0xa00], R108 ;  /* 0x000a006c01007387 */ /* 0x000fe80000100a00 */
[----:B------:R-:W-:Y:S04]  /*8a780*/  STL.64 [R1+0xa08], R110 ;  /* 0x000a086e01007387 */ /* 0x000fe80000100a00 */
[----:B------:R-:W3:Y:S04]  /*8a790*/  LDL.LU R184, [R1+0x100] ;  /* 0x0001000001b87983 */ /* 0x000ee80000300800 */
[----:B------:R-:W-:Y:S04]  /*8a7a0*/  STL.64 [R1+0x9e0], R104 ;  /* 0x0009e06801007387 */ /* 0x000fe80000100a00 */
[----:B------:R-:W-:Y:S04]  /*8a7b0*/  STL.64 [R1+0x9e8], R106 ;  /* 0x0009e86a01007387 */ /* 0x000fe80000100a00 */
[----:B------:R-:W-:Y:S04]  /*8a7c0*/  STL.64 [R1+0x9c0], R96 ;  /* 0x0009c06001007387 */ /* 0x000fe80000100a00 */
[----:B------:R1:W-:Y:S04]  /*8a7d0*/  STL.64 [R1+0x9c8], R98 ;  /* 0x0009c86201007387 */ /* 0x0003e80000100a00 */
[----:B------:R-:W3:Y:S04]  /*8a7e0*/  LDL.LU R185, [R1+0x104] ;  /* 0x0001040001b97983 */ /* 0x000ee80000300800 */
[----:B------:R-:W3:Y:S01]  /*8a7f0*/  LDL.LU R186, [R1+0x108] ;  /* 0x0001080001ba7983 */ /* 0x000ee20000300800 */
[C---:B-1----:R-:W-:Y:S03]  /*8a800*/  HMMA.1688.F32.TF32 R96, R236.reuse, R84, R20 ;  /* 0x00000054ec60723c */ /* 0x042fe60000081014 */
[----:B------:R-:W3:Y:S04]  /*8a810*/  LDL.LU R187, [R1+0x10c] ;  /* 0x00010c0001bb7983 */ /* 0x000ee80000300800 */
[----:B------:R-:W4:Y:S11]  /*8a820*/  LDL.LU R20, [R1+0x80] ;  /* 0x0000800001147983 */ /* 0x000f360000300800 */
[----:B------:R-:W-:Y:S05]  /*8a830*/  @!UPT UIADD3 URZ, URZ, URZ, URZ ;  /* 0x0000003f3f3ff290 */ /* 0x000fea000fffe03f */
[----:B------:R-:W-:Y:S04]  /*8a840*/  STL.64 [R1+0x9a0], R96 ;  /* 0x0009a06001007387 */ /* 0x000fe80000100a00 */
[----:B------:R2:W-:Y:S04]  /*8a850*/  STL.64 [R1+0x9a8], R98 ;  /* 0x0009a86201007387 */ /* 0x0005e80000100a00 */
[----:B------:R-:W4:Y:S04]  /*8a860*/  LDL.LU R21, [R1+0x84] ;  /* 0x0000840001157983 */ /* 0x000f280000300800 */
[----:B------:R-:W4:Y:S01]  /*8a870*/  LDL.LU R22, [R1+0x88] ;  /* 0x0000880001167983 */ /* 0x000f220000300800 */
[C---:B--2---:R-:W-:Y:S03]  /*8a880*/  HMMA.1688.F32.TF32 R96, R236.reuse, R80, R16 ;  /* 0x00000050ec60723c */ /* 0x044fe60000081010 */
[----:B------:R-:W4:Y:S04]  /*8a890*/  LDL.LU R23, [R1+0x8c] ;  /* 0x00008c0001177983 */ /* 0x000f280000300800 */
[----:B------:R-:W2:Y:S11]  /*8a8a0*/  LDL.LU R16, [R1+0x20] ;  /* 0x0000200001107983 */ /* 0x000eb60000300800 */
[----:B------:R-:W-:Y:S05]  /*8a8b0*/  @!UPT UIADD3 URZ, URZ, URZ, URZ ;  /* 0x0000003f3f3ff290 */ /* 0x000fea000fffe03f */
[----:B------:R-:W-:Y:S04]  /*8a8c0*/  STL.64 [R1+0x920], R96 ;  /* 0x0009206001007387 */ /* 0x000fe80000100a00 */
[----:B------:R1:W-:Y:S04]  /*8a8d0*/  STL.64 [R1+0x928], R98 ;  /* 0x0009286201007387 */ /* 0x0003e80000100a00 */
[----:B------:R-:W2:Y:S04]  /*8a8e0*/  LDL.LU R17, [R1+0x24] ;  /* 0x0000240001117983 */ /* 0x000ea80000300800 */
[----:B------:R-:W2:Y:S01]  /*8a8f0*/  LDL.LU R18, [R1+0x28] ;  /* 0x0000280001127983 */ /* 0x000ea20000300800 */
[C---:B-1----:R-:W-:Y:S03]  /*8a900*/  HMMA.1688.F32.TF32 R96, R236.reuse, R76, R12 ;  /* 0x0000004cec60723c */ /* 0x042fe6000008100c */
[----:B------:R-:W2:Y:S04]  /*8a910*/  LDL.LU R19, [R1+0x2c] ;  /* 0x00002c0001137983 */ /* 0x000ea80000300800 */
[----:B------:R-:W2:Y:S11]  /*8a920*/  LDL.LU R12, [R1+0x10] ;  /* 0x00001000010c7983 */ /* 0x000eb60000300800 */
[----:B------:R-:W-:Y:S05]  /*8a930*/  @!UPT UIADD3 URZ, URZ, URZ, URZ ;  /* 0x0000003f3f3ff290 */ /* 0x000fea000fffe03f */
[----:B------:R-:W-:Y:S04]  /*8a940*/  STL.64 [R1+0x5f0], R96 ;  /* 0x0005f06001007387 */ /* 0x000fe80000100a00 */
[----:B------:R1:W-:Y:S01]  /*8a950*/  STL.64 [R1+0x5f8], R98 ;  /* 0x0005f86201007387 */ /* 0x0003e20000100a00 */
[----:B------:R-:W-:Y:S01]  /*8a960*/  IMAD.MOV.U32 R14, RZ, RZ, R54 ;  /* 0x000000ffff0e7224 */ /* 0x000fe200078e0036 */
[----:B------:R-:W-:Y:S02]  /*8a970*/  MOV R15, R55 ;  /* 0x00000037000f7202 */ /* 0x000fe40000000f00 */
[----:B------:R-:W2:Y:S04]  /*8a980*/  LDL.LU R13, [R1+0x14] ;  /* 0x00001400010d7983 */ /* 0x000ea80000300800 */
[----:B------:R-:W2:Y:S01]  /*8a990*/  LDL.LU R54, [R1+0x4dbc] ;  /* 0x004dbc0001367983 */ /* 0x000ea20000300800 */
[----:B-1----:R-:W-:Y:S03]  /*8a9a0*/  HMMA.1688.F32.TF32 R96, R236, R64, R8 ;  /* 0x00000040ec60723c */ /* 0x002fe60000081008 */
[----:B------:R-:W2:Y:S04]  /*8a9b0*/  LDL.LU R55, [R1+0x4db8] ;  /* 0x004db80001377983 */ /* 0x000ea80000300800 */
[----:B------:R-:W-:-:S02]  /*8a9c0*/  IMAD.MOV.U32 R8, RZ, RZ, R34 ;  /* 0x000000ffff087224 */ /* 0x000fc400078e0022 */
[----:B------:R-:W2:Y:S01]  /*8a9d0*/  LDL.LU R34, [R1+0x4db4] ;  /* 0x004db40001227983 */ /* 0x000ea20000300800 */
[----:B------:R-:W-:Y:S11]  /*8a9e0*/  IMAD.MOV.U32 R9, RZ, RZ, R35 ;  /* 0x000000ffff097224 */ /* 0x000ff600078e0023 */
[----:B------:R-:W-:Y:S02]  /*8a9f0*/  @!UPT UIADD3 URZ, URZ, URZ, URZ ;  /* 0x0000003f3f3ff290 */ /* 0x000fe4000fffe03f */
[----:B------:R-:W-:Y:S04]  /*8aa00*/  STL.64 [R1+0x320], R96 ;  /* 0x0003206001007387 */ /* 0x000fe80000100a00 */
[----:B------:R1:W-:Y:S04]  /*8aa10*/  STL.64 [R1+0x328], R98 ;  /* 0x0003286201007387 */ /* 0x0003e80000100a00 */
[----:B------:R-:W2:Y:S01]  /*8aa20*/  LDL.LU R35, [R1+0x4db0] ;  /* 0x004db00001237983 */ /* 0x000ea20000300800 */
[C---:B-1----:R-:W-:Y:S08]  /*8aa30*/  HMMA.1688.F32.TF32 R96, R236.reuse, R60, R68 ;  /* 0x0000003cec60723c */ /* 0x042ff00000081044 */
[C---:B------:R-:W-:Y:S08]  /*8aa40*/  HMMA.1688.F32.TF32 R68, R236.reuse, R56, R28 ;  /* 0x00000038ec44723c */ /* 0x040ff0000008101c */
[C---:B------:R-:W-:Y:S08]  /*8aa50*/  HMMA.1688.F32.TF32 R28, R236.reuse, R36, R24 ;  /* 0x00000024ec1c723c */ /* 0x040ff00000081018 */
[----:B------:R-:W-:Y:S01]  /*8aa60*/  HMMA.1688.F32.TF32 R24, R236, R40, R188 ;  /* 0x00000028ec18723c */ /* 0x000fe200000810bc */
[----:B------:R-:W-:Y:S01]  /*8aa70*/  IMAD.MOV.U32 R11, RZ, RZ, R0 ;  /* 0x000000ffff0b7224 */ /* 0x000fe200078e0000 */
[----:B------:R-:W-:Y:S04]  /*8aa80*/  STL.64 [R1+0x300], R96 ;  /* 0x0003006001007387 */ /* 0x000fe80000100a00 */
[----:B------:R-:W-:Y:S04]  /*8aa90*/  STL.64 [R1+0x308], R98 ;  /* 0x0003086201007387 */ /* 0x000fe80000100a00 */
[----:B------:R-:W-:Y:S04]  /*8aaa0*/  STL.64 [R1+0x2e0], R68 ;  /* 0x0002e04401007387 */ /* 0x000fe80000100a00 */
[----:B------:R-:W-:Y:S04]  /*8aab0*/  STL.64 [R1+0x2e8], R70 ;  /* 0x0002e84601007387 */ /* 0x000fe80000100a00 */
[----:B------:R-:W-:Y:S06]  /*8aac0*/  STL.64 [R1+0xd60], R28 ;  /* 0x000d601c01007387 */ /* 0x000fec0000100a00 */
[----:B------:R-:W-:Y:S01]  /*8aad0*/  MOV R0, R24 ;  /* 0x0000001800007202 */ /* 0x000fe20000000f00 */
[----:B------:R-:W-:Y:S01]  /*8aae0*/  STL.64 [R1+0xd68], R30 ;  /* 0x000d681e01007387 */ /* 0x000fe20000100a00 */
[----:B------:R-:W-:-:S02]  /*8aaf0*/  IMAD.MOV.U32 R217, RZ, RZ, R25 ;  /* 0x000000ffffd97224 */ /* 0x000fc400078e0019 */
[----:B------:R-:W-:Y:S01]  /*8ab00*/  IMAD.MOV.U32 R216, RZ, RZ, R26 ;  /* 0x000000ffffd87224 */ /* 0x000fe200078e001a */
[----:B------:R1:W-:Y:S01]  /*8ab10*/  STL [R1+0x4b78], R0 ;  /* 0x004b780001007387 */ /* 0x0003e20000100800 */
[----:B------:R-:W-:-:S03]  /*8ab20*/  IMAD.MOV.U32 R89, RZ, RZ, R27 ;  /* 0x000000ffff597224 */ /* 0x000fc600078e001b */
[----:B-1----:R-:W2:Y:S01]  /*8ab30*/  LDL R0, [R1+0xb34] ;  /* 0x000b340001007983 */ /* 0x002ea20000100800 */
[C---:B---3--:R-:W-:Y:S08]  /*8ab40*/  HMMA.1688.F32.TF32 R24, R236.reuse, R44, R184 ;  /* 0x0000002cec18723c */ /* 0x048ff000000810b8 */
[C---:B----4-:R-:W-:Y:S08]  /*8ab50*/  HMMA.1688.F32.TF32 R20, R236.reuse, R48, R20 ;  /* 0x00000030ec14723c */ /* 0x050ff00000081014 */
[----:B--2---:R-:W-:Y:S11]  /*8ab60*/  HMMA.1688.F32.TF32 R16, R236, R72, R16 ;  /* 0x00000048ec10723c */ /* 0x004ff60000081010 */
[----:B------:R-:W-:Y:S05]  /*8ab70*/  @!UPT UIADD3 URZ, URZ, URZ, URZ ;  /* 0x0000003f3f3ff290 */ /* 0x000fea000fffe03f */
[----:B------:R-:W-:Y:S01]  /*8ab80*/  IMAD.MOV.U32 R37, RZ, RZ, R20 ;  /* 0x000000ffff257224 */ /* 0x000fe200078e0014 */
[----:B------:R-:W-:Y:S01]  /*8ab90*/  MOV R33, R22 ;  /* 0x0000001600217202 */ /* 0x000fe20000000f00 */
[----:B------:R-:W-:Y:S01]  /*8aba0*/  IMAD.MOV.U32 R36, RZ, RZ, R21 ;  /* 0x000000ffff247224 */ /* 0x000fe200078e0015 */
[----:B------:R-:W-:Y:S05]  /*8abb0*/  HMMA.1688.F32.TF32 R12, R232, R34, R12 ;  /* 0x00000022e80c723c */ /* 0x000fea000008100c */
[----:B------:R-:W-:Y:S01]  /*8abc0*/  IMAD.MOV.U32 R60, RZ, RZ, R16 ;  /* 0x000000ffff3c7224 */ /* 0x000fe200078e0010 */
[----:B------:R-:W-:Y:S01]  /*8abd0*/  MOV R65, R25 ;  /* 0x0000001900417202 */ /* 0x000fe20000000f00 */
[----:B------:R-:W-:-:S02]  /*8abe0*/  IMAD.MOV.U32 R57, RZ, RZ, R17 ;  /* 0x000000ffff397224 */ /* 0x000fc400078e0011 */
[----:B------:R-:W-:Y:S02]  /*8abf0*/  IMAD.MOV.U32 R188, RZ, RZ, R78 ;  /* 0x000000ffffbc7224 */ /* 0x000fe400078e004e */
[----:B------:R-:W-:Y:S02]  /*8ac00*/  IMAD.MOV.U32 R189, RZ, RZ, R218 ;  /* 0x000000ffffbd7224 */ /* 0x000fe400078e00da */
[----:B------:R-:W-:Y:S02]  /*8ac10*/  IMAD.MOV.U32 R190, RZ, RZ, R219 ;  /* 0x000000ffffbe7224 */ /* 0x000fe400078e00db */
[----:B------:R-:W-:Y:S01]  /*8ac20*/  IMAD.MOV.U32 R10, RZ, RZ, R2 ;  /* 0x000000ffff0a7224 */ /* 0x000fe200078e0002 */
[----:B------:R-:W-:Y:S01]  /*8ac30*/  MOV R191, R79 ;  /* 0x0000004f00bf7202 */ /* 0x000fe20000000f00 */
[----:B------:R-:W-:Y:S01]  /*8ac40*/  IMAD.MOV.U32 R16, RZ, RZ, R43 ;  /* 0x000000ffff107224 */ /* 0x000fe200078e002b */
[----:B------:R-:W-:Y:S01]  /*8ac50*/  MOV R40, R19 ;  /* 0x0000001300287202 */ /* 0x000fe20000000f00 */
[----:B------:R-:W-:Y:S01]  /*8ac60*/  IMAD.MOV.U32 R41, RZ, RZ, R18 ;  /* 0x000000ffff297224 */ /* 0x000fe200078e0012 */
[----:B------:R-:W-:Y:S01]  /*8ac70*/  MOV R18, R47 ;  /* 0x0000002f00127202 */ /* 0x000fe20000000f00 */
[----:B------:R-:W-:Y:S01]  /*8ac80*/  IMAD.MOV.U32 R17, RZ, RZ, R42 ;  /* 0x000000ffff117224 */ /* 0x000fe200078e002a */
[----:B------:R-:W-:Y:S01]  /*8ac90*/  LDS R236, [R103+0xca000] ;  /* 0x0ca0000067ec7984 */ /* 0x000fe20000000800 */
[----:B------:R-:W-:-:S02]  /*8aca0*/  IMAD.MOV.U32 R32, RZ, RZ, R23 ;  /* 0x000000ffff207224 */ /* 0x000fc400078e0017 */
[----:B------:R-:W-:Y:S01]  /*8acb0*/  IMAD.MOV.U32 R88, RZ, RZ, R24 ;  /* 0x000000ffff587224 */ /* 0x000fe200078e0018 */
[----:B------:R-:W-:Y:S01]  /*8acc0*/  LDS R238, [R103+0xcb000] ;  /* 0x0cb0000067ee7984 */ /* 0x000fe20000000800 */
[----:B------:R-:W-:Y:S02]  /*8acd0*/  IMAD.MOV.U32 R56, RZ, RZ, R12 ;  /* 0x000000ffff387224 */ /* 0x000fe400078e000c */
[----:B------:R-:W-:Y:S01]  /*8ace0*/  IMAD.MOV.U32 R53, RZ, RZ, R13 ;  /* 0x000000ffff357224 */ /* 0x000fe200078e000d */
[----:B------:R-:W-:Y:S01]  /*8acf0*/  MOV R13, R66 ;  /* 0x00000042000d7202 */ /* 0x000fe20000000f00 */
[----:B------:R-:W-:Y:S02]  /*8ad00*/  IMAD.MOV.U32 R12, RZ, RZ, R67 ;  /* 0x000000ffff0c7224 */ /* 0x000fe400078e0043 */
[----:B------:R-:W-:Y:S01]  /*8ad10*/  IMAD.MOV.U32 R45, RZ, RZ, R14 ;  /* 0x000000ffff2d7224 */ /* 0x000fe200078e000e */
[----:B------:R-:W2:Y:S01]  /*8ad20*/  LDL.LU R67, [R1+0x4dac] ;  /* 0x004dac0001437983 */ /* 0x000ea20000300800 */
[----:B------:R-:W-:-:S02]  /*8ad30*/  IMAD.MOV.U32 R44, RZ, RZ, R15 ;  /* 0x000000ffff2c7224 */ /* 0x000fc400078e000f */
[----:B------:R-:W-:Y:S01]  /*8ad40*/  IMAD.MOV.U32 R14, RZ, RZ, R63 ;  /* 0x000000ffff0e7224 */ /* 0x000fe200078e003f */
[----:B------:R-:W3:Y:S01]  /*8ad50*/  LDL.LU R66, [R1+0x4da8] ;  /* 0x004da80001427983 */ /* 0x000ee20000300800 */
[----:B------:R-:W-:-:S03]  /*8ad60*/  IMAD.MOV.U32 R15, RZ, RZ, R62 ;  /* 0x000000ffff0f7224 */ /* 0x000fc600078e003e */
[----:B------:R-:W4:Y:S01]  /*8ad70*/  LDL.LU R63, [R1+0x4da4] ;  /* 0x004da400013f7983 */ /* 0x000f220000300800 */
        /* <DEDUP_REMOVED lines=8> */
[----:B------:R-:W-:-:S03]  /*8ae00*/  MOV R23, R38 ;  /* 0x0000002600177202 */ /* 0x000fc60000000f00 */
[----:B------:R-:W4:Y:S04]  /*8ae10*/  LDL.LU R46, [R1+0x4d90] ;  /* 0x004d9000012e7983 */ /* 0x000f280000300800 */
[----:B------:R-:W4:Y:S04]  /*8ae20*/  LDL.LU R59, [R1+0x4d8c] ;  /* 0x004d8c00013b7983 */ /* 0x000f280000300800 */
[----:B------:R-:W4:Y:S04]  /*8ae30*/  LDL.LU R58, [R1+0x4d88] ;  /* 0x004d8800013a7983 */ /* 0x000f280000300800 */
[----:B------:R-:W4:Y:S04]  /*8ae40*/  LDL.LU R39, [R1+0x4d84] ;  /* 0x004d840001277983 */ /* 0x000f280000300800 */
[----:B------:R-:W4:Y:S01]  /*8ae50*/  LDL.LU R38, [R1+0x4d80] ;  /* 0x004d800001267983 */ /* 0x000f220000300800 */
[----:B------:R-:W-:-:S02]  /*8ae60*/  IMAD.MOV.U32 R24, RZ, RZ, R248 ;  /* 0x000000ffff187224 */ /* 0x000fc400078e00f8 */
[----:B------:R-:W-:Y:S01]  /*8ae70*/  IMAD.MOV.U32 R64, RZ, RZ, R26 ;  /* 0x000000ffff407224 */ /* 0x000fe200078e001a */
[----:B------:R-:W4:Y:S01]  /*8ae80*/  LDL.LU R248, [R1+0x4d7c] ;  /* 0x004d7c0001f87983 */ /* 0x000f220000300800 */
[----:B------:R-:W-:Y:S02]  /*8ae90*/  IMAD.MOV.U32 R25, RZ, RZ, R249 ;  /* 0x000000ffff197224 */ /* 0x000fe400078e00f9 */
[----:B------:R-:W-:Y:S01]  /*8aea0*/  IMAD.MOV.U32 R61, RZ, RZ, R27 ;  /* 0x000000ffff3d7224 */ /* 0x000fe200078e001b */
[----:B------:R-:W4:Y:S01]  /*8aeb0*/  LDL.LU R249, [R1+0x4d78] ;  /* 0x004d780001f97983 */ /* 0x000f220000300800 */
[----:B------:R-:W-:Y:S02]  /*8aec0*/  IMAD.MOV.U32 R26, RZ, RZ, R250 ;  /* 0x000000ffff1a7224 */ /* 0x000fe400078e00fa */
[----:B------:R-:W-:Y:S01]  /*8aed0*/  IMAD.MOV.U32 R27, RZ, RZ, R251 ;  /* 0x000000ffff1b7224 */ /* 0x000fe200078e00fb */
[----:B------:R-:W4:Y:S04]  /*8aee0*/  LDL.LU R250, [R1+0x4d74] ;  /* 0x004d740001fa7983 */ /* 0x000f280000300800 */
[----:B------:R-:W4:Y:S04]  /*8aef0*/  LDL.LU R251, [R1+0x4d70] ;  /* 0x004d700001fb7983 */ /* 0x000f280000300800 */
[----:B------:R-:W4:Y:S04]  /*8af00*/  LDL.LU R96, [R1+0x70] ;  /* 0x0000700001607983 */ /* 0x000f280000300800 */
[----:B------:R-:W4:Y:S04]  /*8af10*/  LDL.LU R97, [R1+0x74] ;  /* 0x0000740001617983 */ /* 0x000f280000300800 */
[----:B------:R-:W4:Y:S04]  /*8af20*/  LDL.LU R98, [R1+0x78] ;  /* 0x0000780001627983 */ /* 0x000f280000300800 */
[----:B------:R-:W4:Y:S01]  /*8af30*/  LDL.LU R99, [R1+0x7c] ;  /* 0x00007c0001637983 */ /* 0x000f220000300800 */
[----:B------:R-:W-:-:S02]  /*8af40*/  IMAD.MOV.U32 R184, RZ, RZ, R82 ;  /* 0x000000ffffb87224 */ /* 0x000fc400078e0052 */
[----:B------:R-:W-:Y:S01]  /*8af50*/  IMAD.MOV.U32 R185, RZ, RZ, R83 ;  /* 0x000000ffffb97224 */ /* 0x000fe200078e0053 */
[----:B------:R-:W-:Y:S01]  /*8af60*/  LDS R237, [R0+0xca000] ;  /* 0x0ca0000000ed7984 */ /* 0x000fe20000000800 */
[----:B------:R-:W-:Y:S02]  /*8af70*/  IMAD.MOV.U32 R186, RZ, RZ, R94 ;  /* 0x000000ffffba7224 */ /* 0x000fe400078e005e */
[----:B------:R-:W-:Y:S01]  /*8af80*/  IMAD.MOV.U32 R187, RZ, RZ, R95 ;  /* 0x000000ffffbb7224 */ /* 0x000fe200078e005f */
[----:B------:R-:W1:Y:S01]  /*8af90*/  LDS R239, [R0+0xcb000] ;  /* 0x0cb0000000ef7984 */ /* 0x000e620000000800 */
[----:B--2---:R-:W-:Y:S01]  /*8afa0*/  IMAD.MOV.U32 R31, RZ, RZ, R67 ;  /* 0x000000ffff1f7224 */ /* 0x004fe200078e0043 */
[----:B---3--:R-:W-:Y:S01]  /*8afb0*/  MOV R30, R66 ;  /* 0x00000042001e7202 */ /* 0x008fe20000000f00 */
[----:B----4-:R-:W-:Y:S02]  /*8afc0*/  IMAD.MOV.U32 R29, RZ, RZ, R63 ;  /* 0x000000ffff1d7224 */ /* 0x010fe400078e003f */
[----:B------:R-:W-:-:S02]  /*8afd0*/  IMAD.MOV.U32 R71, RZ, RZ, R43 ;  /* 0x000000ffff477224 */ /* 0x000fc400078e002b */
[----:B------:R-:W-:Y:S02]  /*8afe0*/  IMAD.MOV.U32 R70, RZ, RZ, R42 ;  /* 0x000000ffff467224 */ /* 0x000fe400078e002a */
[----:B------:R-:W-:Y:S01]  /*8aff0*/  IMAD.MOV.U32 R69, RZ, RZ, R47 ;  /* 0x000000ffff457224 */ /* 0x000fe200078e002f */
[----:B------:R-:W-:Y:S02]  /*8b000*/  MOV R68, R46 ;  /* 0x0000002e00447202 */ /* 0x000fe40000000f00 */
[----:B------:R-:W2:Y:S04]  /*8b010*/  LDL.LU R46, [R1+0x4d6c] ;  /* 0x004d6c00012e7983 */ /* 0x000ea80000300800 */
[----:B------:R-:W2:Y:S04]  /*8b020*/  LDL.LU R47, [R1+0x4d68] ;  /* 0x004d6800012f7983 */ /* 0x000ea80000300800 */
[----:B------:R-:W3:Y:S01]  /*8b030*/  LDL.LU R42, [R1+0x4d64] ;  /* 0x004d6400012a7983 */ /* 0x000ee20000300800 */
[----:B------:R-:W-:Y:S01]  /*8b040*/  IMAD.MOV.U32 R214, RZ, RZ, R58 ;  /* 0x000000ffffd67224 */ /* 0x000fe200078e003a */
[----:B------:R-:W-:-:S02]  /*8b050*/  MOV R213, R39 ;  /* 0x0000002700d57202 */ /* 0x000fc40000000f00 */
[----:B------:R-:W3:Y:S01]  /*8b060*/  LDL.LU R43, [R1+0x4d60] ;  /* 0x004d6000012b7983 */ /* 0x000ee20000300800 */
[----:B------:R-:W-:-:S03]  /*8b070*/  IMAD.MOV.U32 R212, RZ, RZ, R38 ;  /* 0x000000ffffd47224 */ /* 0x000fc600078e0026 */
        /* <DEDUP_REMOVED lines=14> */
[----:B------:R-:W3:Y:S04]  /*8b160*/  LDL.LU R79, [R1+0x4d30] ;  /* 0x004d3000014f7983 */ /* 0x000ee80000300800 */
[----:B------:R-:W3:Y:S04]  /*8b170*/  LDL.LU R82, [R1+0x4d2c] ;  /* 0x004d2c0001527983 */ /* 0x000ee80000300800 */
[----:B------:R-:W3:Y:S04]  /*8b180*/  LDL.LU R83, [R1+0x4d28] ;  /* 0x004d280001537983 */ /* 0x000ee80000300800 */
[----:B------:R-:W3:Y:S04]  /*8b190*/  LDL.LU R94, [R1+0x4d24] ;  /* 0x004d2400015e7983 */ /* 0x000ee80000300800 */
[----:B------:R-:W3:Y:S05]  /*8b1a0*/  LDL.LU R95, [R1+0x4d20] ;  /* 0x004d2000015f7983 */ /* 0x000eea0000300800 */
[----:B------:R-:W-:Y:S01]  /*8b1b0*/  MOV R52, R8 ;  /* 0x0000000800347202 */ /* 0x000fe20000000f00 */
[----:B------:R-:W-:-:S02]  /*8b1c0*/  IMAD.MOV.U32 R49, RZ, RZ, R9 ;  /* 0x000000ffff317224 */ /* 0x000fc400078e0009 */
[----:B------:R-:W-:Y:S02]  /*8b1d0*/  IMAD.MOV.U32 R48, RZ, RZ, R10 ;  /* 0x000000ffff307224 */ /* 0x000fe400078e000a */
[----:B------:R-:W-:Y:S02]  /*8b1e0*/  IMAD.MOV.U32 R2, RZ, RZ, R11 ;  /* 0x000000ffff027224 */ /* 0x000fe400078e000b */
[----:B--2---:R-:W-:Y:S11]  /*8b1f0*/  HMMA.1688.F32.TF32 R8, R232, R218, R248 ;  /* 0x000000dae808723c */ /* 0x004ff600000810f8 */
[----:B------:R-:W-:Y:S11]  /*8b200*/  @!UPT UIADD3 URZ, URZ, URZ, URZ ;  /* 0x0000003f3f3ff290 */ /* 0x000ff6000fffe03f */
[----:B------:R-:W-:Y:S02]  /*8b210*/  @!UPT UIADD3 URZ, URZ, URZ, URZ ;  /* 0x0000003f3f3ff290 */ /* 0x000fe4000fffe03f */
[----:B------:R-:W-:Y:S01]  /*8b220*/  MOV R85, R8 ;  /* 0x0000000800557202 */ /* 0x000fe20000000f00 */
[----:B------:R-:W-:Y:S01]  /*8b230*/  IMAD.MOV.U32 R84, RZ, RZ, R9 ;  /* 0x000000ffff547224 */ /* 0x000fe200078e0009 */
[----:B------:R-:W-:Y:S01]  /*8b240*/  MOV R9, R90 ;  /* 0x0000005a00097202 */ /* 0x000fe20000000f00 */
[----:B------:R-:W-:Y:S02]  /*8b250*/  IMAD.MOV.U32 R8, RZ, RZ, R86 ;  /* 0x000000ffff087224 */ /* 0x000fe400078e0056 */
[----:B------:R-:W-:Y:S01]  /*8b260*/  IMAD.MOV.U32 R81, RZ, RZ, R10 ;  /* 0x000000ffff517224 */ /* 0x000fe200078e000a */
[----:B------:R-:W2:Y:S01]  /*8b270*/  LDL.LU R86, [R1+0x4d1c] ;  /* 0x004d1c0001567983 */ /* 0x000ea20000300800 */
[----:B------:R-:W-:-:S03]  /*8b280*/  IMAD.MOV.U32 R10, RZ, RZ, R91 ;  /* 0x000000ffff0a7224 */ /* 0x000fc600078e005b */
[----:B------:R-:W2:Y:S04]  /*8b290*/  LDL.LU R90, [R1+0x4d18] ;  /* 0x004d1800015a7983 */ /* 0x000ea80000300800 */
[----:B------:R-:W2:Y:S01]  /*8b2a0*/  LDL.LU R91, [R1+0x4d14] ;  /* 0x004d1400015b7983 */ /* 0x000ea20000300800 */
[----:B------:R-:W-:Y:S02]  /*8b2b0*/  IMAD.MOV.U32 R80, RZ, RZ, R11 ;  /* 0x000000ffff507224 */ /* 0x000fe400078e000b */
[----:B------:R-:W-:Y:S02]  /*8b2c0*/  IMAD.MOV.U32 R11, RZ, RZ, R87 ;  /* 0x000000ffff0b7224 */ /* 0x000fe400078e0057 */
[----:B------:R-:W2:Y:S01]  /*8b2d0*/  LDL.LU R87, [R1+0x4d10] ;  /* 0x004d100001577983 */ /* 0x000ea20000300800 */
[C---:B---3--:R-:W-:Y:S11]  /*8b2e0*/  HMMA.1688.F32.TF32 R96, R232.reuse, R94, R96 ;  /* 0x0000005ee860723c */ /* 0x048ff60000081060 */
[----:B------:R-:W-:Y:S11]  /*8b2f0*/  @!UPT UIADD3 URZ, URZ, URZ, URZ ;  /* 0x0000003f3f3ff290 */ /* 0x000ff6000fffe03f */
[----:B------:R-:W-:Y:S02]  /*8b300*/  @!UPT UIADD3 URZ, URZ, URZ, URZ ;  /* 0x0000003f3f3ff290 */ /* 0x000fe4000fffe03f */
[----:B------:R-:W-:Y:S01]  /*8b310*/  IMAD.MOV.U32 R77, RZ, RZ, R96 ;  /* 0x000000ffff4d7224 */ /* 0x000fe200078e0060 */
[----:B------:R-:W-:Y:S01]  /*8b320*/  MOV R73, R98 ;  /* 0x0000006200497202 */ /* 0x000fe20000000f00 */
[----:B------:R-:W-:Y:S02]  /*8b330*/  IMAD.MOV.U32 R76, RZ, RZ, R97 ;  /* 0x000000ffff4c7224 */ /* 0x000fe400078e0061 */
[----:B------:R-:W-:Y:S01]  /*8b340*/  IMAD.MOV.U32 R72, RZ, RZ, R99 ;  /* 0x000000ffff487224 */ /* 0x000fe200078e0063 */
[C---:B----4-:R-:W-:Y:S08]  /*8b350*/  HMMA.1688.F32.TF32 R20, R232.reuse, R38, R20 ;  /* 0x00000026e814723c */ /* 0x050ff00000081014 */
[C---:B------:R-:W-:Y:S08]  /*8b360*/  HMMA.1688.F32.TF32 R16, R232.reuse, R42, R16 ;  /* 0x0000002ae810723c */ /* 0x040ff00000081010 */
[----:B------:R-:W-:Y:S01]  /*8b370*/  HMMA.1688.F32.TF32 R12, R232, R46, R12 ;  /* 0x0000002ee80c723c */ /* 0x000fe2000008100c */
[----:B------:R-:W-:-:S02]  /*8b380*/  IMAD.MOV.U32 R250, RZ, RZ, R74 ;  /* 0x000000fffffa7224 */ /* 0x000fc400078e004a */
[----:B------:R-:W-:-:S05]  /*8b390*/  IMAD.MOV.U32 R251, RZ, RZ, R75 ;  /* 0x000000fffffb7224 */ /* 0x000fca00078e004b */
[C---:B--2---:R-:W-:Y:S11]  /*8b3a0*/  HMMA.1688.F32.TF32 R96, R232.reuse, R90, R212 ;  /* 0x0000005ae860723c */ /* 0x044ff600000810d4 */
[----:B------:R-:W-:Y:S11]  /*8b3b0*/  @!UPT UIADD3 URZ, URZ, URZ, URZ ;  /* 0x0000003f3f3ff290 */ /* 0x000ff6000fffe03f */
[----:B------:R-:W-:Y:S01]  /*8b3c0*/  @!UPT UIADD3 URZ, URZ, URZ, URZ ;  /* 0x0000003f3f3ff290 */ /* 0x000fe2000fffe03f */
[----:B------:R2:W-:Y:S01]  /*8b3d0*/  STL.64 [R1+0xfe0], R96 ;  /* 0x000fe06001007387 */ /* 0x0005e20000100a00 */
[----:B------:R-:W-:Y:S02]  /*8b3e0*/  IMAD.MOV.U32 R93, RZ, RZ, R98 ;  /* 0x000000ffff5d7224 */ /* 0x000fe400078e0062 */
[----:B------:R-:W-:Y:S02]  /*8b3f0*/  IMAD.MOV.U32 R92, RZ, RZ, R99 ;  /* 0x000000ffff5c7224 */ /* 0x000fe400078e0063 */
        /* <DEDUP_REMOVED lines=13> */
[C---:B---3--:R-:W-:Y:S01]  /*8b4d0*/  HMMA.1688.F32.TF32 R24, R232.reuse, R58, R184 ;  /* 0x0000003ae818723c */ /* 0x048fe200000810b8 */
[----:B------:R-:W-:Y:S01]  /*8b4e0*/  IMAD.MOV.U32 R245, RZ, RZ, R50 ;  /* 0x000000fffff57224 */ /* 0x000fe200078e0032 */
[----:B------:R-:W-:Y:S11]  /*8b4f0*/  MOV R246, R51 ;  /* 0x0000003300f67202 */ /* 0x000ff60000000f00 */
[----:B------:R-:W-:Y:S02]  /*8b500*/  @!UPT UIADD3 URZ, URZ, URZ, URZ ;  /* 0x0000003f3f3ff290 */ /* 0x000fe4000fffe03f */
        /* <DEDUP_REMOVED lines=13> */
[----:B------:R-:W4:Y:S04]  /*8b5e0*/  LDL.LU R247, [R1+0x12c] ;  /* 0x00012c0001f77983 */ /* 0x000f280000300800 */
[----:B------:R-:W4:Y:S04]  /*8b5f0*/  LDL.LU R248, [R1+0x110] ;  /* 0x0001100001f87983 */ /* 0x000f280000300800 */
[----:B------:R-:W4:Y:S04]  /*8b600*/  LDL.LU R249, [R1+0x114] ;  /* 0x0001140001f97983 */ /* 0x000f280000300800 */
[----:B------:R-:W4:Y:S04]  /*8b610*/  LDL.LU R74, [R1+0x4d04] ;  /* 0x004d0400014a7983 */ /* 0x000f280000300800 */
[----:B------:R-:W4:Y:S04]  /*8b620*/  LDL.LU R75, [R1+0x4d00] ;  /* 0x004d0000014b7983 */ /* 0x000f280000300800 */
[----:B---3--:R-:W3:Y:S01]  /*8b630*/  LDL.LU R12, [R1+0x150] ;  /* 0x00015000010c7983 */ /* 0x008ee20000300800 */
[----:B--2---:R-:W-:Y:S01]  /*8b640*/  HMMA.1688.F32.TF32 R8, R232, R50, R8 ;  /* 0x00000032e808723c */ /* 0x004fe20000081008 */
[----:B----4-:R-:W-:Y:S11]  /*8b650*/  IMAD.MOV.U32 R19, RZ, RZ, R74 ;  /* 0x000000ffff137224 */ /* 0x010ff600078e004a */
[----:B------:R-:W-:Y:S11]  /*8b660*/  @!UPT UIADD3 URZ, URZ, URZ, URZ ;  /* 0x0000003f3f3ff290 */ /* 0x000ff6000fffe03f */
[----:B------:R2:W-:Y:S04]  /*8b670*/  STL.64 [R1+0x1470], R8 ;  /* 0x0014700801007387 */ /* 0x0005e80000100a00 */
[----:B------:R4:W-:Y:S04]  /*8b680*/  STL.64 [R1+0x1478], R10 ;  /* 0x0014780a01007387 */ /* 0x0009e80000100a00 */
[----:B------:R-:W3:Y:S01]  /*8b690*/  LDL.LU R13, [R1+0x154] ;  /* 0x00015400010d7983 */ /* 0x000ee20000300800 */
[----:B------:R-:W-:-:S03]  /*8b6a0*/  IMAD.MOV.U32 R18, RZ, RZ, R75 ;  /* 0x000000ffff127224 */ /* 0x000fc600078e004b */
[----:B------:R-:W3:Y:S04]  /*8b6b0*/  LDL.LU R14, [R1+0x158] ;  /* 0x00015800010e7983 */ /* 0x000ee80000300800 */
[----:B------:R-:W3:Y:S04]  /*8b6c0*/  LDL.LU R15, [R1+0x15c] ;  /* 0x00015c00010f7983 */ /* 0x000ee80000300800 */
        /* <DEDUP_REMOVED lines=80> */
[----:B---3--:R-:W-:-:S03]  /*8bbd0*/  MOV R185, R74 ;  /* 0x0000004a00b97202 */ /* 0x008fc60000000f00 */
[----:B------:R-:W2:Y:S04]  /*8bbe0*/  LDL.LU R191, [R1+0x19c] ;  /* 0x00019c0001bf7983 */ /* 0x000ea80000300800 */
[----:B------:R-:W3:Y:S04]  /*8bbf0*/  LDL.LU R184, [R1+0x180] ;  /* 0x0001800001b87983 */ /* 0x000ee80000300800 */
[----:B------:R-:W2:Y:S04]  /*8bc00*/  LDL.LU R74, [R1+0x4cf4] ;  /* 0x004cf400014a7983 */ /* 0x000ea80000300800 */
[----:B------:R-:W2:Y:S04]  /*8bc10*/  LDL.LU R75, [R1+0x4cf0] ;  /* 0x004cf000014b7983 */ /* 0x000ea80000300800 */
[----:B------:R-:W3:Y:S04]  /*8bc20*/  LDL.LU R187, [R1+0x18c] ;  /* 0x00018c0001bb7983 */ /* 0x000ee80000300800 */
[----:B------:R-:W3:Y:S04]  /*8bc30*/  LDL.LU R8, [R1+0x140] ;  /* 0x0001400001087983 */ /* 0x000ee80000300800 */
[----:B------:R-:W3:Y:S04]  /*8bc40*/  LDL.LU R9, [R1+0x144] ;  /* 0x0001440001097983 */ /* 0x000ee80000300800 */
[----:B----4-:R-:W4:Y:S04]  /*8bc50*/  LDL.LU R10, [R1+0x148] ;  /* 0x00014800010a7983 */ /* 0x010f280000300800 */
[----:B------:R-:W4:Y:S01]  /*8bc60*/  LDL.LU R11, [R1+0x14c] ;  /* 0x00014c00010b7983 */ /* 0x000f220000300800 */
[C---:B-1----:R-:W-:Y:S08]  /*8bc70*/  HMMA.1688.F32.TF32 R28, R236.reuse, R50, R28 ;  /* 0x00000032ec1c723c */ /* 0x042ff0000008101c */
        /* <DEDUP_REMOVED lines=13> */
[----:B--2---:R-:W-:Y:S01]  /*8bd50*/  HMMA.1688.F32.TF32 R232, R232, R74, R220 ;  /* 0x0000004ae8e8723c */ /* 0x004fe200000810dc */
[----:B------:R-:W2:Y:S04]  /*8bd60*/  LDL.LU.64 R222, [R1+0x4ce8] ;  /* 0x004ce80001de7983 */ /* 0x000ea80000300a00 */
[----:B------:R-:W2:Y:S11]  /*8bd70*/  LDL.LU.64 R220, [R1+0x4ce0] ;  /* 0x004ce00001dc7983 */ /* 0x000eb60000300a00 */
[----:B------:R-:W-:Y:S07]  /*8bd80*/  @!UPT UIADD3 URZ, URZ, URZ, URZ ;  /* 0x0000003f3f3ff290 */ /* 0x000fee000fffe03f */
[----:B------:R-:W-:Y:S04]  /*8bd90*/  STL.64 [R1+0xf90], R232 ;  /* 0x000f90e801007387 */ /* 0x000fe80000100a00 */
[----:B------:R-:W-:Y:S04]  /*8bda0*/  STL.64 [R1+0xf98], R234 ;  /* 0x000f98ea01007387 */ /* 0x000fe80000100a00 */
[----:B------:R-:W-:Y:S04]  /*8bdb0*/  STL.64 [R1+0x1460], R136 ;  /* 0x0014608801007387 */ /* 0x000fe80000100a00 */
[----:B------:R1:W-:Y:S01]  /*8bdc0*/  STL.64 [R1+0x1468], R138 ;  /* 0x0014688a01007387 */ /* 0x0003e20000100a00 */
[----:B------:R-:W-:Y:S03]  /*8bdd0*/  HMMA.1688.F32.TF32 R68, R236, R46, R68 ;  /* 0x0000002eec44723c */ /* 0x000fe60000081044 */
[----:B------:R-:W-:Y:S04]  /*8bde0*/  LDS R232, [R103+0xca080] ;  /* 0x0ca0800067e87984 */ /* 0x000fe80000000800 */
[----:B------:R-:W-:Y:S04]  /*8bdf0*/  LDS R234, [R103+0xcb080] ;  /* 0x0cb0800067ea7984 */ /* 0x000fe80000000800 */
[----:B-1----:R-:W2:Y:S04]  /*8be00*/  LDL.LU.64 R138, [R1+0x4cd8] ;  /* 0x004cd800018a7983 */ /* 0x002ea80000300a00 */
[----:B------:R-:W2:Y:S04]  /*8be10*/  LDL.LU.64 R136, [R1+0x4cd0] ;  /* 0x004cd00001887983 */ /* 0x000ea80000300a00 */
[----:B------:R-:W-:Y:S04]  /*8be20*/  STL.64 [R1+0x1450], R132 ;  /* 0x0014508401007387 */ /* 0x000fe80000100a00 */
[----:B------:R1:W-:Y:S01]  /*8be30*/  STL.64 [R1+0x1458], R134 ;  /* 0x0014588601007387 */ /* 0x0003e20000100a00 */
[----:B------:R-:W-:Y:S03]  /*8be40*/  HMMA.1688.F32.TF32 R188, R240, R34, R188 ;  /* 0x00000022f0bc723c */ /* 0x000fe600000810bc */
        /* <DEDUP_REMOVED lines=39> */
[C---:B---3--:R-:W-:Y:S03]  /*8c0c0*/  HMMA.1688.F32.TF32 R184, R240.reuse, R54, R184 ;  /* 0x00000036f0b8723c */ /* 0x048fe600000810b8 */
[----:B-1----:R-:W3:Y:S04]  /*8c0d0*/  LDL.LU.64 R142, [R1+0x4c38] ;  /* 0x004c3800018e7983 */ /* 0x002ee80000300a00 */
[----:B------:R-:W3:Y:S04]  /*8c0e0*/  LDL.LU.64 R140, [R1+0x4c30] ;  /* 0x004c3000018c7983 */ /* 0x000ee80000300a00 */
        /* <DEDUP_REMOVED lines=17> */
[C---:B----4-:R-:W-:Y:S03]  /*8c200*/  HMMA.1688.F32.TF32 R8, R240.reuse, R86, R8 ;  /* 0x00000056f008723c */ /* 0x050fe60000081008 */
[----:B-1----:R-:W2:Y:S04]  /*8c210*/  LDL.LU.64 R30, [R1+0x4bf8] ;  /* 0x004bf800011e7983 */ /* 0x002ea80000300a00 */
[----:B------:R-:W2:Y:S04]  /*8c220*/  LDL.LU.64 R28, [R1+0x4bf0] ;  /* 0x004bf000011c7983 */ /* 0x000ea80000300a00 */
[----:B------:R-:W4:Y:S04]  /*8c230*/  LDL.LU.64 R26, [R1+0x4be8] ;  /* 0x004be800011a7983 */ /* 0x000f280000300a00 */
[----:B------:R-:W4:Y:S04]  /*8c240*/  LDL.LU.64 R24, [R1+0x4be0] ;  /* 0x004be00001187983 */ /* 0x000f280000300a00 */
[----:B------:R1:W-:Y:S04]  /*8c250*/  STL.64 [R1+0xf80], R236 ;  /* 0x000f80ec01007387 */ /* 0x0003e80000100a00 */
[----:B------:R1:W-:Y:S04]  /*8c260*/  STL.64 [R1+0xf88], R238 ;  /* 0x000f88ee01007387 */ /* 0x0003e80000100a00 */
[----:B-1----:R-:W2:Y:S04]  /*8c270*/  LDL.LU R236, [R1+0x130] ;  /* 0x0001300001ec7983 */ /* 0x002ea80000300800 */
[----:B------:R-:W2:Y:S04]  /*8c280*/  LDL.LU R237, [R1+0x134] ;  /* 0x0001340001ed7983 */ /* 0x000ea80000300800 */
[----:B------:R-:W2:Y:S04]  /*8c290*/  LDL.LU R238, [R1+0x138] ;  /* 0x0001380001ee7983 */ /* 0x000ea80000300800 */
[----:B------:R-:W2:Y:S04]  /*8c2a0*/  LDL.LU R239, [R1+0x13c] ;  /* 0x00013c0001ef7983 */ /* 0x000ea80000300800 */
        /* <DEDUP_REMOVED lines=24> */
[C---:B------:R-:W-:Y:S08]  /*8c430*/  HMMA.1688.F32.TF32 R244, R240.reuse, R78, R244 ;  /* 0x0000004ef0f4723c */ /* 0x040ff000000810f4 */
[C---:B--2---:R-:W-:Y:S11]  /*8c440*/  HMMA.1688.F32.TF32 R236, R240.reuse, R82, R236 ;  /* 0x00000052f0ec723c */ /* 0x044ff600000810ec */
[----:B------:R-:W-:Y:S11]  /*8c450*/  @!UPT UIADD3 URZ, URZ, URZ, URZ ;  /* 0x0000003f3f3ff290 */ /* 0x000ff6000fffe03f */
[----:B------:R-:W-:Y:S01]  /*8c460*/  @!UPT UIADD3 URZ, URZ, URZ, URZ ;  /* 0x0000003f3f3ff290 */ /* 0x000fe2000fffe03f */
[----:B------:R-:W-:Y:S04]  /*8c470*/  STL.64 [R1+0xf10], R236 ;  /* 0x000f10ec01007387 */ /* 0x000fe80000100a00 */
[----:B------:R1:W-:Y:S02]  /*8c480*/  STL.64 [R1+0xf18], R238 ;  /* 0x000f18ee01007387 */ /* 0x0003e40000100a00 */
[C---:B-1----:R-:W-:Y:S02]  /*8c490*/  HMMA.1688.F32.TF32 R236, R240.reuse, R66, R248 ;  /* 0x00000042f0ec723c */ /* 0x042fe400000810f8 */
[----:B------:R-:W-:Y:S04]  /*8c4a0*/  STL.64 [R1+0xf00], R244 ;  /* 0x000f00f401007387 */ /* 0x000fe80000100a00 */
[----:B------:R-:W-:Y:S11]  /*8c4b0*/  STL.64 [R1+0xf08], R246 ;  /* 0x000f08f601007387 */ /* 0x000ff60000100a00 */
[----:B------:R-:W-:Y:S06]  /*8c4c0*/  @!UPT UIADD3 URZ, URZ, URZ, URZ ;  /* 0x0000003f3f3ff290 */ /* 0x000fec000fffe03f */
[----:B------:R-:W-:Y:S04]  /*8c4d0*/  STL.64 [R1+0xef0], R236 ;  /* 0x000ef0ec01007387 */ /* 0x000fe80000100a00 */
[----:B------:R-:W-:Y:S01]  /*8c4e0*/  STL.64 [R1+0xef8], R238 ;  /* 0x000ef8ee01007387 */ /* 0x000fe20000100a00 */
[C---:B---3--:R-:W-:Y:S08]  /*8c4f0*/  HMMA.1688.F32.TF32 R16, R240.reuse, R38, R16 ;  /* 0x00000026f010723c */ /* 0x048ff00000081010 */
[C---:B----4-:R-:W-:Y:S08]  /*8c500*/  HMMA.1688.F32.TF32 R12, R240.reuse, R58, R12 ;  /* 0x0000003af00c723c */ /* 0x050ff0000008100c */
[C---:B------:R-:W-:Y:S11]  /*8c510*/  HMMA.1688.F32.TF32 R8, R240.reuse, R62, R8 ;  /* 0x0000003ef008723c */ /* 0x040ff60000081008 */
[----:B------:R-:W-:Y:S11]  /*8c520*/  @!UPT UIADD3 URZ, URZ, URZ, URZ ;  /* 0x0000003f3f3ff290 */ /* 0x000ff6000fffe03f */
[----:B------:R-:W-:Y:S01]  /*8c530*/  @!UPT UIADD3 URZ, URZ, URZ, URZ ;  /* 0x0000003f3f3ff290 */ /* 0x000fe2000fffe03f */
        /* <DEDUP_REMOVED lines=12> */
[----:B------:R-:W-:Y:S04]  /*8c600*/  STL.64 [R1+0xea0], R12 ;  /* 0x000ea00c01007387 */ /* 0x000fe80000100a00 */
[----:B------:R1:W-:Y:S05]  /*8c610*/  STL.64 [R1+0xea8], R14 ;  /* 0x000ea80e01007387 */ /* 0x0003ea0000100a00 */
        /* <DEDUP_REMOVED lines=11> */
[C---:B-1----:R-:W-:Y:S03]  /*8c6d0*/  HMMA.1688.F32.TF32 R8, R232.reuse, R218, R212 ;  /* 0x000000dae808723c */ /* 0x042fe600000810d4 */
[----:B------:R-:W-:Y:S04]  /*8c6e0*/  STL.64 [R1+0xdf0], R12 ;  /* 0x000df00c01007387 */ /* 0x000fe80000100a00 */
[----:B------:R-:W-:Y:S04]  /*8c6f0*/  STL.64 [R1+0xdf8], R14 ;  /* 0x000df80e01007387 */ /* 0x000fe80000100a00 */
[----:B------:R-:W-:Y:S04]  /*8c700*/  STL.64 [R1+0xde0], R16 ;  /* 0x000de01001007387 */ /* 0x000fe80000100a00 */
[----:B------:R1:W-:Y:S04]  /*8c710*/  STL.64 [R1+0xde8], R18 ;  /* 0x000de81201007387 */ /* 0x0003e80000100a00 */
[----:B------:R-:W-:Y:S04]  /*8c720*/  LDS R12, [R252+0xca100] ;  /* 0x0ca10000fc0c7984 */ /* 0x000fe80000000800 */
[----:B------:R-:W-:Y:S04]  /*8c730*/  LDS R14, [R252+0xcb100] ;  /* 0x0cb10000fc0e7984 */ /* 0x000fe80000000800 */
[----:B------:R-:W-:Y:S04]  /*8c740*/  STL.64 [R1+0xdd0], R8 ;  /* 0x000dd00801007387 */ /* 0x000fe80000100a00 */
[----:B------:R2:W-:Y:S01]  /*8c750*/  STL.64 [R1+0xdd8], R10 ;  /* 0x000dd80a01007387 */ /* 0x0005e20000100a00 */
[C---:B-1----:R-:W-:Y:S03]  /*8c760*/  HMMA.1688.F32.TF32 R16, R232.reuse, R86, R144 ;  /* 0x00000056e810723c */ /* 0x042fe60000081090 */
[----:B------:R-:W-:Y:S04]  /*8c770*/  LDS R13, [R3+0xca100] ;  /* 0x0ca10000030d7984 */ /* 0x000fe80000000800 */
[----:B------:R-:W1:Y:S01]  /*8c780*/  LDS R15, [R3+0xcb100] ;  /* 0x0cb10000030f7984 */ /* 0x000e620000000800 */
[C---:B--2---:R-:W-:Y:S11]  /*8c790*/  HMMA.1688.F32.TF32 R8, R232.reuse, R94, R96 ;  /* 0x0000005ee808723c */ /* 0x044ff60000081060 */
[----:B------:R-:W-:Y:S11]  /*8c7a0*/  @!UPT UIADD3 URZ, URZ, URZ, URZ ;  /* 0x0000003f3f3ff290 */ /* 0x000ff6000fffe03f */
[----:B------:R-:W-:Y:S01]  /*8c7b0*/  @!UPT UIADD3 URZ, URZ, URZ, URZ ;  /* 0x0000003f3f3ff290 */ /* 0x000fe2000fffe03f */
        /* <DEDUP_REMOVED lines=13> */
[----:B------:R-:W-:Y:S04]  /*8c890*/  LDS R8, [R103+0xca100] ;  /* 0x0ca1000067087984 */ /* 0x000fe80000000800 */
[----:B------:R-:W-:Y:S04]  /*8c8a0*/  STL.64 [R1+0xe30], R16 ;  /* 0x000e301001007387 */ /* 0x000fe80000100a00 */
[----:B------:R2:W-:Y:S04]  /*8c8b0*/  LDS R10, [R103+0xcb100] ;  /* 0x0cb10000670a7984 */ /* 0x0005e80000000800 */
[----:B------:R3:W-:Y:S04]  /*8c8c0*/  STL.64 [R1+0xe38], R18 ;  /* 0x000e381201007387 */ /* 0x0007e80000100a00 */
[----:B--2---:R-:W2:Y:S04]  /*8c8d0*/  LDL.LU R103, [R1+0x4b7c] ;  /* 0x004b7c0001677983 */ /* 0x004ea80000300800 */
[----:B------:R-:W4:Y:S04]  /*8c8e0*/  LDL.LU R248, [R1+0x2b0] ;  /* 0x0002b00001f87983 */ /* 0x000f280000300800 */
[----:B------:R-:W4:Y:S04]  /*8c8f0*/  LDL.LU R249, [R1+0x2b4] ;  /* 0x0002b40001f97983 */ /* 0x000f280000300800 */
[----:B------:R-:W4:Y:S04]  /*8c900*/  LDL.LU R250, [R1+0x2b8] ;  /* 0x0002b80001fa7983 */ /* 0x000f280000300800 */
[----:B------:R-:W4:Y:S01]  /*8c910*/  LDL.LU R251, [R1+0x2bc] ;  /* 0x0002bc0001fb7983 */ /* 0x000f220000300800 */
[C---:B---3--:R-:W-:Y:S03]  /*8c920*/  HMMA.1688.F32.TF32 R16, R232.reuse, R62, R120 ;  /* 0x0000003ee810723c */ /* 0x048fe60000081078 */
[----:B------:R-:W-:Y:S04]  /*8c930*/  LDS R9, [R0+0xca100] ;  /* 0x0ca1000000097984 */ /* 0x000fe80000000800 */
[----:B------:R-:W3:Y:S01]  /*8c940*/  LDS R11, [R0+0xcb100] ;  /* 0x0cb10000000b7984 */ /* 0x000ee20000000800 */
[C---:B------:R-:W-:Y:S11]  /*8c950*/  HMMA.1688.F32.TF32 R20, R232.reuse, R38, R104 ;  /* 0x00000026e814723c */ /* 0x040ff60000081068 */
[----:B------:R-:W-:Y:S04]  /*8c960*/  @!UPT UIADD3 URZ, URZ, URZ, URZ ;  /* 0x0000003f3f3ff290 */ /* 0x000fe8000fffe03f */
[----:B------:R-:W-:Y:S04]  /*8c970*/  STL.64 [R1+0x1370], R16 ;  /* 0x0013701001007387 */ /* 0x000fe80000100a00 */
[----:B------:R1:W-:Y:S02]  /*8c980*/  STL.64 [R1+0x1378], R18 ;  /* 0x0013781201007387 */ /* 0x0003e40000100a00 */
[C---:B-1----:R-:W-:Y:S08]  /*8c990*/  HMMA.1688.F32.TF32 R16, R232.reuse, R42, R124 ;  /* 0x0000002ae810723c */ /* 0x042ff0000008107c */
        /* <DEDUP_REMOVED lines=22> */
[----:B------:R1:W-:Y:S02]  /*8cb00*/  STL.64 [R1+0x1318], R26 ;  /* 0x0013181a01007387 */ /* 0x0003e40000100a00 */
[C---:B-1----:R-:W-:Y:S10]  /*8cb10*/  HMMA.1688.F32.TF32 R24, R12.reuse, R94, R152 ;  /* 0x0000005e0c18723c */ /* 0x042ff40000081098 */
[----:B------:R-:W-:Y:S04]  /*8cb20*/  STL.64 [R1+0x1300], R16 ;  /* 0x0013001001007387 */ /* 0x000fe80000100a00 */
[----:B------:R1:W-:Y:S04]  /*8cb30*/  STL.64 [R1+0x1308], R18 ;  /* 0x0013081201007387 */ /* 0x0003e80000100a00 */
[----:B------:R-:W-:Y:S04]  /*8cb40*/  STL.64 [R1+0x12f0], R20 ;  /* 0x0012f01401007387 */ /* 0x000fe80000100a00 */
[----:B------:R2:W-:Y:S01]  /*8cb50*/  STL.64 [R1+0x12f8], R22 ;  /* 0x0012f81601007387 */ /* 0x0005e20000100a00 */
[C---:B-1----:R-:W-:Y:S08]  /*8cb60*/  HMMA.1688.F32.TF32 R16, R12.reuse, R90, R4 ;  /* 0x0000005a0c10723c */ /* 0x042ff00000081004 */
[C---:B--2---:R-:W-:Y:S08]  /*8cb70*/  HMMA.1688.F32.TF32 R20, R12.reuse, R86, R156 ;  /* 0x000000560c14723c */ /* 0x044ff0000008109c */
        /* <DEDUP_REMOVED lines=20> */
[C---:B-1----:R-:W-:Y:S01]  /*8ccc0*/  HMMA.1688.F32.TF32 R4, R12.reuse, R42, R160 ;  /* 0x0000002a0c04723c */ /* 0x042fe200000810a0 */
        /* <DEDUP_REMOVED lines=12> */
[----:B-1----:R-:W-:Y:S07]  /*8cd90*/  HMMA.1688.F32.TF32 R4, R12, R74, R192 ;  /* 0x0000004a0c04723c */ /* 0x002fee00000810c0 */
[----:B------:R-:W-:Y:S04]  /*8cda0*/  STL.64 [R1+0x1240], R16 ;  /* 0x0012401001007387 */ /* 0x000fe80000100a00 */
[----:B------:R1:W-:Y:S01]  /*8cdb0*/  STL.64 [R1+0x1248], R18 ;  /* 0x0012481201007387 */ /* 0x0003e20000100a00 */
[C---:B---3--:R-:W-:Y:S03]  /*8cdc0*/  HMMA.1688.F32.TF32 R12, R8.reuse, R54, R200 ;  /* 0x00000036080c723c */ /* 0x048fe600000810c8 */
[----:B------:R-:W-:Y:S04]  /*8cdd0*/  STL.64 [R1+0x1230], R20 ;  /* 0x0012301401007387 */ /* 0x000fe80000100a00 */
[----:B------:R-:W-:Y:S01]  /*8cde0*/  STL.64 [R1+0x1238], R22 ;  /* 0x0012381601007387 */ /* 0x000fe20000100a00 */
[C---:B-1----:R-:W-:Y:S03]  /*8cdf0*/  HMMA.1688.F32.TF32 R16, R8.reuse, R34, R196 ;  /* 0x000000220810723c */ /* 0x042fe600000810c4 */
[----:B------:R-:W-:Y:S04]  /*8ce00*/  STL.64 [R1+0x120], R4 ;  /* 0x0001200401007387 */ /* 0x000fe80000100a00 */
[----:B------:R4:W-:Y:S04]  /*8ce10*/  STL.64 [R1+0x128], R6 ;  /* 0x0001280601007387 */ /* 0x0009e80000100a00 */
[----:B------:R-:W-:Y:S04]  /*8ce20*/  LDS R201, [R0+0xca200] ;  /* 0x0ca2000000c97984 */ /* 0x000fe80000000800 */
[----:B------:R-:W-:Y:S01]  /*8ce30*/  LDS R203, [R0+0xcb200] ;  /* 0x0cb2000000cb7984 */ /* 0x000fe20000000800 */
[C---:B----4-:R-:W-:Y:S07]  /*8ce40*/  HMMA.1688.F32.TF32 R4, R8.reuse, R218, R248 ;  /* 0x000000da0804723c */ /* 0x050fee00000810f8 */
        /* <DEDUP_REMOVED lines=68> */
[----:B--2---:R-:W2:Y:S04]  /*8d290*/  LDL.LU R18, [R1+0x3f8] ;  /* 0x0003f80001127983 */ /* 0x004ea80000300800 */
[----:B------:R-:W2:Y:S01]  /*8d2a0*/  LDL.LU R19, [R1+0x3fc] ;  /* 0x0003fc0001137983 */ /* 0x000ea20000300800 */
[C---:B---3--:R-:W-:Y:S08]  /*8d2b0*/  HMMA.1688.F32.TF32 R244, R8.reuse, R50, R244 ;  /* 0x0000003208f4723c */ /* 0x048ff000000810f4 */
[C---:B----4-:R-:W-:Y:S01]  /*8d2c0*/  HMMA.1688.F32.TF32 R4, R8.reuse, R90, R236 ;  /* 0x0000005a0804723c */ /* 0x050fe200000810ec */
[----:B------:R-:W3:Y:S07]  /*8d2d0*/  LDL.LU R236, [R1+0x400] ;  /* 0x0004000001ec7983 */ /* 0x000eee0000300800 */
[C---:B------:R-:W-:Y:S11]  /*8d2e0*/  HMMA.1688.F32.TF32 R12, R8.reuse, R94, R112 ;  /* 0x0000005e080c723c */ /* 0x040ff60000081070 */
[----:B------:R-:W-:Y:S11]  /*8d2f0*/  @!UPT UIADD3 URZ, URZ, URZ, URZ ;  /* 0x0000003f3f3ff290 */ /* 0x000ff6000fffe03f */
[----:B------:R-:W-:Y:S01]  /*8d300*/  @!UPT UIADD3 URZ, URZ, URZ, URZ ;  /* 0x0000003f3f3ff290 */ /* 0x000fe2000fffe03f */
[----:B------:R-:W-:Y:S04]  /*8d310*/  STL.64 [R1+0xb0], R12 ;  /* 0x0000b00c01007387 */ /* 0x000fe80000100a00 */
[----:B------:R1:W-:Y:S04]  /*8d320*/  STL.64 [R1+0xb8], R14 ;  /* 0x0000b80e01007387 */ /* 0x0003e80000100a00 */
[----:B------:R-:W-:Y:S04]  /*8d330*/  STL.64 [R1+0xa0], R4 ;  /* 0x0000a00401007387 */ /* 0x000fe80000100a00 */
[----:B------:R4:W-:Y:S01]  /*8d340*/  STL.64 [R1+0xa8], R6 ;  /* 0x0000a80601007387 */ /* 0x0009e20000100a00 */
[C---:B-1----:R-:W-:Y:S03]  /*8d350*/  HMMA.1688.F32.TF32 R12, R8.reuse, R86, R108 ;  /* 0x00000056080c723c */ /* 0x042fe6000008106c */
[----:B------:R-:W3:Y:S04]  /*8d360*/  LDL.LU R237, [R1+0x404] ;  /* 0x0004040001ed7983 */ /* 0x000ee80000300800 */
[----:B------:R-:W3:Y:S01]  /*8d370*/  LDL.LU R238, [R1+0x408] ;  /* 0x0004080001ee7983 */ /* 0x000ee20000300800 */
[C---:B----4-:R-:W-:Y:S03]  /*8d380*/  HMMA.1688.F32.TF32 R4, R8.reuse, R82, R144 ;  /* 0x000000520804723c */ /* 0x050fe60000081090 */
[----:B------:R-:W3:Y:S05]  /*8d390*/  LDL.LU R239, [R1+0x40c] ;  /* 0x00040c0001ef7983 */ /* 0x000eea0000300800 */
[C---:B------:R-:W-:Y:S07]  /*8d3a0*/  HMMA.1688.F32.TF32 R100, R8.reuse, R78, R140 ;  /* 0x0000004e0864723c */ /* 0x040fee000008108c */
[----:B------:R-:W-:Y:S04]  /*8d3b0*/  STL.64 [R1+0x90], R12 ;  /* 0x0000900c01007387 */ /* 0x000fe80000100a00 */
[----:B------:R1:W-:Y:S04]  /*8d3c0*/  STL.64 [R1+0x98], R14 ;  /* 0x0000980e01007387 */ /* 0x0003e80000100a00 */
[----:B------:R-:W-:Y:S04]  /*8d3d0*/  STL.64 [R1+0x80], R4 ;  /* 0x0000800401007387 */ /* 0x000fe80000100a00 */
[----:B------:R4:W-:Y:S01]  /*8d3e0*/  STL.64 [R1+0x88], R6 ;  /* 0x0000880601007387 */ /* 0x0009e20000100a00 */
[C---:B-1----:R-:W-:Y:S08]  /*8d3f0*/  HMMA.1688.F32.TF32 R12, R8.reuse, R66, R96 ;  /* 0x00000042080c723c */ /* 0x042ff00000081060 */
[C---:B----4-:R-:W-:Y:S01]  /*8d400*/  HMMA.1688.F32.TF32 R4, R8.reuse, R62, R212 ;  /* 0x0000003e0804723c */ /* 0x050fe200000810d4 */
[----:B------:R-:W-:Y:S04]  /*8d410*/  STL.64 [R1+0x70], R100 ;  /* 0x0000706401007387 */ /* 0x000fe80000100a00 */
[----:B------:R-:W-:Y:S03]  /*8d420*/  STL.64 [R1+0x78], R102 ;  /* 0x0000786601007387 */ /* 0x000fe60000100a00 */
[C---:B------:R-:W-:Y:S01]  /*8d430*/  HMMA.1688.F32.TF32 R68, R8.reuse, R58, R68 ;  /* 0x0000003a0844723c */ /* 0x040fe20000081044 */
[----:B------:R-:W-:Y:S04]  /*8d440*/  LDS R97, [R0+0xca180] ;  /* 0x0ca1800000617984 */ /* 0x000fe80000000800 */
[----:B------:R-:W-:Y:S04]  /*8d450*/  LDS R99, [R0+0xcb180] ;  /* 0x0cb1800000637984 */ /* 0x000fe80000000800 */
[----:B------:R-:W-:Y:S01]  /*8d460*/  STL.64 [R1+0x60], R12 ;  /* 0x0000600c01007387 */ /* 0x000fe20000100a00 */
[C---:B------:R-:W-:Y:S03]  /*8d470*/  HMMA.1688.F32.TF32 R248, R8.reuse, R46, R248 ;  /* 0x0000002e08f8723c */ /* 0x040fe600000810f8 */
[----:B------:R1:W-:Y:S04]  /*8d480*/  STL.64 [R1+0x68], R14 ;  /* 0x0000680e01007387 */ /* 0x0003e80000100a00 */
[----:B------:R-:W-:Y:S04]  /*8d490*/  STL.64 [R1+0x50], R4 ;  /* 0x0000500401007387 */ /* 0x000fe80000100a00 */
[----:B------:R4:W-:Y:S01]  /*8d4a0*/  STL.64 [R1+0x58], R6 ;  /* 0x0000580601007387 */ /* 0x0009e20000100a00 */
[C---:B-1----:R-:W-:Y:S08]  /*8d4b0*/  HMMA.1688.F32.TF32 R12, R8.reuse, R38, R240 ;  /* 0x00000026080c723c */ /* 0x042ff000000810f0 */
[C---:B----4-:R-:W-:Y:S08]  /*8d4c0*/  HMMA.1688.F32.TF32 R4, R8.reuse, R42, R24 ;  /* 0x0000002a0804723c */ /* 0x050ff00000081018 */
[----:B------:R-:W-:Y:S08]  /*8d4d0*/  HMMA.1688.F32.TF32 R232, R8, R74, R188 ;  /* 0x0000004a08e8723c */ /* 0x000ff000000810bc */
[C---:B------:R-:W-:Y:S08]  /*8d4e0*/  HMMA.1688.F32.TF32 R228, R28.reuse, R34, R184 ;  /* 0x000000221ce4723c */ /* 0x040ff000000810b8 */
[C---:B------:R-:W-:Y:S01]  /*8d4f0*/  HMMA.1688.F32.TF32 R224, R28.reuse, R54, R20 ;  /* 0x000000361ce0723c */ /* 0x040fe20000081014 */
[----:B------:R-:W-:Y:S07]  /*8d500*/  STL.64 [R1+0x40], R68 ;  /* 0x0000404401007387 */ /* 0x000fee0000100a00 */
[C---:B--2---:R-:W-:Y:S01]  /*8d510*/  HMMA.1688.F32.TF32 R220, R28.reuse, R218, R16 ;  /* 0x000000da1cdc723c */ /* 0x044fe20000081010 */
[----:B------:R-:W-:Y:S04]  /*8d520*/  STL.64 [R1+0x48], R70 ;  /* 0x0000484601007387 */ /* 0x000fe80000100a00 */
[----:B------:R-:W-:Y:S04]  /*8d530*/  STL.64 [R1+0x20], R12 ;  /* 0x0000200c01007387 */ /* 0x000fe80000100a00 */
[----:B------:R-:W-:Y:S04]  /*8d540*/  STL.64 [R1+0x28], R14 ;  /* 0x0000280e01007387 */ /* 0x000fe80000100a00 */
[----:B------:R-:W-:Y:S04]  /*8d550*/  STL.64 [R1+0x4a08], R250 ;  /* 0x004a08fa01007387 */ /* 0x000fe80000100a00 */
[----:B------:R-:W-:Y:S04]  /*8d560*/  STL.64 [R1], R4 ;  /* 0x0000000401007387 */ /* 0x000fe80000100a00 */
[----:B------:R-:W-:Y:S04]  /*8d570*/  STL.64 [R1+0x8], R6 ;  /* 0x0000080601007387 */ /* 0x000fe80000100a00 */
[----:B------:R-:W-:Y:S04]  /*8d580*/  STL.64 [R1+0x4a00], R248 ;  /* 0x004a00f801007387 */ /* 0x000fe80000100a00 */
[----:B------:R1:W-:Y:S04]  /*8d590*/  STL.64 [R1+0x4a18], R246 ;  /* 0x004a18f601007387 */ /* 0x0003e80000100a00 */
[----:B-1----:R-:W2:Y:S04]  /*8d5a0*/  LDL R247, [R1+0xb30] ;  /* 0x000b300001f77983 */ /* 0x002ea80000100800 */
        /* <DEDUP_REMOVED lines=57> */
[----:B------:R-:W3:Y:S08]  /*8d940*/  LDL.LU R239, [R1+0x46c] ;  /* 0x00046c0001ef7983 */ /* 0x000ef00000300800 */
[----:B------:R-:W-:Y:S04]  /*8d950*/  STL.64 [R1+0x4a68], R6 ;  /* 0x004a680601007387 */ /* 0x000fe80000100a00 */
[----:B------:R1:W-:Y:S04]  /*8d960*/  STL.64 [R1+0x4a60], R4 ;  /* 0x004a600401007387 */ /* 0x0003e80000100a00 */
[----:B--2---:R-:W-:Y:S04]  /*8d970*/  LDS R96, [R247+0xca180] ;  /* 0x0ca18000f7607984 */ /* 0x004fe80000000800 */
[----:B------:R-:W2:Y:S04]  /*8d980*/  LDS R98, [R247+0xcb180] ;  /* 0x0cb18000f7627984 */ /* 0x000ea80000000800 */
[----:B------:R-:W-:Y:S04]  /*8d990*/  LDS R200, [R247+0xca200] ;  /* 0x0ca20000f7c87984 */ /* 0x000fe80000000800 */
[----:B------:R-:W1:Y:S01]  /*8d9a0*/  LDS R202, [R247+0xcb200] ;  /* 0x0cb20000f7ca7984 */ /* 0x000e620000000800 */
[C---:B----4-:R-:W-:Y:S08]  /*8d9b0*/  HMMA.1688.F32.TF32 R16, R28.reuse, R82, R16 ;  /* 0x000000521c10723c */ /* 0x050ff00000081010 */
[C---:B------:R-:W-:Y:S08]  /*8d9c0*/  HMMA.1688.F32.TF32 R8, R28.reuse, R90, R108 ;  /* 0x0000005a1c08723c */ /* 0x040ff0000008106c */
[C---:B------:R-:W-:Y:S08]  /*8d9d0*/  HMMA.1688.F32.TF32 R12, R28.reuse, R86, R144 ;  /* 0x000000561c0c723c */ /* 0x040ff00000081090 */
[C---:B------:R-:W-:Y:S07]  /*8d9e0*/  HMMA.1688.F32.TF32 R20, R28.reuse, R78, R20 ;  /* 0x0000004e1c14723c */ /* 0x040fee0000081014 */
[----:B------:R-:W-:Y:S01]  /*8d9f0*/  STL.64 [R1+0x4a78], R10 ;  /* 0x004a780a01007387 */ /* 0x000fe20000100a00 */
[C---:B------:R-:W-:Y:S03]  /*8da00*/  HMMA.1688.F32.TF32 R24, R28.reuse, R66, R24 ;  /* 0x000000421c18723c */ /* 0x040fe60000081018 */
[----:B------:R4:W-:Y:S04]  /*8da10*/  STL.64 [R1+0x4a70], R8 ;  /* 0x004a700801007387 */ /* 0x0009e80000100a00 */
[----:B------:R-:W-:Y:S04]  /*8da20*/  STL.64 [R1+0x4a88], R14 ;  /* 0x004a880e01007387 */ /* 0x000fe80000100a00 */
[----:B------:R-:W-:Y:S04]  /*8da30*/  STL.64 [R1+0x4a80], R12 ;  /* 0x004a800c01007387 */ /* 0x000fe80000100a00 */
[----:B------:R-:W-:Y:S01]  /*8da40*/  STL.64 [R1+0x4a98], R18 ;  /* 0x004a981201007387 */ /* 0x000fe20000100a00 */
[C---:B-1----:R-:W-:Y:S03]  /*8da50*/  HMMA.1688.F32.TF32 R4, R28.reuse, R62, R140 ;  /* 0x0000003e1c04723c */ /* 0x042fe6000008108c */
[----:B------:R-:W-:Y:S04]  /*8da60*/  STL.64 [R1+0x4a90], R16 ;  /* 0x004a901001007387 */ /* 0x000fe80000100a00 */
[----:B------:R-:W-:Y:S04]  /*8da70*/  STL.64 [R1+0x4aa8], R22 ;  /* 0x004aa81601007387 */ /* 0x000fe80000100a00 */
[----:B------:R-:W-:Y:S01]  /*8da80*/  STL.64 [R1+0x4aa0], R20 ;  /* 0x004aa01401007387 */ /* 0x000fe20000100a00 */
[C---:B----4-:R-:W-:Y:S03]  /*8da90*/  HMMA.1688.F32.TF32 R8, R28.reuse, R58, R212 ;  /* 0x0000003a1c08723c */ /* 0x050fe600000810d4 */
[----:B------:R-:W-:Y:S04]  /*8daa0*/  STL [R1+0x49ac], R24 ;  /* 0x0049ac1801007387 */ /* 0x000fe80000100800 */
[----:B------:R-:W-:Y:S04]  /*8dab0*/  STL [R1+0x49a8], R25 ;  /* 0x0049a81901007387 */ /* 0x000fe80000100800 */
[----:B------:R-:W-:Y:S04]  /*8dac0*/  STL [R1+0x49a4], R26 ;  /* 0x0049a41a01007387 */ /* 0x000fe80000100800 */
[----:B------:R-:W-:Y:S04]  /*8dad0*/  STL [R1+0x49a0], R27 ;  /* 0x0049a01b01007387 */ /* 0x000fe80000100800 */
[----:B------:R-:W-:Y:S04]  /*8dae0*/  STL.64 [R1+0x1220], R4 ;  /* 0x0012200401007387 */ /* 0x000fe80000100a00 */
[----:B------:R1:W-:Y:S02]  /*8daf0*/  STL.64 [R1+0x1228], R6 ;  /* 0x0012280601007387 */ /* 0x0003e40000100a00 */
[C---:B-1----:R-:W-:Y:S02]  /*8db00*/  HMMA.1688.F32.TF32 R4, R28.reuse, R38, R68 ;  /* 0x000000261c04723c */ /* 0x042fe40000081044 */
[----:B------:R-:W-:Y:S04]  /*8db10*/  STL.64 [R1+0x1210], R8 ;  /* 0x0012100801007387 */ /* 0x000fe80000100a00 */
[----:B------:R1:W-:Y:S02]  /*8db20*/  STL.64 [R1+0x1218], R10 ;  /* 0x0012180a01007387 */ /* 0x0003e40000100a00 */
[C---:B------:R-:W-:Y:S08]  /*8db30*/  HMMA.1688.F32.TF32 R12, R28.reuse, R42, R240 ;  /* 0x0000002a1c0c723c */ /* 0x040ff000000810f0 */
[C---:B-1----:R-:W-:Y:S07]  /*8db40*/  HMMA.1688.F32.TF32 R8, R28.reuse, R46, R188 ;  /* 0x0000002e1c08723c */ /* 0x042fee00000810bc */
[----:B------:R-:W-:Y:S04]  /*8db50*/  STL.64 [R1+0x1200], R4 ;  /* 0x0012000401007387 */ /* 0x000fe80000100a00 */
[----:B------:R1:W-:Y:S02]  /*8db60*/  STL.64 [R1+0x1208], R6 ;  /* 0x0012080601007387 */ /* 0x0003e40000100a00 */
[C---:B-1----:R-:W-:Y:S02]  /*8db70*/  HMMA.1688.F32.TF32 R4, R28.reuse, R50, R184 ;  /* 0x000000321c04723c */ /* 0x042fe400000810b8 */
[----:B------:R-:W-:Y:S04]  /*8db80*/  STL.64 [R1+0x11f0], R12 ;  /* 0x0011f00c01007387 */ /* 0x000fe80000100a00 */
[----:B------:R-:W-:Y:S04]  /*8db90*/  STL.64 [R1+0x11f8], R14 ;  /* 0x0011f80e01007387 */ /* 0x000fe80000100a00 */
[----:B------:R-:W-:Y:S04]  /*8dba0*/  STL.64 [R1+0x11e0], R8 ;  /* 0x0011e00801007387 */ /* 0x000fe80000100a00 */
[----:B------:R-:W-:Y:S04]  /*8dbb0*/  STL.64 [R1+0x11e8], R10 ;  /* 0x0011e80a01007387 */ /* 0x000fe80000100a00 */
[----:B------:R-:W4:Y:S05]  /*8dbc0*/  LDL.LU R188, [R1+0x550] ;  /* 0x0005500001bc7983 */ /* 0x000f2a0000300800 */
[----:B------:R-:W-:Y:S04]  /*8dbd0*/  STL.64 [R1+0x11d0], R4 ;  /* 0x0011d00401007387 */ /* 0x000fe80000100a00 */
[----:B------:R2:W-:Y:S04]  /*8dbe0*/  STL.64 [R1+0x11d8], R6 ;  /* 0x0011d80601007387 */ /* 0x0005e80000100a00 */
        /* <DEDUP_REMOVED lines=19> */
[----:B---3--:R-:W-:Y:S03]  /*8dd20*/  HMMA.1688.F32.TF32 R28, R28, R74, R236 ;  /* 0x0000004a1c1c723c */ /* 0x008fe600000810ec */
        /* <DEDUP_REMOVED lines=18> */
[C---:B--2---:R-:W-:Y:S11]  /*8de50*/  HMMA.1688.F32.TF32 R4, R96.reuse, R34, R108 ;  /* 0x000000226004723c */ /* 0x044ff6000008106c */
[----:B------:R-:W-:Y:S11]  /*8de60*/  @!UPT UIADD3 URZ, URZ, URZ, URZ ;  /* 0x0000003f3f3ff290 */ /* 0x000ff6000fffe03f */
[----:B------:R-:W-:Y:S01]  /*8de70*/  @!UPT UIADD3 URZ, URZ, URZ, URZ ;  /* 0x0000003f3f3ff290 */ /* 0x000fe2000fffe03f */
[----:B------:R4:W-:Y:S01]  /*8de80*/  STL [R1+0x11cc], R7 ;  /* 0x0011cc0701007387 */ /* 0x0009e20000100800 */
[----:B------:R-:W-:Y:S02]  /*8de90*/  IMAD.MOV.U32 R25, RZ, RZ, R4 ;  /* 0x000000ffff197224 */ /* 0x000fe400078e0004 */
[----:B------:R-:W-:Y:S02]  /*8dea0*/  IMAD.MOV.U32 R26, RZ, RZ, R5 ;  /* 0x000000ffff1a7224 */ /* 0x000fe400078e0005 */
[----:B------:R-:W-:Y:S02]  /*8deb0*/  IMAD.MOV.U32 R27, RZ, RZ, R6 ;  /* 0x000000ffff1b7224 */ /* 0x000fe400078e0006 */
[----:B----4-:R-:W-:Y:S03]  /*8dec0*/  HMMA.1688.F32.TF32 R4, R96, R54, R144 ;  /* 0x000000366004723c */ /* 0x010fe60000081090 */
[----:B------:R-:W-:Y:S04]  /*8ded0*/  STL [R1+0x49b8], R27 ;  /* 0x0049b81b01007387 */ /* 0x000fe80000100800 */
[----:B------:R-:W-:Y:S04]  /*8dee0*/  STL [R1+0x49b4], R25 ;  /* 0x0049b41901007387 */ /* 0x000fe80000100800 */
[----:B------:R-:W-:Y:S11]  /*8def0*/  STL [R1+0x49b0], R26 ;  /* 0x0049b01a01007387 */ /* 0x000ff60000100800 */
[----:B------:R-:W-:Y:S01]  /*8df00*/  @!UPT UIADD3 URZ, URZ, URZ, URZ ;  /* 0x0000003f3f3ff290 */ /* 0x000fe2000fffe03f */
[----:B------:R-:W-:Y:S01]  /*8df10*/  STL.64 [R1+0x11b0], R4 ;  /* 0x0011b00401007387 */ /* 0x000fe20000100a00 */
[----:B------:R-:W-:-:S03]  /*8df20*/  MOV R24, R7 ;  /* 0x0000000700187202 */ /* 0x000fc60000000f00 */
[----:B------:R1:W-:Y:S02]  /*8df30*/  STL [R1+0x11b8], R6 ;  /* 0x0011b80601007387 */ /* 0x0003e40000100800 */
[C---:B-1----:R-:W-:Y:S02]  /*8df40*/  HMMA.1688.F32.TF32 R4, R96.reuse, R218, R184 ;  /* 0x000000da6004723c */ /* 0x042fe400000810b8 */
[----:B------:R-:W-:Y:S04]  /*8df50*/  STL [R1+0x49bc], R24 ;  /* 0x0049bc1801007387 */ /* 0x000fe80000100800 */
[----:B------:R-:W2:Y:S11]  /*8df60*/  LDL.LU R184, [R1+0x540] ;  /* 0x0005400001b87983 */ /* 0x000eb60000300800 */
[----:B------:R-:W-:Y:S06]  /*8df70*/  @!UPT UIADD3 URZ, URZ, URZ, URZ ;  /* 0x0000003f3f3ff290 */ /* 0x000fec000fffe03f */
[----:B------:R-:W-:Y:S04]  /*8df80*/  STL.64 [R1+0x11a0], R4 ;  /* 0x0011a00401007387 */ /* 0x000fe80000100a00 */
[----:B------:R3:W-:Y:S04]  /*8df90*/  STL.64 [R1+0x11a8], R6 ;  /* 0x0011a80601007387 */ /* 0x0007e80000100a00 */
[----:B------:R-:W2:Y:S04]  /*8dfa0*/  LDL.LU R185, [R1+0x544] ;  /* 0x0005440001b97983 */ /* 0x000ea80000300800 */
[----:B------:R-:W2:Y:S04]  /*8dfb0*/  LDL.LU R186, [R1+0x548] ;  /* 0x0005480001ba7983 */ /* 0x000ea80000300800 */
[----:B------:R-:W2:Y:S01]  /*8dfc0*/  LDL.LU R187, [R1+0x54c] ;  /* 0x00054c0001bb7983 */ /* 0x000ea20000300800 */
[C---:B---3--:R-:W-:Y:S03]  /*8dfd0*/  HMMA.1688.F32.TF32 R4, R96.reuse, R94, R236 ;  /* 0x0000005e6004723c */ /* 0x048fe600000810ec */
[----:B------:R-:W3:Y:S11]  /*8dfe0*/  LDL.LU R236, [R1+0x530] ;  /* 0x0005300001ec7983 */ /* 0x000ef60000300800 */
[----:B------:R-:W-:Y:S09]  /*8dff0*/  @!UPT UIADD3 URZ, URZ, URZ, URZ ;  /* 0x0000003f3f3ff290 */ /* 0x000ff2000fffe03f */
[----:B------:R-:W-:Y:S04]  /*8e000*/  STL.64 [R1+0x1190], R4 ;  /* 0x0011900401007387 */ /* 0x000fe80000100a00 */
[----:B------:R1:W-:Y:S04]  /*8e010*/  STL.64 [R1+0x1198], R6 ;  /* 0x0011980601007387 */ /* 0x0003e80000100a00 */
[----:B------:R-:W3:Y:S04]  /*8e020*/  LDL.LU R237, [R1+0x534] ;  /* 0x0005340001ed7983 */ /* 0x000ee80000300800 */
[----:B------:R-:W3:Y:S04]  /*8e030*/  LDL.LU R238, [R1+0x538] ;  /* 0x0005380001ee7983 */ /* 0x000ee80000300800 */
[----:B------:R-:W3:Y:S01]  /*8e040*/  LDL.LU R239, [R1+0x53c] ;  /* 0x00053c0001ef7983 */ /* 0x000ee20000300800 */
[C---:B------:R-:W-:Y:S08]  /*8e050*/  HMMA.1688.F32.TF32 R12, R96.reuse, R90, R140 ;  /* 0x0000005a600c723c */ /* 0x040ff0000008108c */
[C---:B------:R-:W-:Y:S08]  /*8e060*/  HMMA.1688.F32.TF32 R8, R96.reuse, R86, R212 ;  /* 0x000000566008723c */ /* 0x040ff000000810d4 */
[----:B-1----:R-:W-:Y:S07]  /*8e070*/  HMMA.1688.F32.TF32 R4, R96, R82, R68 ;  /* 0x000000526004723c */ /* 0x002fee0000081044 */
[----:B------:R-:W-:Y:S04]  /*8e080*/  STL.64 [R1+0x1180], R12 ;  /* 0x0011800c01007387 */ /* 0x000fe80000100a00 */
[----:B------:R-:W-:Y:S04]  /*8e090*/  STL.64 [R1+0x1188], R14 ;  /* 0x0011880e01007387 */ /* 0x000fe80000100a00 */
[----:B------:R-:W-:Y:S04]  /*8e0a0*/  STL.64 [R1+0x1170], R8 ;  /* 0x0011700801007387 */ /* 0x000fe80000100a00 */
[----:B------:R1:W-:Y:S05]  /*8e0b0*/  STL.64 [R1+0x1178], R10 ;  /* 0x0011780a01007387 */ /* 0x0003ea0000100a00 */
[----:B------:R-:W-:-:S02]  /*8e0c0*/  IMAD.MOV.U32 R31, RZ, RZ, R4 ;  /* 0x000000ffff1f7224 */ /* 0x000fc400078e0004 */
[----:B------:R-:W-:Y:S02]  /*8e0d0*/  IMAD.MOV.U32 R30, RZ, RZ, R5 ;  /* 0x000000ffff1e7224 */ /* 0x000fe400078e0005 */
[----:B------:R-:W-:Y:S02]  /*8e0e0*/  IMAD.MOV.U32 R29, RZ, RZ, R6 ;  /* 0x000000ffff1d7224 */ /* 0x000fe400078e0006 */
[----:B------:R-:W-:Y:S01]  /*8e0f0*/  IMAD.MOV.U32 R28, RZ, RZ, R7 ;  /* 0x000000ffff1c7224 */ /* 0x000fe200078e0007 */
[C---:B-1----:R-:W-:Y:S08]  /*8e100*/  HMMA.1688.F32.TF32 R8, R96.reuse, R78, R240 ;  /* 0x0000004e6008723c */ /* 0x042ff000000810f0 */
[----:B------:R-:W-:Y:S01]  /*8e110*/  HMMA.1688.F32.TF32 R4, R96, R66, R188 ;  /* 0x000000426004723c */ /* 0x000fe200000810bc */
[----:B------:R1:W-:Y:S04]  /*8e120*/  STL [R1+0x49cc], R28 ;  /* 0x0049cc1c01007387 */ /* 0x0003e80000100800 */
[----:B------:R4:W-:Y:S04]  /*8e130*/  STL [R1+0x49c8], R29 ;  /* 0x0049c81d01007387 */ /* 0x0009e80000100800 */
[----:B------:R1:W-:Y:S04]  /*8e140*/  STL [R1+0x49c4], R30 ;  /* 0x0049c41e01007387 */ /* 0x0003e80000100800 */
[----:B------:R1:W-:Y:S04]  /*8e150*/  STL [R1+0x49c0], R31 ;  /* 0x0049c01f01007387 */ /* 0x0003e80000100800 */
[----:B------:R-:W-:Y:S04]  /*8e160*/  STL.64 [R1+0x1150], R8 ;  /* 0x0011500801007387 */ /* 0x000fe80000100a00 */
[----:B------:R-:W-:Y:S03]  /*8e170*/  STL.64 [R1+0x1158], R10 ;  /* 0x0011580a01007387 */ /* 0x000fe60000100a00 */
[----:B-1----:R-:W-:Y:S01]  /*8e180*/  MOV R28, R4 ;  /* 0x00000004001c7202 */ /* 0x002fe20000000f00 */
[----:B----4-:R-:W-:Y:S01]  /*8e190*/  IMAD.MOV.U32 R29, RZ, RZ, R5 ;  /* 0x000000ffff1d7224 */ /* 0x010fe200078e0005 */
[----:B------:R-:W4:Y:S01]  /*8e1a0*/  LDL.LU R212, [R1+0x520] ;  /* 0x0005200001d47983 */ /* 0x000f220000300800 */
[----:B------:R-:W-:-:S02]  /*8e1b0*/  IMAD.MOV.U32 R30, RZ, RZ, R6 ;  /* 0x000000ffff1e7224 */ /* 0x000fc400078e0006 */
[----:B------:R-:W-:Y:S01]  /*8e1c0*/  IMAD.MOV.U32 R31, RZ, RZ, R7 ;  /* 0x000000ffff1f7224 */ /* 0x000fe200078e0007 */
[----:B------:R-:W4:Y:S04]  /*8e1d0*/  LDL.LU R213, [R1+0x524] ;  /* 0x0005240001d57983 */ /* 0x000f280000300800 */
[----:B------:R-:W4:Y:S04]  /*8e1e0*/  LDL.LU R214, [R1+0x528] ;  /* 0x0005280001d67983 */ /* 0x000f280000300800 */
[----:B------:R-:W4:Y:S04]  /*8e1f0*/  LDL.LU R215, [R1+0x52c] ;  /* 0x00052c0001d77983 */ /* 0x000f280000300800 */
[----:B------:R-:W-:Y:S04]  /*8e200*/  STL [R1+0x49dc], R31 ;  /* 0x0049dc1f01007387 */ /* 0x000fe80000100800 */
[----:B------:R-:W-:Y:S04]  /*8e210*/  STL [R1+0x49d8], R30 ;  /* 0x0049d81e01007387 */ /* 0x000fe80000100800 */
[----:B------:R-:W-:Y:S04]  /*8e220*/  STL [R1+0x49d4], R28 ;  /* 0x0049d41c01007387 */ /* 0x000fe80000100800 */
[----:B------:R-:W-:Y:S04]  /*8e230*/  STL [R1+0x49d0], R29 ;  /* 0x0049d01d01007387 */ /* 0x000fe80000100800 */
        /* <DEDUP_REMOVED lines=21> */
[----:B---3--:R-:W-:Y:S03]  /*8e390*/  HMMA.1688.F32.TF32 R4, R96, R58, R236 ;  /* 0x0000003a6004723c */ /* 0x008fe600000810ec */
[----:B------:R-:W3:Y:S04]  /*8e3a0*/  LDL.LU R236, [R1+0x4e0] ;  /* 0x0004e00001ec7983 */ /* 0x000ee80000300800 */
[----:B------:R-:W3:Y:S04]  /*8e3b0*/  LDL.LU R237, [R1+0x4e4] ;  /* 0x0004e40001ed7983 */ /* 0x000ee80000300800 */
[----:B------:R-:W3:Y:S04]  /*8e3c0*/  LDL.LU R238, [R1+0x4e8] ;  /* 0x0004e80001ee7983 */ /* 0x000ee80000300800 */
[----:B------:R-:W3:Y:S09]  /*8e3d0*/  LDL.LU R239, [R1+0x4ec] ;  /* 0x0004ec0001ef7983 */ /* 0x000ef20000300800 */
[----:B------:R-:W-:Y:S01]  /*8e3e0*/  IMAD.MOV.U32 R24, RZ, RZ, R4 ;  /* 0x000000ffff187224 */ /* 0x000fe200078e0004 */
[----:B------:R-:W-:Y:S01]  /*8e3f0*/  MOV R27, R5 ;  /* 0x00000005001b7202 */ /* 0x000fe20000000f00 */
[----:B------:R-:W-:-:S02]  /*8e400*/  IMAD.MOV.U32 R25, RZ, RZ, R6 ;  /* 0x000000ffff197224 */ /* 0x000fc400078e0006 */
[----:B------:R-:W-:Y:S02]  /*8e410*/  IMAD.MOV.U32 R26, RZ, RZ, R7 ;  /* 0x000000ffff1a7224 */ /* 0x000fe400078e0007 */
[C---:B----4-:R-:W-:Y:S03]  /*8e420*/  HMMA.1688.F32.TF32 R4, R96.reuse, R38, R212 ;  /* 0x000000266004723c */ /* 0x050fe600000810d4 */
[----:B------:R1:W-:Y:S11]  /*8e430*/  STL [R1+0x49ec], R26 ;  /* 0x0049ec1a01007387 */ /* 0x0003f60000100800 */
[----:B------:R-:W-:Y:S10]  /*8e440*/  @!UPT UIADD3 URZ, URZ, URZ, URZ ;  /* 0x0000003f3f3ff290 */ /* 0x000ff4000fffe03f */
[----:B------:R-:W-:Y:S01]  /*8e450*/  IMAD.MOV.U32 R31, RZ, RZ, R4 ;  /* 0x000000ffff1f7224 */ /* 0x000fe200078e0004 */
[----:B------:R-:W-:Y:S01]  /*8e460*/  MOV R28, R6 ;  /* 0x00000006001c7202 */ /* 0x000fe20000000f00 */
[----:B------:R-:W-:Y:S02]  /*8e470*/  IMAD.MOV.U32 R30, RZ, RZ, R5 ;  /* 0x000000ffff1e7224 */ /* 0x000fe400078e0005 */
[----:B------:R-:W-:Y:S01]  /*8e480*/  IMAD.MOV.U32 R29, RZ, RZ, R7 ;  /* 0x000000ffff1d7224 */ /* 0x000fe200078e0007 */
[----:B------:R-:W-:Y:S04]  /*8e490*/  STL [R1+0x49e8], R25 ;  /* 0x0049e81901007387 */ /* 0x000fe80000100800 */
[----:B------:R-:W-:Y:S04]  /*8e4a0*/  STL [R1+0x49e4], R27 ;  /* 0x0049e41b01007387 */ /* 0x000fe80000100800 */
[----:B------:R4:W-:Y:S04]  /*8e4b0*/  STL [R1+0x49e0], R24 ;  /* 0x0049e01801007387 */ /* 0x0009e80000100800 */
[----:B------:R1:W-:Y:S04]  /*8e4c0*/  STL [R1+0x49fc], R29 ;  /* 0x0049fc1d01007387 */ /* 0x0003e80000100800 */
[----:B------:R1:W-:Y:S04]  /*8e4d0*/  STL [R1+0x49f8], R28 ;  /* 0x0049f81c01007387 */ /* 0x0003e80000100800 */
[----:B------:R1:W-:Y:S04]  /*8e4e0*/  STL [R1+0x49f4], R31 ;  /* 0x0049f41f01007387 */ /* 0x0003e80000100800 */
[----:B------:R1:W-:Y:S01]  /*8e4f0*/  STL [R1+0x49f0], R30 ;  /* 0x0049f01e01007387 */ /* 0x0003e20000100800 */
[C---:B--2---:R-:W-:Y:S11]  /*8e500*/  HMMA.1688.F32.TF32 R4, R96.reuse, R42, R68 ;  /* 0x0000002a6004723c */ /* 0x044ff60000081044 */
[----:B------:R-:W-:Y:S11]  /*8e510*/  @!UPT UIADD3 URZ, URZ, URZ, URZ ;  /* 0x0000003f3f3ff290 */ /* 0x000ff6000fffe03f */
[----:B------:R-:W-:Y:S02]  /*8e520*/  @!UPT UIADD3 URZ, URZ, URZ, URZ ;  /* 0x0000003f3f3ff290 */ /* 0x000fe4000fffe03f */
[----:B-1----:R-:W-:Y:S01]  /*8e530*/  IMAD.MOV.U32 R26, RZ, RZ, R4 ;  /* 0x000000ffff1a7224 */ /* 0x002fe200078e0004 */
[----:B----4-:R-:W-:Y:S01]  /*8e540*/  MOV R24, R7 ;  /* 0x0000000700187202 */ /* 0x010fe20000000f00 */
[----:B------:R-:W-:Y:S02]  /*8e550*/  IMAD.MOV.U32 R25, RZ, RZ, R5 ;  /* 0x000000ffff197224 */ /* 0x000fe400078e0005 */
[----:B------:R-:W-:Y:S02]  /*8e560*/  IMAD.MOV.U32 R27, RZ, RZ, R6 ;  /* 0x000000ffff1b7224 */ /* 0x000fe400078e0006 */
[C---:B------:R-:W-:Y:S03]  /*8e570*/  HMMA.1688.F32.TF32 R4, R96.reuse, R46, R240 ;  /* 0x0000002e6004723c */ /* 0x040fe600000810f0 */
[----:B------:R-:W-:Y:S11]  /*8e580*/  STL.64 [R1+0x4ab8], R26 ;  /* 0x004ab81a01007387 */ /* 0x000ff60000100a00 */
[----:B------:R-:W-:Y:S10]  /*8e590*/  @!UPT UIADD3 URZ, URZ, URZ, URZ ;  /* 0x0000003f3f3ff290 */ /* 0x000ff4000fffe03f */
[----:B------:R-:W-:Y:S02]  /*8e5a0*/  IMAD.MOV.U32 R29, RZ, RZ, R4 ;  /* 0x000000ffff1d7224 */ /* 0x000fe400078e0004 */
[----:B------:R-:W-:Y:S02]  /*8e5b0*/  IMAD.MOV.U32 R28, RZ, RZ, R5 ;  /* 0x000000ffff1c7224 */ /* 0x000fe400078e0005 */
[----:B------:R-:W-:Y:S02]  /*8e5c0*/  IMAD.MOV.U32 R31, RZ, RZ, R6 ;  /* 0x000000ffff1f7224 */ /* 0x000fe400078e0006 */
[----:B------:R-:W-:Y:S02]  /*8e5d0*/  IMAD.MOV.U32 R30, RZ, RZ, R7 ;  /* 0x000000ffff1e7224 */ /* 0x000fe400078e0007 */
[C---:B------:R-:W-:Y:S08]  /*8e5e0*/  HMMA.1688.F32.TF32 R4, R96.reuse, R50, R188 ;  /* 0x000000326004723c */ /* 0x040ff000000810bc */
[----:B------:R-:W-:Y:S01]  /*8e5f0*/  HMMA.1688.F32.TF32 R96, R96, R74, R184 ;  /* 0x0000004a6060723c */ /* 0x000fe200000810b8 */
[----:B------:R-:W-:Y:S04]  /*8e600*/  STL.64 [R1+0x4ab0], R24 ;  /* 0x004ab01801007387 */ /* 0x000fe80000100a00 */
[----:B------:R-:W-:Y:S04]  /*8e610*/  STL.64 [R1+0x4ac8], R30 ;  /* 0x004ac81e01007387 */ /* 0x000fe80000100a00 */
[----:B------:R-:W-:Y:S11]  /*8e620*/  STL.64 [R1+0x4ac0], R28 ;  /* 0x004ac01c01007387 */ /* 0x000ff60000100a00 */
[----:B------:R-:W-:Y:S03]  /*8e630*/  @!UPT UIADD3 URZ, URZ, URZ, URZ ;  /* 0x0000003f3f3ff290 */ /* 0x000fe6000fffe03f */
[----:B------:R-:W-:Y:S04]  /*8e640*/  STL.64 [R1+0x4938], R98 ;  /* 0x0049386201007387 */ /* 0x000fe80000100a00 */
[----:B------:R-:W-:Y:S04]  /*8e650*/  STL.64 [R1+0x460], R4 ;  /* 0x0004600401007387 */ /* 0x000fe80000100a00 */
[----:B------:R1:W-:Y:S04]  /*8e660*/  STL.64 [R1+0x468], R6 ;  /* 0x0004680601007387 */ /* 0x0003e80000100a00 */
        /* <DEDUP_REMOVED lines=41> */
[C---:B---3--:R-:W-:Y:S03]  /*8e900*/  HMMA.1688.F32.TF32 R100, R160.reuse, R34, R236 ;  /* 0x00000022a064723c */ /* 0x048fe600000810ec */
[----:B------:R-:W3:Y:S04]  /*8e910*/  LDL.LU R236, [R1+0x6a0] ;  /* 0x0006a00001ec7983 */ /* 0x000ee80000300800 */
[----:B------:R-:W3:Y:S04]  /*8e920*/  LDL.LU R237, [R1+0x6a4] ;  /* 0x0006a40001ed7983 */ /* 0x000ee80000300800 */
[----:B------:R-:W3:Y:S04]  /*8e930*/  LDL.LU R238, [R1+0x6a8] ;  /* 0x0006a80001ee7983 */ /* 0x000ee80000300800 */
[----:B------:R-:W3:Y:S08]  /*8e940*/  LDL.LU R239, [R1+0x6ac] ;  /* 0x0006ac0001ef7983 */ /* 0x000ef00000300800 */
[----:B------:R-:W-:Y:S04]  /*8e950*/  STL.64 [R1+0x4948], R102 ;  /* 0x0049486601007387 */ /* 0x000fe80000100a00 */
[----:B------:R-:W-:Y:S01]  /*8e960*/  STL.64 [R1+0x4940], R100 ;  /* 0x0049406401007387 */ /* 0x000fe20000100a00 */
[C---:B----4-:R-:W-:Y:S08]  /*8e970*/  HMMA.1688.F32.TF32 R124, R160.reuse, R82, R212 ;  /* 0x00000052a07c723c */ /* 0x050ff000000810d4 */
[C---:B--2---:R-:W-:Y:S08]  /*8e980*/  HMMA.1688.F32.TF32 R108, R160.reuse, R218, R108 ;  /* 0x000000daa06c723c */ /* 0x044ff0000008106c */
[C---:B------:R-:W-:Y:S08]  /*8e990*/  HMMA.1688.F32.TF32 R104, R160.reuse, R54, R116 ;  /* 0x00000036a068723c */ /* 0x040ff00000081074 */
[C---:B------:R-:W-:Y:S08]  /*8e9a0*/  HMMA.1688.F32.TF32 R112, R160.reuse, R94, R112 ;  /* 0x0000005ea070723c */ /* 0x040ff00000081070 */
[C---:B------:R-:W-:Y:S07]  /*8e9b0*/  HMMA.1688.F32.TF32 R116, R160.reuse, R90, R144 ;  /* 0x0000005aa074723c */ /* 0x040fee0000081090 */
[----:B------:R-:W-:Y:S01]  /*8e9c0*/  STL.64 [R1+0x4968], R106 ;  /* 0x0049686a01007387 */ /* 0x000fe20000100a00 */
[C---:B------:R-:W-:Y:S03]  /*8e9d0*/  HMMA.1688.F32.TF32 R120, R160.reuse, R86, R140 ;  /* 0x00000056a078723c */ /* 0x040fe6000008108c */
[----:B------:R-:W-:Y:S05]  /*8e9e0*/  STL.64 [R1+0x4960], R104 ;  /* 0x0049606801007387 */ /* 0x000fea0000100a00 */
[C---:B------:R-:W-:Y:S08]  /*8e9f0*/  HMMA.1688.F32.TF32 R140, R160.reuse, R58, R184 ;  /* 0x0000003aa08c723c */ /* 0x040ff000000810b8 */
[C---:B------:R-:W-:Y:S01]  /*8ea00*/  HMMA.1688.F32.TF32 R128, R160.reuse, R78, R68 ;  /* 0x0000004ea080723c */ /* 0x040fe20000081044 */
[----:B------:R-:W-:Y:S07]  /*8ea10*/  STL.64 [R1+0x4978], R110 ;  /* 0x0049786e01007387 */ /* 0x000fee0000100a00 */
[C---:B------:R-:W-:Y:S01]  /*8ea20*/  HMMA.1688.F32.TF32 R132, R160.reuse, R66, R240 ;  /* 0x00000042a084723c */ /* 0x040fe200000810f0 */
[----:B------:R-:W-:Y:S04]  /*8ea30*/  STL.64 [R1+0x4970], R108 ;  /* 0x0049706c01007387 */ /* 0x000fe80000100a00 */
[----:B------:R-:W-:Y:S03]  /*8ea40*/  STL.64 [R1+0x4988], R114 ;  /* 0x0049887201007387 */ /* 0x000fe60000100a00 */
        /* <DEDUP_REMOVED lines=16> */
[C---:B---3--:R-:W-:Y:S03]  /*8eb50*/  HMMA.1688.F32.TF32 R144, R160.reuse, R38, R236 ;  /* 0x00000026a090723c */ /* 0x048fe600000810ec */
        /* <DEDUP_REMOVED lines=36> */
[----:B------:R-:W-:Y:S04]  /*8eda0*/  STL.64 [R1+0x4b38], R146 ;  /* 0x004b389201007387 */ /* 0x000fe80000100a00 */
[----:B------:R-:W-:Y:S01]  /*8edb0*/  STL.64 [R1+0x4b30], R144 ;  /* 0x004b309001007387 */ /* 0x000fe20000100a00 */
[C---:B---3--:R-:W-:Y:S03]  /*8edc0*/  HMMA.1688.F32.TF32 R148, R160.reuse, R42, R236 ;  /* 0x0000002aa094723c */ /* 0x048fe600000810ec */
[----:B------:R-:W3:Y:S04]  /*8edd0*/  LDL.LU R236, [R1+0x740] ;  /* 0x0007400001ec7983 */ /* 0x000ee80000300800 */
[----:B------:R-:W3:Y:S04]  /*8ede0*/  LDL.LU R237, [R1+0x744] ;  /* 0x0007440001ed7983 */ /* 0x000ee80000300800 */
[----:B------:R-:W3:Y:S04]  /*8edf0*/  LDL.LU R238, [R1+0x748] ;  /* 0x0007480001ee7983 */ /* 0x000ee80000300800 */
[----:B------:R-:W3:Y:S01]  /*8ee00*/  LDL.LU R239, [R1+0x74c] ;  /* 0x00074c0001ef7983 */ /* 0x000ee20000300800 */
[C---:B----4-:R-:W-:Y:S07]  /*8ee10*/  HMMA.1688.F32.TF32 R152, R160.reuse, R46, R188 ;  /* 0x0000002ea098723c */ /* 0x050fee00000810bc */
[----:B------:R-:W-:Y:S04]  /*8ee20*/  STL.64 [R1+0x4b48], R150 ;  /* 0x004b489601007387 */ /* 0x000fe80000100a00 */
[----:B------:R-:W-:Y:S04]  /*8ee30*/  STL.64 [R1+0x4b40], R148 ;  /* 0x004b409401007387 */ /* 0x000fe80000100a00 */
[----:B------:R-:W4:Y:S04]  /*8ee40*/  LDL.LU R188, [R1+0x750] ;  /* 0x0007500001bc7983 */ /* 0x000f280000300800 */
[----:B------:R-:W4:Y:S04]  /*8ee50*/  LDL.LU R189, [R1+0x754] ;  /* 0x0007540001bd7983 */ /* 0x000f280000300800 */
[----:B------:R-:W4:Y:S04]  /*8ee60*/  LDL.LU R190, [R1+0x758] ;  /* 0x0007580001be7983 */ /* 0x000f280000300800 */
[----:B------:R-:W4:Y:S04]  /*8ee70*/  LDL.LU R191, [R1+0x75c] ;  /* 0x00075c0001bf7983 */ /* 0x000f280000300800 */
[----:B------:R-:W-:Y:S01]  /*8ee80*/  STL.64 [R1+0x4b58], R154 ;  /* 0x004b589a01007387 */ /* 0x000fe20000100a00 */
[----:B--2---:R-:W-:Y:S03]  /*8ee90*/  HMMA.1688.F32.TF32 R156, R160, R50, R240 ;  /* 0x00000032a09c723c */ /* 0x004fe600000810f0 */
[----:B------:R-:W-:Y:S04]  /*8eea0*/  STL.64 [R1+0x4b50], R152 ;  /* 0x004b509801007387 */ /* 0x000fe80000100a00 */
[----:B------:R-:W2:Y:S04]  /*8eeb0*/  LDL.LU R240, [R1+0x760] ;  /* 0x0007600001f07983 */ /* 0x000ea80000300800 */
[----:B------:R-:W2:Y:S04]  /*8eec0*/  LDL.LU R241, [R1+0x764] ;  /* 0x0007640001f17983 */ /* 0x000ea80000300800 */
[----:B------:R-:W2:Y:S04]  /*8eed0*/  LDL.LU R242, [R1+0x768] ;  /* 0x0007680001f27983 */ /* 0x000ea80000300800 */
[----:B------:R-:W2:Y:S01]  /*8eee0*/  LDL.LU R243, [R1+0x76c] ;  /* 0x00076c0001f37983 */ /* 0x000ea20000300800 */
[C---:B------:R-:W-:Y:S03]  /*8eef0*/  HMMA.1688.F32.TF32 R180, R200.reuse, R90, R184 ;  /* 0x0000005ac8b4723c */ /* 0x040fe600000810b8 */
[----:B------:R-:W-:Y:S04]  /*8ef00*/  STL.64 [R1+0x4b70], R158 ;  /* 0x004b709e01007387 */ /* 0x000fe80000100a00 */
[----:B------:R-:W-:Y:S11]  /*8ef10*/  STL.64 [R1+0x4b68], R156 ;  /* 0x004b689c01007387 */ /* 0x000ff60000100a00 */
[----:B------:R-:W-:Y:S05]  /*8ef20*/  @!UPT UIADD3 URZ, URZ, URZ, URZ ;  /* 0x0000003f3f3ff290 */ /* 0x000fea000fffe03f */
[----:B------:R-:W-:Y:S04]  /*8ef30*/  STL [R1+0x4894], R180 ;  /* 0x004894b401007387 */ /* 0x000fe80000100800 */
[----:B------:R-:W-:Y:S04]  /*8ef40*/  STL [R1+0x4890], R181 ;  /* 0x004890b501007387 */ /* 0x000fe80000100800 */
[----:B------:R-:W-:Y:S04]  /*8ef50*/  STL [R1+0x488c], R182 ;  /* 0x00488cb601007387 */ /* 0x000fe80000100800 */
[----:B------:R-:W-:Y:S01]  /*8ef60*/  STL [R1+0x4888], R183 ;  /* 0x004888b701007387 */ /* 0x000fe20000100800 */
[C---:B------:R-:W-:Y:S08]  /*8ef70*/  HMMA.1688.F32.TF32 R164, R200.reuse, R34, R208 ;  /* 0x00000022c8a4723c */ /* 0x040ff000000810d0 */
[C---:B------:R-:W-:Y:S08]  /*8ef80*/  HMMA.1688.F32.TF32 R172, R200.reuse, R218, R212 ;  /* 0x000000dac8ac723c */ /* 0x040ff000000810d4 */
[C---:B------:R-:W-:Y:S08]  /*8ef90*/  HMMA.1688.F32.TF32 R176, R200.reuse, R94, R68 ;  /* 0x0000005ec8b0723c */ /* 0x040ff00000081044 */
[C---:B---3--:R-:W-:Y:S01]  /*8efa0*/  HMMA.1688.F32.TF32 R184, R200.reuse, R86, R236 ;  /* 0x00000056c8b8723c */ /* 0x048fe200000810ec */
[----:B------:R-:W3:Y:S04]  /*8efb0*/  LDL.LU R236, [R1+0x770] ;  /* 0x0007700001ec7983 */ /* 0x000ee80000300800 */
[----:B------:R-:W3:Y:S04]  /*8efc0*/  LDL.LU R237, [R1+0x774] ;  /* 0x0007740001ed7983 */ /* 0x000ee80000300800 */
[----:B------:R-:W3:Y:S04]  /*8efd0*/  LDL.LU R238, [R1+0x778] ;  /* 0x0007780001ee7983 */ /* 0x000ee80000300800 */
[----:B------:R-:W3:Y:S01]  /*8efe0*/  LDL.LU R239, [R1+0x77c] ;  /* 0x00077c0001ef7983 */ /* 0x000ee20000300800 */
[C---:B----4-:R-:W-:Y:S09]  /*8eff0*/  HMMA.1688.F32.TF32 R188, R200.reuse, R82, R188 ;  /* 0x00000052c8bc723c */ /* 0x050ff200000810bc */
        /* <DEDUP_REMOVED lines=23> */
[----:B------:R-:W4:Y:S01]  /*8f170*/  LDL.LU R211, [R1+0x7cc] ;  /* 0x0007cc0001d37983 */ /* 0x000f220000300800 */
[C---:B--2---:R-:W-:Y:S03]  /*8f180*/  HMMA.1688.F32.TF32 R192, R200.reuse, R78, R240 ;  /* 0x0000004ec8c0723c */ /* 0x044fe600000810f0 */
[----:B------:R-:W2:Y:S04]  /*8f190*/  LDL.LU R212, [R1+0x7b0] ;  /* 0x0007b00001d47983 */ /* 0x000ea80000300800 */
[----:B------:R-:W2:Y:S04]  /*8f1a0*/  LDL.LU R213, [R1+0x7b4] ;  /* 0x0007b40001d57983 */ /* 0x000ea80000300800 */
[----:B------:R-:W2:Y:S04]  /*8f1b0*/  LDL.LU R214, [R1+0x7b8] ;  /* 0x0007b80001d67983 */ /* 0x000ea80000300800 */
[----:B------:R-:W2:Y:S08]  /*8f1c0*/  LDL.LU R215, [R1+0x7bc] ;  /* 0x0007bc0001d77983 */ /* 0x000eb00000300800 */
[----:B------:R-:W-:Y:S04]  /*8f1d0*/  STL [R1+0x48b8], R192 ;  /* 0x0048b8c001007387 */ /* 0x000fe80000100800 */
[----:B------:R-:W-:Y:S04]  /*8f1e0*/  STL [R1+0x48b4], R193 ;  /* 0x0048b4c101007387 */ /* 0x000fe80000100800 */
[----:B------:R-:W-:Y:S04]  /*8f1f0*/  STL [R1+0x4880], R194 ;  /* 0x004880c201007387 */ /* 0x000fe80000100800 */
[----:B------:R-:W-:Y:S04]  /*8f200*/  STL [R1+0x487c], R195 ;  /* 0x00487cc301007387 */ /* 0x000fe80000100800 */
        /* <DEDUP_REMOVED lines=9> */
[----:B------:R-:W-:Y:S04]  /*8f2a0*/  LDS R236, [R247+0xca280] ;  /* 0x0ca28000f7ec7984 */ /* 0x000fe80000000800 */
[----:B------:R-:W-:Y:S01]  /*8f2b0*/  LDS R238, [R247+0xcb280] ;  /* 0x0cb28000f7ee7984 */ /* 0x000fe20000000800 */
[----:B------:R-:W-:Y:S03]  /*8f2c0*/  HMMA.1688.F32.TF32 R160, R160, R74, R168 ;  /* 0x0000004aa0a0723c */ /* 0x000fe600000810a8 */
[----:B------:R-:W-:Y:S04]  /*8f2d0*/  LDS R237, [R0+0xca280] ;  /* 0x0ca2800000ed7984 */ /* 0x000fe80000000800 */
[----:B------:R-:W-:Y:S08]  /*8f2e0*/  LDS R239, [R0+0xcb280] ;  /* 0x0cb2800000ef7984 */ /* 0x000ff00000000800 */
[----:B------:R3:W-:Y:S04]  /*8f2f0*/  STL [R1+0x48c4], R196 ;  /* 0x0048c4c401007387 */ /* 0x0007e80000100800 */
[----:B------:R-:W-:Y:S04]  /*8f300*/  STL [R1+0x48c0], R197 ;  /* 0x0048c0c501007387 */ /* 0x000fe80000100800 */
[----:B------:R-:W-:Y:S04]  /*8f310*/  STL [R1+0x48bc], R198 ;  /* 0x0048bcc601007387 */ /* 0x000fe80000100800 */
[----:B------:R-:W-:Y:S01]  /*8f320*/  STL [R1+0x4878], R199 ;  /* 0x004878c701007387 */ /* 0x000fe20000100800 */
[C---:B----4-:R-:W-:Y:S08]  /*8f330*/  HMMA.1688.F32.TF32 R8, R200.reuse, R62, R228 ;  /* 0x0000003ec808723c */ /* 0x050ff000000810e4 */
[C---:B-1----:R-:W-:Y:S11]  /*8f340*/  HMMA.1688.F32.TF32 R4, R200.reuse, R58, R232 ;  /* 0x0000003ac804723c */ /* 0x042ff600000810e8 */
[----:B------:R-:W-:Y:S04]  /*8f350*/  @!UPT UIADD3 URZ, URZ, URZ, URZ ;  /* 0x0000003f3f3ff290 */ /* 0x000fe8000fffe03f */
[----:B------:R-:W-:Y:S04]  /*8f360*/  STL.64 [R1+0x450], R8 ;  /* 0x0004500801007387 */ /* 0x000fe80000100a00 */
[----:B------:R1:W-:Y:S04]  /*8f370*/  STL.64 [R1+0x458], R10 ;  /* 0x0004580a01007387 */ /* 0x0003e80000100a00 */
[----:B------:R-:W-:Y:S01]  /*8f380*/  STL.64 [R1+0x440], R4 ;  /* 0x0004400401007387 */ /* 0x000fe20000100a00 */
[----:B---3--:R-:W-:Y:S01]  /*8f390*/  MOV R196, R7 ;  /* 0x0000000700c47202 */ /* 0x008fe20000000f00 */
[C---:B-1----:R-:W-:Y:S02]  /*8f3a0*/  HMMA.1688.F32.TF32 R8, R200.reuse, R38, R248 ;  /* 0x00000026c808723c */ /* 0x042fe400000810f8 */
[----:B------:R1:W-:Y:S06]  /*8f3b0*/  STL [R1+0x448], R6 ;  /* 0x0004480601007387 */ /* 0x0003ec0000100800 */
[----:B-1----:R-:W-:Y:S01]  /*8f3c0*/  HMMA.1688.F32.TF32 R4, R200, R42, R208 ;  /* 0x0000002ac804723c */ /* 0x002fe200000810d0 */
[----:B------:R1:W-:Y:S11]  /*8f3d0*/  STL [R1+0x48c8], R196 ;  /* 0x0048c8c401007387 */ /* 0x0003f60000100800 */
[----:B------:R-:W-:Y:S11]  /*8f3e0*/  @!UPT UIADD3 URZ, URZ, URZ, URZ ;  /* 0x0000003f3f3ff290 */ /* 0x000ff6000fffe03f */
[----:B------:R-:W-:Y:S01]  /*8f3f0*/  STL.64 [R1+0x420], R4 ;  /* 0x0004200401007387 */ /* 0x000fe20000100a00 */
[----:B-1----:R-:W-:-:S03]  /*8f400*/  IMAD.MOV.U32 R196, RZ, RZ, R7 ;  /* 0x000000ffffc47224 */ /* 0x002fc600078e0007 */
[----:B------:R-:W-:Y:S04]  /*8f410*/  STL.64 [R1+0x430], R8 ;  /* 0x0004300801007387 */ /* 0x000fe80000100a00 */
[----:B------:R-:W-:Y:S04]  /*8f420*/  STL.64 [R1+0x438], R10 ;  /* 0x0004380a01007387 */ /* 0x000fe80000100a00 */
[----:B------:R2:W-:Y:S04]  /*8f430*/  STL [R1+0x428], R6 ;  /* 0x0004280601007387 */ /* 0x0005e80000100800 */
[----:B------:R-:W3:Y:S04]  /*8f440*/  LDL.LU R248, [R1+0x8f0] ;  /* 0x0008f00001f87983 */ /* 0x000ee80000300800 */
[----:B------:R-:W3:Y:S01]  /*8f450*/  LDL.LU R249, [R1+0x8f4] ;  /* 0x0008f40001f97983 */ /* 0x000ee20000300800 */
[----:B--2---:R-:W-:Y:S03]  /*8f460*/  HMMA.1688.F32.TF32 R4, R200, R46, R212 ;  /* 0x0000002ec804723c */ /* 0x004fe600000810d4 */
[----:B------:R-:W3:Y:S04]  /*8f470*/  LDL.LU R250, [R1+0x8f8] ;  /* 0x0008f80001fa7983 */ /* 0x000ee80000300800 */
[----:B------:R-:W3:Y:S04]  /*8f480*/  LDL.LU R251, [R1+0x8fc] ;  /* 0x0008fc0001fb7983 */ /* 0x000ee80000300800 */
[----:B------:R1:W-:Y:S04]  /*8f490*/  STL [R1+0x48cc], R196 ;  /* 0x0048ccc401007387 */ /* 0x0003e80000100800 */
[----:B------:R-:W2:Y:S04]  /*8f4a0*/  LDL.LU R208, [R1+0x8e0] ;  /* 0x0008e00001d07983 */ /* 0x000ea80000300800 */
[----:B------:R-:W2:Y:S04]  /*8f4b0*/  LDL.LU R209, [R1+0x8e4] ;  /* 0x0008e40001d17983 */ /* 0x000ea80000300800 */
[----:B------:R-:W2:Y:S01]  /*8f4c0*/  LDL.LU R210, [R1+0x8e8] ;  /* 0x0008e80001d27983 */ /* 0x000ea20000300800 */
[----:B------:R-:W-:Y:S01]  /*8f4d0*/  IMAD.MOV.U32 R197, RZ, RZ, R4 ;  /* 0x000000ffffc57224 */ /* 0x000fe200078e0004 */
[----:B------:R-:W-:Y:S01]  /*8f4e0*/  MOV R193, R7 ;  /* 0x0000000700c17202 */ /* 0x000fe20000000f00 */
[----:B------:R-:W-:Y:S01]  /*8f4f0*/  IMAD.MOV.U32 R198, RZ, RZ, R5 ;  /* 0x000000ffffc67224 */ /* 0x000fe200078e0005 */
[----:B------:R-:W2:Y:S01]  /*8f500*/  LDL.LU R211, [R1+0x8ec] ;  /* 0x0008ec0001d37983 */ /* 0x000ea20000300800 */
[----:B------:R-:W-:-:S02]  /*8f510*/  IMAD.MOV.U32 R192, RZ, RZ, R6 ;  /* 0x000000ffffc07224 */ /* 0x000fc400078e0006 */
[C---:B------:R-:W-:Y:S01]  /*8f520*/  HMMA.1688.F32.TF32 R4, R200.reuse, R50, R68 ;  /* 0x00000032c804723c */ /* 0x040fe20000081044 */
[----:B------:R-:W-:Y:S04]  /*8f530*/  STL [R1+0x48dc], R193 ;  /* 0x0048dcc101007387 */ /* 0x000fe80000100800 */
[----:B------:R-:W-:Y:S04]  /*8f540*/  STL [R1+0x48d8], R192 ;  /* 0x0048d8c001007387 */ /* 0x000fe80000100800 */
[----:B------:R-:W-:Y:S04]  /*8f550*/  STL [R1+0x48d4], R198 ;  /* 0x0048d4c601007387 */ /* 0x000fe80000100800 */
[----:B------:R-:W-:Y:S01]  /*8f560*/  STL [R1+0x48d0], R197 ;  /* 0x0048d0c501007387 */ /* 0x000fe20000100800 */
[C---:B------:R-:W-:Y:S03]  /*8f570*/  HMMA.1688.F32.TF32 R168, R200.reuse, R54, R204 ;  /* 0x00000036c8a8723c */ /* 0x040fe600000810cc */
[----:B------:R-:W-:Y:S04]  /*8f580*/  LDS R204, [R252+0xca280] ;  /* 0x0ca28000fccc7984 */ /* 0x000fe80000000800 */
[----:B------:R-:W-:Y:S03]  /*8f590*/  LDS R206, [R252+0xcb280] ;  /* 0x0cb28000fcce7984 */ /* 0x000fe60000000800 */
[----:B-1----:R-:W-:Y:S01]  /*8f5a0*/  IMAD.MOV.U32 R196, RZ, RZ, R5 ;  /* 0x000000ffffc47224 */ /* 0x002fe200078e0005 */
[----:B------:R-:W-:Y:S04]  /*8f5b0*/  STL [R1+0x400], R4 ;  /* 0x0004000401007387 */ /* 0x000fe80000100800 */
[----:B------:R-:W-:Y:S04]  /*8f5c0*/  STL.64 [R1+0x408], R6 ;  /* 0x0004080601007387 */ /* 0x000fe80000100a00 */
[----:B------:R-:W-:Y:S04]  /*8f5d0*/  STL [R1+0x48e0], R196 ;  /* 0x0048e0c401007387 */ /* 0x000fe80000100800 */
        /* <DEDUP_REMOVED lines=9> */
[----:B------:R-:W-:Y:S04]  /*8f670*/  LDS R205, [R3+0xca280] ;  /* 0x0ca2800003cd7984 */ /* 0x000fe80000000800 */
[----:B------:R-:W3:Y:S04]  /*8f680*/  LDS R207, [R3+0xcb280] ;  /* 0x0cb2800003cf7984 */ /* 0x000ee80000000800 */
[----:B------:R1:W-:Y:S04]  /*8f690*/  STL [R1+0x48ec], R200 ;  /* 0x0048ecc801007387 */ /* 0x0003e80000100800 */
[----:B------:R1:W-:Y:S04]  /*8f6a0*/  STL [R1+0x48e8], R201 ;  /* 0x0048e8c901007387 */ /* 0x0003e80000100800 */
[----:B------:R1:W-:Y:S04]  /*8f6b0*/  STL [R1+0x48e4], R202 ;  /* 0x0048e4ca01007387 */ /* 0x0003e80000100800 */
[----:B------:R-:W-:Y:S04]  /*8f6c0*/  STL [R1+0x4874], R203 ;  /* 0x004874cb01007387 */ /* 0x000fe80000100800 */
[----:B------:R-:W-:Y:S04]  /*8f6d0*/  LDS R68, [R252+0xca300] ;  /* 0x0ca30000fc447984 */ /* 0x000fe80000000800 */
[----:B------:R-:W-:Y:S04]  /*8f6e0*/  LDS R70, [R252+0xcb300] ;  /* 0x0cb30000fc467984 */ /* 0x000fe80000000800 */
[----:B------:R-:W-:Y:S04]  /*8f6f0*/  LDS R69, [R3+0xca300] ;  /* 0x0ca3000003457984 */ /* 0x000fe80000000800 */
[----:B------:R-:W1:Y:S01]  /*8f700*/  LDS R71, [R3+0xcb300] ;  /* 0x0cb3000003477984 */ /* 0x000e620000000800 */
[C---:B---3--:R-:W-:Y:S11]  /*8f710*/  HMMA.1688.F32.TF32 R4, R204.reuse, R34, R248 ;  /* 0x00000022cc04723c */ /* 0x048ff600000810f8 */
[----:B------:R-:W-:Y:S11]  /*8f720*/  @!UPT UIADD3 URZ, URZ, URZ, URZ ;  /* 0x0000003f3f3ff290 */ /* 0x000ff6000fffe03f */
[----:B------:R-:W-:Y:S02]  /*8f730*/  @!UPT UIADD3 URZ, URZ, URZ, URZ ;  /* 0x0000003f3f3ff290 */ /* 0x000fe4000fffe03f */
[----:B------:R-:W-:Y:S01]  /*8f740*/  IMAD.MOV.U32 R188, RZ, RZ, R4 ;  /* 0x000000ffffbc7224 */ /* 0x000fe200078e0004 */
[----:B------:R-:W-:Y:S01]  /*8f750*/  MOV R191, R7 ;  /* 0x0000000700bf7202 */ /* 0x000fe20000000f00 */
[----:B------:R-:W-:Y:S02]  /*8f760*/  IMAD.MOV.U32 R189, RZ, RZ, R5 ;  /* 0x000000ffffbd7224 */ /* 0x000fe400078e0005 */
[----:B------:R-:W-:Y:S02]  /*8f770*/  IMAD.MOV.U32 R190, RZ, RZ, R6 ;  /* 0x000000ffffbe7224 */ /* 0x000fe400078e0006 */
[C---:B--2---:R-:W-:Y:S01]  /*8f780*/  HMMA.1688.F32.TF32 R4, R204.reuse, R54, R208 ;  /* 0x00000036cc04723c */ /* 0x044fe200000810d0 */
[----:B------:R-:W-:Y:S11]  /*8f790*/  STL [R1+0x48fc], R191 ;  /* 0x0048fcbf01007387 */ /* 0x000ff60000100800 */
[----:B------:R-:W-:Y:S11]  /*8f7a0*/  @!UPT UIADD3 URZ, URZ, URZ, URZ ;  /* 0x0000003f3f3ff290 */ /* 0x000ff6000fffe03f */
[----:B------:R-:W-:Y:S01]  /*8f7b0*/  @!UPT UIADD3 URZ, URZ, URZ, URZ ;  /* 0x0000003f3f3ff290 */ /* 0x000fe2000fffe03f */
[----:B------:R-:W-:Y:S02]  /*8f7c0*/  IMAD.MOV.U32 R184, RZ, RZ, R4 ;  /* 0x000000ffffb87224 */ /* 0x000fe400078e0004 */
[----:B------:R-:W-:Y:S02]  /*8f7d0*/  IMAD.MOV.U32 R185, RZ, RZ, R5 ;  /* 0x000000ffffb97224 */ /* 0x000fe400078e0005 */
[----:B------:R-:W-:Y:S02]  /*8f7e0*/  IMAD.MOV.U32 R186, RZ, RZ, R6 ;  /* 0x000000ffffba7224 */ /* 0x000fe400078e0006 */
[----:B------:R-:W-:Y:S02]  /*8f7f0*/  IMAD.MOV.U32 R180, RZ, RZ, R7 ;  /* 0x000000ffffb47224 */ /* 0x000fe400078e0007 */
[----:B----4-:R-:W-:Y:S01]  /*8f800*/  HMMA.1688.F32.TF32 R4, R204, R218, R212 ;  /* 0x000000dacc04723c */ /* 0x010fe200000810d4 */
[----:B------:R-:W-:Y:S04]  /*8f810*/  STL [R1+0x48f8], R190 ;  /* 0x0048f8be01007387 */ /* 0x000fe80000100800 */
[----:B------:R-:W-:Y:S04]  /*8f820*/  STL [R1+0x48f4], R189 ;  /* 0x0048f4bd01007387 */ /* 0x000fe80000100800 */
[----:B------:R-:W-:Y:S04]  /*8f830*/  STL [R1+0x48f0], R188 ;  /* 0x0048f0bc01007387 */ /* 0x000fe80000100800 */
[----:B------:R2:W-:Y:S04]  /*8f840*/  STL [R1+0x490c], R180 ;  /* 0x00490cb401007387 */ /* 0x0005e80000100800 */
[----:B------:R3:W-:Y:S04]  /*8f850*/  STL [R1+0x4908], R186 ;  /* 0x004908ba01007387 */ /* 0x0007e80000100800 */
[----:B------:R4:W-:Y:S03]  /*8f860*/  STL [R1+0x4904], R185 ;  /* 0x004904b901007387 */ /* 0x0009e60000100800 */
[----:B------:R-:W-:-:S02]  /*8f870*/  IMAD.MOV.U32 R197, RZ, RZ, R7 ;  /* 0x000000ffffc57224 */ /* 0x000fc400078e0007 */
[----:B------:R-:W-:Y:S01]  /*8f880*/  IMAD.MOV.U32 R198, RZ, RZ, R6 ;  /* 0x000000ffffc67224 */ /* 0x000fe200078e0006 */
[----:B------:R-:W-:Y:S01]  /*8f890*/  MOV R193, R4 ;  /* 0x0000000400c17202 */ /* 0x000fe20000000f00 */
[----:B------:R-:W-:Y:S01]  /*8f8a0*/  IMAD.MOV.U32 R192, RZ, RZ, R5 ;  /* 0x000000ffffc07224 */ /* 0x000fe200078e0005 */
[----:B------:R1:W-:Y:S01]  /*8f8b0*/  STL [R1+0x4900], R184 ;  /* 0x004900b801007387 */ /* 0x0003e20000100800 */
[----:B------:R-:W-:Y:S03]  /*8f8c0*/  HMMA.1688.F32.TF32 R4, R204, R94, R240 ;  /* 0x0000005ecc04723c */ /* 0x000fe600000810f0 */
[----:B------:R1:W-:Y:S04]  /*8f8d0*/  STL [R1+0x491c], R197 ;  /* 0x00491cc501007387 */ /* 0x0003e80000100800 */
[----:B------:R1:W-:Y:S04]  /*8f8e0*/  STL [R1+0x4918], R198 ;  /* 0x004918c601007387 */ /* 0x0003e80000100800 */
[----:B------:R1:W-:Y:S04]  /*8f8f0*/  STL [R1+0x4914], R192 ;  /* 0x004914c001007387 */ /* 0x0003e80000100800 */
[----:B------:R1:W-:Y:S04]  /*8f900*/  STL [R1+0x4910], R193 ;  /* 0x004910c101007387 */ /* 0x0003e80000100800 */
        /* <DEDUP_REMOVED lines=20> */
[----:B-1----:R-:W-:-:S03]  /*8fa50*/  IMAD.MOV.U32 R200, RZ, RZ, R4 ;  /* 0x000000ffffc87224 */ /* 0x002fc600078e0004 */
[----:B------:R-:W2:Y:S01]  /*8fa60*/  LDL.LU R248, [R1+0x840] ;  /* 0x0008400001f87983 */ /* 0x000ea20000300800 */
[----:B------:R-:W-:-:S03]  /*8fa70*/  MOV R201, R5 ;  /* 0x0000000500c97202 */ /* 0x000fc60000000f00 */
        /* <DEDUP_REMOVED lines=27> */
[----:B------:R1:W-:Y:S04]  /*8fc30*/  STL [R1+0x4924], R201 ;  /* 0x004924c901007387 */ /* 0x0003e80000100800 */
[----:B------:R1:W-:Y:S01]  /*8fc40*/  STL [R1+0x4920], R200 ;  /* 0x004920c801007387 */ /* 0x0003e20000100800 */
[C---:B--2---:R-:W-:Y:S11]  /*8fc50*/  HMMA.1688.F32.TF32 R4, R204.reuse, R82, R4 ;  /* 0x00000052cc04723c */ /* 0x044ff60000081004 */
[----:B------:R-:W-:Y:S11]  /*8fc60*/  @!UPT UIADD3 URZ, URZ, URZ, URZ ;  /* 0x0000003f3f3ff290 */ /* 0x000ff6000fffe03f */
[----:B------:R-:W-:Y:S02]  /*8fc70*/  @!UPT UIADD3 URZ, URZ, URZ, URZ ;  /* 0x0000003f3f3ff290 */ /* 0x000fe4000fffe03f */
[----:B------:R-:W-:Y:S02]  /*8fc80*/  IMAD.MOV.U32 R180, RZ, RZ, R4 ;  /* 0x000000ffffb47224 */ /* 0x000fe400078e0004 */
[----:B---3--:R-:W-:Y:S02]  /*8fc90*/  IMAD.MOV.U32 R186, RZ, RZ, R5 ;  /* 0x000000ffffba7224 */ /* 0x008fe400078e0005 */
[----:B----4-:R-:W-:Y:S02]  /*8fca0*/  IMAD.MOV.U32 R185, RZ, RZ, R6 ;  /* 0x000000ffffb97224 */ /* 0x010fe400078e0006 */
[----:B------:R-:W-:Y:S02]  /*8fcb0*/  IMAD.MOV.U32 R184, RZ, RZ, R7 ;  /* 0x000000ffffb87224 */ /* 0x000fe400078e0007 */
[C---:B------:R-:W-:Y:S11]  /*8fcc0*/  HMMA.1688.F32.TF32 R4, R204.reuse, R78, R220 ;  /* 0x0000004ecc04723c */ /* 0x040ff600000810dc */
[----:B------:R-:W-:Y:S11]  /*8fcd0*/  @!UPT UIADD3 URZ, URZ, URZ, URZ ;  /* 0x0000003f3f3ff290 */ /* 0x000ff6000fffe03f */
[----:B------:R-:W-:Y:S02]  /*8fce0*/  @!UPT UIADD3 URZ, URZ, URZ, URZ ;  /* 0x0000003f3f3ff290 */ /* 0x000fe4000fffe03f */
[----:B------:R-:W-:Y:S01]  /*8fcf0*/  MOV R197, R4 ;  /* 0x0000000400c57202 */ /* 0x000fe20000000f00 */
[----:B------:R-:W-:Y:S02]  /*8fd00*/  IMAD.MOV.U32 R198, RZ, RZ, R5 ;  /* 0x000000ffffc67224 */ /* 0x000fe400078e0005 */
[----:B------:R-:W-:Y:S02]  /*8fd10*/  IMAD.MOV.U32 R192, RZ, RZ, R6 ;  /* 0x000000ffffc07224 */ /* 0x000fe400078e0006 */
[----:B------:R-:W-:Y:S02]  /*8fd20*/  IMAD.MOV.U32 R193, RZ, RZ, R7 ;  /* 0x000000ffffc17224 */ /* 0x000fe400078e0007 */
[C---:B------:R-:W-:Y:S08]  /*8fd30*/  HMMA.1688.F32.TF32 R4, R204.reuse, R66, R224 ;  /* 0x00000042cc04723c */ /* 0x040ff000000810e0 */
[C---:B------:R-:W-:Y:S11]  /*8fd40*/  HMMA.1688.F32.TF32 R8, R204.reuse, R86, R8 ;  /* 0x00000056cc08723c */ /* 0x040ff60000081008 */
[----:B------:R-:W-:Y:S05]  /*8fd50*/  @!UPT UIADD3 URZ, URZ, URZ, URZ ;  /* 0x0000003f3f3ff290 */ /* 0x000fea000fffe03f */
[----:B-1----:R-:W-:Y:S01]  /*8fd60*/  IMAD.MOV.U32 R196, RZ, RZ, R4 ;  /* 0x000000ffffc47224 */ /* 0x002fe200078e0004 */
[----:B------:R-:W-:Y:S01]  /*8fd70*/  MOV R202, R5 ;  /* 0x0000000500ca7202 */ /* 0x000fe20000000f00 */
[----:B------:R-:W-:Y:S02]  /*8fd80*/  IMAD.MOV.U32 R201, RZ, RZ, R6 ;  /* 0x000000ffffc97224 */ /* 0x000fe400078e0006 */
[----:B------:R-:W-:Y:S02]  /*8fd90*/  IMAD.MOV.U32 R200, RZ, RZ, R7 ;  /* 0x000000ffffc87224 */ /* 0x000fe400078e0007 */
[----:B------:R-:W-:Y:S02]  /*8fda0*/  HMMA.1688.F32.TF32 R4, R204, R62, R228 ;  /* 0x0000003ecc04723c */ /* 0x000fe400000810e4 */
[----:B------:R-:W-:Y:S01]  /*8fdb0*/  IMAD.MOV.U32 R181, RZ, RZ, R8 ;  /* 0x000000ffffb57224 */ /* 0x000fe200078e0008 */
[----:B------:R-:W-:Y:S01]  /*8fdc0*/  MOV R187, R11 ;  /* 0x0000000b00bb7202 */ /* 0x000fe20000000f00 */
[----:B------:R-:W-:-:S02]  /*8fdd0*/  IMAD.MOV.U32 R182, RZ, RZ, R9 ;  /* 0x000000ffffb67224 */ /* 0x000fc400078e0009 */
[----:B------:R-:W-:Y:S02]  /*8fde0*/  IMAD.MOV.U32 R183, RZ, RZ, R10 ;  /* 0x000000ffffb77224 */ /* 0x000fe400078e000a */
[C---:B------:R-:W-:Y:S08]  /*8fdf0*/  HMMA.1688.F32.TF32 R12, R204.reuse, R90, R12 ;  /* 0x0000005acc0c723c */ /* 0x040ff0000008100c */
[----:B------:R-:W-:Y:S08]  /*8fe00*/  HMMA.1688.F32.TF32 R8, R204, R58, R232 ;  /* 0x0000003acc08723c */ /* 0x000ff000000810e8 */
[----:B------:R-:W-:Y:S01]  /*8fe10*/  IMAD.MOV.U32 R194, RZ, RZ, R4 ;  /* 0x000000ffffc27224 */ /* 0x000fe200078e0004 */
[----:B------:R-:W-:Y:S01]  /*8fe20*/  MOV R199, R6 ;  /* 0x0000000600c77202 */ /* 0x000fe20000000f00 */
[----:B------:R-:W-:-:S02]  /*8fe30*/  IMAD.MOV.U32 R195, RZ, RZ, R5 ;  /* 0x000000ffffc37224 */ /* 0x000fc400078e0005 */
[----:B------:R-:W-:Y:S02]  /*8fe40*/  IMAD.MOV.U32 R203, RZ, RZ, R7 ;  /* 0x000000ffffcb7224 */ /* 0x000fe400078e0007 */
[C---:B------:R-:W-:Y:S02]  /*8fe50*/  HMMA.1688.F32.TF32 R4, R204.reuse, R38, R248 ;  /* 0x00000026cc04723c */ /* 0x040fe400000810f8 */
[----:B------:R-:W-:Y:S01]  /*8fe60*/  IMAD.MOV.U32 R191, RZ, RZ, R12 ;  /* 0x000000ffffbf7224 */ /* 0x000fe200078e000c */
[----:B------:R-:W-:Y:S01]  /*8fe70*/  MOV R189, R14 ;  /* 0x0000000e00bd7202 */ /* 0x000fe20000000f00 */
[----:B------:R-:W-:Y:S02]  /*8fe80*/  IMAD.MOV.U32 R190, RZ, RZ, R13 ;  /* 0x000000ffffbe7224 */ /* 0x000fe400078e000d */
[----:B------:R-:W-:Y:S02]  /*8fe90*/  IMAD.MOV.U32 R188, RZ, RZ, R15 ;  /* 0x000000ffffbc7224 */ /* 0x000fe400078e000f */
[C---:B------:R-:W-:Y:S01]  /*8fea0*/  HMMA.1688.F32.TF32 R12, R204.reuse, R42, R208 ;  /* 0x0000002acc0c723c */ /* 0x040fe200000810d0 */
[----:B------:R-:W-:Y:S04]  /*8feb0*/  STL.64 [R1+0x350], R8 ;  /* 0x0003500801007387 */ /* 0x000fe80000100a00 */
[----:B------:R1:W-:Y:S10]  /*8fec0*/  STL.64 [R1+0x358], R10 ;  /* 0x0003580a01007387 */ /* 0x0003f40000100a00 */
[----:B------:R-:W-:Y:S01]  /*8fed0*/  STL.64 [R1+0x340], R4 ;  /* 0x0003400401007387 */ /* 0x000fe20000100a00 */
[C---:B-1----:R-:W-:Y:S03]  /*8fee0*/  HMMA.1688.F32.TF32 R8, R204.reuse, R46, R212 ;  /* 0x0000002ecc08723c */ /* 0x042fe600000810d4 */
[----:B------:R1:W-:Y:S05]  /*8fef0*/  STL.64 [R1+0x348], R6 ;  /* 0x0003480601007387 */ /* 0x0003ea0000100a00 */
[C---:B-1----:R-:W-:Y:S01]  /*8ff00*/  HMMA.1688.F32.TF32 R4, R204.reuse, R50, R240 ;  /* 0x00000032cc04723c */ /* 0x042fe200000810f0 */
[----:B------:R-:W-:Y:S04]  /*8ff10*/  STL.64 [R1+0x330], R12 ;  /* 0x0003300c01007387 */ /* 0x000fe80000100a00 */
[----:B------:R-:W-:Y:S04]  /*8ff20*/  STL.64 [R1+0x338], R14 ;  /* 0x0003380e01007387 */ /* 0x000fe80000100a00 */
[----:B------:R-:W2:Y:S06]  /*8ff30*/  LDL.LU R228, [R1+0x980] ;  /* 0x0009800001e47983 */ /* 0x000eac0000300800 */
[----:B------:R1:W-:Y:S04]  /*8ff40*/  STL.64 [R1+0x310], R8 ;  /* 0x0003100801007387 */ /* 0x0003e80000100a00 */
[----:B------:R3:W-:Y:S04]  /*8ff50*/  STL.64 [R1+0x318], R10 ;  /* 0x0003180a01007387 */ /* 0x0007e80000100a00 */
        /* <DEDUP_REMOVED lines=49> */
[----:B--2---:R-:W-:Y:S11]  /*90270*/  HMMA.1688.F32.TF32 R204, R204, R74, R208 ;  /* 0x0000004acccc723c */ /* 0x004ff600000810d0 */
[----:B------:R-:W-:Y:S11]  /*90280*/  @!UPT UIADD3 URZ, URZ, URZ, URZ ;  /* 0x0000003f3f3ff290 */ /* 0x000ff6000fffe03f */
[----:B------:R-:W-:Y:S01]  /*90290*/  @!UPT UIADD3 URZ, URZ, URZ, URZ ;  /* 0x0000003f3f3ff290 */ /* 0x000fe2000fffe03f */
[----:B------:R-:W-:Y:S04]  /*902a0*/  STL [R1+0x4840], R204 ;  /* 0x004840cc01007387 */ /* 0x000fe80000100800 */
[----:B------:R-:W-:Y:S04]  /*902b0*/  STL [R1+0x483c], R205 ;  /* 0x00483ccd01007387 */ /* 0x000fe80000100800 */
[----:B------:R-:W-:Y:S01]  /*902c0*/  STL [R1+0x4838], R206 ;  /* 0x004838ce01007387 */ /* 0x000fe20000100800 */
[C---:B------:R-:W-:Y:S03]  /*902d0*/  HMMA.1688.F32.TF32 R208, R236.reuse, R34, R240 ;  /* 0x00000022ecd0723c */ /* 0x040fe600000810f0 */
[----:B------:R-:W-:Y:S04]  /*902e0*/  STL [R1+0x4834], R207 ;  /* 0x004834cf01007387 */ /* 0x000fe80000100800 */
[----:B------:R-:W2:Y:S04]  /*902f0*/  LDL.LU R240, [R1+0x9d0] ;  /* 0x0009d00001f07983 */ /* 0x000ea80000300800 */
[----:B------:R-:W2:Y:S04]  /*90300*/  LDL.LU R241, [R1+0x9d4] ;  /* 0x0009d40001f17983 */ /* 0x000ea80000300800 */
[----:B------:R-:W2:Y:S04]  /*90310*/  LDL.LU R242, [R1+0x9d8] ;  /* 0x0009d80001f27983 */ /* 0x000ea80000300800 */
[----:B------:R-:W2:Y:S04]  /*90320*/  LDL.LU R243, [R1+0x9dc] ;  /* 0x0009dc0001f37983 */ /* 0x000ea80000300800 */
[----:B------:R-:W-:Y:S04]  /*90330*/  STL [R1+0x4850], R208 ;  /* 0x004850d001007387 */ /* 0x000fe80000100800 */
[----:B------:R-:W-:Y:S01]  /*90340*/  STL [R1+0x484c], R209 ;  /* 0x00484cd101007387 */ /* 0x000fe20000100800 */
[C---:B---3--:R-:W-:Y:S08]  /*90350*/  HMMA.1688.F32.TF32 R212, R236.reuse, R54, R212 ;  /* 0x00000036ecd4723c */ /* 0x048ff000000810d4 */
[C---:B------:R-:W-:Y:S08]  /*90360*/  HMMA.1688.F32.TF32 R20, R236.reuse, R218, R16 ;  /* 0x000000daec14723c */ /* 0x040ff00000081010 */
[C---:B------:R-:W-:Y:S08]  /*90370*/  HMMA.1688.F32.TF32 R16, R236.reuse, R94, R12 ;  /* 0x0000005eec10723c */ /* 0x040ff0000008100c */
[C---:B------:R-:W-:Y:S08]  /*90380*/  HMMA.1688.F32.TF32 R12, R236.reuse, R90, R8 ;  /* 0x0000005aec0c723c */ /* 0x040ff00000081008 */
[C---:B----4-:R-:W-:Y:S08]  /*90390*/  HMMA.1688.F32.TF32 R8, R236.reuse, R86, R4 ;  /* 0x00000056ec08723c */ /* 0x050ff00000081004 */
[C---:B------:R-:W-:Y:S01]  /*903a0*/  HMMA.1688.F32.TF32 R4, R236.reuse, R82, R220 ;  /* 0x00000052ec04723c */ /* 0x040fe200000810dc */
[----:B------:R-:W-:Y:S04]  /*903b0*/  STL [R1+0x4848], R210 ;  /* 0x004848d201007387 */ /* 0x000fe80000100800 */
[----:B------:R-:W-:Y:S04]  /*903c0*/  STL [R1+0x4844], R211 ;  /* 0x004844d301007387 */ /* 0x000fe80000100800 */
[----:B------:R-:W-:Y:S04]  /*903d0*/  STL [R1+0x4860], R212 ;  /* 0x004860d401007387 */ /* 0x000fe80000100800 */
[----:B------:R-:W-:Y:S04]  /*903e0*/  STL [R1+0x485c], R213 ;  /* 0x00485cd501007387 */ /* 0x000fe80000100800 */
[----:B------:R-:W-:Y:S04]  /*903f0*/  STL [R1+0x4858], R214 ;  /* 0x004858d601007387 */ /* 0x000fe80000100800 */
[----:B------:R-:W-:Y:S04]  /*90400*/  STL [R1+0x4854], R215 ;  /* 0x004854d701007387 */ /* 0x000fe80000100800 */
        /* <DEDUP_REMOVED lines=9> */
[----:B------:R3:W-:Y:S01]  /*904a0*/  STL.64 [R1+0x108], R6 ;  /* 0x0001080601007387 */ /* 0x0007e20000100a00 */
[C---:B-1----:R-:W-:Y:S08]  /*904b0*/  HMMA.1688.F32.TF32 R12, R236.reuse, R78, R224 ;  /* 0x0000004eec0c723c */ /* 0x042ff000000810e0 */
[C---:B---3--:R-:W-:Y:S08]  /*904c0*/  HMMA.1688.F32.TF32 R4, R236.reuse, R62, R232 ;  /* 0x0000003eec04723c */ /* 0x048ff000000810e8 */
[----:B------:R-:W-:Y:S07]  /*904d0*/  HMMA.1688.F32.TF32 R8, R236, R66, R228 ;  /* 0x00000042ec08723c */ /* 0x000fee00000810e4 */
[----:B------:R1:W-:Y:S04]  /*904e0*/  STL.64 [R1+0x130], R12 ;  /* 0x0001300c01007387 */ /* 0x0003e80000100a00 */
[----:B------:R3:W-:Y:S05]  /*904f0*/  STL.64 [R1+0x138], R14 ;  /* 0x0001380e01007387 */ /* 0x0007ea0000100a00 */
[----:B------:R-:W-:Y:S01]  /*90500*/  IMAD.MOV.U32 R208, RZ, RZ, R4 ;  /* 0x000000ffffd07224 */ /* 0x000fe200078e0004 */
[----:B------:R-:W-:Y:S01]  /*90510*/  MOV R211, R7 ;  /* 0x0000000700d37202 */ /* 0x000fe20000000f00 */
[----:B------:R-:W-:-:S02]  /*90520*/  IMAD.MOV.U32 R209, RZ, RZ, R5 ;  /* 0x000000ffffd17224 */ /* 0x000fc400078e0005 */
[----:B------:R-:W-:Y:S02]  /*90530*/  IMAD.MOV.U32 R210, RZ, RZ, R6 ;  /* 0x000000ffffd27224 */ /* 0x000fe400078e0006 */
[----:B------:R-:W-:Y:S01]  /*90540*/  HMMA.1688.F32.TF32 R4, R236, R58, R248 ;  /* 0x0000003aec04723c */ /* 0x000fe200000810f8 */
[----:B------:R4:W-:Y:S04]  /*90550*/  STL.64 [R1+0x140], R8 ;  /* 0x0001400801007387 */ /* 0x0009e80000100a00 */
[----:B------:R1:W-:Y:S04]  /*90560*/  STL.64 [R1+0x148], R10 ;  /* 0x0001480a01007387 */ /* 0x0003e80000100a00 */
[----:B------:R1:W-:Y:S04]  /*90570*/  STL [R1+0x4870], R211 ;  /* 0x004870d301007387 */ /* 0x0003e80000100800 */
[----:B------:R1:W-:Y:S04]  /*90580*/  STL [R1+0x486c], R210 ;  /* 0x00486cd201007387 */ /* 0x0003e80000100800 */
[----:B------:R1:W-:Y:S04]  /*90590*/  STL [R1+0x4868], R208 ;  /* 0x004868d001007387 */ /* 0x0003e80000100800 */
        /* <DEDUP_REMOVED lines=14> */
[----:B------:R-:W-:-:S03]  /*90680*/  IMAD.MOV.U32 R213, RZ, RZ, R5 ;  /* 0x000000ffffd57224 */ /* 0x000fc600078e0005 */
[----:B------:R-:W4:Y:S01]  /*90690*/  LDL.LU R220, [R1+0xc70] ;  /* 0x000c700001dc7983 */ /* 0x000f220000300800 */
[----:B------:R-:W-:Y:S02]  /*906a0*/  IMAD.MOV.U32 R214, RZ, RZ, R6 ;  /* 0x000000ffffd67224 */ /* 0x000fe400078e0006 */
[----:B------:R-:W-:Y:S01]  /*906b0*/  IMAD.MOV.U32 R215, RZ, RZ, R7 ;  /* 0x000000ffffd77224 */ /* 0x000fe200078e0007 */
[----:B------:R-:W4:Y:S04]  /*906c0*/  LDL.LU R221, [R1+0xc74] ;  /* 0x000c740001dd7983 */ /* 0x000f280000300800 */
[----:B------:R-:W4:Y:S04]  /*906d0*/  LDL.LU R222, [R1+0xc78] ;  /* 0x000c780001de7983 */ /* 0x000f280000300800 */
[----:B------:R-:W4:Y:S01]  /*906e0*/  LDL.LU R223, [R1+0xc7c] ;  /* 0x000c7c0001df7983 */ /* 0x000f220000300800 */
[----:B--2---:R-:W-:Y:S03]  /*906f0*/  HMMA.1688.F32.TF32 R4, R236, R38, R240 ;  /* 0x00000026ec04723c */ /* 0x004fe600000810f0 */
        /* <DEDUP_REMOVED lines=55> */
[----:B------:R-:W4:Y:S01]  /*90a70*/  LDL.LU R11, [R1+0xd7c] ;  /* 0x000d7c00010b7983 */ /* 0x000f220000300800 */
[----:B------:R-:W-:Y:S01]  /*90a80*/  MOV R211, R4 ;  /* 0x0000000400d37202 */ /* 0x000fe20000000f00 */
[----:B------:R-:W-:-:S02]  /*90a90*/  IMAD.MOV.U32 R210, RZ, RZ, R5 ;  /* 0x000000ffffd27224 */ /* 0x000fc400078e0005 */
        /* <DEDUP_REMOVED lines=11> */
[----:B---3--:R-:W-:Y:S08]  /*90b50*/  HMMA.1688.F32.TF32 R104, R68, R34, R104 ;  /* 0x000000224468723c */ /* 0x008ff00000081068 */
[C---:B------:R-:W-:Y:S08]  /*90b60*/  HMMA.1688.F32.TF32 R108, R236.reuse, R74, R108 ;  /* 0x0000004aec6c723c */ /* 0x040ff0000008106c */
[C---:B------:R-:W-:Y:S08]  /*90b70*/  HMMA.1688.F32.TF32 R116, R236.reuse, R46, R116 ;  /* 0x0000002eec74723c */ /* 0x040ff00000081074 */
[----:B------:R-:W-:Y:S08]  /*90b80*/  HMMA.1688.F32.TF32 R112, R236, R50, R112 ;  /* 0x00000032ec70723c */ /* 0x000ff00000081070 */
        /* <DEDUP_REMOVED lines=49> */
[----:B--2---:R-:W-:Y:S01]  /*90ea0*/  HMMA.1688.F32.TF32 R4, R68, R74, R248 ;  /* 0x0000004a4404723c */ /* 0x004fe200000810f8 */
[----:B------:R-:W-:Y:S04]  /*90eb0*/  LDS R69, [R0+0xca380] ;  /* 0x0ca3800000457984 */ /* 0x000fe80000000800 */
[----:B------:R-:W-:Y:S04]  /*90ec0*/  LDS R71, [R0+0xcb380] ;  /* 0x0cb3800000477984 */ /* 0x000fe80000000800 */
[----:B------:R-:W-:Y:S04]  /*90ed0*/  STL.64 [R1+0x1100], R12 ;  /* 0x0011000c01007387 */ /* 0x000fe80000100a00 */
[----:B------:R-:W-:Y:S04]  /*90ee0*/  STL.64 [R1+0x1108], R14 ;  /* 0x0011080e01007387 */ /* 0x000fe80000100a00 */
[----:B------:R-:W2:Y:S04]  /*90ef0*/  LDL.LU R248, [R1+0xc10] ;  /* 0x000c100001f87983 */ /* 0x000ea80000300800 */
        /* <DEDUP_REMOVED lines=26> */
[----:B------:R-:W4:Y:S01]  /*910a0*/  LDL.LU R15, [R1+0xb1c] ;  /* 0x000b1c00010f7983 */ /* 0x000f220000300800 */
        /* <DEDUP_REMOVED lines=24> */
[----:B------:R-:W3:Y:S01]  /*91230*/  LDL.LU R111, [R1+0xa7c] ;  /* 0x000a7c00016f7983 */ /* 0x000ee20000300800 */
[----:B------:R-:W-:-:S03]  /*91240*/  IMAD.MOV.U32 R204, RZ, RZ, R120 ;  /* 0x000000ffffcc7224 */ /* 0x000fc600078e0078 */
[----:B------:R-:W3:Y:S01]  /*91250*/  LDL.LU R112, [R1+0xa80] ;  /* 0x000a800001707983 */ /* 0x000ee20000300800 */
[----:B------:R-:W-:-:S03]  /*91260*/  MOV R205, R121 ;  /* 0x0000007900cd7202 */ /* 0x000fc60000000f00 */
[----:B------:R-:W3:Y:S01]  /*91270*/  LDL.LU R113, [R1+0xa84] ;  /* 0x000a840001717983 */ /* 0x000ee20000300800 */
[----:B------:R-:W-:-:S03]  /*91280*/  IMAD.MOV.U32 R206, RZ, RZ, R122 ;  /* 0x000000ffffce7224 */ /* 0x000fc600078e007a */
[----:B------:R-:W3:Y:S01]  /*91290*/  LDL.LU R114, [R1+0xa88] ;  /* 0x000a880001727983 */ /* 0x000ee20000300800 */
        /* <DEDUP_REMOVED lines=65> */
[----:B------:R1:W3:Y:S04]  /*916b0*/  LDS R239, [R0+0xcb300] ;  /* 0x0cb3000000ef7984 */ /* 0x0002e80000000800 */
[----:B------:R-:W-:Y:S04]  /*916c0*/  LDS R68, [R247+0xca380] ;  /* 0x0ca38000f7447984 */ /* 0x000fe80000000800 */
[----:B-1----:R-:W4:Y:S01]  /*916d0*/  LDL.LU R0, [R1+0x4b78] ;  /* 0x004b780001007983 */ /* 0x002f220000300800 */
[C---:B--2---:R-:W-:Y:S03]  /*916e0*/  HMMA.1688.F32.TF32 R28, R240.reuse, R34, R28 ;  /* 0x00000022f01c723c */ /* 0x044fe6000008101c */
[----:B------:R-:W1:Y:S05]  /*916f0*/  LDS R70, [R247+0xcb380] ;  /* 0x0cb38000f7467984 */ /* 0x000e6a0000000800 */
[C---:B------:R-:W-:Y:S08]  /*91700*/  HMMA.1688.F32.TF32 R24, R240.reuse, R54, R24 ;  /* 0x00000036f018723c */ /* 0x040ff00000081018 */
[----:B------:R-:W-:Y:S08]  /*91710*/  HMMA.1688.F32.TF32 R16, R240, R94, R16 ;  /* 0x0000005ef010723c */ /* 0x000ff00000081010 */
        /* <DEDUP_REMOVED lines=13> */
[C---:B------:R-:W-:Y:S03]  /*917f0*/  HMMA.1688.F32.TF32 R132, R236.reuse, R82, R132 ;  /* 0x00000052ec84723c */ /* 0x040fe60000081084 */
[----:B------:R2:W-:Y:S05]  /*91800*/  STL.64 [R1+0x10e8], R158 ;  /* 0x0010e89e01007387 */ /* 0x0005ea0000100a00 */
[C---:B------:R-:W-:Y:S01]  /*91810*/  HMMA.1688.F32.TF32 R104, R236.reuse, R46, R104 ;  /* 0x0000002eec68723c */ /* 0x040fe20000081068 */
[----:B--2---:R-:W2:Y:S07]  /*91820*/  LDL.LU.64 R158, [R1+0x4b70] ;  /* 0x004b7000019e7983 */ /* 0x004eae0000300a00 */
[C---:B------:R-:W-:Y:S01]  /*91830*/  HMMA.1688.F32.TF32 R116, R236.reuse, R58, R116 ;  /* 0x0000003aec74723c */ /* 0x040fe20000081074 */
[----:B------:R-:W2:Y:S04]  /*91840*/  LDL.LU.64 R156, [R1+0x4b68] ;  /* 0x004b6800019c7983 */ /* 0x000ea80000300a00 */
[----:B------:R-:W-:Y:S04]  /*91850*/  STL.64 [R1+0x10d0], R152 ;  /* 0x0010d09801007387 */ /* 0x000fe80000100a00 */
[----:B------:R-:W-:Y:S01]  /*91860*/  STL.64 [R1+0x10d8], R154 ;  /* 0x0010d89a01007387 */ /* 0x000fe20000100a00 */
[C---:B------:R-:W-:Y:S03]  /*91870*/  HMMA.1688.F32.TF32 R96, R236.reuse, R74, R96 ;  /* 0x0000004aec60723c */ /* 0x040fe60000081060 */
[----:B------:R-:W-:Y:S04]  /*91880*/  STL.64 [R1+0x10c0], R148 ;  /* 0x0010c09401007387 */ /* 0x000fe80000100a00 */
[----:B------:R-:W-:Y:S01]  /*91890*/  STL.64 [R1+0x10c8], R150 ;  /* 0x0010c89601007387 */ /* 0x000fe20000100a00 */
[----:B------:R-:W-:Y:S03]  /*918a0*/  HMMA.1688.F32.TF32 R100, R236, R50, R100 ;  /* 0x00000032ec64723c */ /* 0x000fe60000081064 */
        /* <DEDUP_REMOVED lines=42> */
[C---:B---3--:R-:W-:Y:S03]  /*91b50*/  HMMA.1688.F32.TF32 R12, R240.reuse, R78, R220 ;  /* 0x0000004ef00c723c */ /* 0x048fe600000810dc */
[----:B------:R-:W-:Y:S04]  /*91b60*/  LDS R236, [R252+0xcc080] ;  /* 0x0cc08000fcec7984 */ /* 0x000fe80000000800 */
[----:B------:R-:W-:Y:S01]  /*91b70*/  LDS R238, [R252+0xcd080] ;  /* 0x0cd08000fcee7984 */ /* 0x000fe20000000800 */
[C---:B----4-:R-:W-:Y:S03]  /*91b80*/  HMMA.1688.F32.TF32 R8, R240.reuse, R66, R224 ;  /* 0x00000042f008723c */ /* 0x050fe600000810e0 */
[----:B------:R-:W-:Y:S04]  /*91b90*/  STL.64 [R1+0x5b0], R4 ;  /* 0x0005b00401007387 */ /* 0x000fe80000100a00 */
[----:B------:R3:W-:Y:S04]  /*91ba0*/  STL.64 [R1+0x5b8], R6 ;  /* 0x0005b80601007387 */ /* 0x0007e80000100a00 */
[----:B------:R-:W-:Y:S04]  /*91bb0*/  LDS R237, [R3+0xcc080] ;  /* 0x0cc0800003ed7984 */ /* 0x000fe80000000800 */
[----:B------:R-:W-:Y:S01]  /*91bc0*/  LDS R239, [R3+0xcd080] ;  /* 0x0cd0800003ef7984 */ /* 0x000fe20000000800 */
[C---:B---3--:R-:W-:Y:S03]  /*91bd0*/  HMMA.1688.F32.TF32 R4, R240.reuse, R62, R228 ;  /* 0x0000003ef004723c */ /* 0x048fe600000810e4 */
[----:B------:R-:W-:Y:S04]  /*91be0*/  STL.64 [R1+0x5e0], R12 ;  /* 0x0005e00c01007387 */ /* 0x000fe80000100a00 */
[----:B------:R3:W-:Y:S04]  /*91bf0*/  STL.64 [R1+0x5e8], R14 ;  /* 0x0005e80e01007387 */ /* 0x0007e80000100a00 */
[----:B------:R-:W-:Y:S04]  /*91c00*/  STL.64 [R1+0x610], R8 ;  /* 0x0006100801007387 */ /* 0x000fe80000100a00 */
[----:B------:R4:W-:Y:S01]  /*91c10*/  STL.64 [R1+0x618], R10 ;  /* 0x0006180a01007387 */ /* 0x0009e20000100a00 */
[C---:B---3--:R-:W-:Y:S08]  /*91c20*/  HMMA.1688.F32.TF32 R12, R240.reuse, R58, R232 ;  /* 0x0000003af00c723c */ /* 0x048ff000000810e8 */
[C---:B----4-:R-:W-:Y:S01]  /*91c30*/  HMMA.1688.F32.TF32 R8, R240.reuse, R38, R248 ;  /* 0x00000026f008723c */ /* 0x050fe200000810f8 */
[----:B------:R3:W-:Y:S04]  /*91c40*/  STL.64 [R1+0x650], R4 ;  /* 0x0006500401007387 */ /* 0x0007e80000100a00 */
[----:B------:R4:W-:Y:S04]  /*91c50*/  STL.64 [R1+0x658], R6 ;  /* 0x0006580601007387 */ /* 0x0009e80000100a00 */
[----:B---3--:R-:W3:Y:S06]  /*91c60*/  LDL.LU R4, [R1+0x300] ;  /* 0x0003000001047983 */ /* 0x008eec0000300800 */
[----:B------:R1:W-:Y:S04]  /*91c70*/  STL.64 [R1+0x680], R12 ;  /* 0x0006800c01007387 */ /* 0x0003e80000100a00 */
[----:B------:R1:W-:Y:S04]  /*91c80*/  STL.64 [R1+0x688], R14 ;  /* 0x0006880e01007387 */ /* 0x0003e80000100a00 */
[----:B------:R1:W-:Y:S04]  /*91c90*/  STL.64 [R1+0x6c0], R8 ;  /* 0x0006c00801007387 */ /* 0x0003e80000100a00 */
[----:B------:R1:W-:Y:S04]  /*91ca0*/  STL.64 [R1+0x6c8], R10 ;  /* 0x0006c80a01007387 */ /* 0x0003e80000100a00 */
        /* <DEDUP_REMOVED lines=60> */
[C---:B------:R-:W-:Y:S08]  /*92070*/  HMMA.1688.F32.TF32 R100, R240.reuse, R74, R232 ;  /* 0x0000004af064723c */ /* 0x040ff000000810e8 */
[C---:B---3--:R-:W-:Y:S08]  /*92080*/  HMMA.1688.F32.TF32 R112, R240.reuse, R42, R104 ;  /* 0x0000002af070723c */ /* 0x048ff00000081068 */
[----:B----4-:R-:W-:Y:S01]  /*92090*/  HMMA.1688.F32.TF32 R104, R240, R50, R224 ;  /* 0x00000032f068723c */ /* 0x010fe200000810e0 */
[----:B------:R-:W-:Y:S01]  /*920a0*/  IMAD.MOV.U32 R232, RZ, RZ, R0 ;  /* 0x000000ffffe87224 */ /* 0x000fe200078e0000 */
[----:B------:R-:W-:Y:S01]  /*920b0*/  MOV R234, R216 ;  /* 0x000000d800ea7202 */ /* 0x000fe20000000f00 */
[----:B------:R-:W-:Y:S01]  /*920c0*/  IMAD.MOV.U32 R233, RZ, RZ, R217 ;  /* 0x000000ffffe97224 */ /* 0x000fe200078e00d9 */
[----:B------:R-:W-:Y:S11]  /*920d0*/  LDS R216, [R252+0xcc000] ;  /* 0x0cc00000fcd87984 */ /* 0x000ff60000000800 */
        /* <DEDUP_REMOVED lines=12> */
[----:B------:R-:W3:Y:S01]  /*921a0*/  LDL.LU R0, [R1+0x4b60] ;  /* 0x004b600001007983 */ /* 0x000ee20000300800 */
[----:B-1----:R-:W-:Y:S01]  /*921b0*/  HMMA.1688.F32.TF32 R100, R68, R34, R96 ;  /* 0x000000224464723c */ /* 0x002fe20000081060 */
[----:B------:R-:W-:-:S02]  /*921c0*/  IMAD.MOV.U32 R235, RZ, RZ, R89 ;  /* 0x000000ffffeb7224 */ /* 0x000fc400078e0059 */
[----:B------:R-:W-:Y:S04]  /*921d0*/  LDS R217, [R3+0xcc000] ;  /* 0x0cc0000003d97984 */ /* 0x000fe80000000800 */
[----:B------:R-:W-:Y:S01]  /*921e0*/  LDS R240, [R247+0xcc000] ;  /* 0x0cc00000f7f07984 */ /* 0x000fe20000000800 */
[C---:B------:R-:W-:Y:S03]  /*921f0*/  HMMA.1688.F32.TF32 R96, R68.reuse, R54, R28 ;  /* 0x000000364460723c */ /* 0x040fe6000008101c */
[----:B------:R-:W-:Y:S05]  /*92200*/  LDS R242, [R247+0xcd000] ;  /* 0x0cd00000f7f27984 */ /* 0x000fea0000000800 */
[C---:B------:R-:W-:Y:S01]  /*92210*/  HMMA.1688.F32.TF32 R28, R68.reuse, R218, R24 ;  /* 0x000000da441c723c */ /* 0x040fe20000081018 */
[----:B------:R-:W-:Y:S04]  /*92220*/  LDS R218, [R252+0xcd000] ;  /* 0x0cd00000fcda7984 */ /* 0x000fe80000000800 */
[----:B------:R-:W-:Y:S03]  /*92230*/  LDS R219, [R3+0xcd000] ;  /* 0x0cd0000003db7984 */ /* 0x000fe60000000800 */
        /* <DEDUP_REMOVED lines=23> */
[----:B------:R-:W-:Y:S01]  /*923b0*/  HMMA.1688.F32.TF32 R4, R68, R58, R220 ;  /* 0x0000003a4404723c */ /* 0x000fe200000810dc */
[----:B------:R-:W-:-:S02]  /*923c0*/  IMAD.MOV.U32 R250, RZ, RZ, R33 ;  /* 0x000000fffffa7224 */ /* 0x000fc400078e0021 */
[----:B------:R-:W-:-:S04]  /*923d0*/  IMAD.MOV.U32 R251, RZ, RZ, R32 ;  /* 0x000000fffffb7224 */ /* 0x000fc800078e0020 */
[----:B------:R-:W-:Y:S04]  /*923e0*/  STL.64 [R1+0x5d0], R12 ;  /* 0x0005d00c01007387 */ /* 0x000fe80000100a00 */
[----:B------:R-:W-:Y:S04]  /*923f0*/  STL.64 [R1+0x5d8], R14 ;  /* 0x0005d80e01007387 */ /* 0x000fe80000100a00 */
[----:B------:R-:W-:Y:S01]  /*92400*/  STL.64 [R1+0x5a0], R8 ;  /* 0x0005a00801007387 */ /* 0x000fe20000100a00 */
[----:B------:R-:W-:-:S03]  /*92410*/  IMAD.MOV.U32 R248, RZ, RZ, R37 ;  /* 0x000000fffff87224 */ /* 0x000fc600078e0025 */
[----:B------:R-:W-:Y:S01]  /*92420*/  STL.64 [R1+0x5a8], R10 ;  /* 0x0005a80a01007387 */ /* 0x000fe20000100a00 */
[----:B------:R-:W-:-:S03]  /*92430*/  IMAD.MOV.U32 R249, RZ, RZ, R36 ;  /* 0x000000fffff97224 */ /* 0x000fc600078e0024 */
[----:B------:R-:W-:Y:S04]  /*92440*/  STL.64 [R1+0x570], R4 ;  /* 0x0005700401007387 */ /* 0x000fe80000100a00 */
[----:B------:R2:W-:Y:S01]  /*92450*/  STL.64 [R1+0x578], R6 ;  /* 0x0005780601007387 */ /* 0x0005e20000100a00 */
[----:B------:R-:W-:Y:S01]  /*92460*/  IMAD.MOV.U32 R228, RZ, RZ, R88 ;  /* 0x000000ffffe47224 */ /* 0x000fe200078e0058 */
[----:B------:R-:W-:Y:S01]  /*92470*/  MOV R231, R61 ;  /* 0x0000003d00e77202 */ /* 0x000fe20000000f00 */
[----:B------:R-:W-:Y:S02]  /*92480*/  IMAD.MOV.U32 R229, RZ, RZ, R65 ;  /* 0x000000ffffe57224 */ /* 0x000fe400078e0041 */
[----:B------:R-:W-:Y:S01]  /*92490*/  IMAD.MOV.U32 R230, RZ, RZ, R64 ;  /* 0x000000ffffe67224 */ /* 0x000fe200078e0040 */
[C---:B--2---:R-:W-:Y:S01]  /*924a0*/  HMMA.1688.F32.TF32 R4, R68.reuse, R38, R224 ;  /* 0x000000264404723c */ /* 0x044fe200000810e0 */
[----:B---3--:R-:W1:Y:S04]  /*924b0*/  LDSM.16.M88.4 R32, [R0+0x80] ;  /* 0x000080000020783b */ /* 0x008e680000000200 */
        /* <DEDUP_REMOVED lines=8> */
[----:B-1----:R-:W-:Y:S07]  /*92540*/  HMMA.1688.F32.TF32 R4, R68, R42, R232 ;  /* 0x0000002a4404723c */ /* 0x002fee00000810e8 */
[----:B------:R-:W-:-:S02]  /*92550*/  IMAD.MOV.U32 R234, RZ, RZ, R41 ;  /* 0x000000ffffea7224 */ /* 0x000fc400078e0029 */
[----:B------:R-:W-:Y:S02]  /*92560*/  IMAD.MOV.U32 R235, RZ, RZ, R40 ;  /* 0x000000ffffeb7224 */ /* 0x000fe400078e0028 */
[----:B------:R-:W1:Y:S04]  /*92570*/  LDSM.16.M88.4 R40, [R0+0x8080] ;  /* 0x008080000028783b */ /* 0x000e680000000200 */
[----:B------:R-:W-:Y:S08]  /*92580*/  STL [R1+0x46b8], R39 ;  /* 0x0046b82701007387 */ /* 0x000ff00000100800 */
[----:B------:R-:W-:Y:S04]  /*92590*/  STL.64 [R1+0x530], R4 ;  /* 0x0005300401007387 */ /* 0x000fe80000100a00 */
[----:B------:R2:W-:Y:S02]  /*925a0*/  STL.64 [R1+0x538], R6 ;  /* 0x0005380601007387 */ /* 0x0005e40000100a00 */
[----:B--2---:R-:W-:Y:S07]  /*925b0*/  HMMA.1688.F32.TF32 R4, R68, R46, R228 ;  /* 0x0000002e4404723c */ /* 0x004fee00000810e4 */
[----:B------:R-:W-:-:S02]  /*925c0*/  IMAD.MOV.U32 R230, RZ, RZ, R45 ;  /* 0x000000ffffe67224 */ /* 0x000fc400078e002d */
[----:B------:R-:W-:Y:S02]  /*925d0*/  IMAD.MOV.U32 R231, RZ, RZ, R44 ;  /* 0x000000ffffe77224 */ /* 0x000fe400078e002c */
[----:B------:R-:W2:Y:S04]  /*925e0*/  LDSM.16.M88.4 R44, [R0+0xc080] ;  /* 0x00c08000002c783b */ /* 0x000ea80000000200 */
[----:B-1----:R-:W-:Y:S04]  /*925f0*/  STL [R1+0x46cc], R42 ;  /* 0x0046cc2a01007387 */ /* 0x002fe80000100800 */
[----:B------:R-:W-:Y:S04]  /*92600*/  STL [R1+0x46c8], R43 ;  /* 0x0046c82b01007387 */ /* 0x000fe80000100800 */
[----:B------:R-:W-:Y:S04]  /*92610*/  STL.64 [R1+0x2d0], R4 ;  /* 0x0002d00401007387 */ /* 0x000fe80000100a00 */
[----:B------:R1:W-:Y:S01]  /*92620*/  STL.64 [R1+0x2d8], R6 ;  /* 0x0002d80601007387 */ /* 0x0003e20000100a00 */
[----:B------:R-:W-:Y:S01]  /*92630*/  MOV R229, R53 ;  /* 0x0000003500e57202 */ /* 0x000fe20000000f00 */
[----:B------:R-:W-:-:S02]  /*92640*/  IMAD.MOV.U32 R233, RZ, RZ, R57 ;  /* 0x000000ffffe97224 */ /* 0x000fc400078e0039 */
[----:B------:R-:W-:Y:S01]  /*92650*/  IMAD.MOV.U32 R228, RZ, RZ, R56 ;  /* 0x000000ffffe47224 */ /* 0x000fe200078e0038 */
[----:B------:R-:W-:Y:S01]  /*92660*/  MOV R232, R60 ;  /* 0x0000003c00e87202 */ /* 0x000fe20000000f00 */
[----:B------:R-:W-:Y:S04]  /*92670*/  LDSM.16.M88.4 R56, [R0+0x18080] ;  /* 0x018080000038783b */ /* 0x000fe80000000200 */
[----:B------:R-:W-:Y:S01]  /*92680*/  LDSM.16.M88.4 R60, [R0+0x1c080] ;  /* 0x01c08000003c783b */ /* 0x000fe20000000200 */
[C---:B-1----:R-:W-:Y:S07]  /*92690*/  HMMA.1688.F32.TF32 R4, R68.reuse, R50, R248 ;  /* 0x000000324404723c */ /* 0x042fee00000810f8 */
[----:B------:R-:W-:Y:S01]  /*926a0*/  IMAD.MOV.U32 R249, RZ, RZ, R49 ;  /* 0x000000fffff97224 */ /* 0x000fe200078e0031 */
[----:B------:R-:W-:Y:S01]  /*926b0*/  MOV R250, R48 ;  /* 0x0000003000fa7202 */ /* 0x000fe20000000f00 */
[----:B------:R-:W-:Y:S01]  /*926c0*/  IMAD.MOV.U32 R248, RZ, RZ, R52 ;  /* 0x000000fffff87224 */ /* 0x000fe200078e0034 */
[----:B------:R-:W1:Y:S04]  /*926d0*/  LDSM.16.M88.4 R48, [R0+0x10080] ;  /* 0x010080000030783b */ /* 0x000e680000000200 */
[----:B------:R-:W3:Y:S04]  /*926e0*/  LDSM.16.M88.4 R52, [R0+0x14080] ;  /* 0x014080000034783b */ /* 0x000ee80000000200 */
[----:B--2---:R-:W-:Y:S04]  /*926f0*/  STL [R1+0x46b4], R46 ;  /* 0x0046b42e01007387 */ /* 0x004fe80000100800 */
[----:B------:R-:W-:Y:S04]  /*92700*/  STL [R1+0x46b0], R47 ;  /* 0x0046b02f01007387 */ /* 0x000fe80000100800 */
[----:B------:R-:W-:Y:S04]  /*92710*/  STL.64 [R1+0x2b0], R4 ;  /* 0x0002b00401007387 */ /* 0x000fe80000100a00 */
[----:B------:R2:W-:Y:S02]  /*92720*/  STL.64 [R1+0x2b8], R6 ;  /* 0x0002b80601007387 */ /* 0x0005e40000100a00 */
[----:B--2---:R-:W-:Y:S02]  /*92730*/  HMMA.1688.F32.TF32 R4, R68, R74, R232 ;  /* 0x0000004a4404723c */ /* 0x004fe400000810e8 */
[----:B------:R-:W2:Y:S04]  /*92740*/  LDSM.16.M88.4 R68, [R0+0x24080] ;  /* 0x024080000044783b */ /* 0x000ea80000000200 */
[----:B-1----:R-:W-:Y:S04]  /*92750*/  STL [R1+0x46d4], R50 ;  /* 0x0046d43201007387 */ /* 0x002fe80000100800 */
[----:B------:R-:W-:Y:S04]  /*92760*/  STL [R1+0x46d0], R51 ;  /* 0x0046d03301007387 */ /* 0x000fe80000100800 */
[----:B---3--:R-:W-:Y:S04]  /*92770*/  STL [R1+0x46dc], R54 ;  /* 0x0046dc3601007387 */ /* 0x008fe80000100800 */
        /* <DEDUP_REMOVED lines=21> */
[----:B------:R-:W3:Y:S01]  /*928d0*/  LDSM.16.M88.4 R76, [R0+0x2c080] ;  /* 0x02c08000004c783b */ /* 0x000ee20000000200 */
[----:B------:R-:W-:-:S03]  /*928e0*/  IMAD.MOV.U32 R233, RZ, RZ, R84 ;  /* 0x000000ffffe97224 */ /* 0x000fc600078e0054 */
[----:B------:R-:W3:Y:S04]  /*928f0*/  LDSM.16.M88.4 R84, [R0+0x34080] ;  /* 0x034080000054783b */ /* 0x000ee80000000200 */
[----:B------:R2:W-:Y:S04]  /*92900*/  STL [R1+0x4830], R2 ;  /* 0x0048300201007387 */ /* 0x0005e80000100800 */
[----:B--2---:R-:W-:Y:S04]  /*92910*/  STL [R1+0x46fc], R70 ;  /* 0x0046fc4601007387 */ /* 0x004fe80000100800 */
[----:B------:R-:W-:Y:S04]  /*92920*/  STL [R1+0x46f8], R71 ;  /* 0x0046f84701007387 */ /* 0x000fe80000100800 */
[----:B------:R-:W-:Y:S04]  /*92930*/  STL.64 [R1+0x2a0], R4 ;  /* 0x0002a00401007387 */ /* 0x000fe80000100a00 */
[----:B------:R2:W-:Y:S04]  /*92940*/  STL.64 [R1+0x2a8], R6 ;  /* 0x0002a80601007387 */ /* 0x0005e80000100a00 */
[----:B------:R-:W4:Y:S01]  /*92950*/  LDL R2, [R1+0xb34] ;  /* 0x000b340001027983 */ /* 0x000f220000100800 */
[----:B--2---:R-:W-:Y:S03]  /*92960*/  HMMA.1688.F32.TF32 R4, R216, R36, R248 ;  /* 0x00000024d804723c */ /* 0x004fe600000810f8 */
[----:B-1----:R-:W-:Y:S04]  /*92970*/  STL [R1+0x4704], R74 ;  /* 0x0047044a01007387 */ /* 0x002fe80000100800 */
[----:B------:R-:W-:Y:S04]  /*92980*/  STL [R1+0x4700], R75 ;  /* 0x0047004b01007387 */ /* 0x000fe80000100800 */
[----:B---3--:R-:W-:Y:S04]  /*92990*/  STL [R1+0x470c], R78 ;  /* 0x00470c4e01007387 */ /* 0x008fe80000100800 */
        /* <DEDUP_REMOVED lines=13> */
[----:B------:R-:W3:Y:S01]  /*92a70*/  LDSM.16.M88.4 R92, [R0+0x3c080] ;  /* 0x03c08000005c783b */ /* 0x000ee20000000200 */
[----:B-1----:R-:W-:Y:S03]  /*92a80*/  HMMA.1688.F32.TF32 R4, R216, R40, R232 ;  /* 0x00000028d804723c */ /* 0x002fe600000810e8 */
[----:B---3--:R-:W-:Y:S04]  /*92a90*/  STL [R1+0x472c], R94 ;  /* 0x00472c5e01007387 */ /* 0x008fe80000100800 */
[----:B------:R1:W-:Y:S04]  /*92aa0*/  STL [R1+0x4728], R95 ;  /* 0x0047285f01007387 */ /* 0x0003e80000100800 */
[----:B------:R-:W-:Y:S04]  /*92ab0*/  STL [R1+0x4184], R0 ;  /* 0x0041840001007387 */ /* 0x000fe80000100800 */
        /* <DEDUP_REMOVED lines=8> */
[----:B------:R-:W-:Y:S01]  /*92b40*/  STL [R1+0x473c], R78 ;  /* 0x00473c4e01007387 */ /* 0x000fe20000100800 */
[----:B------:R-:W-:Y:S03]  /*92b50*/  HMMA.1688.F32.TF32 R4, R216, R44, R228 ;  /* 0x0000002cd804723c */ /* 0x000fe600000810e4 */
[----:B------:R-:W-:Y:S04]  /*92b60*/  STL [R1+0x4738], R83 ;  /* 0x0047385301007387 */ /* 0x000fe80000100800 */
[----:B------:R-:W-:Y:S04]  /*92b70*/  STL [R1+0x4734], R82 ;  /* 0x0047345201007387 */ /* 0x000fe80000100800 */
[----:B------:R1:W-:Y:S04]  /*92b80*/  STL [R1+0x4730], R87 ;  /* 0x0047305701007387 */ /* 0x0003e80000100800 */
[----:B------:R-:W3:Y:S04]  /*92b90*/  LDL.LU R228, [R1+0xfc0] ;  /* 0x000fc00001e47983 */ /* 0x000ee80000300800 */
[----:B------:R-:W3:Y:S04]  /*92ba0*/  LDL.LU R229, [R1+0xfc4] ;  /* 0x000fc40001e57983 */ /* 0x000ee80000300800 */
[----:B------:R-:W3:Y:S04]  /*92bb0*/  LDL.LU R230, [R1+0xfc8] ;  /* 0x000fc80001e67983 */ /* 0x000ee80000300800 */
[----:B------:R-:W3:Y:S01]  /*92bc0*/  LDL.LU R231, [R1+0xfcc] ;  /* 0x000fcc0001e77983 */ /* 0x000ee20000300800 */
        /* <DEDUP_REMOVED lines=8> */
[----:B----4-:R-:W-:Y:S04]  /*92c50*/  LDS R241, [R2+0xcc000] ;  /* 0x0cc0000002f17984 */ /* 0x010fe80000000800 */
[----:B------:R-:W4:Y:S01]  /*92c60*/  LDS R243, [R2+0xcd000] ;  /* 0x0cd0000002f37984 */ /* 0x000f220000000800 */
        /* <DEDUP_REMOVED lines=8> */
[----:B------:R-:W-:Y:S01]  /*92cf0*/  IMAD.MOV.U32 R83, RZ, RZ, R4 ;  /* 0x000000ffff537224 */ /* 0x000fe200078e0004 */
[----:B------:R-:W-:Y:S04]  /*92d00*/  STL [R1+0x475c], R94 ;  /* 0x00475c5e01007387 */ /* 0x000fe80000100800 */
[----:B------:R-:W-:Y:S04]  /*92d10*/  STL [R1+0x4758], R87 ;  /* 0x0047585701007387 */ /* 0x000fe80000100800 */
[----:B------:R-:W-:Y:S04]  /*92d20*/  STL [R1+0x4754], R82 ;  /* 0x0047545201007387 */ /* 0x000fe80000100800 */
[----:B------:R1:W-:Y:S01]  /*92d30*/  STL [R1+0x4750], R83 ;  /* 0x0047505301007387 */ /* 0x0003e20000100800 */
[----:B---3--:R-:W-:Y:S03]  /*92d40*/  HMMA.1688.F32.TF32 R4, R216, R52, R232 ;  /* 0x00000034d804723c */ /* 0x008fe600000810e8 */
[----:B------:R-:W3:Y:S04]  /*92d50*/  LDL.LU R232, [R1+0xfa0] ;  /* 0x000fa00001e87983 */ /* 0x000ee80000300800 */
[----:B------:R-:W3:Y:S04]  /*92d60*/  LDL.LU R233, [R1+0xfa4] ;  /* 0x000fa40001e97983 */ /* 0x000ee80000300800 */
[----:B------:R-:W3:Y:S04]  /*92d70*/  LDL.LU R234, [R1+0xfa8] ;  /* 0x000fa80001ea7983 */ /* 0x000ee80000300800 */
[----:B------:R-:W3:Y:S09]  /*92d80*/  LDL.LU R235, [R1+0xfac] ;  /* 0x000fac0001eb7983 */ /* 0x000ef20000300800 */
        /* <DEDUP_REMOVED lines=17> */
[----:B------:R-:W-:Y:S04]  /*92ea0*/  STL [R1+0x477c], R70 ;  /* 0x00477c4601007387 */ /* 0x000fe80000100800 */
[----:B------:R-:W-:Y:S04]  /*92eb0*/  STL [R1+0x4778], R75 ;  /* 0x0047784b01007387 */ /* 0x000fe80000100800 */
[----:B------:R-:W-:Y:S04]  /*92ec0*/  STL [R1+0x4774], R74 ;  /* 0x0047744a01007387 */ /* 0x000fe80000100800 */
        /* <DEDUP_REMOVED lines=19> */
[----:B------:R-:W-:Y:S01]  /*93000*/  MOV R94, R7 ;  /* 0x00000007005e7202 */ /* 0x000fe20000000f00 */
[----:B-1----:R-:W-:-:S02]  /*93010*/  IMAD.MOV.U32 R91, RZ, RZ, R6 ;  /* 0x000000ffff5b7224 */ /* 0x002fc400078e0006 */
[----:B------:R-:W-:Y:S02]  /*93020*/  IMAD.MOV.U32 R90, RZ, RZ, R5 ;  /* 0x000000ffff5a7224 */ /* 0x000fe400078e0005 */
[----:B------:R-:W-:Y:S01]  /*93030*/  IMAD.MOV.U32 R95, RZ, RZ, R4 ;  /* 0x000000ffff5f7224 */ /* 0x000fe200078e0004 */
[----:B------:R-:W-:Y:S04]  /*93040*/  STL [R1+0x479c], R94 ;  /* 0x00479c5e01007387 */ /* 0x000fe80000100800 */
[----:B------:R1:W-:Y:S04]  /*93050*/  STL [R1+0x4798], R91 ;  /* 0x0047985b01007387 */ /* 0x0003e80000100800 */
[----:B------:R1:W-:Y:S04]  /*93060*/  STL [R1+0x4794], R90 ;  /* 0x0047945a01007387 */ /* 0x0003e80000100800 */
[----:B------:R1:W-:Y:S01]  /*93070*/  STL [R1+0x4790], R95 ;  /* 0x0047905f01007387 */ /* 0x0003e20000100800 */
[----:B----4-:R-:W-:Y:S03]  /*93080*/  HMMA.1688.F32.TF32 R4, R216, R68, R228 ;  /* 0x00000044d804723c */ /* 0x010fe600000810e4 */
[----:B------:R-:W4:Y:S04]  /*93090*/  LDL.LU R224, [R1+0x1490] ;  /* 0x0014900001e07983 */ /* 0x000f280000300800 */
[----:B------:R-:W4:Y:S04]  /*930a0*/  LDL.LU R225, [R1+0x1494] ;  /* 0x0014940001e17983 */ /* 0x000f280000300800 */
[----:B------:R-:W4:Y:S04]  /*930b0*/  LDL.LU R226, [R1+0x1498] ;  /* 0x0014980001e27983 */ /* 0x000f280000300800 */
[----:B------:R-:W4:Y:S09]  /*930c0*/  LDL.LU R227, [R1+0x149c] ;  /* 0x00149c0001e37983 */ /* 0x000f320000300800 */
[----:B------:R-:W-:-:S02]  /*930d0*/  IMAD.MOV.U32 R78, RZ, RZ, R7 ;  /* 0x000000ffff4e7224 */ /* 0x000fc400078e0007 */
[----:B------:R-:W-:Y:S02]  /*930e0*/  IMAD.MOV.U32 R79, RZ, RZ, R6 ;  /* 0x000000ffff4f7224 */ /* 0x000fe400078e0006 */
[----:B------:R-:W-:Y:S02]  /*930f0*/  IMAD.MOV.U32 R74, RZ, RZ, R5 ;  /* 0x000000ffff4a7224 */ /* 0x000fe400078e0005 */
        /* <DEDUP_REMOVED lines=10> */
[----:B------:R-:W-:-:S02]  /*931a0*/  IMAD.MOV.U32 R62, RZ, RZ, R7 ;  /* 0x000000ffff3e7224 */ /* 0x000fc400078e0007 */
[----:B------:R-:W-:Y:S01]  /*931b0*/  IMAD.MOV.U32 R67, RZ, RZ, R6 ;  /* 0x000000ffff437224 */ /* 0x000fe200078e0006 */
[----:B------:R-:W-:Y:S01]  /*931c0*/  MOV R71, R4 ;  /* 0x0000000400477202 */ /* 0x000fe20000000f00 */
[----:B------:R-:W-:Y:S01]  /*931d0*/  IMAD.MOV.U32 R66, RZ, RZ, R5 ;  /* 0x000000ffff427224 */ /* 0x000fe200078e0005 */
[----:B------:R-:W-:Y:S04]  /*931e0*/  STL [R1+0x47bc], R62 ;  /* 0x0047bc3e01007387 */ /* 0x000fe80000100800 */
[----:B------:R-:W-:Y:S04]  /*931f0*/  STL [R1+0x47b8], R67 ;  /* 0x0047b84301007387 */ /* 0x000fe80000100800 */
[----:B------:R-:W-:Y:S04]  /*93200*/  STL [R1+0x47b4], R66 ;  /* 0x0047b44201007387 */ /* 0x000fe80000100800 */
[----:B------:R-:W-:Y:S04]  /*93210*/  STL [R1+0x47b0], R71 ;  /* 0x0047b04701007387 */ /* 0x000fe80000100800 */
        /* <DEDUP_REMOVED lines=13> */
[----:B----4-:R-:W-:Y:S03]  /*932f0*/  HMMA.1688.F32.TF32 R4, R216, R80, R224 ;  /* 0x00000050d804723c */ /* 0x010fe600000810e0 */
[----:B------:R-:W-:Y:S04]  /*93300*/  STL [R1+0x47cc], R54 ;  /* 0x0047cc3601007387 */ /* 0x000fe80000100800 */
[----:B------:R-:W-:Y:S04]  /*93310*/  STL [R1+0x47c8], R59 ;  /* 0x0047c83b01007387 */ /* 0x000fe80000100800 */
[----:B------:R-:W-:Y:S04]  /*93320*/  STL [R1+0x47c4], R58 ;  /* 0x0047c43a01007387 */ /* 0x000fe80000100800 */
[----:B------:R-:W-:Y:S09]  /*93330*/  STL [R1+0x47c0], R63 ;  /* 0x0047c03f01007387 */ /* 0x000ff20000100800 */
[----:B------:R-:W-:Y:S01]  /*93340*/  IMAD.MOV.U32 R70, RZ, RZ, R7 ;  /* 0x000000ffff467224 */ /* 0x000fe200078e0007 */
[----:B------:R-:W-:Y:S01]  /*93350*/  MOV R87, R6 ;  /* 0x0000000600577202 */ /* 0x000fe20000000f00 */
[----:B------:R-:W-:-:S02]  /*93360*/  IMAD.MOV.U32 R82, RZ, RZ, R5 ;  /* 0x000000ffff527224 */ /* 0x000fc400078e0005 */
[----:B------:R-:W-:Y:S01]  /*93370*/  IMAD.MOV.U32 R83, RZ, RZ, R4 ;  /* 0x000000ffff537224 */ /* 0x000fe200078e0004 */
[----:B------:R-:W-:Y:S04]  /*93380*/  STL [R1+0x47dc], R70 ;  /* 0x0047dc4601007387 */ /* 0x000fe80000100800 */
[----:B------:R-:W-:Y:S04]  /*93390*/  STL [R1+0x47d8], R87 ;  /* 0x0047d85701007387 */ /* 0x000fe80000100800 */
[----:B------:R-:W-:Y:S04]  /*933a0*/  STL [R1+0x47d4], R82 ;  /* 0x0047d45201007387 */ /* 0x000fe80000100800 */
[----:B------:R-:W-:Y:S01]  /*933b0*/  STL [R1+0x47d0], R83 ;  /* 0x0047d05301007387 */ /* 0x000fe20000100800 */
        /* <DEDUP_REMOVED lines=9> */
[C---:B------:R-:W-:Y:S01]  /*93450*/  HMMA.1688.F32.TF32 R4, R216.reuse, R88, R228 ;  /* 0x00000058d804723c */ /* 0x040fe200000810e4 */
[----:B------:R-:W-:Y:S11]  /*93460*/  STL [R1+0x47ec], R86 ;  /* 0x0047ec5601007387 */ /* 0x000ff60000100800 */
[----:B------:R-:W-:Y:S11]  /*93470*/  @!UPT UIADD3 URZ, URZ, URZ, URZ ;  /* 0x0000003f3f3ff290 */ /* 0x000ff6000fffe03f */
[----:B------:R-:W-:Y:S01]  /*93480*/  @!UPT UIADD3 URZ, URZ, URZ, URZ ;  /* 0x0000003f3f3ff290 */ /* 0x000fe2000fffe03f */
[----:B------:R-:W-:Y:S02]  /*93490*/  IMAD.MOV.U32 R79, RZ, RZ, R4 ;  /* 0x000000ffff4f7224 */ /* 0x000fe400078e0004 */
[----:B------:R-:W-:Y:S02]  /*934a0*/  IMAD.MOV.U32 R74, RZ, RZ, R5 ;  /* 0x000000ffff4a7224 */ /* 0x000fe400078e0005 */
[----:B------:R-:W-:Y:S02]  /*934b0*/  IMAD.MOV.U32 R75, RZ, RZ, R6 ;  /* 0x000000ffff4b7224 */ /* 0x000fe400078e0006 */
[----:B------:R-:W-:Y:S02]  /*934c0*/  IMAD.MOV.U32 R94, RZ, RZ, R7 ;  /* 0x000000ffff5e7224 */ /* 0x000fe400078e0007 */
[----:B---3--:R-:W-:Y:S01]  /*934d0*/  HMMA.1688.F32.TF32 R4, R216, R92, R232 ;  /* 0x0000005cd804723c */ /* 0x008fe200000810e8 */
[----:B------:R-:W-:Y:S04]  /*934e0*/  STL [R1+0x47e8], R95 ;  /* 0x0047e85f01007387 */ /* 0x000fe80000100800 */
[----:B------:R-:W-:Y:S04]  /*934f0*/  STL [R1+0x47e4], R90 ;  /* 0x0047e45a01007387 */ /* 0x000fe80000100800 */
[----:B------:R-:W-:Y:S04]  /*93500*/  STL [R1+0x47e0], R91 ;  /* 0x0047e05b01007387 */ /* 0x000fe80000100800 */
[----:B------:R-:W-:Y:S04]  /*93510*/  STL [R1+0x47fc], R94 ;  /* 0x0047fc5e01007387 */ /* 0x000fe80000100800 */
[----:B------:R-:W-:Y:S04]  /*93520*/  STL [R1+0x47f8], R75 ;  /* 0x0047f84b01007387 */ /* 0x000fe80000100800 */
[----:B------:R-:W-:Y:S03]  /*93530*/  STL [R1+0x47f4], R74 ;  /* 0x0047f44a01007387 */ /* 0x000fe60000100800 */
[----:B------:R-:W-:Y:S01]  /*93540*/  IMAD.MOV.U32 R42, RZ, RZ, R7 ;  /* 0x000000ffff2a7224 */ /* 0x000fe200078e0007 */
[----:B------:R-:W-:Y:S01]  /*93550*/  LDS R216, [R247+0xcc080] ;  /* 0x0cc08000f7d87984 */ /* 0x000fe20000000800 */
[----:B------:R-:W-:Y:S01]  /*93560*/  IMAD.MOV.U32 R51, RZ, RZ, R6 ;  /* 0x000000ffff337224 */ /* 0x000fe200078e0006 */
[----:B------:R-:W-:Y:S01]  /*93570*/  MOV R55, R4 ;  /* 0x0000000400377202 */ /* 0x000fe20000000f00 */
[----:B------:R-:W-:Y:S01]  /*93580*/  IMAD.MOV.U32 R50, RZ, RZ, R5 ;  /* 0x000000ffff327224 */ /* 0x000fe200078e0005 */
[----:B------:R-:W-:Y:S04]  /*93590*/  STL [R1+0x47f0], R79 ;  /* 0x0047f04f01007387 */ /* 0x000fe80000100800 */
        /* <DEDUP_REMOVED lines=22> */
[----:B------:R1:W-:Y:S04]  /*93700*/  LDS R218, [R247+0xcd080] ;  /* 0x0cd08000f7da7984 */ /* 0x0003e80000000800 */
[----:B------:R-:W4:Y:S04]  /*93710*/  LDL.LU R246, [R1+0x1418] ;  /* 0x0014180001f67983 */ /* 0x000f280000300800 */
[----:B-1----:R-:W4:Y:S04]  /*93720*/  LDL.LU R247, [R1+0x141c] ;  /* 0x00141c0001f77983 */ /* 0x002f280000300800 */
[----:B------:R-:W-:Y:S04]  /*93730*/  LDS R217, [R2+0xcc080] ;  /* 0x0cc0800002d97984 */ /* 0x000fe80000000800 */
[----:B------:R-:W1:Y:S01]  /*93740*/  LDS R219, [R2+0xcd080] ;  /* 0x0cd0800002db7984 */ /* 0x000e620000000800 */
        /* <DEDUP_REMOVED lines=26> */
[----:B------:R-:W-:Y:S02]  /*938f0*/  IMAD.MOV.U32 R43, RZ, RZ, R4 ;  /* 0x000000ffff2b7224 */ /* 0x000fe400078e0004 */
[----:B------:R-:W-:Y:S02]  /*93900*/  IMAD.MOV.U32 R38, RZ, RZ, R5 ;  /* 0x000000ffff267224 */ /* 0x000fe400078e0005 */
[----:B------:R-:W-:Y:S02]  /*93910*/  IMAD.MOV.U32 R34, RZ, RZ, R6 ;  /* 0x000000ffff227224 */ /* 0x000fe400078e0006 */
        /* <DEDUP_REMOVED lines=8> */
[----:B------:R-:W-:Y:S01]  /*939a0*/  HMMA.1688.F32.TF32 R4, R240, R52, R244 ;  /* 0x00000034f004723c */ /* 0x000fe200000810f4 */
[----:B------:R-:W-:Y:S04]  /*939b0*/  STL [R1+0x481c], R78 ;  /* 0x00481c4e01007387 */ /* 0x000fe80000100800 */
[----:B------:R-:W-:Y:S04]  /*939c0*/  STL [R1+0x4818], R71 ;  /* 0x0048184701007387 */ /* 0x000fe80000100800 */
[----:B------:R-:W-:Y:S04]  /*939d0*/  STL [R1+0x4814], R66 ;  /* 0x0048144201007387 */ /* 0x000fe80000100800 */
[----:B------:R-:W-:Y:S04]  /*939e0*/  STL [R1+0x4810], R67 ;  /* 0x0048104301007387 */ /* 0x000fe80000100800 */
[----:B------:R3:W-:Y:S07]  /*939f0*/  STL [R1+0x482c], R62 ;  /* 0x00482c3e01007387 */ /* 0x0007ee0000100800 */
[----:B------:R-:W-:Y:S01]  /*93a00*/  IMAD.MOV.U32 R75, RZ, RZ, R4 ;  /* 0x000000ffff4b7224 */ /* 0x000fe200078e0004 */
[----:B------:R-:W-:Y:S01]  /*93a10*/  MOV R74, R5 ;  /* 0x00000005004a7202 */ /* 0x000fe20000000f00 */
[----:B------:R-:W-:-:S02]  /*93a20*/  IMAD.MOV.U32 R79, RZ, RZ, R6 ;  /* 0x000000ffff4f7224 */ /* 0x000fc400078e0006 */
[----:B------:R-:W-:Y:S01]  /*93a30*/  IMAD.MOV.U32 R86, RZ, RZ, R7 ;  /* 0x000000ffff567224 */ /* 0x000fe200078e0007 */
[----:B------:R-:W-:Y:S04]  /*93a40*/  STL [R1+0x4828], R63 ;  /* 0x0048283f01007387 */ /* 0x000fe80000100800 */
[----:B------:R-:W-:Y:S04]  /*93a50*/  STL [R1+0x4824], R58 ;  /* 0x0048243a01007387 */ /* 0x000fe80000100800 */
[----:B------:R-:W-:Y:S04]  /*93a60*/  STL [R1+0x4820], R59 ;  /* 0x0048203b01007387 */ /* 0x000fe80000100800 */
[----:B------:R-:W4:Y:S04]  /*93a70*/  LDL.LU R244, [R1+0xf00] ;  /* 0x000f000001f47983 */ /* 0x000f280000300800 */
[----:B------:R-:W4:Y:S04]  /*93a80*/  LDL.LU R245, [R1+0xf04] ;  /* 0x000f040001f57983 */ /* 0x000f280000300800 */
[----:B------:R-:W4:Y:S04]  /*93a90*/  LDL.LU R246, [R1+0xf08] ;  /* 0x000f080001f67983 */ /* 0x000f280000300800 */
[----:B------:R-:W4:Y:S04]  /*93aa0*/  LDL.LU R247, [R1+0xf0c] ;  /* 0x000f0c0001f77983 */ /* 0x000f280000300800 */
        /* <DEDUP_REMOVED lines=14> */
[----:B------:R-:W-:-:S03]  /*93b90*/  MOV R55, R6 ;  /* 0x0000000600377202 */ /* 0x000fc60000000f00 */
[----:B------:R-:W2:Y:S01]  /*93ba0*/  LDL.LU R223, [R1+0xf4c] ;  /* 0x000f4c0001df7983 */ /* 0x000ea20000300800 */
[----:B------:R-:W-:-:S03]  /*93bb0*/  IMAD.MOV.U32 R94, RZ, RZ, R7 ;  /* 0x000000ffff5e7224 */ /* 0x000fc600078e0007 */
        /* <DEDUP_REMOVED lines=58> */
[C---:B----4-:R-:W-:Y:S08]  /*93f60*/  HMMA.1688.F32.TF32 R16, R240.reuse, R92, R16 ;  /* 0x0000005cf010723c */ /* 0x050ff00000081010 */
[C---:B------:R-:W-:Y:S08]  /*93f70*/  HMMA.1688.F32.TF32 R20, R240.reuse, R88, R20 ;  /* 0x00000058f014723c */ /* 0x040ff00000081014 */
[C---:B------:R-:W-:Y:S08]  /*93f80*/  HMMA.1688.F32.TF32 R28, R240.reuse, R80, R28 ;  /* 0x00000050f01c723c */ /* 0x040ff0000008101c */
        /* <DEDUP_REMOVED lines=10> */
[----:B------:R-:W2:Y:S04]  /*94030*/  LDL R62, [R1+0xb30] ;  /* 0x000b3000013e7983 */ /* 0x000ea80000100800 */
        /* <DEDUP_REMOVED lines=11> */
[----:B------:R-:W-:Y:S04]  /*940f0*/  STL.64 [R1+0xa30], R4 ;  /* 0x000a300401007387 */ /* 0x000fe80000100a00 */
[----:B------:R3:W-:Y:S01]  /*94100*/  STL.64 [R1+0xa38], R6 ;  /* 0x000a380601007387 */ /* 0x0007e20000100a00 */
[C---:B----4-:R-:W-:Y:S08]  /*94110*/  HMMA.1688.F32.TF32 R8, R236.reuse, R48, R224 ;  /* 0x00000030ec08723c */ /* 0x050ff000000810e0 */
[C---:B---3--:R-:W-:Y:S07]  /*94120*/  HMMA.1688.F32.TF32 R4, R236.reuse, R52, R228 ;  /* 0x00000034ec04723c */ /* 0x048fee00000810e4 */
        /* <DEDUP_REMOVED lines=8> */
[----:B---3--:R-:W-:Y:S07]  /*941b0*/  HMMA.1688.F32.TF32 R4, R236, R64, R248 ;  /* 0x00000040ec04723c */ /* 0x008fee00000810f8 */
[----:B------:R-:W-:Y:S04]  /*941c0*/  STL.64 [R1+0xaf0], R12 ;  /* 0x000af00c01007387 */ /* 0x000fe80000100a00 */
[----:B------:R-:W-:Y:S04]  /*941d0*/  STL.64 [R1+0xaf8], R14 ;  /* 0x000af80e01007387 */ /* 0x000fe80000100a00 */
        /* <DEDUP_REMOVED lines=22> */
[----:B----4-:R-:W4:Y:S04]  /*94340*/  LDL.LU R8, [R1+0xe30] ;  /* 0x000e300001087983 */ /* 0x010f280000300800 */
[----:B------:R-:W4:Y:S04]  /*94350*/  LDL.LU R9, [R1+0xe34] ;  /* 0x000e340001097983 */ /* 0x000f280000300800 */
[----:B-1----:R-:W4:Y:S04]  /*94360*/  LDL.LU R10, [R1+0xe38] ;  /* 0x000e3800010a7983 */ /* 0x002f280000300800 */
        /* <DEDUP_REMOVED lines=13> */
[----:B------:R-:W-:-:S03]  /*94440*/  MOV R63, R104 ;  /* 0x00000068003f7202 */ /* 0x000fc60000000f00 */
[----:B------:R-:W3:Y:S01]  /*94450*/  LDL.LU R100, [R1+0xde0] ;  /* 0x000de00001647983 */ /* 0x000ee20000300800 */
[----:B------:R-:W-:-:S03]  /*94460*/  IMAD.MOV.U32 R58, RZ, RZ, R105 ;  /* 0x000000ffff3a7224 */ /* 0x000fc600078e0069 */
        /* <DEDUP_REMOVED lines=38> */
[----:B------:R-:W-:-:S02]  /*946d0*/  IMAD.MOV.U32 R71, RZ, RZ, R108 ;  /* 0x000000ffff477224 */ /* 0x000fc400078e006c */
[----:B------:R-:W-:Y:S01]  /*946e0*/  IMAD.MOV.U32 R66, RZ, RZ, R109 ;  /* 0x000000ffff427224 */ /* 0x000fe200078e006d */
[----:B------:R-:W3:Y:S01]  /*946f0*/  LDL.LU R108, [R1+0xe00] ;  /* 0x000e0000016c7983 */ /* 0x000ee20000300800 */
[----:B------:R-:W-:Y:S02]  /*94700*/  IMAD.MOV.U32 R67, RZ, RZ, R110 ;  /* 0x000000ffff437224 */ /* 0x000fe400078e006e */
[----:B------:R-:W-:Y:S01]  /*94710*/  IMAD.MOV.U32 R42, RZ, RZ, R111 ;  /* 0x000000ffff2a7224 */ /* 0x000fe200078e006f */
        /* <DEDUP_REMOVED lines=27> */
[----:B------:R-:W-:Y:S04]  /*948d0*/  LDS R240, [R252+0xcc100] ;  /* 0x0cc10000fcf07984 */ /* 0x000fe80000000800 */
[----:B------:R-:W-:Y:S01]  /*948e0*/  LDS R242, [R252+0xcd100] ;  /* 0x0cd10000fcf27984 */ /* 0x000fe20000000800 */
[C---:B----4-:R-:W-:Y:S03]  /*948f0*/  HMMA.1688.F32.TF32 R8, R216.reuse, R64, R8 ;  /* 0x00000040d808723c */ /* 0x050fe60000081008 */
[----:B------:R-:W-:Y:S04]  /*94900*/  LDS R241, [R3+0xcc100] ;  /* 0x0cc1000003f17984 */ /* 0x000fe80000000800 */
[----:B------:R-:W1:Y:S01]  /*94910*/  LDS R243, [R3+0xcd100] ;  /* 0x0cd1000003f37984 */ /* 0x000e620000000800 */
[C---:B--2---:R-:W-:Y:S08]  /*94920*/  HMMA.1688.F32.TF32 R16, R216.reuse, R56, R16 ;  /* 0x00000038d810723c */ /* 0x044ff00000081010 */
[C---:B---3--:R-:W-:Y:S08]  /*94930*/  HMMA.1688.F32.TF32 R20, R216.reuse, R52, R20 ;  /* 0x00000034d814723c */ /* 0x048ff00000081014 */
[C---:B------:R-:W-:Y:S08]  /*94940*/  HMMA.1688.F32.TF32 R96, R216.reuse, R40, R96 ;  /* 0x00000028d860723c */ /* 0x040ff00000081060 */
[C---:B------:R-:W-:Y:S08]  /*94950*/  HMMA.1688.F32.TF32 R100, R216.reuse, R36, R100 ;  /* 0x00000024d864723c */ /* 0x040ff00000081064 */
[----:B------:R-:W-:Y:S08]  /*94960*/  HMMA.1688.F32.TF32 R104, R216, R32, R104 ;  /* 0x00000020d868723c */ /* 0x000ff00000081068 */
        /* <DEDUP_REMOVED lines=51> */
[----:B------:R-:W2:Y:S04]  /*94ca0*/  LDS R239, [R2+0xcd100] ;  /* 0x0cd1000002ef7984 */ /* 0x000ea80000000800 */
        /* <DEDUP_REMOVED lines=8> */
[----:B---3--:R-:W-:Y:S01]  /*94d30*/  HMMA.1688.F32.TF32 R4, R216, R92, R248 ;  /* 0x0000005cd804723c */ /* 0x008fe200000810f8 */
[----:B------:R-:W-:Y:S04]  /*94d40*/  LDS R216, [R252+0xcc180] ;  /* 0x0cc18000fcd87984 */ /* 0x000fe80000000800 */
[----:B------:R-:W-:Y:S04]  /*94d50*/  LDS R218, [R252+0xcd180] ;  /* 0x0cd18000fcda7984 */ /* 0x000fe80000000800 */
[----:B------:R-:W-:Y:S04]  /*94d60*/  STL.64 [R1+0xdc0], R12 ;  /* 0x000dc00c01007387 */ /* 0x000fe80000100a00 */
[----:B------:R-:W-:Y:S04]  /*94d70*/  STL.64 [R1+0xdc8], R14 ;  /* 0x000dc80e01007387 */ /* 0x000fe80000100a00 */
[----:B------:R-:W3:Y:S04]  /*94d80*/  LDL.LU R96, [R1] ;  /* 0x0000000001607983 */ /* 0x000ee80000300800 */
[----:B------:R-:W-:Y:S04]  /*94d90*/  STL.64 [R1+0xe00], R8 ;  /* 0x000e000801007387 */ /* 0x000fe80000100a00 */
[----:B------:R-:W-:Y:S04]  /*94da0*/  STL.64 [R1+0xe08], R10 ;  /* 0x000e080a01007387 */ /* 0x000fe80000100a00 */
        /* <DEDUP_REMOVED lines=114> */
[----:B------:R-:W1:Y:S01]  /*954d0*/  LDS R219, [R3+0xcd180] ;  /* 0x0cd1800003db7984 */ /* 0x000e620000000800 */
        /* <DEDUP_REMOVED lines=25> */
[----:B----4-:R-:W4:Y:S04]  /*95670*/  LDL.LU.64 R146, [R1+0x4b38] ;  /* 0x004b380001927983 */ /* 0x010f280000300a00 */
[----:B------:R-:W4:Y:S04]  /*95680*/  LDL.LU.64 R144, [R1+0x4b30] ;  /* 0x004b300001907983 */ /* 0x000f280000300a00 */
        /* <DEDUP_REMOVED lines=54> */
[----:B------:R-:W2:Y:S04]  /*959f0*/  LDL.LU.64 R6, [R1+0x4a68] ;  /* 0x004a680001067983 */ /* 0x000ea80000300a00 */
[----:B------:R-:W2:Y:S04]  /*95a00*/  LDL.LU.64 R4, [R1+0x4a60] ;  /* 0x004a600001047983 */ /* 0x000ea80000300a00 */
[----:B------:R1:W-:Y:S04]  /*95a10*/  STL.64 [R1+0xf00], R240 ;  /* 0x000f00f001007387 */ /* 0x0003e80000100a00 */
[----:B------:R3:W-:Y:S01]  /*95a20*/  STL.64 [R1+0xf08], R242 ;  /* 0x000f08f201007387 */ /* 0x0007e20000100a00 */
[C---:B------:R-:W-:Y:S03]  /*95a30*/  HMMA.1688.F32.TF32 R244, R236.reuse, R48, R244 ;  /* 0x00000030ecf4723c */ /* 0x040fe600000810f4 */
[----:B-1----:R-:W2:Y:S04]  /*95a40*/  LDL.LU R240, [R1+0x80] ;  /* 0x0000800001f07983 */ /* 0x002ea80000300800 */
[----:B------:R-:W2:Y:S04]  /*95a50*/  LDL.LU R241, [R1+0x84] ;  /* 0x0000840001f17983 */ /* 0x000ea80000300800 */
[----:B---3--:R-:W2:Y:S04]  /*95a60*/  LDL.LU R242, [R1+0x88] ;  /* 0x0000880001f27983 */ /* 0x008ea80000300800 */
[----:B------:R-:W2:Y:S01]  /*95a70*/  LDL.LU R243, [R1+0x8c] ;  /* 0x00008c0001f37983 */ /* 0x000ea20000300800 */
[C---:B------:R-:W-:Y:S03]  /*95a80*/  HMMA.1688.F32.TF32 R248, R236.reuse, R52, R248 ;  /* 0x00000034ecf8723c */ /* 0x040fe600000810f8 */
        /* <DEDUP_REMOVED lines=25> */
[C---:B------:R-:W-:Y:S08]  /*95c20*/  HMMA.1688.F32.TF32 R112, R236.reuse, R64, R112 ;  /* 0x00000040ec70723c */ /* 0x040ff00000081070 */
[C---:B------:R-:W-:Y:S08]  /*95c30*/  HMMA.1688.F32.TF32 R108, R236.reuse, R68, R108 ;  /* 0x00000044ec6c723c */ /* 0x040ff0000008106c */
[C---:B------:R-:W-:Y:S08]  /*95c40*/  HMMA.1688.F32.TF32 R104, R236.reuse, R72, R104 ;  /* 0x00000048ec68723c */ /* 0x040ff00000081068 */
[C---:B------:R-:W-:Y:S08]  /*95c50*/  HMMA.1688.F32.TF32 R100, R236.reuse, R76, R100 ;  /* 0x0000004cec64723c */ /* 0x040ff00000081064 */
[C---:B------:R-:W-:Y:S08]  /*95c60*/  HMMA.1688.F32.TF32 R96, R236.reuse, R80, R96 ;  /* 0x00000050ec60723c */ /* 0x040ff00000081060 */
[C---:B--2---:R-:W-:Y:S11]  /*95c70*/  HMMA.1688.F32.TF32 R240, R236.reuse, R56, R240 ;  /* 0x00000038ecf0723c */ /* 0x044ff600000810f0 */
        /* <DEDUP_REMOVED lines=16> */
[C---:B---3--:R-:W-:Y:S08]  /*95d80*/  HMMA.1688.F32.TF32 R96, R236.reuse, R92, R232 ;  /* 0x0000005cec60723c */ /* 0x048ff000000810e8 */
[C---:B----4-:R-:W-:Y:S08]  /*95d90*/  HMMA.1688.F32.TF32 R100, R236.reuse, R88, R244 ;  /* 0x00000058ec64723c */ /* 0x050ff000000810f4 */
[----:B------:R-:W-:Y:S11]  /*95da0*/  HMMA.1688.F32.TF32 R104, R236, R84, R248 ;  /* 0x00000054ec68723c */ /* 0x000ff600000810f8 */
        /* <DEDUP_REMOVED lines=11> */
[----:B------:R-:W-:Y:S01]  /*95e60*/  HMMA.1688.F32.TF32 R12, R216, R52, R12 ;  /* 0x00000034d80c723c */ /* 0x000fe2000008100c */
[----:B------:R-:W-:Y:S04]  /*95e70*/  STL.64 [R1+0xcf0], R104 ;  /* 0x000cf06801007387 */ /* 0x000fe80000100a00 */
[----:B------:R-:W-:Y:S04]  /*95e80*/  STL.64 [R1+0xcf8], R106 ;  /* 0x000cf86a01007387 */ /* 0x000fe80000100a00 */
[----:B------:R-:W-:Y:S04]  /*95e90*/  STL.64 [R1+0xcd0], R100 ;  /* 0x000cd06401007387 */ /* 0x000fe80000100a00 */
[----:B------:R-:W-:Y:S04]  /*95ea0*/  STL.64 [R1+0xcd8], R102 ;  /* 0x000cd86601007387 */ /* 0x000fe80000100a00 */
[----:B------:R-:W-:Y:S04]  /*95eb0*/  STL.64 [R1+0xcb0], R96 ;  /* 0x000cb06001007387 */ /* 0x000fe80000100a00 */
[----:B------:R1:W-:Y:S01]  /*95ec0*/  STL.64 [R1+0xcb8], R98 ;  /* 0x000cb86201007387 */ /* 0x0003e20000100a00 */
[----:B------:R-:W-:Y:S01]  /*95ed0*/  IMAD.MOV.U32 R248, RZ, RZ, R29 ;  /* 0x000000fffff87224 */ /* 0x000fe200078e001d */
[----:B------:R-:W-:Y:S01]  /*95ee0*/  MOV R249, R28 ;  /* 0x0000001c00f97202 */ /* 0x000fe20000000f00 */
[----:B------:R-:W-:-:S02]  /*95ef0*/  IMAD.MOV.U32 R250, RZ, RZ, R31 ;  /* 0x000000fffffa7224 */ /* 0x000fc400078e001f */
[----:B------:R-:W-:Y:S01]  /*95f00*/  IMAD.MOV.U32 R244, RZ, RZ, R26 ;  /* 0x000000fffff47224 */ /* 0x000fe200078e001a */
[----:B------:R-:W-:Y:S01]  /*95f10*/  MOV R246, R27 ;  /* 0x0000001b00f67202 */ /* 0x000fe20000000f00 */
[----:B------:R-:W-:Y:S01]  /*95f20*/  IMAD.MOV.U32 R251, RZ, RZ, R30 ;  /* 0x000000fffffb7224 */ /* 0x000fe200078e001e */
[----:B------:R-:W-:Y:S01]  /*95f30*/  LDS R220, [R62+0xcc180] ;  /* 0x0cc180003edc7984 */ /* 0x000fe20000000800 */
[----:B-1----:R-:W-:Y:S01]  /*95f40*/  HMMA.1688.F32.TF32 R96, R216, R44, R4 ;  /* 0x0000002cd860723c */ /* 0x002fe20000081004 */
[----:B------:R-:W-:Y:S02]  /*95f50*/  IMAD.MOV.U32 R245, RZ, RZ, R25 ;  /* 0x000000fffff57224 */ /* 0x000fe400078e0019 */
[----:B------:R-:W-:Y:S01]  /*95f60*/  LDS R222, [R62+0xcd180] ;  /* 0x0cd180003ede7984 */ /* 0x000fe20000000800 */
[----:B------:R-:W-:-:S03]  /*95f70*/  IMAD.MOV.U32 R247, RZ, RZ, R24 ;  /* 0x000000fffff77224 */ /* 0x000fc600078e0018 */
[----:B------:R-:W-:Y:S01]  /*95f80*/  LDS R221, [R2+0xcc180] ;  /* 0x0cc1800002dd7984 */ /* 0x000fe20000000800 */
[C---:B------:R-:W-:Y:S03]  /*95f90*/  HMMA.1688.F32.TF32 R4, R216.reuse, R48, R8 ;  /* 0x00000030d804723c */ /* 0x040fe60000081008 */
[----:B------:R-:W1:Y:S05]  /*95fa0*/  LDS R223, [R2+0xcd180] ;  /* 0x0cd1800002df7984 */ /* 0x000e6a0000000800 */
[C---:B------:R-:W-:Y:S07]  /*95fb0*/  HMMA.1688.F32.TF32 R8, R216.reuse, R56, R16 ;  /* 0x00000038d808723c */ /* 0x040fee0000081010 */
[----:B------:R-:W-:Y:S04]  /*95fc0*/  STL.64 [R1+0xc90], R96 ;  /* 0x000c906001007387 */ /* 0x000fe80000100a00 */
[----:B------:R-:W-:Y:S04]  /*95fd0*/  STL.64 [R1+0xc98], R98 ;  /* 0x000c986201007387 */ /* 0x000fe80000100a00 */
        /* <DEDUP_REMOVED lines=9> */
[----:B------:R1:W-:Y:S04]  /*96070*/  STL.64 [R1+0xc18], R6 ;  /* 0x000c180601007387 */ /* 0x0003e80000100a00 */
[----:B------:R-:W3:Y:S04]  /*96080*/  LDL.LU R28, [R1+0x49f8] ;  /* 0x0049f800011c7983 */ /* 0x000ee80000300800 */
[----:B------:R-:W4:Y:S04]  /*96090*/  LDL.LU R31, [R1+0x49f4] ;  /* 0x0049f400011f7983 */ /* 0x000f280000300800 */
[----:B------:R-:W4:Y:S04]  /*960a0*/  LDL.LU R30, [R1+0x49f0] ;  /* 0x0049f000011e7983 */ /* 0x000f280000300800 */
[----:B------:R-:W4:Y:S04]  /*960b0*/  LDL.LU R26, [R1+0x49ec] ;  /* 0x0049ec00011a7983 */ /* 0x000f280000300800 */
[----:B------:R-:W4:Y:S04]  /*960c0*/  LDL.LU R25, [R1+0x49e8] ;  /* 0x0049e80001197983 */ /* 0x000f280000300800 */
[----:B------:R-:W4:Y:S04]  /*960d0*/  LDL.LU R27, [R1+0x49e4] ;  /* 0x0049e400011b7983 */ /* 0x000f280000300800 */
[----:B------:R-:W4:Y:S01]  /*960e0*/  LDL.LU R24, [R1+0x49e0] ;  /* 0x0049e00001187983 */ /* 0x000f220000300800 */
[----:B--2---:R-:W-:Y:S01]  /*960f0*/  MOV R235, R29 ;  /* 0x0000001d00eb7202 */ /* 0x004fe20000000f00 */
[----:B---3--:R-:W-:-:S02]  /*96100*/  IMAD.MOV.U32 R234, RZ, RZ, R28 ;  /* 0x000000ffffea7224 */ /* 0x008fc400078e001c */
        /* <DEDUP_REMOVED lines=32> */
[----:B---3--:R-:W-:-:S03]  /*96310*/  IMAD.MOV.U32 R18, RZ, RZ, R29 ;  /* 0x000000ffff127224 */ /* 0x008fc600078e001d */
[----:B------:R-:W2:Y:S01]  /*96320*/  LDL.LU R29, [R1+0x11e4] ;  /* 0x0011e400011d7983 */ /* 0x000ea20000300800 */
[----:B----4-:R-:W-:-:S03]  /*96330*/  IMAD.MOV.U32 R17, RZ, RZ, R30 ;  /* 0x000000ffff117224 */ /* 0x010fc600078e001e */
[----:B------:R-:W2:Y:S01]  /*96340*/  LDL.LU R30, [R1+0x11e8] ;  /* 0x0011e800011e7983 */ /* 0x000ea20000300800 */
[----:B------:R-:W-:-:S03]  /*96350*/  MOV R16, R31 ;  /* 0x0000001f00107202 */ /* 0x000fc60000000f00 */
        /* <DEDUP_REMOVED lines=22> */
[----:B------:R-:W3:Y:S04]  /*964c0*/  LDL.LU R27, [R1+0x49b8] ;  /* 0x0049b800011b7983 */ /* 0x000ee80000300800 */
[----:B------:R-:W4:Y:S04]  /*964d0*/  LDL.LU R25, [R1+0x49b4] ;  /* 0x0049b40001197983 */ /* 0x000f280000300800 */
[----:B------:R-:W4:Y:S04]  /*964e0*/  LDL.LU R26, [R1+0x49b0] ;  /* 0x0049b000011a7983 */ /* 0x000f280000300800 */
[----:B------:R-:W4:Y:S04]  /*964f0*/  LDL.LU R96, [R1+0x11b0] ;  /* 0x0011b00001607983 */ /* 0x000f280000300800 */
[----:B------:R-:W4:Y:S04]  /*96500*/  LDL.LU R97, [R1+0x11b4] ;  /* 0x0011b40001617983 */ /* 0x000f280000300800 */
[----:B------:R-:W4:Y:S01]  /*96510*/  LDL.LU R98, [R1+0x11b8] ;  /* 0x0011b80001627983 */ /* 0x000f220000300800 */
[----:B--2---:R-:W-:-:S03]  /*96520*/  IMAD.MOV.U32 R99, RZ, RZ, R24 ;  /* 0x000000ffff637224 */ /* 0x004fc600078e0018 */
[----:B------:R-:W2:Y:S01]  /*96530*/  LDL.LU R24, [R1+0x49ac] ;  /* 0x0049ac0001187983 */ /* 0x000ea20000300800 */
[----:B---3--:R-:W-:Y:S02]  /*96540*/  IMAD.MOV.U32 R102, RZ, RZ, R27 ;  /* 0x000000ffff667224 */ /* 0x008fe400078e001b */
[----:B----4-:R-:W-:Y:S02]  /*96550*/  IMAD.MOV.U32 R100, RZ, RZ, R25 ;  /* 0x000000ffff647224 */ /* 0x010fe400078e0019 */
[----:B------:R-:W2:Y:S01]  /*96560*/  LDL.LU R25, [R1+0x49a8] ;  /* 0x0049a80001197983 */ /* 0x000ea20000300800 */
[----:B------:R-:W-:-:S03]  /*96570*/  MOV R101, R26 ;  /* 0x0000001a00657202 */ /* 0x000fc60000000f00 */
[----:B------:R-:W2:Y:S04]  /*96580*/  LDL.LU R26, [R1+0x49a4] ;  /* 0x0049a400011a7983 */ /* 0x000ea80000300800 */
[----:B------:R-:W2:Y:S01]  /*96590*/  LDL.LU R27, [R1+0x49a0] ;  /* 0x0049a000011b7983 */ /* 0x000ea20000300800 */
[C---:B------:R-:W-:Y:S03]  /*965a0*/  HMMA.1688.F32.TF32 R116, R216.reuse, R68, R116 ;  /* 0x00000044d874723c */ /* 0x040fe60000081074 */
[----:B------:R-:W3:Y:S04]  /*965b0*/  LDL.LU R103, [R1+0x11cc] ;  /* 0x0011cc0001677983 */ /* 0x000ee80000300800 */
[----:B------:R-:W4:Y:S01]  /*965c0*/  LDL.LU R240, [R1+0x460] ;  /* 0x0004600001f07983 */ /* 0x000f220000300800 */
[C---:B------:R-:W-:Y:S03]  /*965d0*/  HMMA.1688.F32.TF32 R112, R216.reuse, R72, R112 ;  /* 0x00000048d870723c */ /* 0x040fe60000081070 */
[----:B------:R-:W4:Y:S04]  /*965e0*/  LDL.LU R241, [R1+0x464] ;  /* 0x0004640001f17983 */ /* 0x000f280000300800 */
[----:B------:R-:W4:Y:S01]  /*965f0*/  LDL.LU R242, [R1+0x468] ;  /* 0x0004680001f27983 */ /* 0x000f220000300800 */
[C---:B------:R-:W-:Y:S03]  /*96600*/  HMMA.1688.F32.TF32 R108, R216.reuse, R76, R108 ;  /* 0x0000004cd86c723c */ /* 0x040fe6000008106c */
[----:B------:R-:W4:Y:S05]  /*96610*/  LDL.LU R243, [R1+0x46c] ;  /* 0x00046c0001f37983 */ /* 0x000f2a0000300800 */
[C---:B------:R-:W-:Y:S08]  /*96620*/  HMMA.1688.F32.TF32 R104, R216.reuse, R80, R104 ;  /* 0x00000050d868723c */ /* 0x040ff00000081068 */
[C---:B------:R-:W-:Y:S08]  /*96630*/  HMMA.1688.F32.TF32 R28, R216.reuse, R84, R28 ;  /* 0x00000054d81c723c */ /* 0x040ff0000008101c */
[C---:B--2---:R-:W-:Y:S01]  /*96640*/  HMMA.1688.F32.TF32 R4, R216.reuse, R64, R24 ;  /* 0x00000040d804723c */ /* 0x044fe20000081018 */
        /* <DEDUP_REMOVED lines=16> */
[C---:B---3--:R-:W-:Y:S03]  /*96750*/  HMMA.1688.F32.TF32 R100, R220.reuse, R32, R100 ;  /* 0x00000020dc64723c */ /* 0x048fe60000081064 */
        /* <DEDUP_REMOVED lines=18> */
[----:B------:R-:W-:Y:S08]  /*96880*/  HMMA.1688.F32.TF32 R96, R220, R36, R96 ;  /* 0x00000024dc60723c */ /* 0x000ff00000081060 */
[----:B--2---:R-:W-:Y:S01]  /*96890*/  HMMA.1688.F32.TF32 R8, R216, R92, R28 ;  /* 0x0000005cd808723c */ /* 0x004fe2000008101c */
[----:B------:R-:W2:Y:S11]  /*968a0*/  LDL.LU R216, [R1+0x11a0] ;  /* 0x0011a00001d87983 */ /* 0x000eb60000300800 */
[----:B------:R-:W-:Y:S11]  /*968b0*/  @!UPT UIADD3 URZ, URZ, URZ, URZ ;  /* 0x0000003f3f3ff290 */ /* 0x000ff6000fffe03f */
[----:B------:R-:W-:Y:S04]  /*968c0*/  STL.64 [R1+0xa20], R8 ;  /* 0x000a200801007387 */ /* 0x000fe80000100a00 */
[----:B------:R-:W-:Y:S04]  /*968d0*/  STL.64 [R1+0xa28], R10 ;  /* 0x000a280a01007387 */ /* 0x000fe80000100a00 */
[----:B------:R-:W2:Y:S04]  /*968e0*/  LDL.LU R217, [R1+0x11a4] ;  /* 0x0011a40001d97983 */ /* 0x000ea80000300800 */
[----:B------:R-:W2:Y:S04]  /*968f0*/  LDL.LU R218, [R1+0x11a8] ;  /* 0x0011a80001da7983 */ /* 0x000ea80000300800 */
[----:B------:R-:W2:Y:S04]  /*96900*/  LDL.LU R219, [R1+0x11ac] ;  /* 0x0011ac0001db7983 */ /* 0x000ea80000300800 */
[----:B------:R-:W3:Y:S04]  /*96910*/  LDL.LU R28, [R1+0x1190] ;  /* 0x00119000011c7983 */ /* 0x000ee80000300800 */
[----:B------:R-:W3:Y:S04]  /*96920*/  LDL.LU R29, [R1+0x1194] ;  /* 0x00119400011d7983 */ /* 0x000ee80000300800 */
[----:B------:R-:W3:Y:S04]  /*96930*/  LDL.LU R30, [R1+0x1198] ;  /* 0x00119800011e7983 */ /* 0x000ee80000300800 */
[----:B------:R-:W3:Y:S04]  /*96940*/  LDL.LU R31, [R1+0x119c] ;  /* 0x00119c00011f7983 */ /* 0x000ee80000300800 */
[----:B------:R-:W-:Y:S04]  /*96950*/  STL.64 [R1+0xa10], R100 ;  /* 0x000a106401007387 */ /* 0x000fe80000100a00 */
[----:B------:R1:W-:Y:S01]  /*96960*/  STL.64 [R1+0xa18], R102 ;  /* 0x000a186601007387 */ /* 0x0003e20000100a00 */
[C---:B------:R-:W-:Y:S03]  /*96970*/  HMMA.1688.F32.TF32 R16, R220.reuse, R56, R16 ;  /* 0x00000038dc10723c */ /* 0x040fe60000081010 */
[----:B------:R-:W-:Y:S04]  /*96980*/  LDS R8, [R62+0xcc200] ;  /* 0x0cc200003e087984 */ /* 0x000fe80000000800 */
[----:B------:R-:W-:Y:S04]  /*96990*/  LDS R10, [R62+0xcd200] ;  /* 0x0cd200003e0a7984 */ /* 0x000fe80000000800 */
[----:B-1----:R-:W3:Y:S04]  /*969a0*/  LDL.LU.64 R102, [R1+0x4948] ;  /* 0x0049480001667983 */ /* 0x002ee80000300a00 */
[----:B------:R-:W4:Y:S04]  /*969b0*/  LDL.LU.64 R100, [R1+0x4940] ;  /* 0x0049400001647983 */ /* 0x000f280000300a00 */
[----:B------:R-:W-:Y:S04]  /*969c0*/  STL.64 [R1+0xa00], R96 ;  /* 0x000a006001007387 */ /* 0x000fe80000100a00 */
[----:B------:R1:W-:Y:S04]  /*969d0*/  STL.64 [R1+0xa08], R98 ;  /* 0x000a086201007387 */ /* 0x0003e80000100a00 */
[----:B------:R-:W-:Y:S04]  /*969e0*/  LDS R9, [R2+0xcc200] ;  /* 0x0cc2000002097984 */ /* 0x000fe80000000800 */
[----:B------:R-:W2:Y:S04]  /*969f0*/  LDS R11, [R2+0xcd200] ;  /* 0x0cd20000020b7984 */ /* 0x000ea80000000800 */
[----:B-1----:R-:W4:Y:S04]  /*96a00*/  LDL.LU.64 R98, [R1+0x4938] ;  /* 0x0049380001627983 */ /* 0x002f280000300a00 */
[----:B------:R-:W4:Y:S01]  /*96a10*/  LDL.LU.64 R96, [R1+0x4930] ;  /* 0x0049300001607983 */ /* 0x000f220000300a00 */
[C---:B--2---:R-:W-:Y:S11]  /*96a20*/  HMMA.1688.F32.TF32 R216, R220.reuse, R40, R216 ;  /* 0x00000028dcd8723c */ /* 0x044ff600000810d8 */
[----:B------:R-:W-:Y:S11]  /*96a30*/  @!UPT UIADD3 URZ, URZ, URZ, URZ ;  /* 0x0000003f3f3ff290 */ /* 0x000ff6000fffe03f */
[----:B------:R-:W-:Y:S01]  /*96a40*/  @!UPT UIADD3 URZ, URZ, URZ, URZ ;  /* 0x0000003f3f3ff290 */ /* 0x000fe2000fffe03f */
[----:B------:R-:W-:Y:S04]  /*96a50*/  STL.64 [R1+0x9f0], R216 ;  /* 0x0009f0d801007387 */ /* 0x000fe80000100a00 */
[----:B------:R3:W-:Y:S02]  /*96a60*/  STL.64 [R1+0x9f8], R218 ;  /* 0x0009f8da01007387 */ /* 0x0007e40000100a00 */
[C---:B---3--:R-:W-:Y:S08]  /*96a70*/  HMMA.1688.F32.TF32 R216, R220.reuse, R44, R28 ;  /* 0x0000002cdcd8723c */ /* 0x048ff0000008101c */
        /* <DEDUP_REMOVED lines=21> */
[C---:B-1----:R-:W-:Y:S06]  /*96bd0*/  HMMA.1688.F32.TF32 R16, R220.reuse, R80, R244 ;  /* 0x00000050dc10723c */ /* 0x042fec00000810f4 */
[----:B------:R-:W-:Y:S04]  /*96be0*/  STL.64 [R1+0x970], R20 ;  /* 0x0009701401007387 */ /* 0x000fe80000100a00 */
[----:B------:R1:W-:Y:S05]  /*96bf0*/  STL.64 [R1+0x978], R22 ;  /* 0x0009781601007387 */ /* 0x0003ea0000100a00 */
[----:B------:R-:W-:Y:S04]  /*96c00*/  STL.64 [R1+0x960], R12 ;  /* 0x0009600c01007387 */ /* 0x000fe80000100a00 */
[----:B------:R4:W-:Y:S01]  /*96c10*/  STL.64 [R1+0x968], R14 ;  /* 0x0009680e01007387 */ /* 0x0009e20000100a00 */
[C---:B-1----:R-:W-:Y:S03]  /*96c20*/  HMMA.1688.F32.TF32 R20, R220.reuse, R84, R248 ;  /* 0x00000054dc14723c */ /* 0x042fe600000810f8 */
[----:B------:R-:W-:Y:S05]  /*96c30*/  STL.64 [R1+0x950], R16 ;  /* 0x0009501001007387 */ /* 0x000fea0000100a00 */
[C---:B----4-:R-:W-:Y:S01]  /*96c40*/  HMMA.1688.F32.TF32 R12, R220.reuse, R88, R240 ;  /* 0x00000058dc0c723c */ /* 0x050fe200000810f0 */
[----:B------:R1:W-:Y:S07]  /*96c50*/  STL.64 [R1+0x958], R18 ;  /* 0x0009581201007387 */ /* 0x0003ee0000100a00 */
[----:B-1----:R-:W-:Y:S07]  /*96c60*/  HMMA.1688.F32.TF32 R16, R220, R92, R96 ;  /* 0x0000005cdc10723c */ /* 0x002fee0000081060 */
        /* <DEDUP_REMOVED lines=40> */
[----:B-1----:R-:W-:Y:S01]  /*96ef0*/  HMMA.1688.F32.TF32 R20, R4, R80, R148 ;  /* 0x000000500414723c */ /* 0x002fe20000081094 */
[----:B------:R-:W-:-:S02]  /*96f00*/  IMAD.MOV.U32 R248, RZ, RZ, R196 ;  /* 0x000000fffff87224 */ /* 0x000fc400078e00c4 */
[----:B------:R-:W-:Y:S01]  /*96f10*/  IMAD.MOV.U32 R249, RZ, RZ, R202 ;  /* 0x000000fffff97224 */ /* 0x000fe200078e00ca */
[----:B------:R-:W-:Y:S01]  /*96f20*/  MOV R251, R200 ;  /* 0x000000c800fb7202 */ /* 0x000fe20000000f00 */
[----:B------:R-:W-:Y:S01]  /*96f30*/  IMAD.MOV.U32 R250, RZ, RZ, R201 ;  /* 0x000000fffffa7224 */ /* 0x000fe200078e00c9 */
[----:B------:R-:W-:Y:S02]  /*96f40*/  STL.64 [R1+0x750], R16 ;  /* 0x0007501001007387 */ /* 0x000fe40000100a00 */
[----:B--2---:R-:W-:Y:S02]  /*96f50*/  HMMA.1688.F32.TF32 R12, R4, R84, R152 ;  /* 0x00000054040c723c */ /* 0x004fe40000081098 */
[----:B------:R1:W-:Y:S01]  /*96f60*/  STL.64 [R1+0x758], R18 ;  /* 0x0007581201007387 */ /* 0x0003e20000100a00 */
[----:B------:R-:W-:Y:S02]  /*96f70*/  IMAD.MOV.U32 R244, RZ, RZ, R197 ;  /* 0x000000fffff47224 */ /* 0x000fe400078e00c5 */
[----:B------:R-:W-:-:S02]  /*96f80*/  IMAD.MOV.U32 R245, RZ, RZ, R198 ;  /* 0x000000fffff57224 */ /* 0x000fc400078e00c6 */
[----:B------:R-:W-:Y:S01]  /*96f90*/  IMAD.MOV.U32 R246, RZ, RZ, R192 ;  /* 0x000000fffff67224 */ /* 0x000fe200078e00c0 */
[----:B------:R-:W-:Y:S01]  /*96fa0*/  MOV R232, R180 ;  /* 0x000000b400e87202 */ /* 0x000fe20000000f00 */
[----:B------:R-:W-:Y:S02]  /*96fb0*/  IMAD.MOV.U32 R247, RZ, RZ, R193 ;  /* 0x000000fffff77224 */ /* 0x000fe400078e00c1 */
[----:B------:R-:W-:Y:S02]  /*96fc0*/  IMAD.MOV.U32 R233, RZ, RZ, R186 ;  /* 0x000000ffffe97224 */ /* 0x000fe400078e00ba */
[----:B------:R-:W-:Y:S01]  /*96fd0*/  IMAD.MOV.U32 R234, RZ, RZ, R185 ;  /* 0x000000ffffea7224 */ /* 0x000fe200078e00b9 */
[----:B-1----:R-:W-:Y:S01]  /*96fe0*/  HMMA.1688.F32.TF32 R16, R4, R88, R156 ;  /* 0x000000580410723c */ /* 0x002fe2000008109c */
[----:B------:R-:W-:Y:S01]  /*96ff0*/  IMAD.MOV.U32 R235, RZ, RZ, R184 ;  /* 0x000000ffffeb7224 */ /* 0x000fe200078e00b8 */
[----:B------:R-:W-:Y:S01]  /*97000*/  MOV R229, R190 ;  /* 0x000000be00e57202 */ /* 0x000fe20000000f00 */
[----:B------:R-:W-:-:S02]  /*97010*/  IMAD.MOV.U32 R228, RZ, RZ, R191 ;  /* 0x000000ffffe47224 */ /* 0x000fc400078e00bf */
[----:B------:R-:W-:Y:S02]  /*97020*/  IMAD.MOV.U32 R230, RZ, RZ, R189 ;  /* 0x000000ffffe67224 */ /* 0x000fe400078e00bd */
[----:B------:R-:W-:Y:S01]  /*97030*/  IMAD.MOV.U32 R231, RZ, RZ, R188 ;  /* 0x000000ffffe77224 */ /* 0x000fe200078e00bc */
        /* <DEDUP_REMOVED lines=11> */
[----:B------:R-:W-:-:S02]  /*970f0*/  IMAD.MOV.U32 R236, RZ, RZ, R181 ;  /* 0x000000ffffec7224 */ /* 0x000fc400078e00b5 */
[----:B------:R-:W-:Y:S02]  /*97100*/  IMAD.MOV.U32 R237, RZ, RZ, R182 ;  /* 0x000000ffffed7224 */ /* 0x000fe400078e00b6 */
[----:B------:R-:W-:Y:S02]  /*97110*/  IMAD.MOV.U32 R238, RZ, RZ, R183 ;  /* 0x000000ffffee7224 */ /* 0x000fe400078e00b7 */
[----:B------:R-:W-:Y:S01]  /*97120*/  IMAD.MOV.U32 R239, RZ, RZ, R187 ;  /* 0x000000ffffef7224 */ /* 0x000fe200078e00bb */
[----:B------:R-:W-:Y:S01]  /*97130*/  MOV R240, R194 ;  /* 0x000000c200f07202 */ /* 0x000fe20000000f00 */
[----:B-1----:R-:W-:Y:S01]  /*97140*/  HMMA.1688.F32.TF32 R4, R8, R40, R172 ;  /* 0x000000280804723c */ /* 0x002fe200000810ac */
[----:B------:R-:W-:Y:S01]  /*97150*/  IMAD.MOV.U32 R241, RZ, RZ, R195 ;  /* 0x000000fffff17224 */ /* 0x000fe200078e00c3 */
[----:B------:R-:W-:Y:S04]  /*97160*/  LDS R149, [R2+0xcc300] ;  /* 0x0cc3000002957984 */ /* 0x000fe80000000800 */
[----:B------:R-:W-:Y:S04]  /*97170*/  STL.64 [R1+0x4f0], R12 ;  /* 0x0004f00c01007387 */ /* 0x000fe80000100a00 */
[----:B------:R-:W-:Y:S04]  /*97180*/  STL.64 [R1+0x4f8], R14 ;  /* 0x0004f80e01007387 */ /* 0x000fe80000100a00 */
[----:B------:R-:W-:Y:S04]  /*97190*/  STL.64 [R1+0x4e0], R16 ;  /* 0x0004e01001007387 */ /* 0x000fe80000100a00 */
[----:B------:R-:W-:Y:S01]  /*971a0*/  STL.64 [R1+0x4e8], R18 ;  /* 0x0004e81201007387 */ /* 0x000fe20000100a00 */
[----:B------:R-:W-:-:S02]  /*971b0*/  IMAD.MOV.U32 R242, RZ, RZ, R199 ;  /* 0x000000fffff27224 */ /* 0x000fc400078e00c7 */
[----:B------:R-:W-:Y:S01]  /*971c0*/  IMAD.MOV.U32 R243, RZ, RZ, R203 ;  /* 0x000000fffff37224 */ /* 0x000fe200078e00cb */
[----:B------:R-:W-:Y:S04]  /*971d0*/  LDS R12, [R252+0xcc280] ;  /* 0x0cc28000fc0c7984 */ /* 0x000fe80000000800 */
[----:B------:R-:W-:Y:S04]  /*971e0*/  STL.64 [R1+0x4d0], R4 ;  /* 0x0004d00401007387 */ /* 0x000fe80000100a00 */
[----:B------:R1:W-:Y:S04]  /*971f0*/  STL.64 [R1+0x4d8], R6 ;  /* 0x0004d80601007387 */ /* 0x0003e80000100a00 */
[----:B------:R-:W2:Y:S04]  /*97200*/  LDL.LU R196, [R1+0x492c] ;  /* 0x00492c0001c47983 */ /* 0x000ea80000300800 */
[----:B------:R-:W-:Y:S01]  /*97210*/  LDS R14, [R252+0xcd280] ;  /* 0x0cd28000fc0e7984 */ /* 0x000fe20000000800 */
[----:B-1----:R-:W-:Y:S03]  /*97220*/  HMMA.1688.F32.TF32 R4, R8, R44, R176 ;  /* 0x0000002c0804723c */ /* 0x002fe600000810b0 */
[----:B------:R-:W-:Y:S04]  /*97230*/  LDS R13, [R3+0xcc280] ;  /* 0x0cc28000030d7984 */ /* 0x000fe80000000800 */
[----:B------:R-:W1:Y:S04]  /*97240*/  LDS R15, [R3+0xcd280] ;  /* 0x0cd28000030f7984 */ /* 0x000e680000000800 */
[----:B------:R-:W-:Y:S04]  /*97250*/  LDS R151, [R2+0xcd300] ;  /* 0x0cd3000002977984 */ /* 0x000fe80000000800 */
[----:B------:R-:W-:Y:S04]  /*97260*/  LDS R148, [R62+0xcc300] ;  /* 0x0cc300003e947984 */ /* 0x000fe80000000800 */
[----:B------:R-:W-:Y:S04]  /*97270*/  LDS R150, [R62+0xcd300] ;  /* 0x0cd300003e967984 */ /* 0x000fe80000000800 */
[----:B------:R-:W-:Y:S04]  /*97280*/  STL.64 [R1+0x4c0], R4 ;  /* 0x0004c00401007387 */ /* 0x000fe80000100a00 */
[----:B------:R3:W-:Y:S04]  /*97290*/  STL.64 [R1+0x4c8], R6 ;  /* 0x0004c80601007387 */ /* 0x0007e80000100a00 */
        /* <DEDUP_REMOVED lines=15> */
[----:B--2---:R-:W-:Y:S01]  /*97390*/  IMAD.MOV.U32 R227, RZ, RZ, R196 ;  /* 0x000000ffffe37224 */ /* 0x004fe200078e00c4 */
[----:B----4-:R-:W-:Y:S01]  /*973a0*/  MOV R226, R202 ;  /* 0x000000ca00e27202 */ /* 0x010fe20000000f00 */
[----:B---3--:R-:W-:-:S02]  /*973b0*/  IMAD.MOV.U32 R225, RZ, RZ, R201 ;  /* 0x000000ffffe17224 */ /* 0x008fc400078e00c9 */
[----:B------:R-:W-:Y:S02]  /*973c0*/  IMAD.MOV.U32 R224, RZ, RZ, R200 ;  /* 0x000000ffffe07224 */ /* 0x000fe400078e00c8 */
[----:B------:R-:W2:Y:S04]  /*973d0*/  LDL.LU R200, [R1+0x48ec] ;  /* 0x0048ec0001c87983 */ /* 0x000ea80000300800 */
[----:B------:R-:W2:Y:S04]  /*973e0*/  LDL.LU R201, [R1+0x48e8] ;  /* 0x0048e80001c97983 */ /* 0x000ea80000300800 */
[----:B------:R-:W2:Y:S04]  /*973f0*/  LDL.LU R202, [R1+0x48e4] ;  /* 0x0048e40001ca7983 */ /* 0x000ea80000300800 */
[----:B------:R-:W3:Y:S01]  /*97400*/  LDL.LU R196, [R1+0x48e0] ;  /* 0x0048e00001c47983 */ /* 0x000ee20000300800 */
[----:B------:R-:W-:-:S02]  /*97410*/  IMAD.MOV.U32 R17, RZ, RZ, R192 ;  /* 0x000000ffff117224 */ /* 0x000fc400078e00c0 */
[----:B------:R-:W-:Y:S02]  /*97420*/  IMAD.MOV.U32 R16, RZ, RZ, R193 ;  /* 0x000000ffff107224 */ /* 0x000fe400078e00c1 */
[----:B------:R-:W4:Y:S01]  /*97430*/  LDL.LU R193, [R1+0x48dc] ;  /* 0x0048dc0001c17983 */ /* 0x000f220000300800 */
[----:B------:R-:W-:Y:S01]  /*97440*/  IMAD.MOV.U32 R18, RZ, RZ, R198 ;  /* 0x000000ffff127224 */ /* 0x000fe200078e00c6 */
[----:B------:R-:W-:Y:S02]  /*97450*/  MOV R19, R197 ;  /* 0x000000c500137202 */ /* 0x000fe40000000f00 */
[----:B------:R-:W2:Y:S04]  /*97460*/  LDL.LU R192, [R1+0x48d8] ;  /* 0x0048d80001c07983 */ /* 0x000ea80000300800 */
[----:B------:R-:W2:Y:S04]  /*97470*/  LDL.LU R198, [R1+0x48d4] ;  /* 0x0048d40001c67983 */ /* 0x000ea80000300800 */
[----:B------:R-:W2:Y:S04]  /*97480*/  LDL.LU R197, [R1+0x48d0] ;  /* 0x0048d00001c57983 */ /* 0x000ea80000300800 */
[----:B------:R-:W2:Y:S01]  /*97490*/  LDL.LU R28, [R1+0x400] ;  /* 0x00040000011c7983 */ /* 0x000ea20000300800 */
[----:B---3--:R-:W-:-:S03]  /*974a0*/  IMAD.MOV.U32 R29, RZ, RZ, R196 ;  /* 0x000000ffff1d7224 */ /* 0x008fc600078e00c4 */
[----:B------:R-:W3:Y:S04]  /*974b0*/  LDL.LU R196, [R1+0x48cc] ;  /* 0x0048cc0001c47983 */ /* 0x000ee80000300800 */
[----:B------:R-:W2:Y:S04]  /*974c0*/  LDL.LU R30, [R1+0x408] ;  /* 0x00040800011e7983 */ /* 0x000ea80000300800 */
[----:B------:R-:W2:Y:S04]  /*974d0*/  LDL.LU R31, [R1+0x40c] ;  /* 0x00040c00011f7983 */ /* 0x000ea80000300800 */
[----:B------:R-:W2:Y:S04]  /*974e0*/  LDL.LU R96, [R1+0x420] ;  /* 0x0004200001607983 */ /* 0x000ea80000300800 */
[----:B------:R-:W2:Y:S04]  /*974f0*/  LDL.LU R97, [R1+0x424] ;  /* 0x0004240001617983 */ /* 0x000ea80000300800 */
[----:B------:R-:W2:Y:S01]  /*97500*/  LDL.LU R98, [R1+0x428] ;  /* 0x0004280001627983 */ /* 0x000ea20000300800 */
[----:B---3--:R-:W-:-:S03]  /*97510*/  IMAD.MOV.U32 R99, RZ, RZ, R196 ;  /* 0x000000ffff637224 */ /* 0x008fc600078e00c4 */
        /* <DEDUP_REMOVED lines=10> */
[----:B------:R-:W2:Y:S01]  /*975c0*/  LDL.LU R100, [R1+0x440] ;  /* 0x0004400001647983 */ /* 0x000ea20000300800 */
[----:B------:R-:W-:-:S03]  /*975d0*/  MOV R217, R198 ;  /* 0x000000c600d97202 */ /* 0x000fc60000000f00 */
[----:B------:R-:W2:Y:S01]  /*975e0*/  LDL.LU R101, [R1+0x444] ;  /* 0x0004440001657983 */ /* 0x000ea20000300800 */
[----:B------:R-:W-:-:S03]  /*975f0*/  IMAD.MOV.U32 R218, RZ, RZ, R192 ;  /* 0x000000ffffda7224 */ /* 0x000fc600078e00c0 */
[----:B------:R-:W2:Y:S01]  /*97600*/  LDL.LU R102, [R1+0x448] ;  /* 0x0004480001667983 */ /* 0x000ea20000300800 */
[----:B----4-:R-:W-:Y:S02]  /*97610*/  IMAD.MOV.U32 R219, RZ, RZ, R193 ;  /* 0x000000ffffdb7224 */ /* 0x010fe400078e00c1 */
        /* <DEDUP_REMOVED lines=8> */
[----:B---3--:R-:W-:Y:S02]  /*976a0*/  IMAD.MOV.U32 R103, RZ, RZ, R196 ;  /* 0x000000ffff677224 */ /* 0x008fe400078e00c4 */
[----:B------:R-:W3:Y:S04]  /*976b0*/  LDL.LU R196, [R1+0x48c4] ;  /* 0x0048c40001c47983 */ /* 0x000ee80000300800 */
[----:B------:R-:W3:Y:S04]  /*976c0*/  LDL.LU R197, [R1+0x48c0] ;  /* 0x0048c00001c57983 */ /* 0x000ee80000300800 */
[----:B------:R-:W3:Y:S04]  /*976d0*/  LDL.LU R198, [R1+0x48bc] ;  /* 0x0048bc0001c67983 */ /* 0x000ee80000300800 */
        /* <DEDUP_REMOVED lines=18> */
[C---:B------:R-:W-:Y:S08]  /*97800*/  HMMA.1688.F32.TF32 R104, R8.reuse, R68, R104 ;  /* 0x000000440868723c */ /* 0x040ff00000081068 */
[----:B------:R-:W-:Y:S08]  /*97810*/  HMMA.1688.F32.TF32 R28, R8, R88, R28 ;  /* 0x00000058081c723c */ /* 0x000ff0000008101c */
[C---:B-1----:R-:W-:Y:S08]  /*97820*/  HMMA.1688.F32.TF32 R20, R12.reuse, R36, R20 ;  /* 0x000000240c14723c */ /* 0x042ff00000081014 */
[----:B------:R-:W-:Y:S08]  /*97830*/  HMMA.1688.F32.TF32 R16, R12, R40, R16 ;  /* 0x000000280c10723c */ /* 0x000ff00000081010 */
[C---:B--2---:R-:W-:Y:S08]  /*97840*/  HMMA.1688.F32.TF32 R4, R8.reuse, R56, R188 ;  /* 0x000000380804723c */ /* 0x044ff000000810bc */
[C---:B---3--:R-:W-:Y:S08]  /*97850*/  HMMA.1688.F32.TF32 R112, R8.reuse, R48, R180 ;  /* 0x000000300870723c */ /* 0x048ff000000810b4 */
[C---:B----4-:R-:W-:Y:S11]  /*97860*/  HMMA.1688.F32.TF32 R108, R8.reuse, R52, R184 ;  /* 0x00000034086c723c */ /* 0x050ff600000810b8 */
[----:B------:R-:W-:Y:S04]  /*97870*/  @!UPT UIADD3 URZ, URZ, URZ, URZ ;  /* 0x0000003f3f3ff290 */ /* 0x000fe8000fffe03f */
[----:B------:R-:W-:Y:S04]  /*97880*/  STL.64 [R1+0x4b0], R112 ;  /* 0x0004b07001007387 */ /* 0x000fe80000100a00 */
[----:B------:R1:W-:Y:S04]  /*97890*/  STL.64 [R1+0x4b8], R114 ;  /* 0x0004b87201007387 */ /* 0x0003e80000100a00 */
[----:B------:R-:W-:Y:S04]  /*978a0*/  STL.64 [R1+0x4a0], R108 ;  /* 0x0004a06c01007387 */ /* 0x000fe80000100a00 */
[----:B------:R2:W-:Y:S01]  /*978b0*/  STL.64 [R1+0x4a8], R110 ;  /* 0x0004a86e01007387 */ /* 0x0005e20000100a00 */
[C---:B-1----:R-:W-:Y:S08]  /*978c0*/  HMMA.1688.F32.TF32 R112, R8.reuse, R60, R192 ;  /* 0x0000003c0870723c */ /* 0x042ff000000810c0 */
[C---:B--2---:R-:W-:Y:S01]  /*978d0*/  HMMA.1688.F32.TF32 R108, R8.reuse, R64, R196 ;  /* 0x00000040086c723c */ /* 0x044fe200000810c4 */
[----:B------:R-:W-:Y:S04]  /*978e0*/  STL.64 [R1+0x490], R4 ;  /* 0x0004900401007387 */ /* 0x000fe80000100a00 */
[----:B------:R-:W-:Y:S04]  /*978f0*/  STL.64 [R1+0x498], R6 ;  /* 0x0004980601007387 */ /* 0x000fe80000100a00 */
        /* <DEDUP_REMOVED lines=29> */
[C---:B--2---:R-:W-:Y:S03]  /*97ad0*/  HMMA.1688.F32.TF32 R8, R12.reuse, R32, R24 ;  /* 0x000000200c08723c */ /* 0x044fe60000081018 */
[----:B------:R-:W-:Y:S04]  /*97ae0*/  LDS R109, [R3+0xcc300] ;  /* 0x0cc30000036d7984 */ /* 0x000fe80000000800 */
[----:B------:R-:W2:Y:S11]  /*97af0*/  LDS R111, [R3+0xcd300] ;  /* 0x0cd30000036f7984 */ /* 0x000eb60000000800 */
[----:B------:R-:W-:Y:S05]  /*97b00*/  @!UPT UIADD3 URZ, URZ, URZ, URZ ;  /* 0x0000003f3f3ff290 */ /* 0x000fea000fffe03f */
        /* <DEDUP_REMOVED lines=13> */
[----:B------:R3:W-:Y:S05]  /*97be0*/  STL.64 [R1+0x3b8], R22 ;  /* 0x0003b81601007387 */ /* 0x0007ea0000100a00 */
[----:B------:R-:W-:Y:S04]  /*97bf0*/  STL.64 [R1+0x3a0], R16 ;  /* 0x0003a01001007387 */ /* 0x000fe80000100a00 */
[----:B------:R4:W-:Y:S01]  /*97c00*/  STL.64 [R1+0x3a8], R18 ;  /* 0x0003a81201007387 */ /* 0x0009e20000100a00 */
[C---:B---3--:R-:W-:Y:S03]  /*97c10*/  HMMA.1688.F32.TF32 R20, R12.reuse, R60, R244 ;  /* 0x0000003c0c14723c */ /* 0x048fe600000810f4 */
[----:B------:R-:W-:Y:S05]  /*97c20*/  STL.64 [R1+0x390], R8 ;  /* 0x0003900801007387 */ /* 0x000fea0000100a00 */
[C---:B----4-:R-:W-:Y:S01]  /*97c30*/  HMMA.1688.F32.TF32 R16, R12.reuse, R64, R248 ;  /* 0x000000400c10723c */ /* 0x050fe200000810f8 */
[----:B------:R3:W-:Y:S07]  /*97c40*/  STL.64 [R1+0x398], R10 ;  /* 0x0003980a01007387 */ /* 0x0007ee0000100a00 */
[----:B---3--:R-:W-:Y:S07]  /*97c50*/  HMMA.1688.F32.TF32 R8, R12, R68, R240 ;  /* 0x000000440c08723c */ /* 0x008fee00000810f0 */
[----:B------:R3:W-:Y:S04]  /*97c60*/  STL.64 [R1+0x380], R20 ;  /* 0x0003801401007387 */ /* 0x0007e80000100a00 */
[----:B------:R4:W-:Y:S04]  /*97c70*/  STL.64 [R1+0x388], R22 ;  /* 0x0003881601007387 */ /* 0x0009e80000100a00 */
[----:B------:R-:W2:Y:S04]  /*97c80*/  LDL.LU R240, [R1+0x140] ;  /* 0x0001400001f07983 */ /* 0x000ea80000300800 */
[----:B------:R-:W-:Y:S04]  /*97c90*/  STL.64 [R1+0x370], R16 ;  /* 0x0003701001007387 */ /* 0x000fe80000100a00 */
        /* <DEDUP_REMOVED lines=48> */
[----:B------:R-:W-:-:S03]  /*97fa0*/  MOV R229, R210 ;  /* 0x000000d200e57202 */ /* 0x000fc60000000f00 */
[----:B------:R-:W2:Y:S01]  /*97fb0*/  LDL.LU R233, [R1+0x104] ;  /* 0x0001040001e97983 */ /* 0x000ea20000300800 */
[----:B------:R-:W-:-:S03]  /*97fc0*/  IMAD.MOV.U32 R230, RZ, RZ, R208 ;  /* 0x000000ffffe67224 */ /* 0x000fc600078e00d0 */
[----:B------:R-:W2:Y:S01]  /*97fd0*/  LDL.LU R234, [R1+0x108] ;  /* 0x0001080001ea7983 */ /* 0x000ea20000300800 */
[----:B------:R-:W-:-:S03]  /*97fe0*/  IMAD.MOV.U32 R231, RZ, RZ, R209 ;  /* 0x000000ffffe77224 */ /* 0x000fc600078e00d1 */
[----:B------:R-:W2:Y:S04]  /*97ff0*/  LDL.LU R235, [R1+0x10c] ;  /* 0x00010c0001eb7983 */ /* 0x000ea80000300800 */
[----:B------:R-:W1:Y:S04]  /*98000*/  LDL.LU R211, [R1+0x4870] ;  /* 0x0048700001d37983 */ /* 0x000e680000300800 */
[----:B------:R-:W2:Y:S04]  /*98010*/  LDL.LU R210, [R1+0x486c] ;  /* 0x00486c0001d27983 */ /* 0x000ea80000300800 */
[----:B------:R-:W3:Y:S04]  /*98020*/  LDL.LU R208, [R1+0x4868] ;  /* 0x0048680001d07983 */ /* 0x000ee80000300800 */
        /* <DEDUP_REMOVED lines=8> */
[----:B------:R-:W4:Y:S01]  /*980b0*/  LDL.LU R215, [R1+0x4854] ;  /* 0x0048540001d77983 */ /* 0x000f220000300800 */
[----:B------:R-:W-:Y:S02]  /*980c0*/  IMAD.MOV.U32 R236, RZ, RZ, R204 ;  /* 0x000000ffffec7224 */ /* 0x000fe400078e00cc */
[----:B------:R-:W-:-:S02]  /*980d0*/  IMAD.MOV.U32 R237, RZ, RZ, R205 ;  /* 0x000000ffffed7224 */ /* 0x000fc400078e00cd */
[----:B------:R-:W-:Y:S02]  /*980e0*/  IMAD.MOV.U32 R238, RZ, RZ, R206 ;  /* 0x000000ffffee7224 */ /* 0x000fe400078e00ce */
[----:B------:R-:W-:Y:S01]  /*980f0*/  IMAD.MOV.U32 R239, RZ, RZ, R207 ;  /* 0x000000ffffef7224 */ /* 0x000fe200078e00cf */
[----:B-1----:R-:W-:Y:S01]  /*98100*/  MOV R19, R211 ;  /* 0x000000d300137202 */ /* 0x002fe20000000f00 */
[----:B--2---:R-:W-:Y:S02]  /*98110*/  IMAD.MOV.U32 R18, RZ, RZ, R210 ;  /* 0x000000ffff127224 */ /* 0x004fe400078e00d2 */
[----:B---3--:R-:W-:Y:S02]  /*98120*/  IMAD.MOV.U32 R16, RZ, RZ, R208 ;  /* 0x000000ffff107224 */ /* 0x008fe400078e00d0 */
[----:B------:R-:W2:Y:S01]  /*98130*/  LDL.LU R208, [R1+0x4850] ;  /* 0x0048500001d07983 */ /* 0x000ea20000300800 */
[----:B----4-:R-:W-:-:S03]  /*98140*/  IMAD.MOV.U32 R17, RZ, RZ, R209 ;  /* 0x000000ffff117224 */ /* 0x010fc600078e00d1 */
[----:B------:R-:W2:Y:S04]  /*98150*/  LDL.LU R209, [R1+0x484c] ;  /* 0x00484c0001d17983 */ /* 0x000ea80000300800 */
[----:B------:R-:W2:Y:S04]  /*98160*/  LDL.LU R210, [R1+0x4848] ;  /* 0x0048480001d27983 */ /* 0x000ea80000300800 */
[----:B------:R-:W2:Y:S04]  /*98170*/  LDL.LU R211, [R1+0x4844] ;  /* 0x0048440001d37983 */ /* 0x000ea80000300800 */
[----:B------:R-:W3:Y:S04]  /*98180*/  LDL.LU R204, [R1+0x4840] ;  /* 0x0048400001cc7983 */ /* 0x000ee80000300800 */
[----:B------:R-:W3:Y:S04]  /*98190*/  LDL.LU R205, [R1+0x483c] ;  /* 0x00483c0001cd7983 */ /* 0x000ee80000300800 */
[----:B------:R-:W3:Y:S04]  /*981a0*/  LDL.LU R206, [R1+0x4838] ;  /* 0x0048380001ce7983 */ /* 0x000ee80000300800 */
[----:B------:R-:W3:Y:S01]  /*981b0*/  LDL.LU R207, [R1+0x4834] ;  /* 0x0048340001cf7983 */ /* 0x000ee20000300800 */
[C---:B------:R-:W-:Y:S08]  /*981c0*/  HMMA.1688.F32.TF32 R112, R12.reuse, R72, R104 ;  /* 0x000000480c70723c */ /* 0x040ff00000081068 */
[C---:B------:R-:W-:Y:S08]  /*981d0*/  HMMA.1688.F32.TF32 R8, R12.reuse, R76, R100 ;  /* 0x0000004c0c08723c */ /* 0x040ff00000081064 */
        /* <DEDUP_REMOVED lines=8> */
[----:B------:R-:W-:Y:S04]  /*98260*/  STL.64 [R1+0x338], R106 ;  /* 0x0003386a01007387 */ /* 0x000fe80000100a00 */
[----:B------:R-:W-:Y:S01]  /*98270*/  STL.64 [R1+0x310], R100 ;  /* 0x0003106401007387 */ /* 0x000fe20000100a00 */
[C---:B------:R-:W-:Y:S03]  /*98280*/  HMMA.1688.F32.TF32 R248, R4.reuse, R40, R248 ;  /* 0x0000002804f8723c */ /* 0x040fe600000810f8 */
[----:B------:R-:W-:Y:S09]  /*98290*/  STL.64 [R1+0x318], R102 ;  /* 0x0003186601007387 */ /* 0x000ff20000100a00 */
[----:B------:R-:W-:Y:S04]  /*982a0*/  STL.64 [R1+0x300], R8 ;  /* 0x0003000801007387 */ /* 0x000fe80000100a00 */
[----:B------:R1:W-:Y:S02]  /*982b0*/  STL.64 [R1+0x308], R10 ;  /* 0x0003080a01007387 */ /* 0x0003e40000100a00 */
[C---:B-1----:R-:W-:Y:S02]  /*982c0*/  HMMA.1688.F32.TF32 R8, R4.reuse, R36, R212 ;  /* 0x000000240408723c */ /* 0x042fe400000810d4 */
[----:B------:R-:W-:Y:S04]  /*982d0*/  LDS R212, [R252+0xcc380] ;  /* 0x0cc38000fcd47984 */ /* 0x000fe80000000800 */
[----:B------:R-:W-:Y:S02]  /*982e0*/  LDS R214, [R252+0xcd380] ;  /* 0x0cd38000fcd67984 */ /* 0x000fe40000000800 */
[----:B------:R-:W-:Y:S02]  /*982f0*/  HMMA.1688.F32.TF32 R20, R4, R52, R20 ;  /* 0x000000340414723c */ /* 0x000fe40000081014 */
[----:B------:R-:W-:Y:S04]  /*98300*/  LDS R213, [R3+0xcc380] ;  /* 0x0cc3800003d57984 */ /* 0x000fe80000000800 */
[----:B------:R-:W1:Y:S02]  /*98310*/  LDS R215, [R3+0xcd380] ;  /* 0x0cd3800003d77984 */ /* 0x000e640000000800 */
[----:B---3--:R-:W-:Y:S08]  /*98320*/  HMMA.1688.F32.TF32 R96, R12, R92, R204 ;  /* 0x0000005c0c60723c */ /* 0x008ff000000810cc */
[C---:B--2---:R-:W-:Y:S11]  /*98330*/  HMMA.1688.F32.TF32 R12, R4.reuse, R32, R208 ;  /* 0x00000020040c723c */ /* 0x044ff600000810d0 */
[----:B------:R-:W-:Y:S04]  /*98340*/  @!UPT UIADD3 URZ, URZ, URZ, URZ ;  /* 0x0000003f3f3ff290 */ /* 0x000fe8000fffe03f */
[----:B------:R-:W-:Y:S04]  /*98350*/  STL.64 [R1+0x2f0], R96 ;  /* 0x0002f06001007387 */ /* 0x000fe80000100a00 */
[----:B------:R-:W-:Y:S04]  /*98360*/  STL.64 [R1+0x2f8], R98 ;  /* 0x0002f86201007387 */ /* 0x000fe80000100a00 */
[----:B------:R-:W-:Y:S04]  /*98370*/  STL.64 [R1+0x2e0], R12 ;  /* 0x0002e00c01007387 */ /* 0x000fe80000100a00 */
[----:B------:R2:W-:Y:S04]  /*98380*/  STL.64 [R1+0x2e8], R14 ;  /* 0x0002e80e01007387 */ /* 0x0005e80000100a00 */
[----:B------:R-:W-:Y:S04]  /*98390*/  STL.64 [R1+0x45e8], R250 ;  /* 0x0045e8fa01007387 */ /* 0x000fe80000100a00 */
[----:B------:R-:W-:Y:S01]  /*983a0*/  STL.64 [R1], R8 ;  /* 0x0000000801007387 */ /* 0x000fe20000100a00 */
[C---:B--2---:R-:W-:Y:S03]  /*983b0*/  HMMA.1688.F32.TF32 R12, R4.reuse, R44, R28 ;  /* 0x0000002c040c723c */ /* 0x044fe6000008101c */
[----:B------:R2:W-:Y:S05]  /*983c0*/  STL.64 [R1+0x8], R10 ;  /* 0x0000080a01007387 */ /* 0x0005ea0000100a00 */
[C---:B--2---:R-:W-:Y:S01]  /*983d0*/  HMMA.1688.F32.TF32 R8, R4.reuse, R48, R24 ;  /* 0x000000300408723c */ /* 0x044fe20000081018 */
[----:B------:R-:W-:Y:S11]  /*983e0*/  STL.64 [R1+0x45e0], R248 ;  /* 0x0045e0f801007387 */ /* 0x000ff60000100a00 */
[----:B------:R-:W-:Y:S03]  /*983f0*/  @!UPT UIADD3 URZ, URZ, URZ, URZ ;  /* 0x0000003f3f3ff290 */ /* 0x000fe6000fffe03f */
[----:B------:R-:W-:Y:S04]  /*98400*/  STL.64 [R1+0x50], R12 ;  /* 0x0000500c01007387 */ /* 0x000fe80000100a00 */
[----:B------:R2:W-:Y:S04]  /*98410*/  STL.64 [R1+0x58], R14 ;  /* 0x0000580e01007387 */ /* 0x0005e80000100a00 */
[----:B------:R-:W-:Y:S01]  /*98420*/  STL.64 [R1+0x40], R8 ;  /* 0x0000400801007387 */ /* 0x000fe20000100a00 */
[C---:B--2---:R-:W-:Y:S03]  /*98430*/  HMMA.1688.F32.TF32 R12, R4.reuse, R56, R232 ;  /* 0x00000038040c723c */ /* 0x044fe600000810e8 */
[----:B------:R2:W-:Y:S05]  /*98440*/  STL.64 [R1+0x48], R10 ;  /* 0x0000480a01007387 */ /* 0x0005ea0000100a00 */
[C---:B--2---:R-:W-:Y:S01]  /*98450*/  HMMA.1688.F32.TF32 R8, R4.reuse, R60, R244 ;  /* 0x0000003c0408723c */ /* 0x044fe200000810f4 */
[----:B------:R-:W-:Y:S04]  /*98460*/  STL.64 [R1+0x30], R20 ;  /* 0x0000301401007387 */ /* 0x000fe80000100a00 */
[----:B------:R-:W-:Y:S03]  /*98470*/  STL.64 [R1+0x38], R22 ;  /* 0x0000381601007387 */ /* 0x000fe60000100a00 */
[C---:B------:R-:W-:Y:S07]  /*98480*/  HMMA.1688.F32.TF32 R244, R4.reuse, R64, R240 ;  /* 0x0000004004f4723c */ /* 0x040fee00000810f0 */
[----:B------:R-:W-:Y:S04]  /*98490*/  STL.64 [R1+0x20], R12 ;  /* 0x0000200c01007387 */ /* 0x000fe80000100a00 */
[----:B------:R-:W-:Y:S04]  /*984a0*/  STL.64 [R1+0x28], R14 ;  /* 0x0000280e01007387 */ /* 0x000fe80000100a00 */
[----:B------:R-:W2:Y:S04]  /*984b0*/  LDL.LU R240, [R1+0x1b0] ;  /* 0x0001b00001f07983 */ /* 0x000ea80000300800 */
[----:B------:R-:W-:Y:S04]  /*984c0*/  STL.64 [R1+0x10], R8 ;  /* 0x0000100801007387 */ /* 0x000fe80000100a00 */
[----:B------:R3:W-:Y:S04]  /*984d0*/  STL.64 [R1+0x18], R10 ;  /* 0x0000180a01007387 */ /* 0x0007e80000100a00 */
[----:B------:R-:W2:Y:S04]  /*984e0*/  LDL.LU R241, [R1+0x1b4] ;  /* 0x0001b40001f17983 */ /* 0x000ea80000300800 */
[----:B------:R-:W2:Y:S04]  /*984f0*/  LDL.LU R242, [R1+0x1b8] ;  /* 0x0001b80001f27983 */ /* 0x000ea80000300800 */
[----:B------:R-:W2:Y:S04]  /*98500*/  LDL.LU R243, [R1+0x1bc] ;  /* 0x0001bc0001f37983 */ /* 0x000ea80000300800 */
[----:B------:R-:W4:Y:S04]  /*98510*/  LDL.LU R232, [R1+0x190] ;  /* 0x0001900001e87983 */ /* 0x000f280000300800 */
[----:B------:R-:W4:Y:S04]  /*98520*/  LDL.LU R233, [R1+0x194] ;  /* 0x0001940001e97983 */ /* 0x000f280000300800 */
[----:B------:R-:W4:Y:S04]  /*98530*/  LDL.LU R234, [R1+0x198] ;  /* 0x0001980001ea7983 */ /* 0x000f280000300800 */
[----:B------:R-:W4:Y:S01]  /*98540*/  LDL.LU R235, [R1+0x19c] ;  /* 0x00019c0001eb7983 */ /* 0x000f220000300800 */
[C---:B---3--:R-:W-:Y:S08]  /*98550*/  HMMA.1688.F32.TF32 R8, R4.reuse, R68, R16 ;  /* 0x000000440408723c */ /* 0x048ff00000081010 */
[C---:B------:R-:W-:Y:S08]  /*98560*/  HMMA.1688.F32.TF32 R16, R4.reuse, R72, R224 ;  /* 0x000000480410723c */ /* 0x040ff000000810e0 */
[C---:B------:R-:W-:Y:S01]  /*98570*/  HMMA.1688.F32.TF32 R12, R4.reuse, R76, R228 ;  /* 0x0000004c040c723c */ /* 0x040fe200000810e4 */
[----:B------:R-:W-:Y:S04]  /*98580*/  STL.64 [R1+0x4570], R246 ;  /* 0x004570f601007387 */ /* 0x000fe80000100a00 */
[----:B------:R-:W-:Y:S04]  /*98590*/  STL.64 [R1+0x4568], R244 ;  /* 0x004568f401007387 */ /* 0x000fe80000100a00 */
[----:B------:R-:W-:Y:S04]  /*985a0*/  STL.64 [R1+0xc0], R8 ;  /* 0x0000c00801007387 */ /* 0x000fe80000100a00 */
[----:B------:R3:W-:Y:S04]  /*985b0*/  STL.64 [R1+0xc8], R10 ;  /* 0x0000c80a01007387 */ /* 0x0007e80000100a00 */
[----:B------:R1:W-:Y:S04]  /*985c0*/  STL.64 [R1+0xb0], R16 ;  /* 0x0000b01001007387 */ /* 0x0003e80000100a00 */
[----:B------:R1:W-:Y:S04]  /*985d0*/  STL.64 [R1+0xb8], R18 ;  /* 0x0000b81201007387 */ /* 0x0003e80000100a00 */
[----:B------:R-:W-:Y:S04]  /*985e0*/  STL.64 [R1+0xa0], R12 ;  /* 0x0000a00c01007387 */ /* 0x000fe80000100a00 */
[----:B------:R4:W-:Y:S04]  /*985f0*/  STL.64 [R1+0xa8], R14 ;  /* 0x0000a80e01007387 */ /* 0x0009e80000100a00 */
        /* <DEDUP_REMOVED lines=12> */
[----:B------:R-:W3:Y:S01]  /*986c0*/  LDL.LU R19, [R1+0x1dc] ;  /* 0x0001dc0001137983 */ /* 0x000ee20000300800 */
[----:B------:R-:W-:-:S03]  /*986d0*/  MOV R247, R8 ;  /* 0x0000000800f77202 */ /* 0x000fc60000000f00 */
[----:B------:R-:W3:Y:S01]  /*986e0*/  LDL.LU R20, [R1+0x1c0] ;  /* 0x0001c00001147983 */ /* 0x000ee20000300800 */
[----:B------:R-:W-:-:S03]  /*986f0*/  IMAD.MOV.U32 R246, RZ, RZ, R9 ;  /* 0x000000fffff67224 */ /* 0x000fc600078e0009 */
[----:B------:R-:W3:Y:S01]  /*98700*/  LDL.LU R21, [R1+0x1c4] ;  /* 0x0001c40001157983 */ /* 0x000ee20000300800 */
[----:B------:R-:W-:Y:S02]  /*98710*/  IMAD.MOV.U32 R245, RZ, RZ, R10 ;  /* 0x000000fffff57224 */ /* 0x000fe400078e000a */
[----:B------:R-:W-:Y:S01]  /*98720*/  IMAD.MOV.U32 R244, RZ, RZ, R11 ;  /* 0x000000fffff47224 */ /* 0x000fe200078e000b */
[----:B------:R-:W3:Y:S04]  /*98730*/  LDL.LU R22, [R1+0x1c8] ;  /* 0x0001c80001167983 */ /* 0x000ee80000300800 */
[----:B------:R-:W3:Y:S04]  /*98740*/  LDL.LU R23, [R1+0x1cc] ;  /* 0x0001cc0001177983 */ /* 0x000ee80000300800 */
[----:B------:R-:W-:Y:S04]  /*98750*/  STL [R1+0x45b4], R244 ;  /* 0x0045b4f401007387 */ /* 0x000fe80000100800 */
[----:B------:R-:W-:Y:S04]  /*98760*/  STL [R1+0x45b0], R246 ;  /* 0x0045b0f601007387 */ /* 0x000fe80000100800 */
[----:B------:R-:W-:Y:S04]  /*98770*/  STL [R1+0x45ac], R247 ;  /* 0x0045acf701007387 */ /* 0x000fe80000100800 */
[----:B------:R-:W-:Y:S04]  /*98780*/  STL [R1+0x45a8], R245 ;  /* 0x0045a8f501007387 */ /* 0x000fe80000100800 */
[----:B------:R-:W3:Y:S01]  /*98790*/  LDL.LU R228, [R1+0x1f0] ;  /* 0x0001f00001e47983 */ /* 0x000ee20000300800 */
[C---:B--2---:R-:W-:Y:S08]  /*987a0*/  HMMA.1688.F32.TF32 R8, R4.reuse, R88, R240 ;  /* 0x000000580408723c */ /* 0x044ff000000810f0 */
[C---:B----4-:R-:W-:Y:S11]  /*987b0*/  HMMA.1688.F32.TF32 R12, R4.reuse, R84, R232 ;  /* 0x00000054040c723c */ /* 0x050ff600000810e8 */
[----:B------:R-:W-:Y:S11]  /*987c0*/  @!UPT UIADD3 URZ, URZ, URZ, URZ ;  /* 0x0000003f3f3ff290 */ /* 0x000ff6000fffe03f */
[----:B------:R-:W-:Y:S01]  /*987d0*/  @!UPT UIADD3 URZ, URZ, URZ, URZ ;  /* 0x0000003f3f3ff290 */ /* 0x000fe2000fffe03f */
[----:B------:R-:W-:Y:S04]  /*987e0*/  STL.64 [R1+0x80], R12 ;  /* 0x0000800c01007387 */ /* 0x000fe80000100a00 */
[----:B------:R-:W-:Y:S04]  /*987f0*/  STL.64 [R1+0x88], R14 ;  /* 0x0000880e01007387 */ /* 0x000fe80000100a00 */
        /* <DEDUP_REMOVED lines=17> */
[----:B---3--:R-:W-:Y:S08]  /*98910*/  HMMA.1688.F32.TF32 R4, R4, R92, R24 ;  /* 0x0000005c0404723c */ /* 0x008ff00000081018 */
[C---:B-1----:R-:W-:Y:S08]  /*98920*/  HMMA.1688.F32.TF32 R8, R108.reuse, R36, R16 ;  /* 0x000000246c08723c */ /* 0x042ff00000081010 */
[----:B------:R-:W-:Y:S08]  /*98930*/  HMMA.1688.F32.TF32 R12, R108, R32, R20 ;  /* 0x000000206c0c723c */ /* 0x000ff00000081014 */
[----:B------:R-:W-:Y:S01]  /*98940*/  IMAD.MOV.U32 R244, RZ, RZ, R4 ;  /* 0x000000fffff47224 */ /* 0x000fe200078e0004 */
[----:B------:R-:W-:Y:S01]  /*98950*/  MOV R246, R5 ;  /* 0x0000000500f67202 */ /* 0x000fe20000000f00 */
[----:B------:R-:W-:-:S02]  /*98960*/  IMAD.MOV.U32 R247, RZ, RZ, R6 ;  /* 0x000000fffff77224 */ /* 0x000fc400078e0006 */
[----:B------:R-:W-:Y:S02]  /*98970*/  IMAD.MOV.U32 R245, RZ, RZ, R7 ;  /* 0x000000fffff57224 */ /* 0x000fe400078e0007 */
[----:B------:R-:W-:Y:S01]  /*98980*/  HMMA.1688.F32.TF32 R4, R108, R40, R224 ;  /* 0x000000286c04723c */ /* 0x000fe200000810e0 */
[----:B------:R-:W-:Y:S04]  /*98990*/  STL [R1+0x45c4], R244 ;  /* 0x0045c4f401007387 */ /* 0x000fe80000100800 */
[----:B------:R-:W-:Y:S04]  /*989a0*/  STL [R1+0x45c0], R246 ;  /* 0x0045c0f601007387 */ /* 0x000fe80000100800 */
[----:B------:R1:W-:Y:S04]  /*989b0*/  STL [R1+0x45bc], R247 ;  /* 0x0045bcf701007387 */ /* 0x0003e80000100800 */
[----:B------:R3:W-:Y:S04]  /*989c0*/  STL [R1+0x45b8], R245 ;  /* 0x0045b8f501007387 */ /* 0x0007e80000100800 */
[----:B------:R-:W-:Y:S04]  /*989d0*/  STL.64 [R1+0x130], R12 ;  /* 0x0001300c01007387 */ /* 0x000fe80000100a00 */
[----:B------:R-:W-:Y:S04]  /*989e0*/  STL.64 [R1+0x138], R14 ;  /* 0x0001380e01007387 */ /* 0x000fe80000100a00 */
[----:B------:R-:W-:Y:S01]  /*989f0*/  STL.64 [R1+0x120], R8 ;  /* 0x0001200801007387 */ /* 0x000fe20000100a00 */
[----:B-1----:R-:W-:-:S02]  /*98a00*/  IMAD.MOV.U32 R247, RZ, RZ, R4 ;  /* 0x000000fffff77224 */ /* 0x002fc400078e0004 */
[----:B---3--:R-:W-:Y:S01]  /*98a10*/  IMAD.MOV.U32 R245, RZ, RZ, R5 ;  /* 0x000000fffff57224 */ /* 0x008fe200078e0005 */
[----:B------:R-:W-:Y:S04]  /*98a20*/  STL.64 [R1+0x128], R10 ;  /* 0x0001280a01007387 */ /* 0x000fe80000100a00 */
[----:B------:R2:W-:Y:S04]  /*98a30*/  STL.64 [R1+0x118], R6 ;  /* 0x0001180601007387 */ /* 0x0005e80000100a00 */
[----:B------:R-:W-:Y:S04]  /*98a40*/  STL [R1+0x45cc], R247 ;  /* 0x0045ccf701007387 */ /* 0x000fe80000100800 */
[----:B------:R-:W-:Y:S01]  /*98a50*/  STL [R1+0x45c8], R245 ;  /* 0x0045c8f501007387 */ /* 0x000fe20000100800 */
[C---:B--2---:R-:W-:Y:S11]  /*98a60*/  HMMA.1688.F32.TF32 R4, R108.reuse, R44, R228 ;  /* 0x0000002c6c04723c */ /* 0x044ff600000810e4 */
[----:B------:R-:W-:Y:S11]  /*98a70*/  @!UPT UIADD3 URZ, URZ, URZ, URZ ;  /* 0x0000003f3f3ff290 */ /* 0x000ff6000fffe03f */
[----:B------:R-:W-:Y:S01]  /*98a80*/  @!UPT UIADD3 URZ, URZ, URZ, URZ ;  /* 0x0000003f3f3ff290 */ /* 0x000fe2000fffe03f */
[----:B------:R4:W-:Y:S01]  /*98a90*/  STL.64 [R1+0x100], R4 ;  /* 0x0001000401007387 */ /* 0x0009e20000100a00 */
[----:B------:R-:W-:Y:S01]  /*98aa0*/  MOV R244, R6 ;  /* 0x0000000600f47202 */ /* 0x000fe20000000f00 */
[----:B------:R-:W-:Y:S02]  /*98ab0*/  IMAD.MOV.U32 R246, RZ, RZ, R7 ;  /* 0x000000fffff67224 */ /* 0x000fe400078e0007 */
[C---:B----4-:R-:W-:Y:S08]  /*98ac0*/  HMMA.1688.F32.TF32 R4, R108.reuse, R48, R236 ;  /* 0x000000306c04723c */ /* 0x050ff000000810ec */
[----:B------:R-:W-:Y:S01]  /*98ad0*/  HMMA.1688.F32.TF32 R8, R108, R52, R232 ;  /* 0x000000346c08723c */ /* 0x000fe200000810e8 */
[----:B------:R-:W-:Y:S04]  /*98ae0*/  STL [R1+0x45d4], R246 ;  /* 0x0045d4f601007387 */ /* 0x000fe80000100800 */
[----:B------:R-:W-:Y:S11]  /*98af0*/  STL [R1+0x45d0], R244 ;  /* 0x0045d0f401007387 */ /* 0x000ff60000100800 */
[----:B------:R-:W-:-:S02]  /*98b00*/  IMAD.MOV.U32 R247, RZ, RZ, R6 ;  /* 0x000000fffff77224 */ /* 0x000fc400078e0006 */
[----:B------:R-:W-:Y:S01]  /*98b10*/  IMAD.MOV.U32 R245, RZ, RZ, R7 ;  /* 0x000000fffff57224 */ /* 0x000fe200078e0007 */
[----:B------:R1:W-:Y:S04]  /*98b20*/  STL.64 [R1+0xf0], R4 ;  /* 0x0000f00401007387 */ /* 0x0003e80000100a00 */
[----:B------:R2:W-:Y:S04]  /*98b30*/  STL [R1+0x45dc], R247 ;  /* 0x0045dcf701007387 */ /* 0x0005e80000100800 */
[----:B------:R3:W-:Y:S04]  /*98b40*/  STL [R1+0x45d8], R245 ;  /* 0x0045d8f501007387 */ /* 0x0007e80000100800 */
        /* <DEDUP_REMOVED lines=30> */
[----:B-1----:R-:W-:Y:S03]  /*98d30*/  HMMA.1688.F32.TF32 R4, R108, R56, R240 ;  /* 0x000000386c04723c */ /* 0x002fe600000810f0 */
        /* <DEDUP_REMOVED lines=8> */
[----:B--2---:R-:W-:Y:S01]  /*98dc0*/  IMAD.MOV.U32 R247, RZ, RZ, R4 ;  /* 0x000000fffff77224 */ /* 0x004fe200078e0004 */
[----:B---3--:R-:W-:Y:S01]  /*98dd0*/  MOV R245, R5 ;  /* 0x0000000500f57202 */ /* 0x008fe20000000f00 */
[----:B------:R-:W-:-:S02]  /*98de0*/  IMAD.MOV.U32 R246, RZ, RZ, R6 ;  /* 0x000000fffff67224 */ /* 0x000fc400078e0006 */
[----:B------:R-:W-:-:S03]  /*98df0*/  IMAD.MOV.U32 R244, RZ, RZ, R7 ;  /* 0x000000fffff47224 */ /* 0x000fc600078e0007 */
[----:B------:R-:W-:Y:S04]  /*98e00*/  STL.64 [R1+0x45f8], R246 ;  /* 0x0045f8f601007387 */ /* 0x000fe80000100a00 */
[----:B------:R-:W-:Y:S01]  /*98e10*/  STL.64 [R1+0x45f0], R244 ;  /* 0x0045f0f401007387 */ /* 0x000fe20000100a00 */
[C---:B----4-:R-:W-:Y:S08]  /*98e20*/  HMMA.1688.F32.TF32 R16, R108.reuse, R64, R16 ;  /* 0x000000406c10723c */ /* 0x050ff00000081010 */
[C---:B------:R-:W-:Y:S08]  /*98e30*/  HMMA.1688.F32.TF32 R12, R108.reuse, R60, R28 ;  /* 0x0000003c6c0c723c */ /* 0x040ff0000008101c */
[C---:B------:R-:W-:Y:S08]  /*98e40*/  HMMA.1688.F32.TF32 R96, R108.reuse, R80, R228 ;  /* 0x000000506c60723c */ /* 0x040ff000000810e4 */
        /* <DEDUP_REMOVED lines=8> */
[----:B------:R-:W-:Y:S04]  /*98ed0*/  STL.64 [R1+0x44b8], R16 ;  /* 0x0044b81001007387 */ /* 0x000fe80000100a00 */
[----:B------:R-:W-:Y:S03]  /*98ee0*/  STL.64 [R1+0x44d0], R22 ;  /* 0x0044d01601007387 */ /* 0x000fe60000100a00 */
        /* <DEDUP_REMOVED lines=14> */
[----:B------:R-:W-:Y:S04]  /*98fd0*/  LDS R233, [R2+0xcc380] ;  /* 0x0cc3800002e97984 */ /* 0x000fe80000000800 */
[----:B------:R1:W-:Y:S04]  /*98fe0*/  LDS R235, [R2+0xcd380] ;  /* 0x0cd3800002eb7984 */ /* 0x0003e80000000800 */
[----:B------:R-:W-:Y:S04]  /*98ff0*/  LDS R232, [R62+0xcc380] ;  /* 0x0cc380003ee87984 */ /* 0x000fe80000000800 */
[----:B-1----:R-:W2:Y:S04]  /*99000*/  LDL.LU R2, [R1+0x4830] ;  /* 0x0048300001027983 */ /* 0x002ea80000300800 */
        /* <DEDUP_REMOVED lines=44> */
[----:B------:R-:W1:Y:S01]  /*992d0*/  LDS R234, [R62+0xcd380] ;  /* 0x0cd380003eea7984 */ /* 0x000e620000000800 */
[C---:B----4-:R-:W-:Y:S08]  /*992e0*/  HMMA.1688.F32.TF32 R120, R148.reuse, R44, R120 ;  /* 0x0000002c9478723c */ /* 0x050ff00000081078 */
[C---:B--2---:R-:W-:Y:S08]  /*992f0*/  HMMA.1688.F32.TF32 R112, R148.reuse, R32, R112 ;  /* 0x000000209470723c */ /* 0x044ff00000081070 */
[C---:B---3--:R-:W-:Y:S08]  /*99300*/  HMMA.1688.F32.TF32 R116, R148.reuse, R36, R116 ;  /* 0x000000249474723c */ /* 0x048ff00000081074 */
[C---:B------:R-:W-:Y:S08]  /*99310*/  HMMA.1688.F32.TF32 R8, R148.reuse, R40, R128 ;  /* 0x000000289408723c */ /* 0x040ff00000081080 */
[C---:B------:R-:W-:Y:S08]  /*99320*/  HMMA.1688.F32.TF32 R128, R148.reuse, R60, R224 ;  /* 0x0000003c9480723c */ /* 0x040ff000000810e0 */
[C---:B------:R-:W-:Y:S01]  /*99330*/  HMMA.1688.F32.TF32 R160, R148.reuse, R48, R124 ;  /* 0x0000003094a0723c */ /* 0x040fe2000008107c */
[----:B------:R-:W-:Y:S07]  /*99340*/  STL.64 [R1+0x4540], R114 ;  /* 0x0045407201007387 */ /* 0x000fee0000100a00 */
[C---:B------:R-:W-:Y:S01]  /*99350*/  HMMA.1688.F32.TF32 R156, R148.reuse, R52, R220 ;  /* 0x00000034949c723c */ /* 0x040fe200000810dc */
[----:B------:R-:W-:Y:S07]  /*99360*/  STL.64 [R1+0x4538], R112 ;  /* 0x0045387001007387 */ /* 0x000fee0000100a00 */
[C---:B------:R-:W-:Y:S01]  /*99370*/  HMMA.1688.F32.TF32 R124, R148.reuse, R56, R216 ;  /* 0x00000038947c723c */ /* 0x040fe200000810d8 */
[----:B------:R2:W-:Y:S04]  /*99380*/  STL.64 [R1+0x4550], R118 ;  /* 0x0045507601007387 */ /* 0x0005e80000100a00 */
[----:B------:R-:W-:Y:S03]  /*99390*/  STL.64 [R1+0x4548], R116 ;  /* 0x0045487401007387 */ /* 0x000fe60000100a00 */
[C---:B------:R-:W-:Y:S01]  /*993a0*/  HMMA.1688.F32.TF32 R132, R148.reuse, R64, R228 ;  /* 0x000000409484723c */ /* 0x040fe200000810e4 */
[----:B------:R-:W-:Y:S04]  /*993b0*/  STL.64 [R1+0x4560], R10 ;  /* 0x0045600a01007387 */ /* 0x000fe80000100a00 */
[----:B------:R3:W-:Y:S03]  /*993c0*/  STL.64 [R1+0x4558], R8 ;  /* 0x0045580801007387 */ /* 0x0007e60000100a00 */
[C---:B------:R-:W-:Y:S01]  /*993d0*/  HMMA.1688.F32.TF32 R136, R148.reuse, R68, R236 ;  /* 0x000000449488723c */ /* 0x040fe200000810ec */
        /* <DEDUP_REMOVED lines=86> */
[----:B---3--:R-:W-:Y:S08]  /*99940*/  HMMA.1688.F32.TF32 R152, R212, R32, R152 ;  /* 0x00000020d498723c */ /* 0x008ff00000081098 */
[C---:B----4-:R-:W-:Y:S08]  /*99950*/  HMMA.1688.F32.TF32 R4, R148.reuse, R80, R196 ;  /* 0x000000509404723c */ /* 0x050ff000000810c4 */
[C---:B------:R-:W-:Y:S08]  /*99960*/  HMMA.1688.F32.TF32 R220, R148.reuse, R76, R220 ;  /* 0x0000004c94dc723c */ /* 0x040ff000000810dc */
[C---:B------:R-:W-:Y:S08]  /*99970*/  HMMA.1688.F32.TF32 R140, R148.reuse, R84, R140 ;  /* 0x00000054948c723c */ /* 0x040ff0000008108c */
[C---:B------:R-:W-:Y:S07]  /*99980*/  HMMA.1688.F32.TF32 R144, R148.reuse, R88, R144 ;  /* 0x000000589490723c */ /* 0x040fee0000081090 */
[----:B------:R-:W-:Y:S01]  /*99990*/  STL.64 [R1+0x4658], R222 ;  /* 0x004658de01007387 */ /* 0x000fe20000100a00 */
[----:B------:R-:W-:Y:S03]  /*999a0*/  HMMA.1688.F32.TF32 R148, R148, R92, R192 ;  /* 0x0000005c9494723c */ /* 0x000fe600000810c0 */
        /* <DEDUP_REMOVED lines=11> */
[----:B------:R-:W3:Y:S04]  /*99a60*/  LDL R119, [R1+0xb34] ;  /* 0x000b340001777983 */ /* 0x000ee80000100800 */
        /* <DEDUP_REMOVED lines=37> */
[----:B-1----:R-:W4:Y:S04]  /*99cc0*/  LDL.LU R160, [R1+0x780] ;  /* 0x0007800001a07983 */ /* 0x002f280000300800 */
        /* <DEDUP_REMOVED lines=44> */
[C---:B--2---:R-:W-:Y:S08]  /*99f90*/  HMMA.1688.F32.TF32 R4, R232.reuse, R36, R8 ;  /* 0x00000024e804723c */ /* 0x044ff00000081008 */
[----:B---3--:R-:W-:Y:S11]  /*99fa0*/  HMMA.1688.F32.TF32 R120, R232, R32, R120 ;  /* 0x00000020e878723c */ /* 0x008ff60000081078 */
[----:B------:R-:W-:Y:S04]  /*99fb0*/  @!UPT UIADD3 URZ, URZ, URZ, URZ ;  /* 0x0000003f3f3ff290 */ /* 0x000fe8000fffe03f */
[----:B------:R-:W-:Y:S01]  /*99fc0*/  STL.64 [R1+0x1600], R4 ;  /* 0x0016000401007387 */ /* 0x000fe20000100a00 */
[----:B------:R-:W-:-:S07]  /*99fd0*/  IMAD.MOV.U32 R2, RZ, RZ, R6 ;  /* 0x000000ffff027224 */ /* 0x000fce00078e0006 */
[----:B------:R-:W-:Y:S04]  /*99fe0*/  STL.64 [R1+0x1610], R120 ;  /* 0x0016107801007387 */ /* 0x000fe80000100a00 */
[----:B------:R-:W-:Y:S04]  /*99ff0*/  STL.64 [R1+0x1618], R122 ;  /* 0x0016187a01007387 */ /* 0x000fe80000100a00 */
[----:B------:R1:W-:Y:S02]  /*9a000*/  STL [R1+0x160c], R7 ;  /* 0x00160c0701007387 */ /* 0x0003e40000100800 */
[C---:B-1----:R-:W-:Y:S02]  /*9a010*/  HMMA.1688.F32.TF32 R4, R232.reuse, R44, R108 ;  /* 0x0000002ce804723c */ /* 0x042fe4000008106c */
[----:B------:R1:W-:Y:S06]  /*9a020*/  STL [R1+0x449c], R2 ;  /* 0x00449c0201007387 */ /* 0x0003ec0000100800 */
[----:B----4-:R-:W-:Y:S11]  /*9a030*/  HMMA.1688.F32.TF32 R8, R232, R40, R112 ;  /* 0x00000028e808723c */ /* 0x010ff60000081070 */
[----:B------:R-:W-:Y:S04]  /*9a040*/  @!UPT UIADD3 URZ, URZ, URZ, URZ ;  /* 0x0000003f3f3ff290 */ /* 0x000fe8000fffe03f */
[----:B------:R-:W-:Y:S01]  /*9a050*/  STL.64 [R1+0x15e0], R4 ;  /* 0x0015e00401007387 */ /* 0x000fe20000100a00 */
[----:B-1----:R-:W-:-:S07]  /*9a060*/  MOV R2, R7 ;  /* 0x0000000700027202 */ /* 0x002fce0000000f00 */
[----:B------:R-:W-:Y:S04]  /*9a070*/  STL.64 [R1+0x15f0], R8 ;  /* 0x0015f00801007387 */ /* 0x000fe80000100a00 */
[----:B------:R1:W-:Y:S04]  /*9a080*/  STL.64 [R1+0x15f8], R10 ;  /* 0x0015f80a01007387 */ /* 0x0003e80000100a00 */
[----:B------:R2:W-:Y:S01]  /*9a090*/  STL [R1+0x15e8], R6 ;  /* 0x0015e80601007387 */ /* 0x0005e20000100800 */
[C---:B-1----:R-:W-:Y:S08]  /*9a0a0*/  HMMA.1688.F32.TF32 R8, R232.reuse, R48, R104 ;  /* 0x00000030e808723c */ /* 0x042ff00000081068 */
[C---:B--2---:R-:W-:Y:S01]  /*9a0b0*/  HMMA.1688.F32.TF32 R4, R232.reuse, R52, R236 ;  /* 0x00000034e804723c */ /* 0x044fe200000810ec */
[----:B------:R-:W-:Y:S04]  /*9a0c0*/  LDS R236, [R252+0xce000] ;  /* 0x0ce00000fcec7984 */ /* 0x000fe80000000800 */
[----:B------:R-:W-:Y:S03]  /*9a0d0*/  LDS R238, [R252+0xcf000] ;  /* 0x0cf00000fcee7984 */ /* 0x000fe60000000800 */
[C---:B------:R-:W-:Y:S01]  /*9a0e0*/  HMMA.1688.F32.TF32 R28, R232.reuse, R64, R28 ;  /* 0x00000040e81c723c */ /* 0x040fe2000008101c */
[----:B------:R-:W-:Y:S04]  /*9a0f0*/  LDS R237, [R3+0xce000] ;  /* 0x0ce0000003ed7984 */ /* 0x000fe80000000800 */
[----:B------:R-:W1:Y:S04]  /*9a100*/  LDS R239, [R3+0xcf000] ;  /* 0x0cf0000003ef7984 */ /* 0x000e680000000800 */
[----:B------:R-:W-:Y:S04]  /*9a110*/  STL.64 [R1+0x15d0], R8 ;  /* 0x0015d00801007387 */ /* 0x000fe80000100a00 */
[----:B------:R2:W-:Y:S04]  /*9a120*/  STL.64 [R1+0x15d8], R10 ;  /* 0x0015d80a01007387 */ /* 0x0005e80000100a00 */
[----:B------:R-:W-:Y:S04]  /*9a130*/  STL.64 [R1+0x15c0], R4 ;  /* 0x0015c00401007387 */ /* 0x000fe80000100a00 */
[----:B------:R3:W-:Y:S01]  /*9a140*/  STL.64 [R1+0x15c8], R6 ;  /* 0x0015c80601007387 */ /* 0x0007e20000100a00 */
[C---:B--2---:R-:W-:Y:S08]  /*9a150*/  HMMA.1688.F32.TF32 R8, R232.reuse, R56, R100 ;  /* 0x00000038e808723c */ /* 0x044ff00000081064 */
[C---:B---3--:R-:W-:Y:S11]  /*9a160*/  HMMA.1688.F32.TF32 R4, R232.reuse, R60, R96 ;  /* 0x0000003ce804723c */ /* 0x048ff60000081060 */
[----:B------:R-:W-:Y:S04]  /*9a170*/  @!UPT UIADD3 URZ, URZ, URZ, URZ ;  /* 0x0000003f3f3ff290 */ /* 0x000fe8000fffe03f */
[----:B------:R-:W-:Y:S04]  /*9a180*/  STL.64 [R1+0x15b0], R8 ;  /* 0x0015b00801007387 */ /* 0x000fe80000100a00 */
[----:B------:R2:W-:Y:S04]  /*9a190*/  STL.64 [R1+0x15b8], R10 ;  /* 0x0015b80a01007387 */ /* 0x0005e80000100a00 */
[----:B------:R-:W-:Y:S04]  /*9a1a0*/  STL.64 [R1+0x15a0], R4 ;  /* 0x0015a00401007387 */ /* 0x000fe80000100a00 */
[----:B------:R3:W-:Y:S01]  /*9a1b0*/  STL.64 [R1+0x15a8], R6 ;  /* 0x0015a80601007387 */ /* 0x0007e20000100a00 */
[C---:B--2---:R-:W-:Y:S08]  /*9a1c0*/  HMMA.1688.F32.TF32 R8, R232.reuse, R68, R24 ;  /* 0x00000044e808723c */ /* 0x044ff00000081018 */
[C---:B---3--:R-:W-:Y:S01]  /*9a1d0*/  HMMA.1688.F32.TF32 R4, R232.reuse, R72, R240 ;  /* 0x00000048e804723c */ /* 0x048fe200000810f0 */
[----:B------:R-:W-:Y:S04]  /*9a1e0*/  STL.64 [R1+0x1590], R28 ;  /* 0x0015901c01007387 */ /* 0x000fe80000100a00 */
[----:B------:R-:W-:Y:S04]  /*9a1f0*/  STL.64 [R1+0x1598], R30 ;  /* 0x0015981e01007387 */ /* 0x000fe80000100a00 */
[----:B------:R-:W-:Y:S01]  /*9a200*/  LDS R240, [R62+0xce000] ;  /* 0x0ce000003ef07984 */ /* 0x000fe20000000800 */
[C---:B------:R-:W-:Y:S03]  /*9a210*/  HMMA.1688.F32.TF32 R12, R232.reuse, R84, R12 ;  /* 0x00000054e80c723c */ /* 0x040fe6000008100c */
[----:B------:R-:W-:Y:S04]  /*9a220*/  LDS R242, [R62+0xcf000] ;  /* 0x0cf000003ef27984 */ /* 0x000fe80000000800 */
[----:B------:R-:W-:Y:S04]  /*9a230*/  STL.64 [R1+0x1580], R8 ;  /* 0x0015800801007387 */ /* 0x000fe80000100a00 */
[----:B------:R2:W-:Y:S04]  /*9a240*/  STL.64 [R1+0x1588], R10 ;  /* 0x0015880a01007387 */ /* 0x0005e80000100a00 */
[----:B------:R-:W-:Y:S04]  /*9a250*/  STL.64 [R1+0x1570], R4 ;  /* 0x0015700401007387 */ /* 0x000fe80000100a00 */
[----:B------:R3:W-:Y:S01]  /*9a260*/  STL.64 [R1+0x1578], R6 ;  /* 0x0015780601007387 */ /* 0x0007e20000100a00 */
[----:B--2---:R-:W-:Y:S03]  /*9a270*/  HMMA.1688.F32.TF32 R8, R232, R76, R20 ;  /* 0x0000004ce808723c */ /* 0x004fe60000081014 */
[----:B------:R-:W2:Y:S01]  /*9a280*/  LDL.LU R62, [R1+0x482c] ;  /* 0x00482c00013e7983 */ /* 0x000ea20000300800 */
[----:B------:R-:W-:-:S02]  /*9a290*/  IMAD.MOV.U32 R24, RZ, RZ, R95 ;  /* 0x000000ffff187224 */ /* 0x000fc400078e005f */
[----:B------:R-:W-:Y:S02]  /*9a2a0*/  IMAD.MOV.U32 R25, RZ, RZ, R90 ;  /* 0x000000ffff197224 */ /* 0x000fe400078e005a */
[----:B------:R-:W-:Y:S01]  /*9a2b0*/  IMAD.MOV.U32 R26, RZ, RZ, R91 ;  /* 0x000000ffff1a7224 */ /* 0x000fe200078e005b */
[----:B------:R-:W-:Y:S01]  /*9a2c0*/  MOV R27, R70 ;  /* 0x00000046001b7202 */ /* 0x000fe20000000f00 */
[C---:B---3--:R-:W-:Y:S01]  /*9a2d0*/  HMMA.1688.F32.TF32 R4, R232.reuse, R80, R16 ;  /* 0x00000050e804723c */ /* 0x048fe20000081010 */
[----:B------:R-:W-:Y:S01]  /*9a2e0*/  IMAD.MOV.U32 R96, RZ, RZ, R87 ;  /* 0x000000ffff607224 */ /* 0x000fe200078e0057 */
[----:B------:R-:W-:Y:S01]  /*9a2f0*/  LDS R241, [R119+0xce000] ;  /* 0x0ce0000077f17984 */ /* 0x000fe20000000800 */
[----:B------:R-:W-:Y:S02]  /*9a300*/  IMAD.MOV.U32 R97, RZ, RZ, R82 ;  /* 0x000000ffff617224 */ /* 0x000fe400078e0052 */
[----:B------:R-:W-:Y:S01]  /*9a310*/  IMAD.MOV.U32 R98, RZ, RZ, R83 ;  /* 0x000000ffff627224 */ /* 0x000fe200078e0053 */
[----:B------:R-:W3:Y:S07]  /*9a320*/  LDS R243, [R119+0xcf000] ;  /* 0x0cf0000077f37984 */ /* 0x000eee0000000800 */
[----:B------:R-:W-:Y:S04]  /*9a330*/  STL.64 [R1+0x1560], R8 ;  /* 0x0015600801007387 */ /* 0x000fe80000100a00 */
[----:B------:R4:W-:Y:S06]  /*9a340*/  STL.64 [R1+0x1568], R10 ;  /* 0x0015680a01007387 */ /* 0x0009ec0000100a00 */
[----:B------:R-:W-:Y:S04]  /*9a350*/  STL.64 [R1+0x1550], R4 ;  /* 0x0015500401007387 */ /* 0x000fe80000100a00 */
[----:B------:R1:W-:Y:S01]  /*9a360*/  STL.64 [R1+0x1558], R6 ;  /* 0x0015580601007387 */ /* 0x0003e20000100a00 */
[C---:B----4-:R-:W-:Y:S08]  /*9a370*/  HMMA.1688.F32.TF32 R8, R232.reuse, R88, R244 ;  /* 0x00000058e808723c */ /* 0x050ff000000810f4 */
[----:B-1----:R-:W-:Y:S01]  /*9a380*/  HMMA.1688.F32.TF32 R4, R232, R92, R248 ;  /* 0x0000005ce804723c */ /* 0x002fe200000810f8 */
[----:B------:R-:W-:Y:S04]  /*9a390*/  STL.64 [R1+0x1540], R12 ;  /* 0x0015400c01007387 */ /* 0x000fe80000100a00 */
[----:B------:R-:W-:Y:S02]  /*9a3a0*/  STL.64 [R1+0x1548], R14 ;  /* 0x0015480e01007387 */ /* 0x000fe40000100a00 */
[----:B------:R-:W-:-:S02]  /*9a3b0*/  IMAD.MOV.U32 R248, RZ, RZ, R63 ;  /* 0x000000fffff87224 */ /* 0x000fc400078e003f */
[----:B------:R-:W-:Y:S01]  /*9a3c0*/  IMAD.MOV.U32 R249, RZ, RZ, R58 ;  /* 0x000000fffff97224 */ /* 0x000fe200078e003a */
[----:B------:R-:W-:Y:S01]  /*9a3d0*/  MOV R244, R71 ;  /* 0x0000004700f47202 */ /* 0x000fe20000000f00 */
[----:B------:R-:W-:Y:S01]  /*9a3e0*/  IMAD.MOV.U32 R245, RZ, RZ, R66 ;  /* 0x000000fffff57224 */ /* 0x000fe200078e0042 */
[----:B------:R-:W-:Y:S01]  /*9a3f0*/  MOV R17, R50 ;  /* 0x0000003200117202 */ /* 0x000fe20000000f00 */
[----:B------:R-:W-:Y:S02]  /*9a400*/  IMAD.MOV.U32 R246, RZ, RZ, R67 ;  /* 0x000000fffff67224 */ /* 0x000fe400078e0043 */
[----:B------:R-:W-:Y:S01]  /*9a410*/  IMAD.MOV.U32 R20, RZ, RZ, R75 ;  /* 0x000000ffff147224 */ /* 0x000fe200078e004b */
[----:B------:R-:W-:Y:S04]  /*9a420*/  STL.64 [R1+0x1530], R8 ;  /* 0x0015300801007387 */ /* 0x000fe80000100a00 */
[----:B------:R1:W-:Y:S01]  /*9a430*/  STL.64 [R1+0x1538], R10 ;  /* 0x0015380a01007387 */ /* 0x0003e20000100a00 */
[----:B------:R-:W-:-:S03]  /*9a440*/  IMAD.MOV.U32 R250, RZ, RZ, R59 ;  /* 0x000000fffffa7224 */ /* 0x000fc600078e003b */
[----:B------:R-:W4:Y:S01]  /*9a450*/  LDL.LU R63, [R1+0x4828] ;  /* 0x00482800013f7983 */ /* 0x000f220000300800 */
[----:B------:R-:W-:-:S03]  /*9a460*/  IMAD.MOV.U32 R251, RZ, RZ, R78 ;  /* 0x000000fffffb7224 */ /* 0x000fc600078e004e */
[----:B------:R-:W-:Y:S04]  /*9a470*/  STL.64 [R1+0x2d0], R4 ;  /* 0x0002d00401007387 */ /* 0x000fe80000100a00 */
[----:B------:R1:W-:Y:S04]  /*9a480*/  STL.64 [R1+0x2d8], R6 ;  /* 0x0002d80601007387 */ /* 0x0003e80000100a00 */
[----:B------:R-:W3:Y:S04]  /*9a490*/  LDL.LU R58, [R1+0x4824] ;  /* 0x00482400013a7983 */ /* 0x000ee80000300800 */
[----:B------:R-:W3:Y:S01]  /*9a4a0*/  LDL.LU R59, [R1+0x4820] ;  /* 0x00482000013b7983 */ /* 0x000ee20000300800 */
[----:B------:R-:W-:-:S03]  /*9a4b0*/  IMAD.MOV.U32 R247, RZ, RZ, R42 ;  /* 0x000000fffff77224 */ /* 0x000fc600078e002a */
[----:B------:R-:W3:Y:S01]  /*9a4c0*/  LDL.LU R78, [R1+0x481c] ;  /* 0x00481c00014e7983 */ /* 0x000ee20000300800 */
[----:B------:R-:W-:-:S03]  /*9a4d0*/  IMAD.MOV.U32 R16, RZ, RZ, R51 ;  /* 0x000000ffff107224 */ /* 0x000fc600078e0033 */
        /* <DEDUP_REMOVED lines=9> */
[----:B------:R-:W-:-:S03]  /*9a570*/  MOV R22, R79 ;  /* 0x0000004f00167202 */ /* 0x000fc60000000f00 */
[----:B------:R-:W3:Y:S01]  /*9a580*/  LDL.LU R55, [R1+0x4800] ;  /* 0x0048000001377983 */ /* 0x000ee20000300800 */
[----:B------:R-:W-:-:S03]  /*9a590*/  IMAD.MOV.U32 R23, RZ, RZ, R86 ;  /* 0x000000ffff177224 */ /* 0x000fc600078e0056 */
[----:B------:R-:W3:Y:S04]  /*9a5a0*/  LDL.LU R94, [R1+0x47fc] ;  /* 0x0047fc00015e7983 */ /* 0x000ee80000300800 */
[----:B------:R-:W3:Y:S04]  /*9a5b0*/  LDL.LU R75, [R1+0x47f8] ;  /* 0x0047f800014b7983 */ /* 0x000ee80000300800 */
[----:B------:R-:W3:Y:S04]  /*9a5c0*/  LDL.LU R74, [R1+0x47f4] ;  /* 0x0047f400014a7983 */ /* 0x000ee80000300800 */
[----:B------:R-:W3:Y:S04]  /*9a5d0*/  LDL.LU R79, [R1+0x47f0] ;  /* 0x0047f000014f7983 */ /* 0x000ee80000300800 */
[----:B------:R-:W3:Y:S04]  /*9a5e0*/  LDL.LU R86, [R1+0x47ec] ;  /* 0x0047ec0001567983 */ /* 0x000ee80000300800 */
[----:B------:R-:W1:Y:S04]  /*9a5f0*/  LDL.LU R95, [R1+0x47e8] ;  /* 0x0047e800015f7983 */ /* 0x000e680000300800 */
[----:B------:R-:W3:Y:S04]  /*9a600*/  LDL.LU R90, [R1+0x47e4] ;  /* 0x0047e400015a7983 */ /* 0x000ee80000300800 */
[----:B------:R-:W3:Y:S04]  /*9a610*/  LDL.LU R91, [R1+0x47e0] ;  /* 0x0047e000015b7983 */ /* 0x000ee80000300800 */
[----:B------:R-:W3:Y:S04]  /*9a620*/  LDL.LU R70, [R1+0x47dc] ;  /* 0x0047dc0001467983 */ /* 0x000ee80000300800 */
[----:B------:R-:W3:Y:S04]  /*9a630*/  LDL.LU R87, [R1+0x47d8] ;  /* 0x0047d80001577983 */ /* 0x000ee80000300800 */
[----:B------:R-:W3:Y:S04]  /*9a640*/  LDL.LU R82, [R1+0x47d4] ;  /* 0x0047d40001527983 */ /* 0x000ee80000300800 */
[----:B------:R-:W3:Y:S01]  /*9a650*/  LDL.LU R83, [R1+0x47d0] ;  /* 0x0047d00001537983 */ /* 0x000ee20000300800 */
[----:B------:R-:W-:-:S03]  /*9a660*/  IMAD.MOV.U32 R99, RZ, RZ, R54 ;  /* 0x000000ffff637224 */ /* 0x000fc600078e0036 */
[----:B------:R-:W3:Y:S01]  /*9a670*/  LDL.LU R54, [R1+0x47cc] ;  /* 0x0047cc0001367983 */ /* 0x000ee20000300800 */
        /* <DEDUP_REMOVED lines=11> */
[----:B------:R-:W-:Y:S01]  /*9a730*/  IMAD.MOV.U32 R28, RZ, RZ, R43 ;  /* 0x000000ffff1c7224 */ /* 0x000fe200078e002b */
[----:B------:R-:W-:Y:S01]  /*9a740*/  MOV R29, R38 ;  /* 0x00000026001d7202 */ /* 0x000fe20000000f00 */
[----:B------:R-:W-:Y:S01]  /*9a750*/  IMAD.MOV.U32 R30, RZ, RZ, R34 ;  /* 0x000000ffff1e7224 */ /* 0x000fe200078e0022 */
[----:B------:R-:W-:Y:S01]  /*9a760*/  LDS R232, [R252+0xce080] ;  /* 0x0ce08000fce87984 */ /* 0x000fe20000000800 */
[----:B------:R-:W-:-:S03]  /*9a770*/  IMAD.MOV.U32 R31, RZ, RZ, R35 ;  /* 0x000000ffff1f7224 */ /* 0x000fc600078e0023 */
[----:B------:R-:W-:Y:S04]  /*9a780*/  LDS R234, [R252+0xcf080] ;  /* 0x0cf08000fcea7984 */ /* 0x000fe80000000800 */
[----:B------:R-:W-:Y:S04]  /*9a790*/  LDS R233, [R3+0xce080] ;  /* 0x0ce0800003e97984 */ /* 0x000fe80000000800 */
[----:B------:R-:W1:Y:S01]  /*9a7a0*/  LDS R235, [R3+0xcf080] ;  /* 0x0cf0800003eb7984 */ /* 0x000e620000000800 */
[----:B--2---:R-:W-:Y:S02]  /*9a7b0*/  IMAD.MOV.U32 R103, RZ, RZ, R62 ;  /* 0x000000ffff677224 */ /* 0x004fe400078e003e */
[----:B----4-:R-:W-:-:S02]  /*9a7c0*/  IMAD.MOV.U32 R102, RZ, RZ, R63 ;  /* 0x000000ffff667224 */ /* 0x010fc400078e003f */
[----:B---3--:R-:W-:Y:S01]  /*9a7d0*/  IMAD.MOV.U32 R101, RZ, RZ, R58 ;  /* 0x000000ffff657224 */ /* 0x008fe200078e003a */
[----:B------:R-:W-:Y:S02]  /*9a7e0*/  MOV R100, R59 ;  /* 0x0000003b00647202 */ /* 0x000fe40000000f00 */
[----:B------:R-:W2:Y:S04]  /*9a7f0*/  LDL.LU R59, [R1+0x47c8] ;  /* 0x0047c800013b7983 */ /* 0x000ea80000300800 */
[----:B------:R-:W3:Y:S04]  /*9a800*/  LDL.LU R58, [R1+0x47c4] ;  /* 0x0047c400013a7983 */ /* 0x000ee80000300800 */
[----:B------:R-:W4:Y:S01]  /*9a810*/  LDL.LU R63, [R1+0x47c0] ;  /* 0x0047c000013f7983 */ /* 0x000f220000300800 */
[----:B------:R-:W-:Y:S01]  /*9a820*/  IMAD.MOV.U32 R106, RZ, RZ, R71 ;  /* 0x000000ffff6a7224 */ /* 0x000fe200078e0047 */
[----:B------:R-:W-:-:S02]  /*9a830*/  MOV R105, R66 ;  /* 0x0000004200697202 */ /* 0x000fc40000000f00 */
[----:B------:R-:W2:Y:S01]  /*9a840*/  LDL.LU R62, [R1+0x47bc] ;  /* 0x0047bc00013e7983 */ /* 0x000ea20000300800 */
[----:B------:R-:W-:-:S03]  /*9a850*/  IMAD.MOV.U32 R104, RZ, RZ, R67 ;  /* 0x000000ffff687224 */ /* 0x000fc600078e0043 */
[----:B------:R-:W2:Y:S01]  /*9a860*/  LDL.LU R67, [R1+0x47b8] ;  /* 0x0047b80001437983 */ /* 0x000ea20000300800 */
[----:B------:R-:W-:-:S03]  /*9a870*/  IMAD.MOV.U32 R107, RZ, RZ, R78 ;  /* 0x000000ffff6b7224 */ /* 0x000fc600078e004e */
[----:B------:R-:W2:Y:S04]  /*9a880*/  LDL.LU R66, [R1+0x47b4] ;  /* 0x0047b40001427983 */ /* 0x000ea80000300800 */
[----:B------:R-:W2:Y:S04]  /*9a890*/  LDL.LU R71, [R1+0x47b0] ;  /* 0x0047b00001477983 */ /* 0x000ea80000300800 */
[----:B------:R-:W2:Y:S01]  /*9a8a0*/  LDL.LU R78, [R1+0x47ac] ;  /* 0x0047ac00014e7983 */ /* 0x000ea20000300800 */
[----:B------:R-:W-:Y:S01]  /*9a8b0*/  IMAD.MOV.U32 R115, RZ, RZ, R94 ;  /* 0x000000ffff737224 */ /* 0x000fe200078e005e */
[----:B------:R-:W-:Y:S01]  /*9a8c0*/  MOV R114, R75 ;  /* 0x0000004b00727202 */ /* 0x000fe20000000f00 */
[----:B------:R-:W-:-:S02]  /*9a8d0*/  IMAD.MOV.U32 R113, RZ, RZ, R74 ;  /* 0x000000ffff717224 */ /* 0x000fc400078e004a */
[----:B------:R-:W-:Y:S02]  /*9a8e0*/  IMAD.MOV.U32 R112, RZ, RZ, R79 ;  /* 0x000000ffff707224 */ /* 0x000fe400078e004f */
[----:B------:R-:W3:Y:S04]  /*9a8f0*/  LDL.LU R79, [R1+0x47a8] ;  /* 0x0047a800014f7983 */ /* 0x000ee80000300800 */
[----:B------:R-:W4:Y:S04]  /*9a900*/  LDL.LU R74, [R1+0x47a4] ;  /* 0x0047a400014a7983 */ /* 0x000f280000300800 */
[----:B------:R-:W4:Y:S01]  /*9a910*/  LDL.LU R75, [R1+0x47a0] ;  /* 0x0047a000014b7983 */ /* 0x000f220000300800 */
[----:B-1----:R-:W-:-:S02]  /*9a920*/  IMAD.MOV.U32 R10, RZ, RZ, R95 ;  /* 0x000000ffff0a7224 */ /* 0x002fc400078e005f */
[----:B------:R-:W-:Y:S01]  /*9a930*/  IMAD.MOV.U32 R9, RZ, RZ, R90 ;  /* 0x000000ffff097224 */ /* 0x000fe200078e005a */
[----:B------:R-:W4:Y:S01]  /*9a940*/  LDL.LU R94, [R1+0x479c] ;  /* 0x00479c00015e7983 */ /* 0x000f220000300800 */
[----:B------:R-:W-:-:S03]  /*9a950*/  IMAD.MOV.U32 R8, RZ, RZ, R91 ;  /* 0x000000ffff087224 */ /* 0x000fc600078e005b */
[----:B------:R-:W4:Y:S04]  /*9a960*/  LDL.LU R91, [R1+0x4798] ;  /* 0x00479800015b7983 */ /* 0x000f280000300800 */
[----:B------:R-:W4:Y:S04]  /*9a970*/  LDL.LU R90, [R1+0x4794] ;  /* 0x00479400015a7983 */ /* 0x000f280000300800 */
[----:B------:R-:W4:Y:S01]  /*9a980*/  LDL.LU R95, [R1+0x4790] ;  /* 0x00479000015f7983 */ /* 0x000f220000300800 */
[----:B------:R-:W-:Y:S01]  /*9a990*/  MOV R11, R86 ;  /* 0x00000056000b7202 */ /* 0x000fe20000000f00 */
[----:B------:R-:W-:-:S02]  /*9a9a0*/  IMAD.MOV.U32 R121, RZ, RZ, R82 ;  /* 0x000000ffff797224 */ /* 0x000fc400078e0052 */
[----:B------:R-:W4:Y:S01]  /*9a9b0*/  LDL.LU R86, [R1+0x478c] ;  /* 0x00478c0001567983 */ /* 0x000f220000300800 */
[----:B------:R-:W-:-:S03]  /*9a9c0*/  IMAD.MOV.U32 R120, RZ, RZ, R83 ;  /* 0x000000ffff787224 */ /* 0x000fc600078e0053 */
[----:B------:R-:W4:Y:S01]  /*9a9d0*/  LDL.LU R83, [R1+0x4788] ;  /* 0x0047880001537983 */ /* 0x000f220000300800 */
[----:B------:R-:W-:-:S03]  /*9a9e0*/  IMAD.MOV.U32 R122, RZ, RZ, R87 ;  /* 0x000000ffff7a7224 */ /* 0x000fc600078e0057 */
        /* <DEDUP_REMOVED lines=26> */
[----:B------:R-:W-:-:S03]  /*9ab90*/  IMAD.MOV.U32 R135, RZ, RZ, R86 ;  /* 0x000000ffff877224 */ /* 0x000fc600078e0056 */
[----:B------:R-:W4:Y:S01]  /*9aba0*/  LDL.LU R86, [R1+0x474c] ;  /* 0x00474c0001567983 */ /* 0x000f220000300800 */
[----:B--2---:R-:W-:Y:S02]  /*9abb0*/  IMAD.MOV.U32 R218, RZ, RZ, R95 ;  /* 0x000000ffffda7224 */ /* 0x004fe400078e005f */
[----:B---3--:R-:W-:Y:S02]  /*9abc0*/  IMAD.MOV.U32 R217, RZ, RZ, R90 ;  /* 0x000000ffffd97224 */ /* 0x008fe400078e005a */
[----:B----4-:R-:W-:Y:S02]  /*9abd0*/  IMAD.MOV.U32 R216, RZ, RZ, R91 ;  /* 0x000000ffffd87224 */ /* 0x010fe400078e005b */
[----:B------:R-:W2:Y:S04]  /*9abe0*/  LDL.LU R91, [R1+0x4748] ;  /* 0x00474800015b7983 */ /* 0x000ea80000300800 */
[----:B------:R-:W3:Y:S04]  /*9abf0*/  LDL.LU R90, [R1+0x4744] ;  /* 0x00474400015a7983 */ /* 0x000ee80000300800 */
        /* <DEDUP_REMOVED lines=11> */
[----:B------:R-:W-:Y:S02]  /*9acb0*/  IMAD.MOV.U32 R7, RZ, RZ, R86 ;  /* 0x000000ffff077224 */ /* 0x000fe400078e0056 */
[----:B------:R-:W-:Y:S01]  /*9acc0*/  IMAD.MOV.U32 R136, RZ, RZ, R79 ;  /* 0x000000ffff887224 */ /* 0x000fe200078e004f */
[----:B------:R-:W-:Y:S01]  /*9acd0*/  MOV R138, R75 ;  /* 0x0000004b008a7202 */ /* 0x000fe20000000f00 */
[----:B------:R-:W-:Y:S02]  /*9ace0*/  IMAD.MOV.U32 R137, RZ, RZ, R74 ;  /* 0x000000ffff897224 */ /* 0x000fe400078e004a */
[----:B------:R-:W-:Y:S02]  /*9acf0*/  IMAD.MOV.U32 R139, RZ, RZ, R70 ;  /* 0x000000ffff8b7224 */ /* 0x000fe400078e0046 */
[----:B------:R-:W-:Y:S02]  /*9ad00*/  IMAD.MOV.U32 R156, RZ, RZ, R71 ;  /* 0x000000ffff9c7224 */ /* 0x000fe400078e0047 */
[----:B------:R-:W-:Y:S01]  /*9ad10*/  IMAD.MOV.U32 R157, RZ, RZ, R66 ;  /* 0x000000ffff9d7224 */ /* 0x000fe200078e0042 */
[----:B------:R-:W-:Y:S01]  /*9ad20*/  HMMA.1688.F32.TF32 R212, R212, R92, R160 ;  /* 0x0000005cd4d4723c */ /* 0x000fe200000810a0 */
[----:B------:R-:W-:Y:S01]  /*9ad30*/  IMAD.MOV.U32 R158, RZ, RZ, R67 ;  /* 0x000000ffff9e7224 */ /* 0x000fe200078e0043 */
[----:B------:R-:W-:-:S05]  /*9ad40*/  MOV R159, R62 ;  /* 0x0000003e009f7202 */ /* 0x000fca0000000f00 */
        /* <DEDUP_REMOVED lines=8> */
[----:B------:R-:W-:Y:S01]  /*9add0*/  IMAD.MOV.U32 R12, RZ, RZ, R39 ;  /* 0x000000ffff0c7224 */ /* 0x000fe200078e0027 */
[----:B------:R-:W-:Y:S01]  /*9ade0*/  MOV R14, R47 ;  /* 0x0000002f000e7202 */ /* 0x000fe20000000f00 */
[----:B------:R-:W-:Y:S02]  /*9adf0*/  IMAD.MOV.U32 R13, RZ, RZ, R46 ;  /* 0x000000ffff0d7224 */ /* 0x000fe400078e002e */
[----:B--2---:R-:W-:Y:S02]  /*9ae00*/  IMAD.MOV.U32 R6, RZ, RZ, R91 ;  /* 0x000000ffff067224 */ /* 0x004fe400078e005b */
[----:B---3--:R-:W-:Y:S01]  /*9ae10*/  IMAD.MOV.U32 R5, RZ, RZ, R90 ;  /* 0x000000ffff057224 */ /* 0x008fe200078e005a */
[----:B----4-:R-:W-:Y:S02]  /*9ae20*/  MOV R4, R95 ;  /* 0x0000005f00047202 */ /* 0x010fe40000000f00 */
[----:B------:R-:W2:Y:S04]  /*9ae30*/  LDL.LU R95, [R1+0x4728] ;  /* 0x00472800015f7983 */ /* 0x000ea80000300800 */
[----:B------:R-:W3:Y:S04]  /*9ae40*/  LDL.LU R90, [R1+0x4724] ;  /* 0x00472400015a7983 */ /* 0x000ee80000300800 */
[----:B------:R-:W3:Y:S04]  /*9ae50*/  LDL.LU R91, [R1+0x4720] ;  /* 0x00472000015b7983 */ /* 0x000ee80000300800 */
[----:B------:R-:W4:Y:S04]  /*9ae60*/  LDL.LU R86, [R1+0x471c] ;  /* 0x00471c0001567983 */ /* 0x000f280000300800 */
        /* <DEDUP_REMOVED lines=38> */
[----:B------:R-:W4:Y:S01]  /*9b0d0*/  LDL.LU R47, [R1+0x46b0] ;  /* 0x0046b000012f7983 */ /* 0x000f220000300800 */
[----:B------:R-:W-:Y:S01]  /*9b0e0*/  IMAD.MOV.U32 R15, RZ, RZ, R0 ;  /* 0x000000ffff0f7224 */ /* 0x000fe200078e0000 */
[C---:B---3--:R-:W-:Y:S08]  /*9b0f0*/  HMMA.1688.F32.TF32 R112, R236.reuse, R90, R112 ;  /* 0x0000005aec70723c */ /* 0x048ff00000081070 */
[C---:B--2---:R-:W-:Y:S08]  /*9b100*/  HMMA.1688.F32.TF32 R140, R236.reuse, R42, R140 ;  /* 0x0000002aec8c723c */ /* 0x044ff0000008108c */
[C---:B----4-:R-:W-:Y:S08]  /*9b110*/  HMMA.1688.F32.TF32 R152, R236.reuse, R34, R148 ;  /* 0x00000022ec98723c */ /* 0x050ff00000081094 */
[C---:B------:R-:W-:Y:S08]  /*9b120*/  HMMA.1688.F32.TF32 R148, R236.reuse, R38, R144 ;  /* 0x00000026ec94723c */ /* 0x040ff00000081090 */
[C---:B------:R-:W-:Y:S08]  /*9b130*/  HMMA.1688.F32.TF32 R144, R236.reuse, R46, R4 ;  /* 0x0000002eec90723c */ /* 0x040ff00000081004 */
[C---:B------:R-:W-:Y:S01]  /*9b140*/  HMMA.1688.F32.TF32 R4, R236.reuse, R50, R220 ;  /* 0x00000032ec04723c */ /* 0x040fe200000810dc */
[----:B------:R-:W-:Y:S04]  /*9b150*/  STL.64 [R1+0x2c0], R152 ;  /* 0x0002c09801007387 */ /* 0x000fe80000100a00 */
[----:B------:R-:W-:Y:S04]  /*9b160*/  STL.64 [R1+0x2c8], R154 ;  /* 0x0002c89a01007387 */ /* 0x000fe80000100a00 */
[----:B------:R-:W-:Y:S04]  /*9b170*/  STL.64 [R1+0x2b0], R148 ;  /* 0x0002b09401007387 */ /* 0x000fe80000100a00 */
[----:B------:R-:W-:Y:S04]  /*9b180*/  STL.64 [R1+0x2b8], R150 ;  /* 0x0002b89601007387 */ /* 0x000fe80000100a00 */
[----:B------:R-:W-:Y:S01]  /*9b190*/  STL.64 [R1+0x2a0], R140 ;  /* 0x0002a08c01007387 */ /* 0x000fe20000100a00 */
[C---:B------:R-:W-:Y:S03]  /*9b1a0*/  HMMA.1688.F32.TF32 R136, R236.reuse, R58, R136 ;  /* 0x0000003aec88723c */ /* 0x040fe60000081088 */
[----:B------:R1:W-:Y:S04]  /*9b1b0*/  STL.64 [R1+0x2a8], R142 ;  /* 0x0002a88e01007387 */ /* 0x0003e80000100a00 */
[----:B------:R-:W-:Y:S04]  /*9b1c0*/  STL.64 [R1+0x290], R144 ;  /* 0x0002909001007387 */ /* 0x000fe80000100a00 */
[----:B------:R-:W-:Y:S01]  /*9b1d0*/  STL.64 [R1+0x298], R146 ;  /* 0x0002989201007387 */ /* 0x000fe20000100a00 */
[C---:B-1----:R-:W-:Y:S03]  /*9b1e0*/  HMMA.1688.F32.TF32 R140, R236.reuse, R54, R216 ;  /* 0x00000036ec8c723c */ /* 0x042fe600000810d8 */
[----:B------:R-:W-:Y:S04]  /*9b1f0*/  STL.64 [R1+0x280], R4 ;  /* 0x0002800401007387 */ /* 0x000fe80000100a00 */
[----:B------:R1:W-:Y:S02]  /*9b200*/  STL.64 [R1+0x288], R6 ;  /* 0x0002880601007387 */ /* 0x0003e40000100a00 */
[C---:B-1----:R-:W-:Y:S11]  /*9b210*/  HMMA.1688.F32.TF32 R4, R236.reuse, R62, R132 ;  /* 0x0000003eec04723c */ /* 0x042ff60000081084 */
[----:B------:R-:W-:Y:S03]  /*9b220*/  @!UPT UIADD3 URZ, URZ, URZ, URZ ;  /* 0x0000003f3f3ff290 */ /* 0x000fe6000fffe03f */
[----:B------:R-:W-:Y:S04]  /*9b230*/  STL.64 [R1+0x270], R140 ;  /* 0x0002708c01007387 */ /* 0x000fe80000100a00 */
[----:B------:R-:W-:Y:S01]  /*9b240*/  STL.64 [R1+0x278], R142 ;  /* 0x0002788e01007387 */ /* 0x000fe20000100a00 */
[C---:B------:R-:W-:Y:S03]  /*9b250*/  HMMA.1688.F32.TF32 R128, R236.reuse, R66, R128 ;  /* 0x00000042ec80723c */ /* 0x040fe60000081080 */
[----:B------:R-:W-:Y:S04]  /*9b260*/  STL.64 [R1+0x260], R136 ;  /* 0x0002608801007387 */ /* 0x000fe80000100a00 */
[----:B------:R-:W-:Y:S01]  /*9b270*/  STL.64 [R1+0x268], R138 ;  /* 0x0002688a01007387 */ /* 0x000fe20000100a00 */
[C---:B------:R-:W-:Y:S03]  /*9b280*/  HMMA.1688.F32.TF32 R124, R236.reuse, R70, R124 ;  /* 0x00000046ec7c723c */ /* 0x040fe6000008107c */
[----:B------:R-:W-:Y:S04]  /*9b290*/  STL.64 [R1+0x250], R4 ;  /* 0x0002500401007387 */ /* 0x000fe80000100a00 */
[----:B------:R1:W-:Y:S02]  /*9b2a0*/  STL.64 [R1+0x258], R6 ;  /* 0x0002580601007387 */ /* 0x0003e40000100a00 */
[C---:B-1----:R-:W-:Y:S06]  /*9b2b0*/  HMMA.1688.F32.TF32 R4, R236.reuse, R74, R156 ;  /* 0x0000004aec04723c */ /* 0x042fec000008109c */
[----:B------:R-:W-:Y:S04]  /*9b2c0*/  STL.64 [R1+0x240], R128 ;  /* 0x0002408001007387 */ /* 0x000fe80000100a00 */
[----:B------:R-:W-:Y:S01]  /*9b2d0*/  STL.64 [R1+0x248], R130 ;  /* 0x0002488201007387 */ /* 0x000fe20000100a00 */
[----:B------:R-:W-:Y:S11]  /*9b2e0*/  HMMA.1688.F32.TF32 R120, R236, R82, R120 ;  /* 0x00000052ec78723c */ /* 0x000ff60000081078 */
[----:B------:R-:W-:Y:S01]  /*9b2f0*/  @!UPT UIADD3 URZ, URZ, URZ, URZ ;  /* 0x0000003f3f3ff290 */ /* 0x000fe2000fffe03f */
[----:B------:R-:W-:Y:S04]  /*9b300*/  STL.64 [R1+0x220], R4 ;  /* 0x0002200401007387 */ /* 0x000fe80000100a00 */
[----:B------:R-:W-:Y:S04]  /*9b310*/  STL.64 [R1+0x230], R124 ;  /* 0x0002307c01007387 */ /* 0x000fe80000100a00 */
[----:B------:R1:W-:Y:S01]  /*9b320*/  STL.64 [R1+0x238], R126 ;  /* 0x0002387e01007387 */ /* 0x0003e20000100a00 */
[----:B------:R-:W-:-:S03]  /*9b330*/  IMAD.MOV.U32 R0, RZ, RZ, R7 ;  /* 0x000000ffff007224 */ /* 0x000fc600078e0007 */
[----:B------:R2:W-:Y:S01]  /*9b340*/  STL [R1+0x228], R6 ;  /* 0x0002280601007387 */ /* 0x0005e20000100800 */
[C---:B-1----:R-:W-:Y:S08]  /*9b350*/  HMMA.1688.F32.TF32 R124, R236.reuse, R78, R160 ;  /* 0x0000004eec7c723c */ /* 0x042ff000000810a0 */
[C---:B--2---:R-:W-:Y:S01]  /*9b360*/  HMMA.1688.F32.TF32 R4, R236.reuse, R86, R8 ;  /* 0x00000056ec04723c */ /* 0x044fe20000081008 */
[----:B------:R1:W-:Y:S04]  /*9b370*/  STL [R1+0x44a0], R0 ;  /* 0x0044a00001007387 */ /* 0x0003e80000100800 */
[----:B-1----:R-:W2:Y:S10]  /*9b380*/  LDL R0, [R1+0xb30] ;  /* 0x000b300001007983 */ /* 0x002eb40000100800 */
[----:B------:R-:W-:Y:S01]  /*9b390*/  STL.64 [R1+0x210], R124 ;  /* 0x0002107c01007387 */ /* 0x000fe20000100a00 */
[----:B------:R-:W-:Y:S03]  /*9b3a0*/  HMMA.1688.F32.TF32 R8, R236, R94, R108 ;  /* 0x0000005eec08723c */ /* 0x000fe6000008106c */
        /* <DEDUP_REMOVED lines=12> */
[----:B------:R1:W-:Y:S08]  /*9b470*/  STL.64 [R1+0x1d8], R10 ;  /* 0x0001d80a01007387 */ /* 0x0003f00000100a00 */
        /* <DEDUP_REMOVED lines=22> */
[----:B------:R1:W-:Y:S04]  /*9b5e0*/  STL.64 [R1+0x150], R12 ;  /* 0x0001500c01007387 */ /* 0x0003e80000100a00 */
[----:B------:R3:W-:Y:S04]  /*9b5f0*/  STL.64 [R1+0x158], R14 ;  /* 0x0001580e01007387 */ /* 0x0007e80000100a00 */
[----:B------:R-:W4:Y:S06]  /*9b600*/  LDL.LU R244, [R1+0xbe0] ;  /* 0x000be00001f47983 */ /* 0x000f2c0000300800 */
[----:B------:R1:W-:Y:S04]  /*9b610*/  STL.64 [R1+0x140], R8 ;  /* 0x0001400801007387 */ /* 0x0003e80000100a00 */
[----:B------:R1:W-:Y:S04]  /*9b620*/  STL.64 [R1+0x148], R10 ;  /* 0x0001480a01007387 */ /* 0x0003e80000100a00 */
[----:B------:R-:W-:Y:S04]  /*9b630*/  STL.64 [R1+0x1520], R4 ;  /* 0x0015200401007387 */ /* 0x000fe80000100a00 */
[----:B------:R1:W-:Y:S04]  /*9b640*/  STL.64 [R1+0x1528], R6 ;  /* 0x0015280601007387 */ /* 0x0003e80000100a00 */
[----:B------:R-:W4:Y:S04]  /*9b650*/  LDL.LU R245, [R1+0xbe4] ;  /* 0x000be40001f57983 */ /* 0x000f280000300800 */
[----:B------:R-:W4:Y:S04]  /*9b660*/  LDL.LU R246, [R1+0xbe8] ;  /* 0x000be80001f67983 */ /* 0x000f280000300800 */
[----:B------:R-:W4:Y:S04]  /*9b670*/  LDL.LU R247, [R1+0xbec] ;  /* 0x000bec0001f77983 */ /* 0x000f280000300800 */
        /* <DEDUP_REMOVED lines=81> */
[----:B------:R-:W-:Y:S04]  /*9bb90*/  STL.64 [R1+0x1508], R130 ;  /* 0x0015088201007387 */ /* 0x000fe80000100a00 */
[----:B------:R-:W-:Y:S04]  /*9bba0*/  STL.64 [R1+0x14f0], R124 ;  /* 0x0014f07c01007387 */ /* 0x000fe80000100a00 */
[----:B------:R2:W-:Y:S10]  /*9bbb0*/  STL.64 [R1+0x14f8], R126 ;  /* 0x0014f87e01007387 */ /* 0x0005f40000100a00 */
[----:B------:R-:W-:Y:S01]  /*9bbc0*/  IMAD.MOV.U32 R41, RZ, RZ, R4 ;  /* 0x000000ffff297224 */ /* 0x000fe200078e0004 */
[----:B--2---:R-:W-:Y:S01]  /*9bbd0*/  HMMA.1688.F32.TF32 R124, R240, R90, R160 ;  /* 0x0000005af07c723c */ /* 0x004fe200000810a0 */
[----:B------:R-:W-:Y:S01]  /*9bbe0*/  IMAD.MOV.U32 R40, RZ, RZ, R5 ;  /* 0x000000ffff287224 */ /* 0x000fe200078e0005 */
[----:B------:R-:W-:Y:S01]  /*9bbf0*/  MOV R37, R6 ;  /* 0x0000000600257202 */ /* 0x000fe20000000f00 */
[----:B------:R-:W-:-:S05]  /*9bc00*/  IMAD.MOV.U32 R36, RZ, RZ, R7 ;  /* 0x000000ffff247224 */ /* 0x000fca00078e0007 */
[----:B------:R-:W-:Y:S01]  /*9bc10*/  HMMA.1688.F32.TF32 R4, R240, R94, R120 ;  /* 0x0000005ef004723c */ /* 0x000fe20000081078 */
[----:B------:R-:W-:Y:S04]  /*9bc20*/  LDS R240, [R252+0xce100] ;  /* 0x0ce10000fcf07984 */ /* 0x000fe80000000800 */
[----:B------:R-:W-:Y:S03]  /*9bc30*/  LDS R242, [R252+0xcf100] ;  /* 0x0cf10000fcf27984 */ /* 0x000fe60000000800 */
[C---:B------:R-:W-:Y:S01]  /*9bc40*/  HMMA.1688.F32.TF32 R120, R232.reuse, R34, R8 ;  /* 0x00000022e878723c */ /* 0x040fe20000081008 */
[----:B------:R-:W-:Y:S04]  /*9bc50*/  LDS R241, [R3+0xce100] ;  /* 0x0ce1000003f17984 */ /* 0x000fe80000000800 */
[----:B------:R-:W2:Y:S04]  /*9bc60*/  LDS R243, [R3+0xcf100] ;  /* 0x0cf1000003f37984 */ /* 0x000ea80000000800 */
[----:B------:R-:W-:Y:S01]  /*9bc70*/  STL.64 [R1+0x14d0], R124 ;  /* 0x0014d07c01007387 */ /* 0x000fe20000100a00 */
[C---:B------:R-:W-:Y:S03]  /*9bc80*/  HMMA.1688.F32.TF32 R8, R232.reuse, R38, R112 ;  /* 0x00000026e808723c */ /* 0x040fe60000081070 */
[----:B------:R-:W-:Y:S04]  /*9bc90*/  STL.64 [R1+0x14d8], R126 ;  /* 0x0014d87e01007387 */ /* 0x000fe80000100a00 */
[----:B------:R-:W-:Y:S04]  /*9bca0*/  STL.64 [R1+0x320], R4 ;  /* 0x0003200401007387 */ /* 0x000fe80000100a00 */
[----:B------:R3:W-:Y:S02]  /*9bcb0*/  STL.64 [R1+0x328], R6 ;  /* 0x0003280601007387 */ /* 0x0007e40000100a00 */
[C---:B---3--:R-:W-:Y:S02]  /*9bcc0*/  HMMA.1688.F32.TF32 R4, R232.reuse, R42, R108 ;  /* 0x0000002ae804723c */ /* 0x048fe4000008106c */
[----:B------:R-:W-:Y:S04]  /*9bcd0*/  STL.64 [R1+0x14c0], R120 ;  /* 0x0014c07801007387 */ /* 0x000fe80000100a00 */
[----:B------:R-:W-:Y:S04]  /*9bce0*/  STL.64 [R1+0x14c8], R122 ;  /* 0x0014c87a01007387 */ /* 0x000fe80000100a00 */
[----:B------:R-:W-:Y:S04]  /*9bcf0*/  STL.64 [R1+0x14b0], R8 ;  /* 0x0014b00801007387 */ /* 0x000fe80000100a00 */
[----:B------:R-:W-:Y:S09]  /*9bd00*/  STL.64 [R1+0x14b8], R10 ;  /* 0x0014b80a01007387 */ /* 0x000ff20000100a00 */
[----:B------:R-:W-:Y:S04]  /*9bd10*/  STL.64 [R1+0x14a0], R4 ;  /* 0x0014a00401007387 */ /* 0x000fe80000100a00 */
[----:B------:R3:W-:Y:S02]  /*9bd20*/  STL.64 [R1+0x14a8], R6 ;  /* 0x0014a80601007387 */ /* 0x0007e40000100a00 */
[C---:B---3--:R-:W-:Y:S08]  /*9bd30*/  HMMA.1688.F32.TF32 R4, R232.reuse, R46, R104 ;  /* 0x0000002ee804723c */ /* 0x048ff00000081068 */
[C---:B------:R-:W-:Y:S11]  /*9bd40*/  HMMA.1688.F32.TF32 R8, R232.reuse, R50, R100 ;  /* 0x00000032e808723c */ /* 0x040ff60000081064 */
[----:B------:R-:W-:Y:S04]  /*9bd50*/  @!UPT UIADD3 URZ, URZ, URZ, URZ ;  /* 0x0000003f3f3ff290 */ /* 0x000fe8000fffe03f */
[----:B------:R-:W-:Y:S04]  /*9bd60*/  STL.64 [R1+0x1490], R4 ;  /* 0x0014900401007387 */ /* 0x000fe80000100a00 */
[----:B------:R3:W-:Y:S02]  /*9bd70*/  STL.64 [R1+0x1498], R6 ;  /* 0x0014980601007387 */ /* 0x0007e40000100a00 */
[C---:B---3--:R-:W-:Y:S02]  /*9bd80*/  HMMA.1688.F32.TF32 R4, R232.reuse, R54, R96 ;  /* 0x00000036e804723c */ /* 0x048fe40000081060 */
[----:B------:R-:W-:Y:S04]  /*9bd90*/  STL.64 [R1+0x1480], R8 ;  /* 0x0014800801007387 */ /* 0x000fe80000100a00 */
[----:B------:R3:W-:Y:S02]  /*9bda0*/  STL.64 [R1+0x1488], R10 ;  /* 0x0014880a01007387 */ /* 0x0007e40000100a00 */
[C---:B------:R-:W-:Y:S08]  /*9bdb0*/  HMMA.1688.F32.TF32 R28, R232.reuse, R58, R28 ;  /* 0x0000003ae81c723c */ /* 0x040ff0000008101c */
[C---:B---3--:R-:W-:Y:S07]  /*9bdc0*/  HMMA.1688.F32.TF32 R8, R232.reuse, R62, R24 ;  /* 0x0000003ee808723c */ /* 0x048fee0000081018 */
        /* <DEDUP_REMOVED lines=10> */
[C---:B------:R-:W-:Y:S08]  /*9be70*/  HMMA.1688.F32.TF32 R12, R232.reuse, R74, R12 ;  /* 0x0000004ae80c723c */ /* 0x040ff0000008100c */
[C---:B------:R-:W-:Y:S07]  /*9be80*/  HMMA.1688.F32.TF32 R8, R232.reuse, R78, R244 ;  /* 0x0000004ee808723c */ /* 0x040fee00000810f4 */
[----:B------:R-:W-:Y:S04]  /*9be90*/  STL.64 [R1+0x1430], R4 ;  /* 0x0014300401007387 */ /* 0x000fe80000100a00 */
[----:B------:R3:W-:Y:S02]  /*9bea0*/  STL.64 [R1+0x1438], R6 ;  /* 0x0014380601007387 */ /* 0x0007e40000100a00 */
[C---:B---3--:R-:W-:Y:S02]  /*9beb0*/  HMMA.1688.F32.TF32 R4, R232.reuse, R82, R248 ;  /* 0x00000052e804723c */ /* 0x048fe400000810f8 */
[----:B------:R3:W-:Y:S04]  /*9bec0*/  STL.64 [R1+0x700], R12 ;  /* 0x0007000c01007387 */ /* 0x0007e80000100a00 */
[----:B------:R4:W-:Y:S04]  /*9bed0*/  STL.64 [R1+0x708], R14 ;  /* 0x0007080e01007387 */ /* 0x0009e80000100a00 */
[----:B------:R-:W2:Y:S04]  /*9bee0*/  LDL.LU R244, [R1+0xeb0] ;  /* 0x000eb00001f47983 */ /* 0x000ea80000300800 */
[----:B------:R-:W-:Y:S04]  /*9bef0*/  STL.64 [R1+0x6f0], R8 ;  /* 0x0006f00801007387 */ /* 0x000fe80000100a00 */
[----:B------:R-:W-:Y:S05]  /*9bf00*/  STL.64 [R1+0x6f8], R10 ;  /* 0x0006f80a01007387 */ /* 0x000fea0000100a00 */
        /* <DEDUP_REMOVED lines=103> */
[----:B----4-:R-:W-:Y:S01]  /*9c580*/  HMMA.1688.F32.TF32 R4, R232, R94, R4 ;  /* 0x0000005ee804723c */ /* 0x010fe20000081004 */
[----:B------:R-:W-:Y:S04]  /*9c590*/  LDS R232, [R0+0xce100] ;  /* 0x0ce1000000e87984 */ /* 0x000fe80000000800 */
[----:B------:R-:W-:Y:S10]  /*9c5a0*/  LDS R234, [R0+0xcf100] ;  /* 0x0cf1000000ea7984 */ /* 0x000ff40000000800 */
        /* <DEDUP_REMOVED lines=10> */
[C---:B------:R-:W-:Y:S07]  /*9c650*/  HMMA.1688.F32.TF32 R136, R236.reuse, R42, R136 ;  /* 0x0000002aec88723c */ /* 0x040fee0000081088 */
[----:B------:R-:W-:Y:S01]  /*9c660*/  STL.64 [R1+0x520], R140 ;  /* 0x0005208c01007387 */ /* 0x000fe20000100a00 */
[C---:B------:R-:W-:Y:S03]  /*9c670*/  HMMA.1688.F32.TF32 R132, R236.reuse, R46, R132 ;  /* 0x0000002eec84723c */ /* 0x040fe60000081084 */
[----:B------:R-:W-:Y:S04]  /*9c680*/  STL.64 [R1+0x528], R142 ;  /* 0x0005288e01007387 */ /* 0x000fe80000100a00 */
[----:B------:R-:W-:Y:S04]  /*9c690*/  STL.64 [R1+0x530], R4 ;  /* 0x0005300401007387 */ /* 0x000fe80000100a00 */
[----:B------:R2:W-:Y:S02]  /*9c6a0*/  STL.64 [R1+0x538], R6 ;  /* 0x0005380601007387 */ /* 0x0005e40000100a00 */
[C---:B--2---:R-:W-:Y:S02]  /*9c6b0*/  HMMA.1688.F32.TF32 R4, R236.reuse, R50, R128 ;  /* 0x00000032ec04723c */ /* 0x044fe40000081080 */
[----:B------:R-:W-:Y:S04]  /*9c6c0*/  STL.64 [R1+0x540], R136 ;  /* 0x0005408801007387 */ /* 0x000fe80000100a00 */
[----:B------:R-:W-:Y:S02]  /*9c6d0*/  STL.64 [R1+0x548], R138 ;  /* 0x0005488a01007387 */ /* 0x000fe40000100a00 */
[----:B------:R-:W-:Y:S02]  /*9c6e0*/  HMMA.1688.F32.TF32 R128, R236, R54, R124 ;  /* 0x00000036ec80723c */ /* 0x000fe4000008107c */
[----:B------:R-:W-:Y:S04]  /*9c6f0*/  STL.64 [R1+0x550], R132 ;  /* 0x0005508401007387 */ /* 0x000fe80000100a00 */
[----:B------:R-:W-:Y:S09]  /*9c700*/  STL.64 [R1+0x558], R134 ;  /* 0x0005588601007387 */ /* 0x000ff20000100a00 */
[----:B------:R2:W-:Y:S01]  /*9c710*/  STL.64 [R1+0x560], R4 ;  /* 0x0005600401007387 */ /* 0x0005e20000100a00 */
[----:B------:R-:W-:-:S02]  /*9c720*/  IMAD.MOV.U32 R33, RZ, RZ, R6 ;  /* 0x000000ffff217224 */ /* 0x000fc400078e0006 */
[----:B------:R-:W-:Y:S02]  /*9c730*/  IMAD.MOV.U32 R32, RZ, RZ, R7 ;  /* 0x000000ffff207224 */ /* 0x000fe400078e0007 */
[C---:B--2---:R-:W-:Y:S03]  /*9c740*/  HMMA.1688.F32.TF32 R4, R236.reuse, R58, R156 ;  /* 0x0000003aec04723c */ /* 0x044fe6000008109c */
[----:B------:R-:W-:Y:S04]  /*9c750*/  STL.64 [R1+0x570], R128 ;  /* 0x0005708001007387 */ /* 0x000fe80000100a00 */
[----:B------:R-:W-:Y:S01]  /*9c760*/  STL.64 [R1+0x578], R130 ;  /* 0x0005788201007387 */ /* 0x000fe20000100a00 */
        /* <DEDUP_REMOVED lines=24> */
[----:B------:R-:W-:Y:S03]  /*9c8f0*/  STL.64 [R1+0x5f8], R102 ;  /* 0x0005f86601007387 */ /* 0x000fe60000100a00 */
[C---:B------:R-:W-:Y:S07]  /*9c900*/  HMMA.1688.F32.TF32 R24, R240.reuse, R34, R24 ;  /* 0x00000022f018723c */ /* 0x040fee0000081018 */
[----:B------:R-:W-:Y:S04]  /*9c910*/  STL.64 [R1+0x610], R8 ;  /* 0x0006100801007387 */ /* 0x000fe80000100a00 */
[----:B------:R2:W-:Y:S01]  /*9c920*/  STL.64 [R1+0x618], R10 ;  /* 0x0006180a01007387 */ /* 0x0005e20000100a00 */
[C---:B------:R-:W-:Y:S03]  /*9c930*/  HMMA.1688.F32.TF32 R12, R240.reuse, R46, R12 ;  /* 0x0000002ef00c723c */ /* 0x040fe6000008100c */
[----:B------:R-:W-:Y:S04]  /*9c940*/  LDS R236, [R0+0xce180] ;  /* 0x0ce1800000ec7984 */ /* 0x000fe80000000800 */
[----:B------:R-:W-:Y:S01]  /*9c950*/  LDS R238, [R0+0xcf180] ;  /* 0x0cf1800000ee7984 */ /* 0x000fe20000000800 */
[C---:B--2---:R-:W-:Y:S03]  /*9c960*/  HMMA.1688.F32.TF32 R8, R240.reuse, R38, R20 ;  /* 0x00000026f008723c */ /* 0x044fe60000081014 */
[----:B------:R-:W-:Y:S04]  /*9c970*/  STL.64 [R1+0x600], R4 ;  /* 0x0006000401007387 */ /* 0x000fe80000100a00 */
[----:B------:R2:W-:Y:S04]  /*9c980*/  STL.64 [R1+0x608], R6 ;  /* 0x0006080601007387 */ /* 0x0005e80000100a00 */
[----:B------:R-:W-:Y:S04]  /*9c990*/  LDS R237, [R119+0xce180] ;  /* 0x0ce1800077ed7984 */ /* 0x000fe80000000800 */
[----:B------:R-:W-:Y:S01]  /*9c9a0*/  LDS R239, [R119+0xcf180] ;  /* 0x0cf1800077ef7984 */ /* 0x000fe20000000800 */
[C---:B--2---:R-:W-:Y:S03]  /*9c9b0*/  HMMA.1688.F32.TF32 R4, R240.reuse, R42, R16 ;  /* 0x0000002af004723c */ /* 0x044fe60000081010 */
[----:B------:R-:W-:Y:S04]  /*9c9c0*/  STL.64 [R1+0x620], R24 ;  /* 0x0006201801007387 */ /* 0x000fe80000100a00 */
[----:B------:R-:W-:Y:S04]  /*9c9d0*/  STL.64 [R1+0x628], R26 ;  /* 0x0006281a01007387 */ /* 0x000fe80000100a00 */
[----:B------:R-:W-:Y:S04]  /*9c9e0*/  STL.64 [R1+0x630], R8 ;  /* 0x0006300801007387 */ /* 0x000fe80000100a00 */
[----:B------:R2:W-:Y:S08]  /*9c9f0*/  STL.64 [R1+0x638], R10 ;  /* 0x0006380a01007387 */ /* 0x0005f00000100a00 */
[----:B------:R-:W-:Y:S01]  /*9ca00*/  STL.64 [R1+0x640], R4 ;  /* 0x0006400401007387 */ /* 0x000fe20000100a00 */
[C---:B--2---:R-:W-:Y:S03]  /*9ca10*/  HMMA.1688.F32.TF32 R8, R240.reuse, R50, R244 ;  /* 0x00000032f008723c */ /* 0x044fe600000810f4 */
[----:B------:R2:W-:Y:S05]  /*9ca20*/  STL.64 [R1+0x648], R6 ;  /* 0x0006480601007387 */ /* 0x0005ea0000100a00 */
[----:B--2---:R-:W-:Y:S01]  /*9ca30*/  HMMA.1688.F32.TF32 R4, R240, R54, R248 ;  /* 0x00000036f004723c */ /* 0x004fe200000810f8 */
[----:B------:R2:W-:Y:S04]  /*9ca40*/  STL.64 [R1+0x650], R12 ;  /* 0x0006500c01007387 */ /* 0x0005e80000100a00 */
[----:B------:R3:W-:Y:S04]  /*9ca50*/  STL.64 [R1+0x658], R14 ;  /* 0x0006580e01007387 */ /* 0x0007e80000100a00 */
        /* <DEDUP_REMOVED lines=96> */
[-C--:B--2---:R-:W-:Y:S08]  /*9d060*/  HMMA.1688.F32.TF32 R28, R232, R58.reuse, R28 ;  /* 0x0000003ae81c723c */ /* 0x084ff0000008101c */
[C---:B---3--:R-:W-:Y:S08]  /*9d070*/  HMMA.1688.F32.TF32 R4, R240.reuse, R58, R4 ;  /* 0x0000003af004723c */ /* 0x048ff00000081004 */
        /* <DEDUP_REMOVED lines=28> */
[C---:B------:R-:W-:Y:S02]  /*9d240*/  HMMA.1688.F32.TF32 R8, R232.reuse, R38, R112 ;  /* 0x00000026e808723c */ /* 0x040fe40000081070 */
[----:B------:R-:W-:Y:S04]  /*9d250*/  LDS R240, [R252+0xce180] ;  /* 0x0ce18000fcf07984 */ /* 0x000fe80000000800 */
[----:B------:R-:W-:Y:S04]  /*9d260*/  LDS R242, [R252+0xcf180] ;  /* 0x0cf18000fcf27984 */ /* 0x000fe80000000800 */
[----:B------:R-:W-:Y:S04]  /*9d270*/  STL.64 [R1+0xef0], R4 ;  /* 0x000ef00401007387 */ /* 0x000fe80000100a00 */
[----:B------:R1:W-:Y:S01]  /*9d280*/  STL.64 [R1+0xef8], R6 ;  /* 0x000ef80601007387 */ /* 0x0003e20000100a00 */
[C---:B------:R-:W-:Y:S03]  /*9d290*/  HMMA.1688.F32.TF32 R12, R232.reuse, R74, R12 ;  /* 0x0000004ae80c723c */ /* 0x040fe6000008100c */
[----:B------:R-:W-:Y:S04]  /*9d2a0*/  LDS R241, [R3+0xce180] ;  /* 0x0ce1800003f17984 */ /* 0x000fe80000000800 */
[----:B------:R-:W2:Y:S01]  /*9d2b0*/  LDS R243, [R3+0xcf180] ;  /* 0x0cf1800003f37984 */ /* 0x000ea20000000800 */
[C---:B-1----:R-:W-:Y:S03]  /*9d2c0*/  HMMA.1688.F32.TF32 R4, R232.reuse, R42, R108 ;  /* 0x0000002ae804723c */ /* 0x042fe6000008106c */
[----:B------:R-:W-:Y:S04]  /*9d2d0*/  STL.64 [R1+0x13c0], R120 ;  /* 0x0013c07801007387 */ /* 0x000fe80000100a00 */
[----:B------:R-:W-:Y:S04]  /*9d2e0*/  STL.64 [R1+0x13c8], R122 ;  /* 0x0013c87a01007387 */ /* 0x000fe80000100a00 */
[----:B------:R-:W-:Y:S04]  /*9d2f0*/  STL.64 [R1+0x13b0], R8 ;  /* 0x0013b00801007387 */ /* 0x000fe80000100a00 */
[----:B------:R-:W-:Y:S08]  /*9d300*/  STL.64 [R1+0x13b8], R10 ;  /* 0x0013b80a01007387 */ /* 0x000ff00000100a00 */
        /* <DEDUP_REMOVED lines=21> */
[C---:B-1----:R-:W-:Y:S08]  /*9d460*/  HMMA.1688.F32.TF32 R4, R232.reuse, R70, R16 ;  /* 0x00000046e804723c */ /* 0x042ff00000081010 */
[C---:B------:R-:W-:Y:S11]  /*9d470*/  HMMA.1688.F32.TF32 R8, R232.reuse, R78, R244 ;  /* 0x0000004ee808723c */ /* 0x040ff600000810f4 */
[----:B------:R-:W-:Y:S04]  /*9d480*/  @!UPT UIADD3 URZ, URZ, URZ, URZ ;  /* 0x0000003f3f3ff290 */ /* 0x000fe8000fffe03f */
[----:B------:R-:W-:Y:S04]  /*9d490*/  STL.64 [R1+0x1330], R4 ;  /* 0x0013300401007387 */ /* 0x000fe80000100a00 */
[----:B------:R1:W-:Y:S02]  /*9d4a0*/  STL.64 [R1+0x1338], R6 ;  /* 0x0013380601007387 */ /* 0x0003e40000100a00 */
[----:B-1----:R-:W-:Y:S02]  /*9d4b0*/  HMMA.1688.F32.TF32 R4, R232, R82, R248 ;  /* 0x00000052e804723c */ /* 0x002fe400000810f8 */
[----:B------:R1:W-:Y:S04]  /*9d4c0*/  STL.64 [R1+0x1320], R12 ;  /* 0x0013200c01007387 */ /* 0x0003e80000100a00 */
[----:B------:R3:W-:Y:S04]  /*9d4d0*/  STL.64 [R1+0x1328], R14 ;  /* 0x0013280e01007387 */ /* 0x0007e80000100a00 */
[----:B------:R-:W4:Y:S04]  /*9d4e0*/  LDL.LU R244, [R1+0x9b0] ;  /* 0x0009b00001f47983 */ /* 0x000f280000300800 */
[----:B------:R-:W-:Y:S04]  /*9d4f0*/  STL.64 [R1+0x1310], R8 ;  /* 0x0013100801007387 */ /* 0x000fe80000100a00 */
[----:B------:R-:W-:Y:S05]  /*9d500*/  STL.64 [R1+0x1318], R10 ;  /* 0x0013180a01007387 */ /* 0x000fea0000100a00 */
[----:B------:R1:W-:Y:S04]  /*9d510*/  STL.64 [R1+0x1300], R4 ;  /* 0x0013000401007387 */ /* 0x0003e80000100a00 */
[----:B------:R1:W-:Y:S04]  /*9d520*/  STL.64 [R1+0x1308], R6 ;  /* 0x0013080601007387 */ /* 0x0003e80000100a00 */
[----:B------:R-:W4:Y:S04]  /*9d530*/  LDL.LU R245, [R1+0x9b4] ;  /* 0x0009b40001f57983 */ /* 0x000f280000300800 */
[----:B------:R-:W4:Y:S04]  /*9d540*/  LDL.LU R246, [R1+0x9b8] ;  /* 0x0009b80001f67983 */ /* 0x000f280000300800 */
[----:B------:R-:W4:Y:S04]  /*9d550*/  LDL.LU R247, [R1+0x9bc] ;  /* 0x0009bc0001f77983 */ /* 0x000f280000300800 */
[----:B-1----:R-:W2:Y:S04]  /*9d560*/  LDL.LU R12, [R1+0x9c0] ;  /* 0x0009c000010c7983 */ /* 0x002ea80000300800 */
[----:B------:R-:W2:Y:S04]  /*9d570*/  LDL.LU R13, [R1+0x9c4] ;  /* 0x0009c400010d7983 */ /* 0x000ea80000300800 */
[----:B---3--:R-:W3:Y:S04]  /*9d580*/  LDL.LU R14, [R1+0x9c8] ;  /* 0x0009c800010e7983 */ /* 0x008ee80000300800 */
        /* <DEDUP_REMOVED lines=103> */
[C---:B------:R-:W-:Y:S08]  /*9dc00*/  HMMA.1688.F32.TF32 R112, R240.reuse, R82, R112 ;  /* 0x00000052f070723c */ /* 0x040ff00000081070 */
[C---:B----4-:R-:W-:Y:S08]  /*9dc10*/  HMMA.1688.F32.TF32 R132, R240.reuse, R54, R132 ;  /* 0x00000036f084723c */ /* 0x050ff00000081084 */
[C---:B------:R-:W-:Y:S08]  /*9dc20*/  HMMA.1688.F32.TF32 R136, R240.reuse, R50, R136 ;  /* 0x00000032f088723c */ /* 0x040ff00000081088 */
[C---:B------:R-:W-:Y:S08]  /*9dc30*/  HMMA.1688.F32.TF32 R220, R240.reuse, R42, R220 ;  /* 0x0000002af0dc723c */ /* 0x040ff000000810dc */
[----:B------:R-:W-:Y:S08]  /*9dc40*/  HMMA.1688.F32.TF32 R4, R240, R38, R4 ;  /* 0x00000026f004723c */ /* 0x000ff00000081004 */
[C---:B------:R-:W-:Y:S08]  /*9dc50*/  HMMA.1688.F32.TF32 R148, R232.reuse, R90, R148 ;  /* 0x0000005ae894723c */ /* 0x040ff00000081094 */
[C---:B------:R-:W-:Y:S08]  /*9dc60*/  HMMA.1688.F32.TF32 R152, R232.reuse, R86, R152 ;  /* 0x00000056e898723c */ /* 0x040ff00000081098 */
[----:B------:R-:W-:Y:S08]  /*9dc70*/  HMMA.1688.F32.TF32 R232, R232, R94, R144 ;  /* 0x0000005ee8e8723c */ /* 0x000ff00000081090 */
[C---:B------:R-:W-:Y:S07]  /*9dc80*/  HMMA.1688.F32.TF32 R140, R240.reuse, R34, R140 ;  /* 0x00000022f08c723c */ /* 0x040fee000008108c */
[----:B------:R-:W-:Y:S04]  /*9dc90*/  STL.64 [R1+0x12f0], R152 ;  /* 0x0012f09801007387 */ /* 0x000fe80000100a00 */
[----:B------:R1:W-:Y:S01]  /*9dca0*/  STL.64 [R1+0x12f8], R154 ;  /* 0x0012f89a01007387 */ /* 0x0003e20000100a00 */
[C---:B------:R-:W-:Y:S03]  /*9dcb0*/  HMMA.1688.F32.TF32 R216, R240.reuse, R46, R216 ;  /* 0x0000002ef0d8723c */ /* 0x040fe600000810d8 */
[----:B-1----:R-:W2:Y:S04]  /*9dcc0*/  LDL.LU.64 R154, [R1+0x46a8] ;  /* 0x0046a800019a7983 */ /* 0x002ea80000300a00 */
[----:B------:R-:W2:Y:S04]  /*9dcd0*/  LDL.LU.64 R152, [R1+0x46a0] ;  /* 0x0046a00001987983 */ /* 0x000ea80000300a00 */
[----:B------:R-:W-:Y:S04]  /*9dce0*/  STL.64 [R1+0x12e0], R148 ;  /* 0x0012e09401007387 */ /* 0x000fe80000100a00 */
[----:B------:R1:W-:Y:S04]  /*9dcf0*/  STL.64 [R1+0x12e8], R150 ;  /* 0x0012e89601007387 */ /* 0x0003e80000100a00 */
[----:B-1----:R-:W3:Y:S04]  /*9dd00*/  LDL.LU.64 R150, [R1+0x4698] ;  /* 0x0046980001967983 */ /* 0x002ee80000300a00 */
[----:B------:R-:W3:Y:S04]  /*9dd10*/  LDL.LU.64 R148, [R1+0x4690] ;  /* 0x0046900001947983 */ /* 0x000ee80000300a00 */
[----:B------:R-:W4:Y:S04]  /*9dd20*/  LDL.LU.64 R146, [R1+0x4688] ;  /* 0x0046880001927983 */ /* 0x000f280000300a00 */
[----:B------:R-:W4:Y:S04]  /*9dd30*/  LDL.LU.64 R144, [R1+0x4680] ;  /* 0x0046800001907983 */ /* 0x000f280000300a00 */
[----:B------:R-:W-:Y:S04]  /*9dd40*/  STL.64 [R1+0xed0], R232 ;  /* 0x000ed0e801007387 */ /* 0x000fe80000100a00 */
[----:B------:R-:W-:Y:S04]  /*9dd50*/  STL.64 [R1+0xed8], R234 ;  /* 0x000ed8ea01007387 */ /* 0x000fe80000100a00 */
        /* <DEDUP_REMOVED lines=70> */
[----:B------:R-:W-:Y:S04]  /*9e1c0*/  STL.64 [R1+0xdb8], R18 ;  /* 0x000db81201007387 */ /* 0x000fe80000100a00 */
[----:B------:R-:W2:Y:S04]  /*9e1d0*/  LDL.LU R244, [R1+0x750] ;  /* 0x0007500001f47983 */ /* 0x000ea80000300800 */
[----:B------:R1:W-:Y:S04]  /*9e1e0*/  STL.64 [R1+0xda0], R12 ;  /* 0x000da00c01007387 */ /* 0x0003e80000100a00 */
[----:B------:R1:W-:Y:S05]  /*9e1f0*/  STL.64 [R1+0xda8], R14 ;  /* 0x000da80e01007387 */ /* 0x0003ea0000100a00 */
[----:B------:R1:W-:Y:S04]  /*9e200*/  STL.64 [R1+0xd90], R8 ;  /* 0x000d900801007387 */ /* 0x0003e80000100a00 */
[----:B------:R1:W-:Y:S04]  /*9e210*/  STL.64 [R1+0xd98], R10 ;  /* 0x000d980a01007387 */ /* 0x0003e80000100a00 */
        /* <DEDUP_REMOVED lines=84> */
[C---:B---3--:R-:W-:Y:S08]  /*9e760*/  HMMA.1688.F32.TF32 R124, R236.reuse, R82, R124 ;  /* 0x00000052ec7c723c */ /* 0x048ff0000008107c */
[C---:B----4-:R-:W-:Y:S08]  /*9e770*/  HMMA.1688.F32.TF32 R128, R236.reuse, R78, R128 ;  /* 0x0000004eec80723c */ /* 0x050ff00000081080 */
[C---:B------:R-:W-:Y:S08]  /*9e780*/  HMMA.1688.F32.TF32 R136, R236.reuse, R70, R136 ;  /* 0x00000046ec88723c */ /* 0x040ff00000081088 */
[C---:B------:R-:W-:Y:S08]  /*9e790*/  HMMA.1688.F32.TF32 R240, R236.reuse, R66, R240 ;  /* 0x00000042ecf0723c */ /* 0x040ff000000810f0 */
[C---:B------:R-:W-:Y:S11]  /*9e7a0*/  HMMA.1688.F32.TF32 R132, R236.reuse, R74, R132 ;  /* 0x0000004aec84723c */ /* 0x040ff60000081084 */
[----:B------:R-:W-:Y:S04]  /*9e7b0*/  @!UPT UIADD3 URZ, URZ, URZ, URZ ;  /* 0x0000003f3f3ff290 */ /* 0x000fe8000fffe03f */
        /* <DEDUP_REMOVED lines=14> */
[----:B-1----:R-:W-:Y:S03]  /*9e8a0*/  HMMA.1688.F32.TF32 R124, R236, R94, R120 ;  /* 0x0000005eec7c723c */ /* 0x002fe60000081078 */
[----:B------:R-:W-:Y:S04]  /*9e8b0*/  LDS R241, [R119+0xce200] ;  /* 0x0ce2000077f17984 */ /* 0x000fe80000000800 */
[----:B------:R-:W1:Y:S01]  /*9e8c0*/  LDS R243, [R119+0xcf200] ;  /* 0x0cf2000077f37984 */ /* 0x000e620000000800 */
[C---:B------:R-:W-:Y:S03]  /*9e8d0*/  HMMA.1688.F32.TF32 R120, R232.reuse, R34, R8 ;  /* 0x00000022e878723c */ /* 0x040fe60000081008 */
[----:B------:R-:W-:Y:S04]  /*9e8e0*/  STL.64 [R1+0x1290], R132 ;  /* 0x0012908401007387 */ /* 0x000fe80000100a00 */
[----:B------:R-:W-:Y:S01]  /*9e8f0*/  LDS R236, [R252+0xce280] ;  /* 0x0ce28000fcec7984 */ /* 0x000fe20000000800 */
        /* <DEDUP_REMOVED lines=16> */
[----:B------:R-:W2:Y:S11]  /*9ea00*/  LDS R239, [R3+0xcf280] ;  /* 0x0cf2800003ef7984 */ /* 0x000eb60000000800 */
[----:B------:R-:W-:Y:S09]  /*9ea10*/  @!UPT UIADD3 URZ, URZ, URZ, URZ ;  /* 0x0000003f3f3ff290 */ /* 0x000ff2000fffe03f */
[----:B------:R-:W-:Y:S04]  /*9ea20*/  STL.64 [R1+0x1240], R8 ;  /* 0x0012400801007387 */ /* 0x000fe80000100a00 */
[----:B------:R3:W-:Y:S02]  /*9ea30*/  STL.64 [R1+0x1248], R10 ;  /* 0x0012480a01007387 */ /* 0x0007e40000100a00 */
[C---:B---3--:R-:W-:Y:S02]  /*9ea40*/  HMMA.1688.F32.TF32 R8, R232.reuse, R54, R96 ;  /* 0x00000036e808723c */ /* 0x048fe40000081060 */
[----:B------:R-:W-:Y:S04]  /*9ea50*/  STL.64 [R1+0x1230], R100 ;  /* 0x0012306401007387 */ /* 0x000fe80000100a00 */
[----:B------:R-:W-:Y:S02]  /*9ea60*/  STL.64 [R1+0x1238], R102 ;  /* 0x0012386601007387 */ /* 0x000fe40000100a00 */
[C---:B------:R-:W-:Y:S08]  /*9ea70*/  HMMA.1688.F32.TF32 R28, R232.reuse, R58, R28 ;  /* 0x0000003ae81c723c */ /* 0x040ff0000008101c */
[----:B------:R-:W-:Y:S07]  /*9ea80*/  HMMA.1688.F32.TF32 R24, R232, R62, R24 ;  /* 0x0000003ee818723c */ /* 0x000fee0000081018 */
[----:B------:R3:W-:Y:S01]  /*9ea90*/  STL.64 [R1+0x1220], R8 ;  /* 0x0012200801007387 */ /* 0x0007e20000100a00 */
[----:B------:R-:W-:Y:S01]  /*9eaa0*/  IMAD.MOV.U32 R45, RZ, RZ, R10 ;  /* 0x000000ffff2d7224 */ /* 0x000fe200078e000a */
[----:B------:R-:W-:-:S02]  /*9eab0*/  MOV R44, R11 ;  /* 0x0000000b002c7202 */ /* 0x000fc40000000f00 */
[C---:B---3--:R-:W-:Y:S04]  /*9eac0*/  HMMA.1688.F32.TF32 R8, R232.reuse, R66, R20 ;  /* 0x00000042e808723c */ /* 0x048fe80000081014 */
[----:B------:R-:W-:Y:S04]  /*9ead0*/  STL.64 [R1+0x1210], R28 ;  /* 0x0012101c01007387 */ /* 0x000fe80000100a00 */
[----:B------:R-:W-:Y:S04]  /*9eae0*/  STL.64 [R1+0x1218], R30 ;  /* 0x0012181e01007387 */ /* 0x000fe80000100a00 */
[----:B------:R-:W-:Y:S04]  /*9eaf0*/  STL.64 [R1+0x1200], R24 ;  /* 0x0012001801007387 */ /* 0x000fe80000100a00 */
[----:B------:R-:W-:Y:S07]  /*9eb00*/  STL.64 [R1+0x1208], R26 ;  /* 0x0012081a01007387 */ /* 0x000fee0000100a00 */
        /* <DEDUP_REMOVED lines=10> */
[----:B---3--:R-:W3:Y:S04]  /*9ebb0*/  LDL.LU R12, [R1+0x460] ;  /* 0x00046000010c7983 */ /* 0x008ee80000300800 */
[----:B------:R1:W-:Y:S04]  /*9ebc0*/  STL.64 [R1+0x11c0], R16 ;  /* 0x0011c01001007387 */ /* 0x0003e80000100a00 */
[----:B------:R1:W-:Y:S05]  /*9ebd0*/  STL.64 [R1+0x11c8], R18 ;  /* 0x0011c81201007387 */ /* 0x0003ea0000100a00 */
[----:B------:R1:W-:Y:S04]  /*9ebe0*/  STL.64 [R1+0x11b0], R8 ;  /* 0x0011b00801007387 */ /* 0x0003e80000100a00 */
[----:B------:R1:W-:Y:S04]  /*9ebf0*/  STL.64 [R1+0x11b8], R10 ;  /* 0x0011b80a01007387 */ /* 0x0003e80000100a00 */
[----:B------:R-:W3:Y:S04]  /*9ec00*/  LDL.LU R13, [R1+0x464] ;  /* 0x00046400010d7983 */ /* 0x000ee80000300800 */
[----:B----4-:R-:W3:Y:S04]  /*9ec10*/  LDL.LU R14, [R1+0x468] ;  /* 0x00046800010e7983 */ /* 0x010ee80000300800 */
[----:B------:R-:W3:Y:S04]  /*9ec20*/  LDL.LU R15, [R1+0x46c] ;  /* 0x00046c00010f7983 */ /* 0x000ee80000300800 */
        /* <DEDUP_REMOVED lines=53> */
[----:B------:R-:W2:Y:S11]  /*9ef80*/  LDL.LU R248, [R1+0x440] ;  /* 0x0004400001f87983 */ /* 0x000eb60000300800 */
[----:B------:R-:W-:Y:S09]  /*9ef90*/  @!UPT UIADD3 URZ, URZ, URZ, URZ ;  /* 0x0000003f3f3ff290 */ /* 0x000ff2000fffe03f */
[----:B------:R-:W-:Y:S04]  /*9efa0*/  STL.64 [R1+0x11a0], R124 ;  /* 0x0011a07c01007387 */ /* 0x000fe80000100a00 */
[----:B------:R-:W-:Y:S04]  /*9efb0*/  STL.64 [R1+0x11a8], R126 ;  /* 0x0011a87e01007387 */ /* 0x000fe80000100a00 */
[----:B------:R-:W2:Y:S04]  /*9efc0*/  LDL.LU R249, [R1+0x444] ;  /* 0x0004440001f97983 */ /* 0x000ea80000300800 */
[----:B------:R-:W2:Y:S04]  /*9efd0*/  LDL.LU R250, [R1+0x448] ;  /* 0x0004480001fa7983 */ /* 0x000ea80000300800 */
[----:B------:R-:W2:Y:S01]  /*9efe0*/  LDL.LU R251, [R1+0x44c] ;  /* 0x00044c0001fb7983 */ /* 0x000ea20000300800 */
[C---:B---3--:R-:W-:Y:S08]  /*9eff0*/  HMMA.1688.F32.TF32 R120, R232.reuse, R90, R120 ;  /* 0x0000005ae878723c */ /* 0x048ff00000081078 */
[----:B------:R-:W-:Y:S01]  /*9f000*/  HMMA.1688.F32.TF32 R8, R232, R94, R8 ;  /* 0x0000005ee808723c */ /* 0x000fe20000081008 */
[----:B------:R-:W-:Y:S04]  /*9f010*/  LDS R233, [R119+0xce280] ;  /* 0x0ce2800077e97984 */ /* 0x000fe80000000800 */
[----:B------:R-:W-:Y:S03]  /*9f020*/  LDS R235, [R119+0xcf280] ;  /* 0x0cf2800077eb7984 */ /* 0x000fe60000000800 */
[C---:B----4-:R-:W-:Y:S01]  /*9f030*/  HMMA.1688.F32.TF32 R112, R240.reuse, R34, R112 ;  /* 0x00000022f070723c */ /* 0x050fe20000081070 */
[----:B------:R-:W-:Y:S04]  /*9f040*/  LDS R232, [R0+0xce280] ;  /* 0x0ce2800000e87984 */ /* 0x000fe80000000800 */
[----:B------:R-:W1:Y:S04]  /*9f050*/  LDS R234, [R0+0xcf280] ;  /* 0x0cf2800000ea7984 */ /* 0x000e680000000800 */
[----:B------:R-:W-:Y:S04]  /*9f060*/  STL.64 [R1+0x1190], R120 ;  /* 0x0011907801007387 */ /* 0x000fe80000100a00 */
[----:B------:R-:W-:Y:S04]  /*9f070*/  STL.64 [R1+0x1198], R122 ;  /* 0x0011987a01007387 */ /* 0x000fe80000100a00 */
[----:B------:R-:W-:Y:S04]  /*9f080*/  STL.64 [R1+0xd60], R8 ;  /* 0x000d600801007387 */ /* 0x000fe80000100a00 */
[----:B------:R3:W-:Y:S02]  /*9f090*/  STL.64 [R1+0xd68], R10 ;  /* 0x000d680a01007387 */ /* 0x0007e40000100a00 */
[C---:B---3--:R-:W-:Y:S11]  /*9f0a0*/  HMMA.1688.F32.TF32 R8, R240.reuse, R42, R104 ;  /* 0x0000002af008723c */ /* 0x048ff60000081068 */
[----:B------:R-:W-:Y:S11]  /*9f0b0*/  @!UPT UIADD3 URZ, URZ, URZ, URZ ;  /* 0x0000003f3f3ff290 */ /* 0x000ff6000fffe03f */
[----:B------:R-:W-:Y:S02]  /*9f0c0*/  @!UPT UIADD3 URZ, URZ, URZ, URZ ;  /* 0x0000003f3f3ff290 */ /* 0x000fe4000fffe03f */
[----:B------:R-:W-:Y:S02]  /*9f0d0*/  IMAD.MOV.U32 R61, RZ, RZ, R8 ;  /* 0x000000ffff3d7224 */ /* 0x000fe400078e0008 */
[----:B------:R-:W-:Y:S02]  /*9f0e0*/  IMAD.MOV.U32 R60, RZ, RZ, R9 ;  /* 0x000000ffff3c7224 */ /* 0x000fe400078e0009 */
[----:B------:R-:W-:Y:S02]  /*9f0f0*/  IMAD.MOV.U32 R57, RZ, RZ, R10 ;  /* 0x000000ffff397224 */ /* 0x000fe400078e000a */
[----:B------:R-:W-:Y:S02]  /*9f100*/  IMAD.MOV.U32 R56, RZ, RZ, R11 ;  /* 0x000000ffff387224 */ /* 0x000fe400078e000b */
[C---:B------:R-:W-:Y:S08]  /*9f110*/  HMMA.1688.F32.TF32 R8, R240.reuse, R46, R100 ;  /* 0x0000002ef008723c */ /* 0x040ff00000081064 */
[C---:B------:R-:W-:Y:S11]  /*9f120*/  HMMA.1688.F32.TF32 R108, R240.reuse, R38, R108 ;  /* 0x00000026f06c723c */ /* 0x040ff6000008106c */
[----:B------:R-:W-:Y:S05]  /*9f130*/  @!UPT UIADD3 URZ, URZ, URZ, URZ ;  /* 0x0000003f3f3ff290 */ /* 0x000fea000fffe03f */
[----:B------:R-:W-:Y:S01]  /*9f140*/  MOV R53, R8 ;  /* 0x0000000800357202 */ /* 0x000fe20000000f00 */
[----:B------:R-:W-:Y:S02]  /*9f150*/  IMAD.MOV.U32 R52, RZ, RZ, R9 ;  /* 0x000000ffff347224 */ /* 0x000fe400078e0009 */
[----:B------:R-:W-:Y:S02]  /*9f160*/  IMAD.MOV.U32 R49, RZ, RZ, R10 ;  /* 0x000000ffff317224 */ /* 0x000fe400078e000a */
[----:B------:R-:W-:Y:S02]  /*9f170*/  IMAD.MOV.U32 R48, RZ, RZ, R11 ;  /* 0x000000ffff307224 */ /* 0x000fe400078e000b */
[C---:B------:R-:W-:Y:S01]  /*9f180*/  HMMA.1688.F32.TF32 R8, R240.reuse, R50, R96 ;  /* 0x00000032f008723c */ /* 0x040fe20000081060 */
[----:B------:R-:W-:Y:S04]  /*9f190*/  STL.64 [R1+0xd50], R112 ;  /* 0x000d507001007387 */ /* 0x000fe80000100a00 */
[----:B------:R-:W-:Y:S03]  /*9f1a0*/  STL.64 [R1+0xd58], R114 ;  /* 0x000d587201007387 */ /* 0x000fe60000100a00 */
[C---:B------:R-:W-:Y:S01]  /*9f1b0*/  HMMA.1688.F32.TF32 R28, R240.reuse, R54, R28 ;  /* 0x00000036f01c723c */ /* 0x040fe2000008101c */
[----:B------:R-:W-:Y:S04]  /*9f1c0*/  STL.64 [R1+0xd40], R108 ;  /* 0x000d406c01007387 */ /* 0x000fe80000100a00 */
[----:B------:R-:W-:Y:S03]  /*9f1d0*/  STL.64 [R1+0xd48], R110 ;  /* 0x000d486e01007387 */ /* 0x000fe60000100a00 */
[C---:B------:R-:W-:Y:S01]  /*9f1e0*/  HMMA.1688.F32.TF32 R24, R240.reuse, R58, R24 ;  /* 0x0000003af018723c */ /* 0x040fe20000081018 */
[----:B------:R-:W-:Y:S06]  /*9f1f0*/  STL [R1+0x4478], R61 ;  /* 0x0044783d01007387 */ /* 0x000fec0000100800 */
[----:B------:R-:W-:Y:S04]  /*9f200*/  STL.64 [R1+0xd10], R8 ;  /* 0x000d100801007387 */ /* 0x000fe80000100a00 */
[----:B------:R3:W-:Y:S02]  /*9f210*/  STL.64 [R1+0xd18], R10 ;  /* 0x000d180a01007387 */ /* 0x0007e40000100a00 */
[C---:B---3--:R-:W-:Y:S02]  /*9f220*/  HMMA.1688.F32.TF32 R8, R240.reuse, R62, R20 ;  /* 0x0000003ef008723c */ /* 0x048fe40000081014 */
[----:B------:R-:W-:Y:S06]  /*9f230*/  STL.64 [R1+0xd00], R28 ;  /* 0x000d001c01007387 */ /* 0x000fec0000100a00 */
[C---:B------:R-:W-:Y:S01]  /*9f240*/  HMMA.1688.F32.TF32 R16, R240.reuse, R66, R16 ;  /* 0x00000042f010723c */ /* 0x040fe20000081010 */
[----:B------:R-:W-:Y:S04]  /*9f250*/  STL.64 [R1+0xd08], R30 ;  /* 0x000d081e01007387 */ /* 0x000fe80000100a00 */
[----:B------:R-:W-:Y:S03]  /*9f260*/  STL.64 [R1+0xcf0], R24 ;  /* 0x000cf01801007387 */ /* 0x000fe60000100a00 */
[C---:B------:R-:W-:Y:S01]  /*9f270*/  HMMA.1688.F32.TF32 R12, R240.reuse, R70, R12 ;  /* 0x00000046f00c723c */ /* 0x040fe2000008100c */
[----:B------:R-:W-:Y:S06]  /*9f280*/  STL.64 [R1+0xcf8], R26 ;  /* 0x000cf81a01007387 */ /* 0x000fec0000100a00 */
[----:B------:R-:W-:Y:S04]  /*9f290*/  STL.64 [R1+0xce0], R8 ;  /* 0x000ce00801007387 */ /* 0x000fe80000100a00 */
[----:B------:R3:W-:Y:S02]  /*9f2a0*/  STL.64 [R1+0xce8], R10 ;  /* 0x000ce80a01007387 */ /* 0x0007e40000100a00 */
[----:B---3--:R-:W-:Y:S02]  /*9f2b0*/  HMMA.1688.F32.TF32 R8, R240, R74, R244 ;  /* 0x0000004af008723c */ /* 0x008fe400000810f4 */
[----:B------:R3:W-:Y:S04]  /*9f2c0*/  STL.64 [R1+0xcd0], R16 ;  /* 0x000cd01001007387 */ /* 0x0007e80000100a00 */
[----:B------:R4:W-:Y:S04]  /*9f2d0*/  STL.64 [R1+0xcd8], R18 ;  /* 0x000cd81201007387 */ /* 0x0009e80000100a00 */
[----:B------:R1:W-:Y:S04]  /*9f2e0*/  STL.64 [R1+0xcc0], R12 ;  /* 0x000cc00c01007387 */ /* 0x0003e80000100a00 */
[----:B------:R1:W-:Y:S04]  /*9f2f0*/  STL.64 [R1+0xcc8], R14 ;  /* 0x000cc80e01007387 */ /* 0x0003e80000100a00 */
[----:B---3--:R-:W3:Y:S04]  /*9f300*/  LDL.LU R16, [R1+0x2e0] ;  /* 0x0002e00001107983 */ /* 0x008ee80000300800 */
[----:B------:R-:W3:Y:S04]  /*9f310*/  LDL.LU R17, [R1+0x2e4] ;  /* 0x0002e40001117983 */ /* 0x000ee80000300800 */
[----:B----4-:R-:W3:Y:S01]  /*9f320*/  LDL.LU R18, [R1+0x2e8] ;  /* 0x0002e80001127983 */ /* 0x010ee20000300800 */
[----:B------:R-:W-:-:S03]  /*9f330*/  IMAD.MOV.U32 R93, RZ, RZ, R8 ;  /* 0x000000ffff5d7224 */ /* 0x000fc600078e0008 */
[----:B------:R-:W3:Y:S01]  /*9f340*/  LDL.LU R19, [R1+0x2ec] ;  /* 0x0002ec0001137983 */ /* 0x000ee20000300800 */
[----:B------:R-:W-:Y:S01]  /*9f350*/  MOV R92, R9 ;  /* 0x00000009005c7202 */ /* 0x000fe20000000f00 */
[----:B------:R-:W-:Y:S02]  /*9f360*/  IMAD.MOV.U32 R89, RZ, RZ, R10 ;  /* 0x000000ffff597224 */ /* 0x000fe400078e000a */
[----:B------:R-:W4:Y:S01]  /*9f370*/  LDL.LU R20, [R1+0x2f0] ;  /* 0x0002f00001147983 */ /* 0x000f220000300800 */
[----:B------:R-:W-:-:S03]  /*9f380*/  IMAD.MOV.U32 R88, RZ, RZ, R11 ;  /* 0x000000ffff587224 */ /* 0x000fc600078e000b */
        /* <DEDUP_REMOVED lines=19> */
[----:B------:R-:W3:Y:S04]  /*9f4c0*/  LDL.LU R107, [R1+0x35c] ;  /* 0x00035c00016b7983 */ /* 0x000ee80000300800 */
        /* <DEDUP_REMOVED lines=8> */
[----:B------:R-:W-:Y:S01]  /*9f550*/  IMAD.MOV.U32 R84, RZ, RZ, R9 ;  /* 0x000000ffff547224 */ /* 0x000fe200078e0009 */
[----:B------:R-:W-:Y:S02]  /*9f560*/  MOV R81, R10 ;  /* 0x0000000a00517202 */ /* 0x000fe40000000f00 */
[----:B------:R-:W2:Y:S01]  /*9f570*/  LDL.LU R119, [R1+0x38c] ;  /* 0x00038c0001777983 */ /* 0x000ea20000300800 */
        /* <DEDUP_REMOVED lines=49> */
[----:B-1----:R-:W4:Y:S04]  /*9f890*/  LDL.LU R12, [R1] ;  /* 0x00000000010c7983 */ /* 0x002f280000300800 */
[----:B------:R-:W4:Y:S04]  /*9f8a0*/  LDL.LU R13, [R1+0x4] ;  /* 0x00000400010d7983 */ /* 0x000f280000300800 */
[----:B------:R-:W4:Y:S04]  /*9f8b0*/  LDL.LU R14, [R1+0x8] ;  /* 0x00000800010e7983 */ /* 0x000f280000300800 */
[----:B------:R-:W4:Y:S01]  /*9f8c0*/  LDL.LU R15, [R1+0xc] ;  /* 0x00000c00010f7983 */ /* 0x000f220000300800 */
[C---:B--2---:R-:W-:Y:S08]  /*9f8d0*/  HMMA.1688.F32.TF32 R136, R240.reuse, R82, R136 ;  /* 0x00000052f088723c */ /* 0x044ff00000081088 */
[----:B---3--:R-:W-:Y:S11]  /*9f8e0*/  HMMA.1688.F32.TF32 R132, R240, R86, R132 ;  /* 0x00000056f084723c */ /* 0x008ff60000081084 */
[----:B------:R-:W-:Y:S05]  /*9f8f0*/  @!UPT UIADD3 URZ, URZ, URZ, URZ ;  /* 0x0000003f3f3ff290 */ /* 0x000fea000fffe03f */
[----:B------:R-:W-:Y:S01]  /*9f900*/  IMAD.MOV.U32 R73, RZ, RZ, R138 ;  /* 0x000000ffff497224 */ /* 0x000fe200078e008a */
[----:B------:R-:W-:Y:S01]  /*9f910*/  MOV R72, R139 ;  /* 0x0000008b00487202 */ /* 0x000fe20000000f00 */
[----:B------:R-:W-:Y:S01]  /*9f920*/  IMAD.MOV.U32 R77, RZ, RZ, R136 ;  /* 0x000000ffff4d7224 */ /* 0x000fe200078e0088 */
[----:B------:R-:W2:Y:S01]  /*9f930*/  LDL.LU.64 R138, [R1+0x4638] ;  /* 0x00463800018a7983 */ /* 0x000ea20000300a00 */
[----:B------:R-:W-:-:S03]  /*9f940*/  IMAD.MOV.U32 R76, RZ, RZ, R137 ;  /* 0x000000ffff4c7224 */ /* 0x000fc600078e0089 */
[----:B------:R-:W2:Y:S01]  /*9f950*/  LDL.LU.64 R136, [R1+0x4630] ;  /* 0x0046300001887983 */ /* 0x000ea20000300a00 */
[C---:B----4-:R-:W-:Y:S08]  /*9f960*/  HMMA.1688.F32.TF32 R128, R240.reuse, R90, R128 ;  /* 0x0000005af080723c */ /* 0x050ff00000081080 */
[----:B------:R-:W-:Y:S01]  /*9f970*/  HMMA.1688.F32.TF32 R240, R240, R94, R124 ;  /* 0x0000005ef0f0723c */ /* 0x000fe2000008107c */
[----:B------:R-:W-:-:S02]  /*9f980*/  IMAD.MOV.U32 R65, RZ, RZ, R134 ;  /* 0x000000ffff417224 */ /* 0x000fc400078e0086 */
[----:B------:R-:W-:Y:S02]  /*9f990*/  IMAD.MOV.U32 R64, RZ, RZ, R135 ;  /* 0x000000ffff407224 */ /* 0x000fe400078e0087 */
[----:B------:R-:W-:Y:S01]  /*9f9a0*/  IMAD.MOV.U32 R69, RZ, RZ, R132 ;  /* 0x000000ffff457224 */ /* 0x000fe200078e0084 */
[----:B------:R-:W3:Y:S01]  /*9f9b0*/  LDL.LU.64 R134, [R1+0x4628] ;  /* 0x0046280001867983 */ /* 0x000ee20000300a00 */
[----:B------:R-:W-:-:S03]  /*9f9c0*/  IMAD.MOV.U32 R68, RZ, RZ, R133 ;  /* 0x000000ffff447224 */ /* 0x000fc600078e0085 */
[----:B------:R-:W3:Y:S05]  /*9f9d0*/  LDL.LU.64 R132, [R1+0x4620] ;  /* 0x0046200001847983 */ /* 0x000eea0000300a00 */
[----:B------:R-:W-:Y:S04]  /*9f9e0*/  STL.64 [R1+0xc70], R128 ;  /* 0x000c708001007387 */ /* 0x000fe80000100a00 */
[----:B------:R1:W-:Y:S04]  /*9f9f0*/  STL.64 [R1+0xc78], R130 ;  /* 0x000c788201007387 */ /* 0x0003e80000100a00 */
[----:B-1----:R-:W4:Y:S04]  /*9fa00*/  LDL.LU.64 R130, [R1+0x4618] ;  /* 0x0046180001827983 */ /* 0x002f280000300a00 */
[----:B------:R-:W4:Y:S04]  /*9fa10*/  LDL.LU.64 R128, [R1+0x4610] ;  /* 0x0046100001807983 */ /* 0x000f280000300a00 */
        /* <DEDUP_REMOVED lines=15> */
[----:B------:R-:W3:Y:S04]  /*9fb10*/  LDL R61, [R1+0xb34] ;  /* 0x000b3400013d7983 */ /* 0x000ee80000100800 */
        /* <DEDUP_REMOVED lines=44> */
[----:B-1----:R-:W-:Y:S02]  /*9fde0*/  HMMA.1688.F32.TF32 R8, R236, R94, R20 ;  /* 0x0000005eec08723c */ /* 0x002fe40000081014 */
        /* <DEDUP_REMOVED lines=8> */
[----:B------:R-:W-:Y:S04]  /*9fe70*/  LDS R237, [R3+0xce300] ;  /* 0x0ce3000003ed7984 */ /* 0x000fe80000000800 */
[----:B------:R-:W1:Y:S01]  /*9fe80*/  LDS R239, [R3+0xcf300] ;  /* 0x0cf3000003ef7984 */ /* 0x000e620000000800 */
[----:B---3--:R-:W-:Y:S03]  /*9fe90*/  HMMA.1688.F32.TF32 R8, R232, R42, R248 ;  /* 0x0000002ae808723c */ /* 0x008fe600000810f8 */
[----:B------:R-:W-:Y:S04]  /*9fea0*/  STL.64 [R1+0x1120], R16 ;  /* 0x0011201001007387 */ /* 0x000fe80000100a00 */
[----:B------:R-:W-:Y:S01]  /*9feb0*/  STL.64 [R1+0x1128], R18 ;  /* 0x0011281201007387 */ /* 0x000fe20000100a00 */
[----:B------:R-:W-:-:S03]  /*9fec0*/  MOV R248, R247 ;  /* 0x000000f700f87202 */ /* 0x000fc60000000f00 */
[----:B------:R2:W-:Y:S01]  /*9fed0*/  STL.64 [R1+0x1110], R12 ;  /* 0x0011100c01007387 */ /* 0x0005e20000100a00 */
[----:B------:R-:W-:-:S03]  /*9fee0*/  IMAD.MOV.U32 R249, RZ, RZ, R245 ;  /* 0x000000fffff97224 */ /* 0x000fc600078e00f5 */
[----:B------:R3:W-:Y:S04]  /*9fef0*/  STL.64 [R1+0x1118], R14 ;  /* 0x0011180e01007387 */ /* 0x0007e80000100a00 */
[----:B------:R-:W3:Y:S04]  /*9ff00*/  LDL.LU R247, [R1+0x45dc] ;  /* 0x0045dc0001f77983 */ /* 0x000ee80000300800 */
[----:B------:R1:W-:Y:S04]  /*9ff10*/  STL.64 [R1+0x1100], R8 ;  /* 0x0011000801007387 */ /* 0x0003e80000100a00 */
[----:B------:R1:W-:Y:S04]  /*9ff20*/  STL.64 [R1+0x1108], R10 ;  /* 0x0011080a01007387 */ /* 0x0003e80000100a00 */
[----:B------:R-:W4:Y:S01]  /*9ff30*/  LDL.LU R245, [R1+0x45d8] ;  /* 0x0045d80001f57983 */ /* 0x000f220000300800 */
[----:B------:R-:W-:-:S02]  /*9ff40*/  IMAD.MOV.U32 R250, RZ, RZ, R246 ;  /* 0x000000fffffa7224 */ /* 0x000fc400078e00f6 */
[----:B------:R-:W-:Y:S01]  /*9ff50*/  IMAD.MOV.U32 R251, RZ, RZ, R244 ;  /* 0x000000fffffb7224 */ /* 0x000fe200078e00f4 */
[----:B------:R-:W4:Y:S04]  /*9ff60*/  LDL.LU R246, [R1+0x45d4] ;  /* 0x0045d40001f67983 */ /* 0x000f280000300800 */
[----:B------:R-:W4:Y:S04]  /*9ff70*/  LDL.LU R244, [R1+0x45d0] ;  /* 0x0045d00001f47983 */ /* 0x000f280000300800 */
[----:B--2---:R-:W2:Y:S04]  /*9ff80*/  LDL.LU R12, [R1+0xf0] ;  /* 0x0000f000010c7983 */ /* 0x004ea80000300800 */
[----:B------:R-:W2:Y:S01]  /*9ff90*/  LDL.LU R13, [R1+0xf4] ;  /* 0x0000f400010d7983 */ /* 0x000ea20000300800 */
[----:B---3--:R-:W-:-:S03]  /*9ffa0*/  IMAD.MOV.U32 R14, RZ, RZ, R247 ;  /* 0x000000ffff0e7224 */ /* 0x008fc600078e00f7 */
[----:B------:R-:W3:Y:S01]  /*9ffb0*/  LDL.LU R247, [R1+0x45cc] ;  /* 0x0045cc0001f77983 */ /* 0x000ee20000300800 */
[----:B----4-:R-:W-:-:S03]  /*9ffc0*/  MOV R15, R245 ;  /* 0x000000f5000f7202 */ /* 0x010fc60000000f00 */
[----:B------:R-:W4:Y:S01]  /*9ffd0*/  LDL.LU R245, [R1+0x45c8] ;  /* 0x0045c80001f57983 */ /* 0x000f220000300800 */
[----:B------:R-:W-:-:S03]  /*9ffe0*/  IMAD.MOV.U32 R19, RZ, RZ, R246 ;  /* 0x000000ffff137224 */ /* 0x000fc600078e00f6 */
[----:B------:R-:W2:Y:S01]  /*9fff0*/  LDL.LU R16, [R1+0x100] ;  /* 0x0001000001107983 */ /* 0x000ea20000300800 */
[----:B------:R-:W-:-:S03]  /*a0000*/  IMAD.MOV.U32 R18, RZ, RZ, R244 ;  /* 0x000000ffff127224 */ /* 0x000fc600078e00f4 */
[----:B------:R-:W2:Y:S04]  /*a0010*/  LDL.LU R17, [R1+0x104] ;  /* 0x0001040001117983 */ /* 0x000ea80000300800 */
[----:B------:R-:W2:Y:S04]  /*a0020*/  LDL.LU R244, [R1+0x45c4] ;  /* 0x0045c40001f47983 */ /* 0x000ea80000300800 */
[----:B------:R-:W2:Y:S01]  /*a0030*/  LDL.LU R246, [R1+0x45c0] ;  /* 0x0045c00001f67983 */ /* 0x000ea20000300800 */
[----:B---3--:R-:W-:-:S03]  /*a0040*/  IMAD.MOV.U32 R20, RZ, RZ, R247 ;  /* 0x000000ffff147224 */ /* 0x008fc600078e00f7 */
[----:B------:R-:W3:Y:S01]  /*a0050*/  LDL.LU R247, [R1+0x45bc] ;  /* 0x0045bc0001f77983 */ /* 0x000ee20000300800 */
[----:B----4-:R-:W-:-:S03]  /*a0060*/  IMAD.MOV.U32 R21, RZ, RZ, R245 ;  /* 0x000000ffff157224 */ /* 0x010fc600078e00f5 */
[----:B------:R-:W4:Y:S04]  /*a0070*/  LDL.LU R245, [R1+0x45b8] ;  /* 0x0045b80001f57983 */ /* 0x000f280000300800 */
[----:B------:R-:W4:Y:S04]  /*a0080*/  LDL.LU R22, [R1+0x118] ;  /* 0x0001180001167983 */ /* 0x000f280000300800 */
[----:B------:R-:W4:Y:S01]  /*a0090*/  LDL.LU R23, [R1+0x11c] ;  /* 0x00011c0001177983 */ /* 0x000f220000300800 */
[----:B--2---:R-:W-:-:S03]  /*a00a0*/  MOV R96, R244 ;  /* 0x000000f400607202 */ /* 0x004fc60000000f00 */
[----:B------:R-:W2:Y:S01]  /*a00b0*/  LDL.LU R244, [R1+0x45b4] ;  /* 0x0045b40001f47983 */ /* 0x000ea20000300800 */
[----:B------:R-:W-:-:S03]  /*a00c0*/  IMAD.MOV.U32 R97, RZ, RZ, R246 ;  /* 0x000000ffff617224 */ /* 0x000fc600078e00f6 */
[----:B------:R-:W2:Y:S01]  /*a00d0*/  LDL.LU R246, [R1+0x45b0] ;  /* 0x0045b00001f67983 */ /* 0x000ea20000300800 */
[----:B---3--:R-:W-:-:S03]  /*a00e0*/  IMAD.MOV.U32 R98, RZ, RZ, R247 ;  /* 0x000000ffff627224 */ /* 0x008fc600078e00f7 */
[----:B------:R-:W3:Y:S01]  /*a00f0*/  LDL.LU R247, [R1+0x45ac] ;  /* 0x0045ac0001f77983 */ /* 0x000ee20000300800 */
[----:B----4-:R-:W-:-:S03]  /*a0100*/  IMAD.MOV.U32 R99, RZ, RZ, R245 ;  /* 0x000000ffff637224 */ /* 0x010fc600078e00f5 */
[----:B------:R-:W4:Y:S04]  /*a0110*/  LDL.LU R245, [R1+0x45a8] ;  /* 0x0045a80001f57983 */ /* 0x000f280000300800 */
[----:B------:R-:W4:Y:S04]  /*a0120*/  LDL.LU R100, [R1+0x70] ;  /* 0x0000700001647983 */ /* 0x000f280000300800 */
[----:B------:R-:W4:Y:S04]  /*a0130*/  LDL.LU R101, [R1+0x74] ;  /* 0x0000740001657983 */ /* 0x000f280000300800 */
[----:B------:R-:W4:Y:S04]  /*a0140*/  LDL.LU R102, [R1+0x78] ;  /* 0x0000780001667983 */ /* 0x000f280000300800 */
[----:B------:R-:W4:Y:S01]  /*a0150*/  LDL.LU R103, [R1+0x7c] ;  /* 0x00007c0001677983 */ /* 0x000f220000300800 */
[----:B--2---:R-:W-:-:S03]  /*a0160*/  IMAD.MOV.U32 R111, RZ, RZ, R244 ;  /* 0x000000ffff6f7224 */ /* 0x004fc600078e00f4 */
[----:B------:R-:W2:Y:S04]  /*a0170*/  LDL.LU R240, [R1+0x10] ;  /* 0x0000100001f07983 */ /* 0x000ea80000300800 */
[----:B------:R-:W2:Y:S01]  /*a0180*/  LDL.LU R241, [R1+0x14] ;  /* 0x0000140001f17983 */ /* 0x000ea20000300800 */
[----:B------:R-:W-:-:S03]  /*a0190*/  MOV R109, R246 ;  /* 0x000000f6006d7202 */ /* 0x000fc60000000f00 */
[----:B------:R-:W2:Y:S04]  /*a01a0*/  LDL.LU R242, [R1+0x18] ;  /* 0x0000180001f27983 */ /* 0x000ea80000300800 */
[----:B------:R-:W2:Y:S04]  /*a01b0*/  LDL.LU R243, [R1+0x1c] ;  /* 0x00001c0001f37983 */ /* 0x000ea80000300800 */
[----:B------:R-:W2:Y:S01]  /*a01c0*/  LDL.LU R244, [R1+0x20] ;  /* 0x0000200001f47983 */ /* 0x000ea20000300800 */
[----:B---3--:R-:W-:Y:S02]  /*a01d0*/  IMAD.MOV.U32 R108, RZ, RZ, R247 ;  /* 0x000000ffff6c7224 */ /* 0x008fe400078e00f7 */
[----:B----4-:R-:W-:-:S02]  /*a01e0*/  IMAD.MOV.U32 R110, RZ, RZ, R245 ;  /* 0x000000ffff6e7224 */ /* 0x010fc400078e00f5 */
        /* <DEDUP_REMOVED lines=85> */
[----:B------:R1:W-:Y:S01]  /*a0740*/  STL.64 [R1+0x1098], R10 ;  /* 0x0010980a01007387 */ /* 0x0003e20000100a00 */
[C---:B------:R-:W-:Y:S03]  /*a0750*/  HMMA.1688.F32.TF32 R248, R236.reuse, R58, R248 ;  /* 0x0000003aecf8723c */ /* 0x040fe600000810f8 */
        /* <DEDUP_REMOVED lines=52> */
[----:B-1----:R-:W4:Y:S01]  /*a0aa0*/  LDL.LU.64 R14, [R1+0x44b0] ;  /* 0x0044b000010e7983 */ /* 0x002f220000300a00 */
[----:B------:R-:W4:Y:S01]  /*a0ab0*/  LDL.LU.64 R12, [R1+0x44a8] ;  /* 0x0044a800010c7983 */ /* 0x000f220000300a00 */
[C---:B--2---:R-:W-:Y:S11]  /*a0ac0*/  HMMA.1688.F32.TF32 R244, R236.reuse, R54, R244 ;  /* 0x00000036ecf4723c */ /* 0x044ff600000810f4 */
[----:B------:R-:W-:Y:S11]  /*a0ad0*/  @!UPT UIADD3 URZ, URZ, URZ, URZ ;  /* 0x0000003f3f3ff290 */ /* 0x000ff6000fffe03f */
[----:B------:R-:W-:Y:S01]  /*a0ae0*/  @!UPT UIADD3 URZ, URZ, URZ, URZ ;  /* 0x0000003f3f3ff290 */ /* 0x000fe2000fffe03f */
[----:B------:R-:W-:Y:S01]  /*a0af0*/  STL.64 [R1+0x830], R244 ;  /* 0x000830f401007387 */ /* 0x000fe20000100a00 */
[----:B------:R4:W-:Y:S02]  /*a0b00*/  STL.64 [R1+0x838], R246 ;  /* 0x000838f601007387 */ /* 0x0009e40000100a00 */
[----:B------:R-:W-:Y:S02]  /*a0b10*/  STL.64 [R1+0x840], R248 ;  /* 0x000840f801007387 */ /* 0x000fe40000100a00 */
[----:B------:R-:W-:Y:S01]  /*a0b20*/  STL.64 [R1+0x848], R250 ;  /* 0x000848fa01007387 */ /* 0x000fe20000100a00 */
[C---:B---3--:R-:W-:Y:S08]  /*a0b30*/  HMMA.1688.F32.TF32 R16, R236.reuse, R66, R16 ;  /* 0x00000042ec10723c */ /* 0x048ff00000081010 */
[C---:B----4-:R-:W-:Y:S08]  /*a0b40*/  HMMA.1688.F32.TF32 R244, R236.reuse, R62, R12 ;  /* 0x0000003eecf4723c */ /* 0x050ff0000008100c */
[C---:B------:R-:W-:Y:S08]  /*a0b50*/  HMMA.1688.F32.TF32 R12, R236.reuse, R70, R20 ;  /* 0x00000046ec0c723c */ /* 0x040ff00000081014 */
[C---:B------:R-:W-:Y:S07]  /*a0b60*/  HMMA.1688.F32.TF32 R20, R236.reuse, R74, R24 ;  /* 0x0000004aec14723c */ /* 0x040fee0000081018 */
[----:B------:R-:W-:Y:S01]  /*a0b70*/  STL.64 [R1+0x850], R244 ;  /* 0x000850f401007387 */ /* 0x000fe20000100a00 */
[----:B------:R-:W-:Y:S02]  /*a0b80*/  STL.64 [R1+0x858], R246 ;  /* 0x000858f601007387 */ /* 0x000fe40000100a00 */
[----:B------:R-:W-:Y:S02]  /*a0b90*/  STL.64 [R1+0x860], R16 ;  /* 0x0008601001007387 */ /* 0x000fe40000100a00 */
[----:B------:R1:W-:Y:S03]  /*a0ba0*/  STL.64 [R1+0x868], R18 ;  /* 0x0008681201007387 */ /* 0x0003e60000100a00 */
[----:B------:R-:W-:Y:S01]  /*a0bb0*/  STL.64 [R1+0x870], R12 ;  /* 0x0008700c01007387 */ /* 0x000fe20000100a00 */
[----:B------:R2:W-:Y:S01]  /*a0bc0*/  STL.64 [R1+0x878], R14 ;  /* 0x0008780e01007387 */ /* 0x0005e20000100a00 */
[C---:B-1----:R-:W-:Y:S08]  /*a0bd0*/  HMMA.1688.F32.TF32 R16, R236.reuse, R78, R28 ;  /* 0x0000004eec10723c */ /* 0x042ff0000008101c */
[----:B--2---:R-:W-:Y:S01]  /*a0be0*/  HMMA.1688.F32.TF32 R12, R236, R82, R96 ;  /* 0x00000052ec0c723c */ /* 0x004fe20000081060 */
[----:B------:R-:W-:Y:S01]  /*a0bf0*/  STL.64 [R1+0x880], R20 ;  /* 0x0008801401007387 */ /* 0x000fe20000100a00 */
[----:B------:R1:W-:Y:S03]  /*a0c00*/  STL.64 [R1+0x888], R22 ;  /* 0x0008881601007387 */ /* 0x0003e60000100a00 */
[----:B------:R-:W-:Y:S04]  /*a0c10*/  LDS R96, [R0+0xd0000] ;  /* 0x0d00000000607984 */ /* 0x000fe80000000800 */
[----:B------:R-:W-:Y:S01]  /*a0c20*/  LDS R98, [R0+0xd1000] ;  /* 0x0d10000000627984 */ /* 0x000fe20000000800 */
[----:B------:R-:W-:-:S03]  /*a0c30*/  IMAD.MOV.U32 R251, RZ, RZ, R2 ;  /* 0x000000fffffb7224 */ /* 0x000fc600078e0002 */
[----:B------:R-:W-:Y:S04]  /*a0c40*/  LDS R97, [R61+0xd0000] ;  /* 0x0d0000003d617984 */ /* 0x000fe80000000800 */
[----:B------:R-:W-:Y:S01]  /*a0c50*/  LDS R99, [R61+0xd1000] ;  /* 0x0d1000003d637984 */ /* 0x000fe20000000800 */
[C---:B-1----:R-:W-:Y:S03]  /*a0c60*/  HMMA.1688.F32.TF32 R20, R236.reuse, R86, R100 ;  /* 0x00000056ec14723c */ /* 0x042fe60000081064 */
[----:B------:R-:W-:Y:S04]  /*a0c70*/  LDS R100, [R0+0xce380] ;  /* 0x0ce3800000647984 */ /* 0x000fe80000000800 */
[----:B------:R-:W-:Y:S04]  /*a0c80*/  LDS R102, [R0+0xcf380] ;  /* 0x0cf3800000667984 */ /* 0x000fe80000000800 */
[----:B------:R-:W-:Y:S04]  /*a0c90*/  LDS R101, [R61+0xce380] ;  /* 0x0ce380003d657984 */ /* 0x000fe80000000800 */
[----:B------:R-:W1:Y:S04]  /*a0ca0*/  LDS R103, [R61+0xcf380] ;  /* 0x0cf380003d677984 */ /* 0x000e680000000800 */
[----:B------:R-:W-:Y:S01]  /*a0cb0*/  STL.64 [R1+0x890], R16 ;  /* 0x0008901001007387 */ /* 0x000fe20000100a00 */
[----:B------:R2:W-:Y:S02]  /*a0cc0*/  STL.64 [R1+0x898], R18 ;  /* 0x0008981201007387 */ /* 0x0005e40000100a00 */
[----:B------:R-:W-:Y:S02]  /*a0cd0*/  STL.64 [R1+0x8a0], R12 ;  /* 0x0008a00c01007387 */ /* 0x000fe40000100a00 */
[----:B------:R3:W-:Y:S01]  /*a0ce0*/  STL.64 [R1+0x8a8], R14 ;  /* 0x0008a80e01007387 */ /* 0x0007e20000100a00 */
[C---:B--2---:R-:W-:Y:S08]  /*a0cf0*/  HMMA.1688.F32.TF32 R16, R236.reuse, R90, R104 ;  /* 0x0000005aec10723c */ /* 0x044ff00000081068 */
[----:B---3--:R-:W-:Y:S01]  /*a0d00*/  HMMA.1688.F32.TF32 R12, R236, R94, R108 ;  /* 0x0000005eec0c723c */ /* 0x008fe2000008106c */
[----:B------:R-:W-:Y:S01]  /*a0d10*/  STL.64 [R1+0x8b0], R20 ;  /* 0x0008b01401007387 */ /* 0x000fe20000100a00 */
[----:B------:R2:W-:Y:S03]  /*a0d20*/  STL.64 [R1+0x8b8], R22 ;  /* 0x0008b81601007387 */ /* 0x0005e60000100a00 */
[----:B------:R-:W-:Y:S04]  /*a0d30*/  LDS R104, [R252+0xd0000] ;  /* 0x0d000000fc687984 */ /* 0x000fe80000000800 */
[----:B------:R-:W-:Y:S04]  /*a0d40*/  LDS R106, [R252+0xd1000] ;  /* 0x0d100000fc6a7984 */ /* 0x000fe80000000800 */
[----:B------:R-:W-:Y:S04]  /*a0d50*/  LDS R105, [R3+0xd0000] ;  /* 0x0d00000003697984 */ /* 0x000fe80000000800 */
[----:B------:R-:W-:Y:S01]  /*a0d60*/  LDS R107, [R3+0xd1000] ;  /* 0x0d100000036b7984 */ /* 0x000fe20000000800 */
[C---:B--2---:R-:W-:Y:S03]  /*a0d70*/  HMMA.1688.F32.TF32 R20, R240.reuse, R34, R112 ;  /* 0x00000022f014723c */ /* 0x044fe60000081070 */
[----:B------:R-:W-:Y:S01]  /*a0d80*/  STL.64 [R1+0x8d0], R16 ;  /* 0x0008d01001007387 */ /* 0x000fe20000100a00 */
[----:B------:R2:W-:Y:S02]  /*a0d90*/  STL.64 [R1+0x8d8], R18 ;  /* 0x0008d81201007387 */ /* 0x0005e40000100a00 */
[----:B------:R-:W-:Y:S02]  /*a0da0*/  STL.64 [R1+0x8c0], R12 ;  /* 0x0008c00c01007387 */ /* 0x000fe40000100a00 */
[----:B------:R3:W-:Y:S01]  /*a0db0*/  STL.64 [R1+0x8c8], R14 ;  /* 0x0008c80e01007387 */ /* 0x0007e20000100a00 */
[C---:B--2---:R-:W-:Y:S08]  /*a0dc0*/  HMMA.1688.F32.TF32 R16, R240.reuse, R38, R116 ;  /* 0x00000026f010723c */ /* 0x044ff00000081074 */
[C---:B---3--:R-:W-:Y:S08]  /*a0dd0*/  HMMA.1688.F32.TF32 R12, R240.reuse, R42, R8 ;  /* 0x0000002af00c723c */ /* 0x048ff00000081008 */
[C---:B------:R-:W-:Y:S01]  /*a0de0*/  HMMA.1688.F32.TF32 R8, R240.reuse, R46, R120 ;  /* 0x0000002ef008723c */ /* 0x040fe20000081078 */
[----:B------:R-:W-:Y:S01]  /*a0df0*/  STL.64 [R1+0x8f0], R20 ;  /* 0x0008f01401007387 */ /* 0x000fe20000100a00 */
[----:B------:R-:W-:Y:S05]  /*a0e00*/  STL.64 [R1+0x8f8], R22 ;  /* 0x0008f81601007387 */ /* 0x000fea0000100a00 */
[----:B------:R-:W-:Y:S01]  /*a0e10*/  STL.64 [R1+0x910], R16 ;  /* 0x0009101001007387 */ /* 0x000fe20000100a00 */
[----:B------:R2:W-:Y:S07]  /*a0e20*/  STL.64 [R1+0x918], R18 ;  /* 0x0009181201007387 */ /* 0x0005ee0000100a00 */
[----:B------:R-:W-:Y:S02]  /*a0e30*/  STL.64 [R1+0x940], R12 ;  /* 0x0009400c01007387 */ /* 0x000fe40000100a00 */
[----:B------:R3:W-:Y:S06]  /*a0e40*/  STL.64 [R1+0x948], R14 ;  /* 0x0009480e01007387 */ /* 0x0007ec0000100a00 */
[----:B------:R-:W-:Y:S01]  /*a0e50*/  STL.64 [R1+0x990], R8 ;  /* 0x0009900801007387 */ /* 0x000fe20000100a00 */
[----:B------:R4:W-:Y:S01]  /*a0e60*/  STL.64 [R1+0x998], R10 ;  /* 0x0009980a01007387 */ /* 0x0009e20000100a00 */
[C---:B--2---:R-:W-:Y:S08]  /*a0e70*/  HMMA.1688.F32.TF32 R16, R240.reuse, R50, R160 ;  /* 0x00000032f010723c */ /* 0x044ff000000810a0 */
[C---:B---3--:R-:W-:Y:S08]  /*a0e80*/  HMMA.1688.F32.TF32 R12, R240.reuse, R54, R156 ;  /* 0x00000036f00c723c */ /* 0x048ff0000008109c */
[C---:B----4-:R-:W-:Y:S07]  /*a0e90*/  HMMA.1688.F32.TF32 R8, R240.reuse, R58, R124 ;  /* 0x0000003af008723c */ /* 0x050fee000008107c */
        /* <DEDUP_REMOVED lines=17> */
[C---:B----4-:R-:W-:Y:S08]  /*a0fb0*/  HMMA.1688.F32.TF32 R8, R240.reuse, R82, R4 ;  /* 0x00000052f008723c */ /* 0x050ff00000081004 */
[C---:B------:R-:W-:Y:S01]  /*a0fc0*/  HMMA.1688.F32.TF32 R4, R240.reuse, R86, R140 ;  /* 0x00000056f004723c */ /* 0x040fe2000008108c */
[----:B------:R-:W-:Y:S01]  /*a0fd0*/  STL.64 [R1+0x1020], R16 ;  /* 0x0010201001007387 */ /* 0x000fe20000100a00 */
[----:B------:R-:W-:Y:S05]  /*a0fe0*/  STL.64 [R1+0x1028], R18 ;  /* 0x0010281201007387 */ /* 0x000fea0000100a00 */
[----:B------:R-:W-:Y:S02]  /*a0ff0*/  STL.64 [R1+0x1010], R12 ;  /* 0x0010100c01007387 */ /* 0x000fe40000100a00 */
[----:B------:R2:W-:Y:S06]  /*a1000*/  STL.64 [R1+0x1018], R14 ;  /* 0x0010180e01007387 */ /* 0x0005ec0000100a00 */
[----:B------:R-:W-:Y:S01]  /*a1010*/  STL.64 [R1+0x1000], R8 ;  /* 0x0010000801007387 */ /* 0x000fe20000100a00 */
[----:B------:R3:W-:Y:S07]  /*a1020*/  STL.64 [R1+0x1008], R10 ;  /* 0x0010080a01007387 */ /* 0x0007ee0000100a00 */
[----:B------:R-:W-:Y:S02]  /*a1030*/  STL.64 [R1+0xff0], R4 ;  /* 0x000ff00401007387 */ /* 0x000fe40000100a00 */
[----:B------:R4:W-:Y:S01]  /*a1040*/  STL.64 [R1+0xff8], R6 ;  /* 0x000ff80601007387 */ /* 0x0009e20000100a00 */
[C---:B--2---:R-:W-:Y:S08]  /*a1050*/  HMMA.1688.F32.TF32 R12, R240.reuse, R90, R144 ;  /* 0x0000005af00c723c */ /* 0x044ff00000081090 */
[----:B---3--:R-:W-:Y:S08]  /*a1060*/  HMMA.1688.F32.TF32 R8, R240, R94, R148 ;  /* 0x0000005ef008723c */ /* 0x008ff00000081094 */
        /* <DEDUP_REMOVED lines=38> */
[----:B------:R-:W-:Y:S07]  /*a12d0*/  STL.64 [R1+0xf38], R14 ;  /* 0x000f380e01007387 */ /* 0x000fee0000100a00 */
[----:B------:R-:W-:Y:S02]  /*a12e0*/  STL.64 [R1+0xf20], R8 ;  /* 0x000f200801007387 */ /* 0x000fe40000100a00 */
[----:B------:R-:W-:Y:S06]  /*a12f0*/  STL.64 [R1+0xf28], R10 ;  /* 0x000f280a01007387 */ /* 0x000fec0000100a00 */
[----:B------:R-:W-:Y:S01]  /*a1300*/  STL.64 [R1+0xf10], R4 ;  /* 0x000f100401007387 */ /* 0x000fe20000100a00 */
[----:B------:R2:W-:Y:S02]  /*a1310*/  STL.64 [R1+0xf18], R6 ;  /* 0x000f180601007387 */ /* 0x0005e40000100a00 */
[C---:B--2---:R-:W-:Y:S08]  /*a1320*/  HMMA.1688.F32.TF32 R4, R232.reuse, R86, R204 ;  /* 0x00000056e804723c */ /* 0x044ff000000810cc */
[C---:B------:R-:W-:Y:S11]  /*a1330*/  HMMA.1688.F32.TF32 R8, R232.reuse, R90, R208 ;  /* 0x0000005ae808723c */ /* 0x040ff600000810d0 */
[----:B------:R-:W-:Y:S04]  /*a1340*/  @!UPT UIADD3 URZ, URZ, URZ, URZ ;  /* 0x0000003f3f3ff290 */ /* 0x000fe8000fffe03f */
[----:B------:R-:W-:Y:S01]  /*a1350*/  STL.64 [R1+0xf00], R4 ;  /* 0x000f000401007387 */ /* 0x000fe20000100a00 */
[----:B------:R2:W-:Y:S02]  /*a1360*/  STL.64 [R1+0xf08], R6 ;  /* 0x000f080601007387 */ /* 0x0005e40000100a00 */
[----:B--2---:R-:W-:Y:S05]  /*a1370*/  HMMA.1688.F32.TF32 R4, R232, R94, R212 ;  /* 0x0000005ee804723c */ /* 0x004fea00000810d4 */
[----:B------:R-:W-:Y:S01]  /*a1380*/  STL.64 [R1+0xee0], R8 ;  /* 0x000ee00801007387 */ /* 0x000fe20000100a00 */
[----:B------:R-:W-:Y:S11]  /*a1390*/  STL.64 [R1+0xee8], R10 ;  /* 0x000ee80a01007387 */ /* 0x000ff60000100a00 */
[----:B------:R-:W-:Y:S06]  /*a13a0*/  @!UPT UIADD3 URZ, URZ, URZ, URZ ;  /* 0x0000003f3f3ff290 */ /* 0x000fec000fffe03f */
[----:B------:R-:W-:Y:S01]  /*a13b0*/  STL.64 [R1+0xc20], R4 ;  /* 0x000c200401007387 */ /* 0x000fe20000100a00 */
[----:B------:R-:W-:Y:S02]  /*a13c0*/  STL.64 [R1+0xc28], R6 ;  /* 0x000c280601007387 */ /* 0x000fe40000100a00 */
[----:B------:R-:W2:Y:S02]  /*a13d0*/  LDL.LU R0, [R1+0x44a0] ;  /* 0x0044a00001007983 */ /* 0x000ea40000300800 */
[----:B------:R-:W3:Y:S01]  /*a13e0*/  LDL.LU R248, [R1+0x15e0] ;  /* 0x0015e00001f87983 */ /* 0x000ee20000300800 */
[----:B------:R-:W3:Y:S01]  /*a13f0*/  LDL.LU R249, [R1+0x15e4] ;  /* 0x0015e40001f97983 */ /* 0x000ee20000300800 */
[----:B------:R-:W3:Y:S02]  /*a1400*/  LDL.LU R250, [R1+0x15e8] ;  /* 0x0015e80001fa7983 */ /* 0x000ee40000300800 */
[----:B------:R-:W4:Y:S02]  /*a1410*/  LDL.LU R2, [R1+0x449c] ;  /* 0x00449c0001027983 */ /* 0x000f240000300800 */
[----:B------:R-:W1:Y:S01]  /*a1420*/  LDL.LU R244, [R1+0x15f0] ;  /* 0x0015f00001f47983 */ /* 0x000e620000300800 */
[----:B------:R-:W1:Y:S01]  /*a1430*/  LDL.LU R245, [R1+0x15f4] ;  /* 0x0015f40001f57983 */ /* 0x000e620000300800 */
[----:B------:R-:W1:Y:S02]  /*a1440*/  LDL.LU R246, [R1+0x15f8] ;  /* 0x0015f80001f67983 */ /* 0x000e640000300800 */
[----:B------:R-:W1:Y:S02]  /*a1450*/  LDL.LU R247, [R1+0x15fc] ;  /* 0x0015fc0001f77983 */ /* 0x000e640000300800 */
[----:B------:R-:W2:Y:S01]  /*a1460*/  LDL.LU R108, [R1+0x1600] ;  /* 0x00160000016c7983 */ /* 0x000ea20000300800 */
[----:B------:R-:W2:Y:S01]  /*a1470*/  LDL.LU R109, [R1+0x1604] ;  /* 0x00160400016d7983 */ /* 0x000ea20000300800 */
[----:B----4-:R-:W-:-:S03]  /*a1480*/  IMAD.MOV.U32 R110, RZ, RZ, R2 ;  /* 0x000000ffff6e7224 */ /* 0x010fc600078e0002 */
[----:B------:R-:W4:Y:S01]  /*a1490*/  LDL.LU R2, [R1+0x4498] ;  /* 0x0044980001027983 */ /* 0x000f220000300800 */
[----:B------:R-:W2:Y:S02]  /*a14a0*/  LDL.LU R111, [R1+0x160c] ;  /* 0x00160c00016f7983 */ /* 0x000ea40000300800 */
[----:B------:R-:W2:Y:S02]  /*a14b0*/  LDL.LU R236, [R1+0x1610] ;  /* 0x0016100001ec7983 */ /* 0x000ea40000300800 */
[----:B------:R-:W2:Y:S01]  /*a14c0*/  LDL.LU R237, [R1+0x1614] ;  /* 0x0016140001ed7983 */ /* 0x000ea20000300800 */
[----:B------:R-:W2:Y:S01]  /*a14d0*/  LDL.LU R238, [R1+0x1618] ;  /* 0x0016180001ee7983 */ /* 0x000ea20000300800 */
[----:B------:R-:W2:Y:S01]  /*a14e0*/  LDL.LU R239, [R1+0x161c] ;  /* 0x00161c0001ef7983 */ /* 0x000ea20000300800 */
[C---:B-1----:R-:W-:Y:S01]  /*a14f0*/  HMMA.1688.F32.TF32 R112, R100.reuse, R42, R244 ;  /* 0x0000002a6470723c */ /* 0x042fe200000810f4 */
[----:B------:R-:W-:Y:S01]  /*a1500*/  LDS R42, [R252+0xd1080] ;  /* 0x0d108000fc2a7984 */ /* 0x000fe20000000800 */
[----:B------:R-:W-:Y:S04]  /*a1510*/  LDS R43, [R3+0xd1080] ;  /* 0x0d108000032b7984 */ /* 0x000fe80000000800 */
[----:B----4-:R-:W1:Y:S04]  /*a1520*/  LDSM.16.M88.4 R172, [R2+0x100] ;  /* 0x0001000002ac783b */ /* 0x010e680000000200 */
[----:B------:R-:W4:Y:S04]  /*a1530*/  LDSM.16.M88.4 R176, [R2+0x4100] ;  /* 0x0041000002b0783b */ /* 0x000f280000000200 */
        /* <DEDUP_REMOVED lines=13> */
[----:B------:R-:W4:Y:S01]  /*a1610*/  LDSM.16.M88.4 R24, [R2+0x3c100] ;  /* 0x03c100000218783b */ /* 0x000f220000000200 */
[C---:B--2---:R-:W-:Y:S08]  /*a1620*/  HMMA.1688.F32.TF32 R120, R100.reuse, R34, R236 ;  /* 0x000000226478723c */ /* 0x044ff000000810ec */
[C---:B------:R-:W-:Y:S08]  /*a1630*/  HMMA.1688.F32.TF32 R116, R100.reuse, R38, R108 ;  /* 0x000000266474723c */ /* 0x040ff0000008106c */
[C---:B---3--:R-:W-:Y:S01]  /*a1640*/  HMMA.1688.F32.TF32 R108, R100.reuse, R46, R248 ;  /* 0x0000002e646c723c */ /* 0x048fe200000810f8 */
[----:B------:R-:W-:Y:S04]  /*a1650*/  LDS R34, [R252+0xd1100] ;  /* 0x0d110000fc227984 */ /* 0x000fe80000000800 */
[----:B------:R-:W-:Y:S04]  /*a1660*/  LDS R35, [R3+0xd1100] ;  /* 0x0d11000003237984 */ /* 0x000fe80000000800 */
[----:B-1----:R-:W-:Y:S01]  /*a1670*/  STL [R1+0x4444], R174 ;  /* 0x004444ae01007387 */ /* 0x002fe20000100800 */
[----:B------:R-:W-:Y:S02]  /*a1680*/  STL [R1+0x4440], R175 ;  /* 0x004440af01007387 */ /* 0x000fe40000100800 */
[----:B----4-:R-:W-:Y:S02]  /*a1690*/  STL [R1+0x444c], R178 ;  /* 0x00444cb201007387 */ /* 0x010fe40000100800 */
[----:B------:R-:W-:Y:S01]  /*a16a0*/  STL [R1+0x4448], R179 ;  /* 0x004448b301007387 */ /* 0x000fe20000100800 */
[----:B------:R-:W-:Y:S01]  /*a16b0*/  STL [R1+0x4454], R210 ;  /* 0x004454d201007387 */ /* 0x000fe20000100800 */
[----:B------:R-:W-:Y:S02]  /*a16c0*/  STL [R1+0x4450], R211 ;  /* 0x004450d301007387 */ /* 0x000fe40000100800 */
[----:B------:R-:W-:Y:S02]  /*a16d0*/  STL [R1+0x445c], R206 ;  /* 0x00445cce01007387 */ /* 0x000fe40000100800 */
        /* <DEDUP_REMOVED lines=26> */
[----:B------:R-:W-:Y:S02]  /*a1880*/  STL.64 [R1+0xc00], R120 ;  /* 0x000c007801007387 */ /* 0x000fe40000100a00 */
[----:B------:R-:W-:Y:S02]  /*a1890*/  STL.64 [R1+0xc08], R122 ;  /* 0x000c087a01007387 */ /* 0x000fe40000100a00 */
[----:B------:R1:W-:Y:S01]  /*a18a0*/  STL.64 [R1+0xbe0], R116 ;  /* 0x000be07401007387 */ /* 0x0003e20000100a00 */
[----:B------:R2:W-:Y:S04]  /*a18b0*/  STL.64 [R1+0xbe8], R118 ;  /* 0x000be87601007387 */ /* 0x0005e80000100a00 */
[----:B-1----:R-:W3:Y:S01]  /*a18c0*/  LDL.LU R116, [R1+0x1530] ;  /* 0x0015300001747983 */ /* 0x002ee20000300800 */
[----:B------:R1:W-:Y:S02]  /*a18d0*/  STL.64 [R1+0xbd0], R112 ;  /* 0x000bd07001007387 */ /* 0x0003e40000100a00 */
[----:B------:R4:W-:Y:S02]  /*a18e0*/  STL.64 [R1+0xbd8], R114 ;  /* 0x000bd87201007387 */ /* 0x0009e40000100a00 */
[----:B------:R1:W-:Y:S01]  /*a18f0*/  STL.64 [R1+0xbc0], R108 ;  /* 0x000bc06c01007387 */ /* 0x0003e20000100a00 */
[----:B------:R1:W-:Y:S01]  /*a1900*/  STL.64 [R1+0xbc8], R110 ;  /* 0x000bc86e01007387 */ /* 0x0003e20000100a00 */
[----:B------:R-:W3:Y:S02]  /*a1910*/  LDL.LU R117, [R1+0x1534] ;  /* 0x0015340001757983 */ /* 0x000ee40000300800 */
[----:B--2---:R-:W3:Y:S02]  /*a1920*/  LDL.LU R118, [R1+0x1538] ;  /* 0x0015380001767983 */ /* 0x004ee40000300800 */
[----:B------:R-:W3:Y:S01]  /*a1930*/  LDL.LU R119, [R1+0x153c] ;  /* 0x00153c0001777983 */ /* 0x000ee20000300800 */
[----:B------:R-:W2:Y:S01]  /*a1940*/  LDL.LU R120, [R1+0x1540] ;  /* 0x0015400001787983 */ /* 0x000ea20000300800 */
[----:B------:R-:W2:Y:S02]  /*a1950*/  LDL.LU R121, [R1+0x1544] ;  /* 0x0015440001797983 */ /* 0x000ea40000300800 */
[----:B------:R-:W2:Y:S02]  /*a1960*/  LDL.LU R122, [R1+0x1548] ;  /* 0x00154800017a7983 */ /* 0x000ea40000300800 */
[----:B------:R-:W2:Y:S01]  /*a1970*/  LDL.LU R123, [R1+0x154c] ;  /* 0x00154c00017b7983 */ /* 0x000ea20000300800 */
        /* <DEDUP_REMOVED lines=20> */
[----:B------:R-:W3:Y:S01]  /*a1ac0*/  LDL.LU R216, [R1+0x15b0] ;  /* 0x0015b00001d87983 */ /* 0x000ee20000300800 */
[----:B------:R-:W3:Y:S02]  /*a1ad0*/  LDL.LU R217, [R1+0x15b4] ;  /* 0x0015b40001d97983 */ /* 0x000ee40000300800 */
[----:B------:R-:W3:Y:S02]  /*a1ae0*/  LDL.LU R218, [R1+0x15b8] ;  /* 0x0015b80001da7983 */ /* 0x000ee40000300800 */
[----:B------:R-:W3:Y:S01]  /*a1af0*/  LDL.LU R219, [R1+0x15bc] ;  /* 0x0015bc0001db7983 */ /* 0x000ee20000300800 */
        /* <DEDUP_REMOVED lines=12> */
[----:B-1----:R-:W3:Y:S01]  /*a1bc0*/  LDL.LU R112, [R1+0x2d0] ;  /* 0x0002d00001707983 */ /* 0x002ee20000300800 */
[----:B------:R-:W3:Y:S02]  /*a1bd0*/  LDL.LU R113, [R1+0x2d4] ;  /* 0x0002d40001717983 */ /* 0x000ee40000300800 */
[----:B----4-:R-:W4:Y:S02]  /*a1be0*/  LDL.LU R114, [R1+0x2d8] ;  /* 0x0002d80001727983 */ /* 0x010f240000300800 */
[----:B------:R-:W4:Y:S01]  /*a1bf0*/  LDL.LU R115, [R1+0x2dc] ;  /* 0x0002dc0001737983 */ /* 0x000f220000300800 */
        /* <DEDUP_REMOVED lines=12> */
[----:B------:R2:W-:Y:S02]  /*a1cc0*/  STL.64 [R1+0x4480], R44 ;  /* 0x0044802c01007387 */ /* 0x0005e40000100a00 */
[C---:B--2---:R-:W-:Y:S02]  /*a1cd0*/  HMMA.1688.F32.TF32 R44, R100.reuse, R50, R248 ;  /* 0x00000032642c723c */ /* 0x044fe400000810f8 */
[----:B------:R-:W2:Y:S11]  /*a1ce0*/  LDL.LU R248, [R1+0x290] ;  /* 0x0002900001f87983 */ /* 0x000eb60000300800 */
[----:B------:R-:W-:Y:S10]  /*a1cf0*/  @!UPT UIADD3 URZ, URZ, URZ, URZ ;  /* 0x0000003f3f3ff290 */ /* 0x000ff4000fffe03f */
[----:B------:R-:W-:Y:S01]  /*a1d00*/  STL.64 [R1+0xbb0], R44 ;  /* 0x000bb02c01007387 */ /* 0x000fe20000100a00 */
[----:B------:R3:W-:Y:S02]  /*a1d10*/  STL.64 [R1+0xbb8], R46 ;  /* 0x000bb82e01007387 */ /* 0x0007e40000100a00 */
[----:B------:R-:W2:Y:S02]  /*a1d20*/  LDL.LU R249, [R1+0x294] ;  /* 0x0002940001f97983 */ /* 0x000ea40000300800 */
[----:B------:R-:W2:Y:S01]  /*a1d30*/  LDL.LU R250, [R1+0x298] ;  /* 0x0002980001fa7983 */ /* 0x000ea20000300800 */
[----:B------:R-:W2:Y:S01]  /*a1d40*/  LDL.LU R251, [R1+0x29c] ;  /* 0x00029c0001fb7983 */ /* 0x000ea20000300800 */
[----:B------:R1:W-:Y:S01]  /*a1d50*/  STL.64 [R1+0x4488], R48 ;  /* 0x0044883001007387 */ /* 0x0003e20000100a00 */
[C---:B---3--:R-:W-:Y:S08]  /*a1d60*/  HMMA.1688.F32.TF32 R44, R100.reuse, R58, R216 ;  /* 0x0000003a642c723c */ /* 0x048ff000000810d8 */
[C---:B-1----:R-:W-:Y:S01]  /*a1d70*/  HMMA.1688.F32.TF32 R48, R100.reuse, R54, R220 ;  /* 0x000000366430723c */ /* 0x042fe200000810dc */
[----:B------:R1:W-:Y:S07]  /*a1d80*/  STL.64 [R1+0x4490], R52 ;  /* 0x0044903401007387 */ /* 0x0003ee0000100a00 */
[C---:B-1----:R-:W-:Y:S11]  /*a1d90*/  HMMA.1688.F32.TF32 R52, R100.reuse, R62, R136 ;  /* 0x0000003e6434723c */ /* 0x042ff60000081088 */
[----:B------:R-:W-:Y:S04]  /*a1da0*/  @!UPT UIADD3 URZ, URZ, URZ, URZ ;  /* 0x0000003f3f3ff290 */ /* 0x000fe8000fffe03f */
[----:B------:R-:W-:Y:S01]  /*a1db0*/  STL.64 [R1+0xba0], R48 ;  /* 0x000ba03001007387 */ /* 0x000fe20000100a00 */
[----:B------:R1:W-:Y:S02]  /*a1dc0*/  STL.64 [R1+0xba8], R50 ;  /* 0x000ba83201007387 */ /* 0x0003e40000100a00 */
[----:B------:R-:W-:Y:S02]  /*a1dd0*/  STL.64 [R1+0xb90], R44 ;  /* 0x000b902c01007387 */ /* 0x000fe40000100a00 */
[----:B------:R3:W-:Y:S01]  /*a1de0*/  STL.64 [R1+0xb98], R46 ;  /* 0x000b982e01007387 */ /* 0x0007e20000100a00 */
[C---:B-1----:R-:W-:Y:S08]  /*a1df0*/  HMMA.1688.F32.TF32 R48, R100.reuse, R66, R132 ;  /* 0x000000426430723c */ /* 0x042ff00000081084 */
[C---:B---3--:R-:W-:Y:S01]  /*a1e00*/  HMMA.1688.F32.TF32 R44, R100.reuse, R70, R128 ;  /* 0x00000046642c723c */ /* 0x048fe20000081080 */
[----:B------:R-:W-:Y:S01]  /*a1e10*/  STL.64 [R1+0xb80], R52 ;  /* 0x000b803401007387 */ /* 0x000fe20000100a00 */
[----:B------:R1:W-:Y:S06]  /*a1e20*/  STL.64 [R1+0xb88], R54 ;  /* 0x000b883601007387 */ /* 0x0003ec0000100a00 */
[C---:B-1----:R-:W-:Y:S07]  /*a1e30*/  HMMA.1688.F32.TF32 R52, R100.reuse, R74, R124 ;  /* 0x0000004a6434723c */ /* 0x042fee000008107c */
[----:B------:R-:W-:Y:S01]  /*a1e40*/  STL.64 [R1+0xb70], R48 ;  /* 0x000b703001007387 */ /* 0x000fe20000100a00 */
[----:B------:R1:W-:Y:S07]  /*a1e50*/  STL.64 [R1+0xb78], R50 ;  /* 0x000b783201007387 */ /* 0x0003ee0000100a00 */
        /* <DEDUP_REMOVED lines=12> */
[----:B----4-:R-:W-:Y:S01]  /*a1f20*/  HMMA.1688.F32.TF32 R44, R100, R94, R112 ;  /* 0x0000005e642c723c */ /* 0x010fe20000081070 */
[----:B------:R-:W-:Y:S01]  /*a1f30*/  STL.64 [R1+0xb00], R52 ;  /* 0x000b003401007387 */ /* 0x000fe20000100a00 */
[----:B------:R-:W-:Y:S11]  /*a1f40*/  STL.64 [R1+0xb08], R54 ;  /* 0x000b083601007387 */ /* 0x000ff60000100a00 */
[----:B------:R-:W-:Y:S02]  /*a1f50*/  @!UPT UIADD3 URZ, URZ, URZ, URZ ;  /* 0x0000003f3f3ff290 */ /* 0x000fe4000fffe03f */
[----:B------:R-:W-:Y:S01]  /*a1f60*/  STL.64 [R1+0xaf0], R48 ;  /* 0x000af03001007387 */ /* 0x000fe20000100a00 */
[----:B------:R1:W-:Y:S08]  /*a1f70*/  STL.64 [R1+0xaf8], R50 ;  /* 0x000af83201007387 */ /* 0x0003f00000100a00 */
[----:B------:R-:W-:Y:S01]  /*a1f80*/  MOV R202, R45 ;  /* 0x0000002d00ca7202 */ /* 0x000fe20000000f00 */
[----:B------:R-:W-:Y:S01]  /*a1f90*/  IMAD.MOV.U32 R203, RZ, RZ, R46 ;  /* 0x000000ffffcb7224 */ /* 0x000fe200078e002e */
[----:B------:R3:W-:Y:S01]  /*a1fa0*/  STL [R1+0xad0], R44 ;  /* 0x000ad02c01007387 */ /* 0x0007e20000100800 */
[----:B------:R-:W-:Y:S01]  /*a1fb0*/  IMAD.MOV.U32 R206, RZ, RZ, R47 ;  /* 0x000000ffffce7224 */ /* 0x000fe200078e002f */
[C---:B-1----:R-:W-:Y:S08]  /*a1fc0*/  HMMA.1688.F32.TF32 R48, R104.reuse, R172, R236 ;  /* 0x000000ac6830723c */ /* 0x042ff000000810ec */
[----:B---3--:R-:W-:Y:S01]  /*a1fd0*/  HMMA.1688.F32.TF32 R44, R104, R176, R108 ;  /* 0x000000b0682c723c */ /* 0x008fe2000008106c */
[----:B------:R1:W-:Y:S01]  /*a1fe0*/  STL [R1+0x4470], R206 ;  /* 0x004470ce01007387 */ /* 0x0003e20000100800 */
[----:B------:R3:W-:Y:S02]  /*a1ff0*/  STL [R1+0x446c], R203 ;  /* 0x00446ccb01007387 */ /* 0x0007e40000100800 */
[----:B------:R4:W-:Y:S11]  /*a2000*/  STL [R1+0x4468], R202 ;  /* 0x004468ca01007387 */ /* 0x0009f60000100800 */
[----:B------:R-:W-:Y:S01]  /*a2010*/  STL.64 [R1+0xac0], R48 ;  /* 0x000ac03001007387 */ /* 0x000fe20000100a00 */
[----:B------:R-:W-:Y:S08]  /*a2020*/  STL.64 [R1+0xac8], R50 ;  /* 0x000ac83201007387 */ /* 0x000ff00000100a00 */
[----:B-1----:R-:W-:-:S02]  /*a2030*/  IMAD.MOV.U32 R206, RZ, RZ, R45 ;  /* 0x000000ffffce7224 */ /* 0x002fc400078e002d */
[----:B---3--:R-:W-:Y:S01]  /*a2040*/  IMAD.MOV.U32 R203, RZ, RZ, R46 ;  /* 0x000000ffffcb7224 */ /* 0x008fe200078e002e */
[----:B------:R1:W-:Y:S01]  /*a2050*/  STL [R1+0xab0], R44 ;  /* 0x000ab02c01007387 */ /* 0x0003e20000100800 */
[----:B----4-:R-:W-:Y:S02]  /*a2060*/  MOV R202, R47 ;  /* 0x0000002f00ca7202 */ /* 0x010fe40000000f00 */
[C---:B-1----:R-:W-:Y:S01]  /*a2070*/  HMMA.1688.F32.TF32 R44, R104.reuse, R208, R244 ;  /* 0x000000d0682c723c */ /* 0x042fe200000810f4 */
[----:B------:R-:W-:Y:S01]  /*a2080*/  STL [R1+0x4474], R206 ;  /* 0x004474ce01007387 */ /* 0x000fe20000100800 */
[----:B------:R-:W3:Y:S11]  /*a2090*/  LDL.LU R236, [R1+0x280] ;  /* 0x0002800001ec7983 */ /* 0x000ef60000300800 */
[----:B------:R-:W-:Y:S10]  /*a20a0*/  @!UPT UIADD3 URZ, URZ, URZ, URZ ;  /* 0x0000003f3f3ff290 */ /* 0x000ff4000fffe03f */
[----:B------:R-:W-:Y:S01]  /*a20b0*/  STL.64 [R1+0xaa0], R44 ;  /* 0x000aa02c01007387 */ /* 0x000fe20000100a00 */
[----:B------:R2:W-:Y:S02]  /*a20c0*/  STL.64 [R1+0xaa8], R46 ;  /* 0x000aa82e01007387 */ /* 0x0005e40000100a00 */
[----:B------:R-:W3:Y:S02]  /*a20d0*/  LDL.LU R237, [R1+0x284] ;  /* 0x0002840001ed7983 */ /* 0x000ee40000300800 */
[----:B------:R-:W3:Y:S01]  /*a20e0*/  LDL.LU R238, [R1+0x288] ;  /* 0x0002880001ee7983 */ /* 0x000ee20000300800 */
[----:B------:R-:W3:Y:S01]  /*a20f0*/  LDL.LU R239, [R1+0x28c] ;  /* 0x00028c0001ef7983 */ /* 0x000ee20000300800 */
[----:B------:R-:W4:Y:S02]  /*a2100*/  LDL.LU R108, [R1+0x230] ;  /* 0x00023000016c7983 */ /* 0x000f240000300800 */
[----:B------:R-:W4:Y:S02]  /*a2110*/  LDL.LU R109, [R1+0x234] ;  /* 0x00023400016d7983 */ /* 0x000f240000300800 */
[----:B------:R-:W4:Y:S01]  /*a2120*/  LDL.LU R110, [R1+0x238] ;  /* 0x00023800016e7983 */ /* 0x000f220000300800 */
[----:B------:R-:W4:Y:S01]  /*a2130*/  LDL.LU R111, [R1+0x23c] ;  /* 0x00023c00016f7983 */ /* 0x000f220000300800 */
        /* <DEDUP_REMOVED lines=16> */
[----:B--2---:R-:W-:Y:S03]  /*a2240*/  HMMA.1688.F32.TF32 R44, R104, R204, R248 ;  /* 0x000000cc682c723c */ /* 0x004fe600000810f8 */
        /* <DEDUP_REMOVED lines=10> */
[----:B------:R-:W2:Y:S01]  /*a22f0*/  LDL.LU R119, [R1+0x1fc] ;  /* 0x0001fc0001777983 */ /* 0x000ea20000300800 */
[----:B------:R-:W-:Y:S01]  /*a2300*/  MOV R247, R0 ;  /* 0x0000000000f77202 */ /* 0x000fe20000000f00 */
[----:B------:R-:W2:Y:S01]  /*a2310*/  LDL.LU R120, [R1+0x200] ;  /* 0x0002000001787983 */ /* 0x000ea20000300800 */
[----:B------:R-:W2:Y:S02]  /*a2320*/  LDL.LU R121, [R1+0x204] ;  /* 0x0002040001797983 */ /* 0x000ea40000300800 */
[----:B------:R-:W2:Y:S02]  /*a2330*/  LDL.LU R122, [R1+0x208] ;  /* 0x00020800017a7983 */ /* 0x000ea40000300800 */
[----:B------:R-:W2:Y:S01]  /*a2340*/  LDL.LU R123, [R1+0x20c] ;  /* 0x00020c00017b7983 */ /* 0x000ea20000300800 */
[----:B------:R-:W2:Y:S01]  /*a2350*/  LDL.LU R112, [R1+0x1e0] ;  /* 0x0001e00001707983 */ /* 0x000ea20000300800 */
[----:B------:R-:W2:Y:S02]  /*a2360*/  LDL.LU R113, [R1+0x1e4] ;  /* 0x0001e40001717983 */ /* 0x000ea40000300800 */
[----:B------:R-:W2:Y:S02]  /*a2370*/  LDL.LU R114, [R1+0x1e8] ;  /* 0x0001e80001727983 */ /* 0x000ea40000300800 */
[----:B------:R-:W2:Y:S02]  /*a2380*/  LDL.LU R115, [R1+0x1ec] ;  /* 0x0001ec0001737983 */ /* 0x000ea40000300800 */
[----:B------:R-:W-:-:S02]  /*a2390*/  IMAD.MOV.U32 R207, RZ, RZ, R44 ;  /* 0x000000ffffcf7224 */ /* 0x000fc400078e002c */
[----:B------:R-:W-:Y:S02]  /*a23a0*/  IMAD.MOV.U32 R210, RZ, RZ, R45 ;  /* 0x000000ffffd27224 */ /* 0x000fe400078e002d */
[----:B------:R-:W-:Y:S02]  /*a23b0*/  IMAD.MOV.U32 R211, RZ, RZ, R46 ;  /* 0x000000ffffd37224 */ /* 0x000fe400078e002e */
[----:B------:R-:W-:Y:S02]  /*a23c0*/  IMAD.MOV.U32 R178, RZ, RZ, R47 ;  /* 0x000000ffffb27224 */ /* 0x000fe400078e002f */
[C---:B---3--:R-:W-:Y:S01]  /*a23d0*/  HMMA.1688.F32.TF32 R44, R104.reuse, R200, R236 ;  /* 0x000000c8682c723c */ /* 0x048fe200000810ec */
[----:B------:R-:W3:Y:S01]  /*a23e0*/  LDL.LU R236, [R1+0x1d0] ;  /* 0x0001d00001ec7983 */ /* 0x000ee20000300800 */
[----:B------:R-:W3:Y:S02]  /*a23f0*/  LDL.LU R237, [R1+0x1d4] ;  /* 0x0001d40001ed7983 */ /* 0x000ee40000300800 */
[----:B------:R-:W3:Y:S02]  /*a2400*/  LDL.LU R238, [R1+0x1d8] ;  /* 0x0001d80001ee7983 */ /* 0x000ee40000300800 */
[----:B------:R-:W3:Y:S02]  /*a2410*/  LDL.LU R239, [R1+0x1dc] ;  /* 0x0001dc0001ef7983 */ /* 0x000ee40000300800 */
[C---:B----4-:R-:W-:Y:S11]  /*a2420*/  HMMA.1688.F32.TF32 R48, R104.reuse, R196, R128 ;  /* 0x000000c46830723c */ /* 0x050ff60000081080 */
[----:B------:R-:W-:Y:S05]  /*a2430*/  @!UPT UIADD3 URZ, URZ, URZ, URZ ;  /* 0x0000003f3f3ff290 */ /* 0x000fea000fffe03f */
[----:B------:R-:W-:Y:S02]  /*a2440*/  IMAD.MOV.U32 R179, RZ, RZ, R44 ;  /* 0x000000ffffb37224 */ /* 0x000fe400078e002c */
[----:B------:R-:W-:Y:S02]  /*a2450*/  IMAD.MOV.U32 R174, RZ, RZ, R45 ;  /* 0x000000ffffae7224 */ /* 0x000fe400078e002d */
[----:B------:R-:W-:Y:S02]  /*a2460*/  IMAD.MOV.U32 R175, RZ, RZ, R46 ;  /* 0x000000ffffaf7224 */ /* 0x000fe400078e002e */
[----:B------:R-:W-:Y:S02]  /*a2470*/  IMAD.MOV.U32 R0, RZ, RZ, R47 ;  /* 0x000000ffff007224 */ /* 0x000fe400078e002f */
[C---:B------:R-:W-:Y:S08]  /*a2480*/  HMMA.1688.F32.TF32 R44, R104.reuse, R192, R124 ;  /* 0x000000c0682c723c */ /* 0x040ff0000008107c */
[C---:B------:R-:W-:Y:S01]  /*a2490*/  HMMA.1688.F32.TF32 R52, R104.reuse, R188, R156 ;  /* 0x000000bc6834723c */ /* 0x040fe2000008109c */
[----:B------:R-:W-:Y:S01]  /*a24a0*/  STL.64 [R1+0xa70], R48 ;  /* 0x000a703001007387 */ /* 0x000fe20000100a00 */
[----:B------:R1:W-:Y:S06]  /*a24b0*/  STL.64 [R1+0xa78], R50 ;  /* 0x000a783201007387 */ /* 0x0003ec0000100a00 */
[C---:B-1----:R-:W-:Y:S07]  /*a24c0*/  HMMA.1688.F32.TF32 R48, R104.reuse, R184, R160 ;  /* 0x000000b86830723c */ /* 0x042fee00000810a0 */
[----:B------:R-:W-:Y:S01]  /*a24d0*/  STL.64 [R1+0xa60], R44 ;  /* 0x000a602c01007387 */ /* 0x000fe20000100a00 */
[----:B------:R1:W-:Y:S02]  /*a24e0*/  STL.64 [R1+0xa68], R46 ;  /* 0x000a682e01007387 */ /* 0x0003e40000100a00 */
[C---:B-1----:R-:W-:Y:S05]  /*a24f0*/  HMMA.1688.F32.TF32 R44, R104.reuse, R28, R108 ;  /* 0x0000001c682c723c */ /* 0x042fea000008106c */
[----:B------:R-:W-:Y:S01]  /*a2500*/  STL.64 [R1+0xa50], R52 ;  /* 0x000a503401007387 */ /* 0x000fe20000100a00 */
[----:B------:R-:W-:Y:S02]  /*a2510*/  STL.64 [R1+0xa58], R54 ;  /* 0x000a583601007387 */ /* 0x000fe40000100a00 */
[----:B------:R-:W4:Y:S05]  /*a2520*/  LDL.LU R108, [R1+0x1c0] ;  /* 0x0001c000016c7983 */ /* 0x000f2a0000300800 */
[----:B------:R-:W-:Y:S01]  /*a2530*/  STL.64 [R1+0xa40], R48 ;  /* 0x000a403001007387 */ /* 0x000fe20000100a00 */
[----:B------:R2:W-:Y:S09]  /*a2540*/  STL.64 [R1+0xa48], R50 ;  /* 0x000a483201007387 */ /* 0x0005f20000100a00 */
[----:B------:R-:W-:Y:S01]  /*a2550*/  STL.64 [R1+0xa30], R44 ;  /* 0x000a302c01007387 */ /* 0x000fe20000100a00 */
[----:B------:R1:W-:Y:S02]  /*a2560*/  STL.64 [R1+0xa38], R46 ;  /* 0x000a382e01007387 */ /* 0x0003e40000100a00 */
[----:B------:R-:W4:Y:S02]  /*a2570*/  LDL.LU R109, [R1+0x1c4] ;  /* 0x0001c400016d7983 */ /* 0x000f240000300800 */
[----:B------:R-:W4:Y:S01]  /*a2580*/  LDL.LU R110, [R1+0x1c8] ;  /* 0x0001c800016e7983 */ /* 0x000f220000300800 */
[----:B------:R-:W4:Y:S01]  /*a2590*/  LDL.LU R111, [R1+0x1cc] ;  /* 0x0001cc00016f7983 */ /* 0x000f220000300800 */
[C---:B--2---:R-:W-:Y:S08]  /*a25a0*/  HMMA.1688.F32.TF32 R48, R104.reuse, R4, R244 ;  /* 0x000000046830723c */ /* 0x044ff000000810f4 */
[C---:B-1----:R-:W-:Y:S11]  /*a25b0*/  HMMA.1688.F32.TF32 R44, R104.reuse, R8, R248 ;  /* 0x00000008682c723c */ /* 0x042ff600000810f8 */
[----:B------:R-:W-:Y:S04]  /*a25c0*/  @!UPT UIADD3 URZ, URZ, URZ, URZ ;  /* 0x0000003f3f3ff290 */ /* 0x000fe8000fffe03f */
[----:B------:R-:W-:Y:S01]  /*a25d0*/  STL.64 [R1+0xa20], R48 ;  /* 0x000a203001007387 */ /* 0x000fe20000100a00 */
[----:B------:R1:W-:Y:S07]  /*a25e0*/  STL.64 [R1+0xa28], R50 ;  /* 0x000a283201007387 */ /* 0x0003ee0000100a00 */
[----:B------:R2:W-:Y:S01]  /*a25f0*/  STL.64 [R1+0xa00], R44 ;  /* 0x000a002c01007387 */ /* 0x0005e20000100a00 */
[----:B------:R-:W4:Y:S02]  /*a2600*/  LDL.LU R244, [R1+0x1b0] ;  /* 0x0001b00001f47983 */ /* 0x000f240000300800 */
[----:B------:R-:W4:Y:S02]  /*a2610*/  LDL.LU R245, [R1+0x1b4] ;  /* 0x0001b40001f57983 */ /* 0x000f240000300800 */
[----:B------:R-:W4:Y:S01]  /*a2620*/  LDL.LU R246, [R1+0x1b8] ;  /* 0x0001b80001f67983 */ /* 0x000f220000300800 */
[----:B------:R-:W4:Y:S01]  /*a2630*/  LDL.LU R247, [R1+0x1bc] ;  /* 0x0001bc0001f77983 */ /* 0x000f220000300800 */
[----:B------:R-:W-:Y:S01]  /*a2640*/  MOV R26, R46 ;  /* 0x0000002e001a7202 */ /* 0x000fe20000000f00 */
[----:B------:R-:W-:Y:S01]  /*a2650*/  IMAD.MOV.U32 R27, RZ, RZ, R47 ;  /* 0x000000ffff1b7224 */ /* 0x000fe200078e002f */
[C---:B-1----:R-:W-:Y:S08]  /*a2660*/  HMMA.1688.F32.TF32 R48, R104.reuse, R12, R120 ;  /* 0x0000000c6830723c */ /* 0x042ff00000081078 */
[----:B--2---:R-:W-:Y:S01]  /*a2670*/  HMMA.1688.F32.TF32 R44, R104, R16, R116 ;  /* 0x00000010682c723c */ /* 0x004fe20000081074 */
[----:B------:R-:W3:Y:S01]  /*a2680*/  LDL.LU R248, [R1+0x1a0] ;  /* 0x0001a00001f87983 */ /* 0x000ee20000300800 */
[----:B------:R-:W3:Y:S02]  /*a2690*/  LDL.LU R249, [R1+0x1a4] ;  /* 0x0001a40001f97983 */ /* 0x000ee40000300800 */
[----:B------:R-:W3:Y:S02]  /*a26a0*/  LDL.LU R250, [R1+0x1a8] ;  /* 0x0001a80001fa7983 */ /* 0x000ee40000300800 */
[----:B------:R-:W3:Y:S01]  /*a26b0*/  LDL.LU R251, [R1+0x1ac] ;  /* 0x0001ac0001fb7983 */ /* 0x000ee20000300800 */
[----:B------:R1:W-:Y:S01]  /*a26c0*/  STL [R1+0x441c], R27 ;  /* 0x00441c1b01007387 */ /* 0x0003e20000100800 */
[----:B------:R1:W-:Y:S07]  /*a26d0*/  STL [R1+0x4418], R26 ;  /* 0x0044181a01007387 */ /* 0x0003ee0000100800 */
[----:B------:R-:W-:Y:S01]  /*a26e0*/  STL.64 [R1+0x9f0], R48 ;  /* 0x0009f03001007387 */ /* 0x000fe20000100a00 */
[----:B------:R1:W-:Y:S08]  /*a26f0*/  STL.64 [R1+0x9f8], R50 ;  /* 0x0009f83201007387 */ /* 0x0003f00000100a00 */
[----:B-1----:R-:W-:-:S02]  /*a2700*/  IMAD.MOV.U32 R27, RZ, RZ, R46 ;  /* 0x000000ffff1b7224 */ /* 0x002fc400078e002e */
[----:B------:R3:W-:Y:S02]  /*a2710*/  STL.64 [R1+0x9d0], R44 ;  /* 0x0009d02c01007387 */ /* 0x0007e40000100a00 */
[----:B------:R-:W-:Y:S01]  /*a2720*/  IMAD.MOV.U32 R26, RZ, RZ, R47 ;  /* 0x000000ffff1a7224 */ /* 0x000fe200078e002f */
[C---:B------:R-:W-:Y:S04]  /*a2730*/  HMMA.1688.F32.TF32 R48, R104.reuse, R20, R112 ;  /* 0x000000146830723c */ /* 0x040fe80000081070 */
[----:B------:R-:W-:Y:S01]  /*a2740*/  STL [R1+0x4424], R26 ;  /* 0x0044241a01007387 */ /* 0x000fe20000100800 */
[----:B------:R-:W-:Y:S11]  /*a2750*/  STL [R1+0x4420], R27 ;  /* 0x0044201b01007387 */ /* 0x000ff60000100800 */
[----:B------:R-:W-:Y:S07]  /*a2760*/  @!UPT UIADD3 URZ, URZ, URZ, URZ ;  /* 0x0000003f3f3ff290 */ /* 0x000fee000fffe03f */
[----:B------:R-:W-:Y:S01]  /*a2770*/  STL.64 [R1+0x9b0], R48 ;  /* 0x0009b03001007387 */ /* 0x000fe20000100a00 */
[----:B------:R-:W-:Y:S01]  /*a2780*/  STL.64 [R1+0x9b8], R50 ;  /* 0x0009b83201007387 */ /* 0x000fe20000100a00 */
[----:B---3--:R-:W-:Y:S11]  /*a2790*/  HMMA.1688.F32.TF32 R44, R104, R24, R236 ;  /* 0x00000018682c723c */ /* 0x008ff600000810ec */
[----:B------:R-:W-:Y:S11]  /*a27a0*/  @!UPT UIADD3 URZ, URZ, URZ, URZ ;  /* 0x0000003f3f3ff290 */ /* 0x000ff6000fffe03f */
[----:B------:R-:W-:Y:S02]  /*a27b0*/  @!UPT UIADD3 URZ, URZ, URZ, URZ ;  /* 0x0000003f3f3ff290 */ /* 0x000fe4000fffe03f */
[----:B------:R-:W-:Y:S01]  /*a27c0*/  IMAD.MOV.U32 R22, RZ, RZ, R44 ;  /* 0x000000ffff167224 */ /* 0x000fe200078e002c */
[----:B------:R-:W-:Y:S01]  /*a27d0*/  MOV R23, R45 ;  /* 0x0000002d00177202 */ /* 0x000fe20000000f00 */
[----:B------:R-:W-:Y:S02]  /*a27e0*/  IMAD.MOV.U32 R18, RZ, RZ, R46 ;  /* 0x000000ffff127224 */ /* 0x000fe400078e002e */
[----:B------:R-:W-:-:S05]  /*a27f0*/  IMAD.MOV.U32 R19, RZ, RZ, R47 ;  /* 0x000000ffff137224 */ /* 0x000fca00078e002f */
[----:B------:R-:W-:Y:S01]  /*a2800*/  STL [R1+0x4434], R19 ;  /* 0x0044341301007387 */ /* 0x000fe20000100800 */
[----:B------:R-:W-:Y:S02]  /*a2810*/  STL [R1+0x4430], R18 ;  /* 0x0044301201007387 */ /* 0x000fe40000100800 */
[----:B------:R1:W-:Y:S02]  /*a2820*/  STL [R1+0x442c], R23 ;  /* 0x00442c1701007387 */ /* 0x0003e40000100800 */
[----:B------:R3:W-:Y:S01]  /*a2830*/  STL [R1+0x4428], R22 ;  /* 0x0044281601007387 */ /* 0x0007e20000100800 */
[----:B------:R-:W2:Y:S01]  /*a2840*/  LDL R206, [R1+0xb30] ;  /* 0x000b300001ce7983 */ /* 0x000ea20000100800 */
[C---:B----4-:R-:W-:Y:S11]  /*a2850*/  HMMA.1688.F32.TF32 R44, R96.reuse, R172, R108 ;  /* 0x000000ac602c723c */ /* 0x050ff6000008106c */
[----:B------:R-:W-:Y:S11]  /*a2860*/  @!UPT UIADD3 URZ, URZ, URZ, URZ ;  /* 0x0000003f3f3ff290 */ /* 0x000ff6000fffe03f */
[----:B------:R-:W-:Y:S02]  /*a2870*/  @!UPT UIADD3 URZ, URZ, URZ, URZ ;  /* 0x0000003f3f3ff290 */ /* 0x000fe4000fffe03f */
[----:B------:R-:W-:Y:S02]  /*a2880*/  IMAD.MOV.U32 R15, RZ, RZ, R45 ;  /* 0x000000ffff0f7224 */ /* 0x000fe400078e002d */
[----:B------:R-:W-:Y:S01]  /*a2890*/  IMAD.MOV.U32 R14, RZ, RZ, R44 ;  /* 0x000000ffff0e7224 */ /* 0x000fe200078e002c */
[----:B------:R-:W-:Y:S01]  /*a28a0*/  MOV R10, R46 ;  /* 0x0000002e000a7202 */ /* 0x000fe20000000f00 */
[----:B------:R-:W-:Y:S01]  /*a28b0*/  IMAD.MOV.U32 R11, RZ, RZ, R47 ;  /* 0x000000ffff0b7224 */ /* 0x000fe200078e002f */
[----:B------:R4:W-:Y:S02]  /*a28c0*/  STL [R1+0x443c], R15 ;  /* 0x00443c0f01007387 */ /* 0x0009e40000100800 */
[----:B------:R1:W-:Y:S01]  /*a28d0*/  STL [R1+0x4438], R14 ;  /* 0x0044380e01007387 */ /* 0x0003e20000100800 */
[----:B------:R-:W-:Y:S01]  /*a28e0*/  HMMA.1688.F32.TF32 R44, R96, R176, R244 ;  /* 0x000000b0602c723c */ /* 0x000fe200000810f4 */
        /* <DEDUP_REMOVED lines=40> */
[----:B-1----:R-:W-:-:S02]  /*a2b70*/  IMAD.MOV.U32 R23, RZ, RZ, R44 ;  /* 0x000000ffff177224 */ /* 0x002fc400078e002c */
[----:B---3--:R-:W-:Y:S02]  /*a2b80*/  IMAD.MOV.U32 R22, RZ, RZ, R45 ;  /* 0x000000ffff167224 */ /* 0x008fe400078e002d */
[----:B------:R-:W-:Y:S01]  /*a2b90*/  IMAD.MOV.U32 R26, RZ, RZ, R46 ;  /* 0x000000ffff1a7224 */ /* 0x000fe200078e002e */
[----:B------:R-:W-:Y:S02]  /*a2ba0*/  MOV R27, R47 ;  /* 0x0000002f001b7202 */ /* 0x000fe40000000f00 */
[----:B------:R-:W-:Y:S07]  /*a2bb0*/  HMMA.1688.F32.TF32 R44, R96, R208, R248 ;  /* 0x000000d0602c723c */ /* 0x000fee00000810f8 */
[----:B------:R-:W-:-:S02]  /*a2bc0*/  IMAD.MOV.U32 R250, RZ, RZ, R37 ;  /* 0x000000fffffa7224 */ /* 0x000fc400078e0025 */
[----:B------:R-:W-:Y:S11]  /*a2bd0*/  IMAD.MOV.U32 R251, RZ, RZ, R36 ;  /* 0x000000fffffb7224 */ /* 0x000ff600078e0024 */
[----:B------:R-:W-:Y:S04]  /*a2be0*/  @!UPT UIADD3 URZ, URZ, URZ, URZ ;  /* 0x0000003f3f3ff290 */ /* 0x000fe8000fffe03f */
[----:B----4-:R-:W-:Y:S02]  /*a2bf0*/  IMAD.MOV.U32 R15, RZ, RZ, R44 ;  /* 0x000000ffff0f7224 */ /* 0x010fe400078e002c */
[----:B------:R-:W-:Y:S02]  /*a2c00*/  IMAD.MOV.U32 R14, RZ, RZ, R45 ;  /* 0x000000ffff0e7224 */ /* 0x000fe400078e002d */
[----:B------:R-:W-:Y:S02]  /*a2c10*/  IMAD.MOV.U32 R19, RZ, RZ, R46 ;  /* 0x000000ffff137224 */ /* 0x000fe400078e002e */
[----:B------:R-:W-:Y:S01]  /*a2c20*/  IMAD.MOV.U32 R18, RZ, RZ, R47 ;  /* 0x000000ffff127224 */ /* 0x000fe200078e002f */
[----:B------:R-:W-:Y:S01]  /*a2c30*/  MOV R248, R41 ;  /* 0x0000002900f87202 */ /* 0x000fe20000000f00 */
[----:B------:R-:W-:Y:S01]  /*a2c40*/  IMAD.MOV.U32 R249, RZ, RZ, R40 ;  /* 0x000000fffff97224 */ /* 0x000fe200078e0028 */
[----:B------:R-:W-:Y:S04]  /*a2c50*/  LDS R41, [R3+0xd0080] ;  /* 0x0d00800003297984 */ /* 0x000fe80000000800 */
[----:B------:R-:W1:Y:S01]  /*a2c60*/  LDS R40, [R252+0xd0080] ;  /* 0x0d008000fc287984 */ /* 0x000e620000000800 */
[C---:B--2---:R-:W-:Y:S11]  /*a2c70*/  HMMA.1688.F32.TF32 R36, R96.reuse, R204, R128 ;  /* 0x000000cc6024723c */ /* 0x044ff60000081080 */
        /* <DEDUP_REMOVED lines=10> */
[----:B------:R-:W-:Y:S01]  /*a2d20*/  IMAD.MOV.U32 R198, RZ, RZ, R37 ;  /* 0x000000ffffc67224 */ /* 0x000fe200078e0025 */
[----:B------:R-:W-:Y:S01]  /*a2d30*/  MOV R199, R38 ;  /* 0x0000002600c77202 */ /* 0x000fe20000000f00 */
[----:B------:R-:W-:Y:S02]  /*a2d40*/  IMAD.MOV.U32 R191, RZ, RZ, R39 ;  /* 0x000000ffffbf7224 */ /* 0x000fe400078e0027 */
[C---:B------:R-:W-:Y:S08]  /*a2d50*/  HMMA.1688.F32.TF32 R36, R96.reuse, R196, R156 ;  /* 0x000000c46024723c */ /* 0x040ff0000008109c */
[C---:B------:R-:W-:Y:S08]  /*a2d60*/  HMMA.1688.F32.TF32 R48, R96.reuse, R188, R120 ;  /* 0x000000bc6030723c */ /* 0x040ff00000081078 */
[----:B------:R-:W-:Y:S08]  /*a2d70*/  HMMA.1688.F32.TF32 R44, R96, R184, R116 ;  /* 0x000000b8602c723c */ /* 0x000ff00000081074 */
[----:B------:R-:W-:-:S02]  /*a2d80*/  IMAD.MOV.U32 R187, RZ, RZ, R36 ;  /* 0x000000ffffbb7224 */ /* 0x000fc400078e0024 */
[----:B------:R-:W-:Y:S02]  /*a2d90*/  IMAD.MOV.U32 R7, RZ, RZ, R37 ;  /* 0x000000ffff077224 */ /* 0x000fe400078e0025 */
[----:B------:R-:W-:Y:S01]  /*a2da0*/  IMAD.MOV.U32 R30, RZ, RZ, R38 ;  /* 0x000000ffff1e7224 */ /* 0x000fe200078e0026 */
[----:B------:R-:W-:Y:S02]  /*a2db0*/  MOV R31, R39 ;  /* 0x00000027001f7202 */ /* 0x000fe40000000f00 */
[C---:B------:R-:W-:Y:S11]  /*a2dc0*/  HMMA.1688.F32.TF32 R36, R96.reuse, R192, R160 ;  /* 0x000000c06024723c */ /* 0x040ff600000810a0 */
[----:B------:R-:W-:Y:S11]  /*a2dd0*/  @!UPT UIADD3 URZ, URZ, URZ, URZ ;  /* 0x0000003f3f3ff290 */ /* 0x000ff6000fffe03f */
[----:B------:R-:W-:Y:S01]  /*a2de0*/  @!UPT UIADD3 URZ, URZ, URZ, URZ ;  /* 0x0000003f3f3ff290 */ /* 0x000fe2000fffe03f */
[----:B------:R-:W-:Y:S01]  /*a2df0*/  STL.64 [R1+0x8e0], R36 ;  /* 0x0008e02401007387 */ /* 0x000fe20000100a00 */
[----:B------:R-:W-:Y:S02]  /*a2e00*/  STL.64 [R1+0x8e8], R38 ;  /* 0x0008e82601007387 */ /* 0x000fe40000100a00 */
[----:B------:R-:W-:Y:S02]  /*a2e10*/  STL.64 [R1+0x720], R48 ;  /* 0x0007203001007387 */ /* 0x000fe40000100a00 */
[----:B------:R2:W-:Y:S01]  /*a2e20*/  STL.64 [R1+0x728], R50 ;  /* 0x0007283201007387 */ /* 0x0005e20000100a00 */
[----:B------:R-:W-:Y:S01]  /*a2e30*/  STL.64 [R1+0x190], R44 ;  /* 0x0001902c01007387 */ /* 0x000fe20000100a00 */
[----:B------:R3:W-:Y:S01]  /*a2e40*/  STL.64 [R1+0x198], R46 ;  /* 0x0001982e01007387 */ /* 0x0007e20000100a00 */
[C---:B------:R-:W-:Y:S02]  /*a2e50*/  HMMA.1688.F32.TF32 R52, R96.reuse, R8, R108 ;  /* 0x000000086034723c */ /* 0x040fe4000008106c */
[----:B------:R-:W-:Y:S04]  /*a2e60*/  LDS R36, [R206+0xd0080] ;  /* 0x0d008000ce247984 */ /* 0x000fe80000000800 */
[----:B------:R-:W-:Y:S04]  /*a2e70*/  LDS R38, [R206+0xd1080] ;  /* 0x0d108000ce267984 */ /* 0x000fe80000000800 */
[----:B------:R-:W-:Y:S04]  /*a2e80*/  LDS R37, [R61+0xd0080] ;  /* 0x0d0080003d257984 */ /* 0x000fe80000000800 */
[----:B------:R-:W4:Y:S01]  /*a2e90*/  LDS R39, [R61+0xd1080] ;  /* 0x0d1080003d277984 */ /* 0x000f220000000800 */
[C---:B--2---:R-:W-:Y:S08]  /*a2ea0*/  HMMA.1688.F32.TF32 R48, R96.reuse, R28, R112 ;  /* 0x0000001c6030723c */ /* 0x044ff00000081070 */
[C---:B---3--:R-:W-:Y:S11]  /*a2eb0*/  HMMA.1688.F32.TF32 R44, R96.reuse, R4, R236 ;  /* 0x00000004602c723c */ /* 0x048ff600000810ec */
[----:B------:R-:W-:Y:S04]  /*a2ec0*/  @!UPT UIADD3 URZ, URZ, URZ, URZ ;  /* 0x0000003f3f3ff290 */ /* 0x000fe8000fffe03f */
[----:B------:R-:W-:Y:S01]  /*a2ed0*/  STL.64 [R1+0x180], R48 ;  /* 0x0001803001007387 */ /* 0x000fe20000100a00 */
[----:B------:R2:W-:Y:S07]  /*a2ee0*/  STL.64 [R1+0x188], R50 ;  /* 0x0001883201007387 */ /* 0x0005ee0000100a00 */
[----:B------:R-:W-:Y:S02]  /*a2ef0*/  STL.64 [R1+0x170], R44 ;  /* 0x0001702c01007387 */ /* 0x000fe40000100a00 */
[----:B------:R3:W-:Y:S01]  /*a2f00*/  STL.64 [R1+0x178], R46 ;  /* 0x0001782e01007387 */ /* 0x0007e20000100a00 */
[C---:B--2---:R-:W-:Y:S08]  /*a2f10*/  HMMA.1688.F32.TF32 R48, R96.reuse, R12, R244 ;  /* 0x0000000c6030723c */ /* 0x044ff000000810f4 */
[----:B---3--:R-:W-:Y:S01]  /*a2f20*/  HMMA.1688.F32.TF32 R44, R96, R16, R248 ;  /* 0x00000010602c723c */ /* 0x008fe200000810f8 */
[----:B------:R-:W-:Y:S01]  /*a2f30*/  STL.64 [R1+0x160], R52 ;  /* 0x0001603401007387 */ /* 0x000fe20000100a00 */
[----:B------:R-:W-:Y:S02]  /*a2f40*/  STL.64 [R1+0x168], R54 ;  /* 0x0001683601007387 */ /* 0x000fe40000100a00 */
[----:B------:R-:W4:Y:S11]  /*a2f50*/  LDL.LU R248, [R1+0x540] ;  /* 0x0005400001f87983 */ /* 0x000f360000300800 */
[----:B------:R-:W-:Y:S01]  /*a2f60*/  STL.64 [R1+0x150], R48 ;  /* 0x0001503001007387 */ /* 0x000fe20000100a00 */
[----:B------:R-:W-:Y:S07]  /*a2f70*/  STL.64 [R1+0x158], R50 ;  /* 0x0001583201007387 */ /* 0x000fee0000100a00 */
[----:B------:R-:W-:Y:S02]  /*a2f80*/  STL.64 [R1+0x140], R44 ;  /* 0x0001402c01007387 */ /* 0x000fe40000100a00 */
[----:B------:R2:W-:Y:S01]  /*a2f90*/  STL.64 [R1+0x148], R46 ;  /* 0x0001482e01007387 */ /* 0x0005e20000100a00 */
[----:B------:R-:W4:Y:S01]  /*a2fa0*/  LDL.LU R249, [R1+0x544] ;  /* 0x0005440001f97983 */ /* 0x000f220000300800 */
[----:B------:R-:W4:Y:S02]  /*a2fb0*/  LDL.LU R250, [R1+0x548] ;  /* 0x0005480001fa7983 */ /* 0x000f240000300800 */
[----:B------:R-:W4:Y:S02]  /*a2fc0*/  LDL.LU R251, [R1+0x54c] ;  /* 0x00054c0001fb7983 */ /* 0x000f240000300800 */
[----:B------:R-:W3:Y:S01]  /*a2fd0*/  LDL.LU R236, [R1+0x530] ;  /* 0x0005300001ec7983 */ /* 0x000ee20000300800 */
[----:B------:R-:W3:Y:S01]  /*a2fe0*/  LDL.LU R237, [R1+0x534] ;  /* 0x0005340001ed7983 */ /* 0x000ee20000300800 */
[----:B------:R-:W3:Y:S02]  /*a2ff0*/  LDL.LU R238, [R1+0x538] ;  /* 0x0005380001ee7983 */ /* 0x000ee40000300800 */
[----:B------:R-:W3:Y:S02]  /*a3000*/  LDL.LU R239, [R1+0x53c] ;  /* 0x00053c0001ef7983 */ /* 0x000ee40000300800 */
        /* <DEDUP_REMOVED lines=48> */
[----:B------:R-:W3:Y:S01]  /*a3310*/  LDL.LU R168, [R1+0x14d0] ;  /* 0x0014d00001a87983 */ /* 0x000ee20000300800 */
[----:B------:R-:W3:Y:S01]  /*a3320*/  LDL.LU R169, [R1+0x14d4] ;  /* 0x0014d40001a97983 */ /* 0x000ee20000300800 */
[----:B------:R-:W3:Y:S02]  /*a3330*/  LDL.LU R170, [R1+0x14d8] ;  /* 0x0014d80001aa7983 */ /* 0x000ee40000300800 */
[----:B------:R-:W3:Y:S02]  /*a3340*/  LDL.LU R171, [R1+0x14dc] ;  /* 0x0014dc0001ab7983 */ /* 0x000ee40000300800 */
[----:B------:R-:W4:Y:S01]  /*a3350*/  LDL.LU R152, [R1+0x14b0] ;  /* 0x0014b00001987983 */ /* 0x000f220000300800 */
[----:B------:R-:W4:Y:S01]  /*a3360*/  LDL.LU R153, [R1+0x14b4] ;  /* 0x0014b40001997983 */ /* 0x000f220000300800 */
[----:B------:R-:W4:Y:S02]  /*a3370*/  LDL.LU R154, [R1+0x14b8] ;  /* 0x0014b800019a7983 */ /* 0x000f240000300800 */
[----:B------:R-:W4:Y:S02]  /*a3380*/  LDL.LU R155, [R1+0x14bc] ;  /* 0x0014bc00019b7983 */ /* 0x000f240000300800 */
[----:B------:R-:W1:Y:S01]  /*a3390*/  LDL.LU R228, [R1+0x14c0] ;  /* 0x0014c00001e47983 */ /* 0x000e620000300800 */
[----:B------:R-:W1:Y:S01]  /*a33a0*/  LDL.LU R229, [R1+0x14c4] ;  /* 0x0014c40001e57983 */ /* 0x000e620000300800 */
[----:B------:R-:W1:Y:S02]  /*a33b0*/  LDL.LU R230, [R1+0x14c8] ;  /* 0x0014c80001e67983 */ /* 0x000e640000300800 */
[----:B------:R-:W1:Y:S02]  /*a33c0*/  LDL.LU R231, [R1+0x14cc] ;  /* 0x0014cc0001e77983 */ /* 0x000e640000300800 */
        /* <DEDUP_REMOVED lines=22> */
[----:B------:R-:W-:-:S02]  /*a3530*/  IMAD.MOV.U32 R246, RZ, RZ, R33 ;  /* 0x000000fffff67224 */ /* 0x000fc400078e0021 */
[----:B------:R-:W-:Y:S02]  /*a3540*/  IMAD.MOV.U32 R247, RZ, RZ, R32 ;  /* 0x000000fffff77224 */ /* 0x000fe400078e0020 */
[----:B------:R-:W-:Y:S01]  /*a3550*/  LDS R33, [R3+0xd0100] ;  /* 0x0d01000003217984 */ /* 0x000fe20000000800 */
[----:B------:R-:W1:Y:S01]  /*a3560*/  LDS R32, [R252+0xd0100] ;  /* 0x0d010000fc207984 */ /* 0x000e620000000800 */
[C---:B--2---:R-:W-:Y:S08]  /*a3570*/  HMMA.1688.F32.TF32 R44, R96.reuse, R24, R164 ;  /* 0x00000018602c723c */ /* 0x044ff000000810a4 */
[----:B---3--:R-:W-:Y:S11]  /*a3580*/  HMMA.1688.F32.TF32 R48, R96, R20, R168 ;  /* 0x000000146030723c */ /* 0x008ff600000810a8 */
[----:B------:R-:W-:Y:S11]  /*a3590*/  @!UPT UIADD3 URZ, URZ, URZ, URZ ;  /* 0x0000003f3f3ff290 */ /* 0x000ff6000fffe03f */
[----:B------:R-:W-:Y:S01]  /*a35a0*/  @!UPT UIADD3 URZ, URZ, URZ, URZ ;  /* 0x0000003f3f3ff290 */ /* 0x000fe2000fffe03f */
[----:B------:R-:W-:Y:S01]  /*a35b0*/  STL.64 [R1+0x130], R48 ;  /* 0x0001303001007387 */ /* 0x000fe20000100a00 */
[----:B------:R1:W-:Y:S02]  /*a35c0*/  STL.64 [R1+0x138], R50 ;  /* 0x0001383201007387 */ /* 0x0003e40000100a00 */
[----:B------:R-:W-:Y:S02]  /*a35d0*/  STL.64 [R1+0x120], R44 ;  /* 0x0001202c01007387 */ /* 0x000fe40000100a00 */
[----:B------:R4:W-:Y:S01]  /*a35e0*/  STL.64 [R1+0x128], R46 ;  /* 0x0001282e01007387 */ /* 0x0009e20000100a00 */
[C---:B-1----:R-:W-:Y:S08]  /*a35f0*/  HMMA.1688.F32.TF32 R48, R40.reuse, R172, R228 ;  /* 0x000000ac2830723c */ /* 0x042ff000000810e4 */
[C---:B----4-:R-:W-:Y:S08]  /*a3600*/  HMMA.1688.F32.TF32 R44, R40.reuse, R176, R152 ;  /* 0x000000b0282c723c */ /* 0x050ff00000081098 */
[C---:B------:R-:W-:Y:S07]  /*a3610*/  HMMA.1688.F32.TF32 R52, R40.reuse, R208, R240 ;  /* 0x000000d02834723c */ /* 0x040fee00000810f0 */
[----:B------:R-:W-:Y:S01]  /*a3620*/  STL.64 [R1+0x110], R48 ;  /* 0x0001103001007387 */ /* 0x000fe20000100a00 */
[----:B------:R1:W-:Y:S07]  /*a3630*/  STL.64 [R1+0x118], R50 ;  /* 0x0001183201007387 */ /* 0x0003ee0000100a00 */
[----:B------:R-:W-:Y:S02]  /*a3640*/  STL.64 [R1+0x100], R44 ;  /* 0x0001002c01007387 */ /* 0x000fe40000100a00 */
[----:B------:R2:W-:Y:S01]  /*a3650*/  STL.64 [R1+0x108], R46 ;  /* 0x0001082e01007387 */ /* 0x0005e20000100a00 */
[C---:B-1----:R-:W-:Y:S08]  /*a3660*/  HMMA.1688.F32.TF32 R48, R40.reuse, R204, R148 ;  /* 0x000000cc2830723c */ /* 0x042ff00000081094 */
[C---:B--2---:R-:W-:Y:S01]  /*a3670*/  HMMA.1688.F32.TF32 R44, R40.reuse, R200, R144 ;  /* 0x000000c8282c723c */ /* 0x044fe20000081090 */
        /* <DEDUP_REMOVED lines=26> */
[----:B--2---:R-:W-:Y:S01]  /*a3820*/  HMMA.1688.F32.TF32 R44, R40, R16, R160 ;  /* 0x00000010282c723c */ /* 0x004fe200000810a0 */
[----:B------:R-:W-:Y:S01]  /*a3830*/  STL.64 [R1+0x60], R52 ;  /* 0x0000603401007387 */ /* 0x000fe20000100a00 */
[----:B------:R1:W-:Y:S06]  /*a3840*/  STL.64 [R1+0x68], R54 ;  /* 0x0000683601007387 */ /* 0x0003ec0000100a00 */
[----:B------:R-:W-:Y:S08]  /*a3850*/  HMMA.1688.F32.TF32 R248, R36, R208, R248 ;  /* 0x000000d024f8723c */ /* 0x000ff000000810f8 */
[C---:B-1----:R-:W-:Y:S01]  /*a3860*/  HMMA.1688.F32.TF32 R52, R40.reuse, R20, R120 ;  /* 0x000000142834723c */ /* 0x042fe20000081078 */
[----:B------:R-:W-:Y:S01]  /*a3870*/  STL.64 [R1+0x50], R48 ;  /* 0x0000503001007387 */ /* 0x000fe20000100a00 */
[----:B------:R1:W-:Y:S05]  /*a3880*/  STL.64 [R1+0x58], R50 ;  /* 0x0000583201007387 */ /* 0x0003ea0000100a00 */
[----:B------:R-:W-:Y:S02]  /*a3890*/  STL.64 [R1+0x40], R44 ;  /* 0x0000402c01007387 */ /* 0x000fe40000100a00 */
[----:B------:R2:W-:Y:S01]  /*a38a0*/  STL.64 [R1+0x48], R46 ;  /* 0x0000482e01007387 */ /* 0x0005e20000100a00 */
[----:B-1----:R-:W-:Y:S08]  /*a38b0*/  HMMA.1688.F32.TF32 R48, R40, R24, R116 ;  /* 0x000000182830723c */ /* 0x002ff00000081074 */
[C---:B--2---:R-:W-:Y:S08]  /*a38c0*/  HMMA.1688.F32.TF32 R44, R36.reuse, R172, R112 ;  /* 0x000000ac242c723c */ /* 0x044ff00000081070 */
[C---:B------:R-:W-:Y:S01]  /*a38d0*/  HMMA.1688.F32.TF32 R40, R36.reuse, R176, R236 ;  /* 0x000000b02428723c */ /* 0x040fe200000810ec */
[----:B------:R-:W-:Y:S01]  /*a38e0*/  STL.64 [R1+0x30], R52 ;  /* 0x0000303401007387 */ /* 0x000fe20000100a00 */
[----:B------:R-:W-:Y:S05]  /*a38f0*/  STL.64 [R1+0x38], R54 ;  /* 0x0000383601007387 */ /* 0x000fea0000100a00 */
[----:B------:R-:W-:Y:S01]  /*a3900*/  STL.64 [R1+0x20], R48 ;  /* 0x0000203001007387 */ /* 0x000fe20000100a00 */
[----:B------:R-:W-:Y:S07]  /*a3910*/  STL.64 [R1+0x28], R50 ;  /* 0x0000283201007387 */ /* 0x000fee0000100a00 */
[----:B------:R-:W-:Y:S02]  /*a3920*/  STL.64 [R1+0x10], R44 ;  /* 0x0000102c01007387 */ /* 0x000fe40000100a00 */
[----:B------:R1:W-:Y:S01]  /*a3930*/  STL.64 [R1+0x18], R46 ;  /* 0x0000182e01007387 */ /* 0x0003e20000100a00 */
[----:B------:R-:W-:Y:S05]  /*a3940*/  STL [R1+0x439c], R248 ;  /* 0x00439cf801007387 */ /* 0x000fea0000100800 */
[----:B------:R-:W-:Y:S02]  /*a3950*/  STL.64 [R1], R40 ;  /* 0x0000002801007387 */ /* 0x000fe40000100a00 */
[----:B------:R2:W-:Y:S01]  /*a3960*/  STL.64 [R1+0x8], R42 ;  /* 0x0000082a01007387 */ /* 0x0005e20000100a00 */
[C---:B-1----:R-:W-:Y:S08]  /*a3970*/  HMMA.1688.F32.TF32 R44, R36.reuse, R204, R108 ;  /* 0x000000cc242c723c */ /* 0x042ff0000008106c */
[C---:B--2---:R-:W-:Y:S01]  /*a3980*/  HMMA.1688.F32.TF32 R40, R36.reuse, R200, R244 ;  /* 0x000000c82428723c */ /* 0x044fe200000810f4 */
[----:B------:R-:W-:Y:S01]  /*a3990*/  STL [R1+0x4398], R249 ;  /* 0x004398f901007387 */ /* 0x000fe20000100800 */
[----:B------:R-:W-:Y:S02]  /*a39a0*/  STL [R1+0x4394], R250 ;  /* 0x004394fa01007387 */ /* 0x000fe40000100800 */
[----:B------:R-:W-:Y:S02]  /*a39b0*/  STL [R1+0x4390], R251 ;  /* 0x004390fb01007387 */ /* 0x000fe40000100800 */
[----:B------:R-:W3:Y:S09]  /*a39c0*/  LDL.LU R156, [R1+0x5c0] ;  /* 0x0005c000019c7983 */ /* 0x000ef20000300800 */
[----:B------:R-:W-:Y:S01]  /*a39d0*/  STL.64 [R1+0x1e0], R44 ;  /* 0x0001e02c01007387 */ /* 0x000fe20000100a00 */
[----:B------:R-:W-:Y:S07]  /*a39e0*/  STL.64 [R1+0x1e8], R46 ;  /* 0x0001e82e01007387 */ /* 0x000fee0000100a00 */
[----:B------:R-:W-:Y:S02]  /*a39f0*/  STL.64 [R1+0x1d0], R40 ;  /* 0x0001d02801007387 */ /* 0x000fe40000100a00 */
[----:B------:R1:W-:Y:S01]  /*a3a00*/  STL.64 [R1+0x1d8], R42 ;  /* 0x0001d82a01007387 */ /* 0x0003e20000100a00 */
[----:B------:R-:W3:Y:S01]  /*a3a10*/  LDL.LU R157, [R1+0x5c4] ;  /* 0x0005c400019d7983 */ /* 0x000ee20000300800 */
[----:B------:R-:W3:Y:S02]  /*a3a20*/  LDL.LU R158, [R1+0x5c8] ;  /* 0x0005c800019e7983 */ /* 0x000ee40000300800 */
[----:B------:R-:W3:Y:S02]  /*a3a30*/  LDL.LU R159, [R1+0x5cc] ;  /* 0x0005cc00019f7983 */ /* 0x000ee40000300800 */
[----:B------:R-:W3:Y:S01]  /*a3a40*/  LDL.LU R244, [R1+0x5a0] ;  /* 0x0005a00001f47983 */ /* 0x000ee20000300800 */
[----:B------:R-:W3:Y:S01]  /*a3a50*/  LDL.LU R245, [R1+0x5a4] ;  /* 0x0005a40001f57983 */ /* 0x000ee20000300800 */
[----:B------:R-:W3:Y:S02]  /*a3a60*/  LDL.LU R246, [R1+0x5a8] ;  /* 0x0005a80001f67983 */ /* 0x000ee40000300800 */
[----:B------:R-:W3:Y:S02]  /*a3a70*/  LDL.LU R247, [R1+0x5ac] ;  /* 0x0005ac0001f77983 */ /* 0x000ee40000300800 */
        /* <DEDUP_REMOVED lines=35> */
[----:B------:R-:W3:Y:S01]  /*a3cb0*/  LDL.LU R239, [R1+0x60c] ;  /* 0x00060c0001ef7983 */ /* 0x000ee20000300800 */
[C---:B-1----:R-:W-:Y:S01]  /*a3cc0*/  HMMA.1688.F32.TF32 R40, R36.reuse, R196, R108 ;  /* 0x000000c42428723c */ /* 0x042fe2000008106c */
[----:B------:R-:W2:Y:S11]  /*a3cd0*/  LDL.LU R108, [R1+0x620] ;  /* 0x00062000016c7983 */ /* 0x000eb60000300800 */
[----:B------:R-:W-:Y:S11]  /*a3ce0*/  @!UPT UIADD3 URZ, URZ, URZ, URZ ;  /* 0x0000003f3f3ff290 */ /* 0x000ff6000fffe03f */
[----:B------:R-:W-:Y:S01]  /*a3cf0*/  STL.64 [R1+0x1c0], R40 ;  /* 0x0001c02801007387 */ /* 0x000fe20000100a00 */
[----:B------:R1:W-:Y:S02]  /*a3d00*/  STL.64 [R1+0x1c8], R42 ;  /* 0x0001c82a01007387 */ /* 0x0003e40000100a00 */
[----:B------:R-:W2:Y:S02]  /*a3d10*/  LDL.LU R109, [R1+0x624] ;  /* 0x00062400016d7983 */ /* 0x000ea40000300800 */
[----:B------:R-:W2:Y:S01]  /*a3d20*/  LDL.LU R110, [R1+0x628] ;  /* 0x00062800016e7983 */ /* 0x000ea20000300800 */
[----:B------:R-:W2:Y:S01]  /*a3d30*/  LDL.LU R111, [R1+0x62c] ;  /* 0x00062c00016f7983 */ /* 0x000ea20000300800 */
[C---:B----4-:R-:W-:Y:S08]  /*a3d40*/  HMMA.1688.F32.TF32 R44, R36.reuse, R192, R132 ;  /* 0x000000c0242c723c */ /* 0x050ff00000081084 */
[C---:B---3--:R-:W-:Y:S08]  /*a3d50*/  HMMA.1688.F32.TF32 R244, R36.reuse, R184, R244 ;  /* 0x000000b824f4723c */ /* 0x048ff000000810f4 */
[C---:B-1----:R-:W-:Y:S08]  /*a3d60*/  HMMA.1688.F32.TF32 R40, R36.reuse, R188, R128 ;  /* 0x000000bc2428723c */ /* 0x042ff00000081080 */
[C---:B------:R-:W-:Y:S01]  /*a3d70*/  HMMA.1688.F32.TF32 R48, R36.reuse, R28, R124 ;  /* 0x0000001c2430723c */ /* 0x040fe2000008107c */
[----:B------:R-:W-:Y:S01]  /*a3d80*/  STL.64 [R1+0x1b0], R44 ;  /* 0x0001b02c01007387 */ /* 0x000fe20000100a00 */
[----:B------:R1:W-:Y:S05]  /*a3d90*/  STL.64 [R1+0x1b8], R46 ;  /* 0x0001b82e01007387 */ /* 0x0003ea0000100a00 */
[----:B------:R-:W-:Y:S08]  /*a3da0*/  STL [R1+0x43ac], R244 ;  /* 0x0043acf401007387 */ /* 0x000ff00000100800 */
[----:B------:R-:W-:Y:S01]  /*a3db0*/  STL.64 [R1+0x1a0], R40 ;  /* 0x0001a02801007387 */ /* 0x000fe20000100a00 */
[----:B------:R3:W-:Y:S01]  /*a3dc0*/  STL.64 [R1+0x1a8], R42 ;  /* 0x0001a82a01007387 */ /* 0x0007e20000100a00 */
[C---:B-1----:R-:W-:Y:S08]  /*a3dd0*/  HMMA.1688.F32.TF32 R44, R36.reuse, R4, R156 ;  /* 0x00000004242c723c */ /* 0x042ff0000008109c */
[----:B---3--:R-:W-:Y:S01]  /*a3de0*/  HMMA.1688.F32.TF32 R40, R36, R8, R160 ;  /* 0x000000082428723c */ /* 0x008fe200000810a0 */
[----:B------:R1:W-:Y:S01]  /*a3df0*/  STL [R1+0x43a8], R245 ;  /* 0x0043a8f501007387 */ /* 0x0003e20000100800 */
[----:B------:R3:W-:Y:S02]  /*a3e00*/  STL [R1+0x43a4], R246 ;  /* 0x0043a4f601007387 */ /* 0x0007e40000100800 */
[----:B------:R4:W-:Y:S02]  /*a3e10*/  STL [R1+0x43a0], R247 ;  /* 0x0043a0f701007387 */ /* 0x0009e40000100800 */
[----:B------:R-:W-:Y:S01]  /*a3e20*/  STL.64 [R1+0x250], R48 ;  /* 0x0002503001007387 */ /* 0x000fe20000100a00 */
[----:B------:R-:W-:Y:S08]  /*a3e30*/  STL.64 [R1+0x258], R50 ;  /* 0x0002583201007387 */ /* 0x000ff00000100a00 */
[----:B------:R-:W-:Y:S01]  /*a3e40*/  STL.64 [R1+0x240], R44 ;  /* 0x0002402c01007387 */ /* 0x000fe20000100a00 */
[----:B------:R4:W-:Y:S08]  /*a3e50*/  STL.64 [R1+0x248], R46 ;  /* 0x0002482e01007387 */ /* 0x0009f00000100a00 */
[----:B------:R-:W-:-:S02]  /*a3e60*/  IMAD.MOV.U32 R244, RZ, RZ, R40 ;  /* 0x000000fffff47224 */ /* 0x000fc400078e0028 */
[----:B-1----:R-:W-:Y:S01]  /*a3e70*/  IMAD.MOV.U32 R245, RZ, RZ, R41 ;  /* 0x000000fffff57224 */ /* 0x002fe200078e0029 */
[----:B---3--:R-:W-:Y:S01]  /*a3e80*/  MOV R246, R42 ;  /* 0x0000002a00f67202 */ /* 0x008fe20000000f00 */
[----:B----4-:R-:W-:Y:S02]  /*a3e90*/  IMAD.MOV.U32 R247, RZ, RZ, R43 ;  /* 0x000000fffff77224 */ /* 0x010fe400078e002b */
[C---:B------:R-:W-:Y:S08]  /*a3ea0*/  HMMA.1688.F32.TF32 R40, R36.reuse, R16, R116 ;  /* 0x000000102428723c */ /* 0x040ff00000081074 */
[C---:B------:R-:W-:Y:S01]  /*a3eb0*/  HMMA.1688.F32.TF32 R44, R36.reuse, R12, R120 ;  /* 0x0000000c242c723c */ /* 0x040fe20000081078 */
[----:B------:R1:W-:Y:S01]  /*a3ec0*/  STL [R1+0x43bc], R247 ;  /* 0x0043bcf701007387 */ /* 0x0003e20000100800 */
[----:B------:R3:W-:Y:S02]  /*a3ed0*/  STL [R1+0x43b8], R246 ;  /* 0x0043b8f601007387 */ /* 0x0007e40000100800 */
[----:B------:R4:W-:Y:S02]  /*a3ee0*/  STL [R1+0x43b4], R245 ;  /* 0x0043b4f501007387 */ /* 0x0009e40000100800 */
[----:B------:R1:W-:Y:S11]  /*a3ef0*/  STL [R1+0x43b0], R244 ;  /* 0x0043b0f401007387 */ /* 0x0003f60000100800 */
[----:B------:R-:W-:Y:S06]  /*a3f00*/  @!UPT UIADD3 URZ, URZ, URZ, URZ ;  /* 0x0000003f3f3ff290 */ /* 0x000fec000fffe03f */
[----:B------:R-:W-:Y:S01]  /*a3f10*/  STL.64 [R1+0x220], R44 ;  /* 0x0002202c01007387 */ /* 0x000fe20000100a00 */
[----:B------:R4:W-:Y:S02]  /*a3f20*/  STL.64 [R1+0x228], R46 ;  /* 0x0002282e01007387 */ /* 0x0009e40000100a00 */
[----:B-1----:R-:W-:Y:S02]  /*a3f30*/  IMAD.MOV.U32 R247, RZ, RZ, R40 ;  /* 0x000000fffff77224 */ /* 0x002fe400078e0028 */
[----:B---3--:R-:W-:Y:S02]  /*a3f40*/  IMAD.MOV.U32 R246, RZ, RZ, R41 ;  /* 0x000000fffff67224 */ /* 0x008fe400078e0029 */
[----:B----4-:R-:W-:Y:S01]  /*a3f50*/  IMAD.MOV.U32 R245, RZ, RZ, R42 ;  /* 0x000000fffff57224 */ /* 0x010fe200078e002a */
[----:B------:R-:W-:Y:S02]  /*a3f60*/  MOV R244, R43 ;  /* 0x0000002b00f47202 */ /* 0x000fe40000000f00 */
[C---:B------:R-:W-:Y:S08]  /*a3f70*/  HMMA.1688.F32.TF32 R40, R36.reuse, R24, R236 ;  /* 0x000000182428723c */ /* 0x040ff000000810ec */
[----:B------:R-:W-:Y:S11]  /*a3f80*/  HMMA.1688.F32.TF32 R44, R36, R20, R112 ;  /* 0x00000014242c723c */ /* 0x000ff60000081070 */
[----:B------:R-:W-:Y:S11]  /*a3f90*/  @!UPT UIADD3 URZ, URZ, URZ, URZ ;  /* 0x0000003f3f3ff290 */ /* 0x000ff6000fffe03f */
[----:B------:R-:W-:Y:S01]  /*a3fa0*/  @!UPT UIADD3 URZ, URZ, URZ, URZ ;  /* 0x0000003f3f3ff290 */ /* 0x000fe2000fffe03f */
[----:B------:R-:W-:Y:S01]  /*a3fb0*/  STL.64 [R1+0x200], R44 ;  /* 0x0002002c01007387 */ /* 0x000fe20000100a00 */
[----:B------:R-:W-:Y:S02]  /*a3fc0*/  STL.64 [R1+0x208], R46 ;  /* 0x0002082e01007387 */ /* 0x000fe40000100a00 */
[----:B------:R-:W3:Y:S01]  /*a3fd0*/  LDL.LU R236, [R1+0x13a0] ;  /* 0x0013a00001ec7983 */ /* 0x000ee20000300800 */
[----:B--2---:R-:W-:Y:S11]  /*a3fe0*/  HMMA.1688.F32.TF32 R36, R32, R172, R108 ;  /* 0x000000ac2024723c */ /* 0x004ff6000008106c */
[----:B------:R-:W-:Y:S11]  /*a3ff0*/  @!UPT UIADD3 URZ, URZ, URZ, URZ ;  /* 0x0000003f3f3ff290 */ /* 0x000ff6000fffe03f */
[----:B------:R-:W-:Y:S01]  /*a4000*/  @!UPT UIADD3 URZ, URZ, URZ, URZ ;  /* 0x0000003f3f3ff290 */ /* 0x000fe2000fffe03f */
[----:B------:R-:W-:Y:S01]  /*a4010*/  STL.64 [R1+0x710], R36 ;  /* 0x0007102401007387 */ /* 0x000fe20000100a00 */
[----:B------:R1:W-:Y:S02]  /*a4020*/  STL.64 [R1+0x718], R38 ;  /* 0x0007182601007387 */ /* 0x0003e40000100a00 */
[----:B------:R-:W3:Y:S02]  /*a4030*/  LDL.LU R237, [R1+0x13a4] ;  /* 0x0013a40001ed7983 */ /* 0x000ee40000300800 */
[----:B------:R-:W3:Y:S01]  /*a4040*/  LDL.LU R238, [R1+0x13a8] ;  /* 0x0013a80001ee7983 */ /* 0x000ee20000300800 */
[----:B------:R-:W3:Y:S01]  /*a4050*/  LDL.LU R239, [R1+0x13ac] ;  /* 0x0013ac0001ef7983 */ /* 0x000ee20000300800 */
[----:B------:R-:W2:Y:S02]  /*a4060*/  LDL.LU R112, [R1+0x13b0] ;  /* 0x0013b00001707983 */ /* 0x000ea40000300800 */
[----:B------:R-:W2:Y:S02]  /*a4070*/  LDL.LU R113, [R1+0x13b4] ;  /* 0x0013b40001717983 */ /* 0x000ea40000300800 */
[----:B------:R-:W2:Y:S01]  /*a4080*/  LDL.LU R114, [R1+0x13b8] ;  /* 0x0013b80001727983 */ /* 0x000ea20000300800 */
[----:B------:R-:W2:Y:S01]  /*a4090*/  LDL.LU R115, [R1+0x13bc] ;  /* 0x0013bc0001737983 */ /* 0x000ea20000300800 */
[----:B------:R-:W4:Y:S02]  /*a40a0*/  LDL.LU R160, [R1+0x13d0] ;  /* 0x0013d00001a07983 */ /* 0x000f240000300800 */
[----:B------:R-:W4:Y:S02]  /*a40b0*/  LDL.LU R161, [R1+0x13d4] ;  /* 0x0013d40001a17983 */ /* 0x000f240000300800 */
[----:B------:R-:W4:Y:S01]  /*a40c0*/  LDL.LU R162, [R1+0x13d8] ;  /* 0x0013d80001a27983 */ /* 0x000f220000300800 */
[----:B------:R-:W4:Y:S01]  /*a40d0*/  LDL.LU R163, [R1+0x13dc] ;  /* 0x0013dc0001a37983 */ /* 0x000f220000300800 */
        /* <DEDUP_REMOVED lines=24> */
[----:B------:R-:W1:Y:S02]  /*a4260*/  LDL.LU R152, [R1+0x640] ;  /* 0x0006400001987983 */ /* 0x000e640000300800 */
[----:B------:R-:W1:Y:S02]  /*a4270*/  LDL.LU R153, [R1+0x644] ;  /* 0x0006440001997983 */ /* 0x000e640000300800 */
[----:B------:R-:W1:Y:S01]  /*a4280*/  LDL.LU R154, [R1+0x648] ;  /* 0x00064800019a7983 */ /* 0x000e620000300800 */
[----:B------:R-:W1:Y:S01]  /*a4290*/  LDL.LU R155, [R1+0x64c] ;  /* 0x00064c00019b7983 */ /* 0x000e620000300800 */
[----:B------:R-:W2:Y:S02]  /*a42a0*/  LDL.LU R228, [R1+0x630] ;  /* 0x0006300001e47983 */ /* 0x000ea40000300800 */
[----:B------:R-:W2:Y:S02]  /*a42b0*/  LDL.LU R229, [R1+0x634] ;  /* 0x0006340001e57983 */ /* 0x000ea40000300800 */
[----:B------:R-:W2:Y:S01]  /*a42c0*/  LDL.LU R230, [R1+0x638] ;  /* 0x0006380001e67983 */ /* 0x000ea20000300800 */
[----:B------:R-:W2:Y:S01]  /*a42d0*/  LDL.LU R231, [R1+0x63c] ;  /* 0x00063c0001e77983 */ /* 0x000ea20000300800 */
        /* <DEDUP_REMOVED lines=34> */
[----:B------:R-:W-:Y:S02]  /*a4500*/  IMAD.MOV.U32 R250, RZ, RZ, R42 ;  /* 0x000000fffffa7224 */ /* 0x000fe400078e002a */
[----:B------:R-:W-:Y:S01]  /*a4510*/  IMAD.MOV.U32 R251, RZ, RZ, R43 ;  /* 0x000000fffffb7224 */ /* 0x000fe200078e002b */
[----:B------:R-:W-:Y:S04]  /*a4520*/  LDS R40, [R206+0xd0100] ;  /* 0x0d010000ce287984 */ /* 0x000fe80000000800 */
[----:B------:R-:W-:Y:S04]  /*a4530*/  LDS R42, [R206+0xd1100] ;  /* 0x0d110000ce2a7984 */ /* 0x000fe80000000800 */
[----:B------:R-:W-:Y:S04]  /*a4540*/  LDS R41, [R61+0xd0100] ;  /* 0x0d0100003d297984 */ /* 0x000fe80000000800 */
[----:B------:R-:W1:Y:S02]  /*a4550*/  LDS R43, [R61+0xd1100] ;  /* 0x0d1100003d2b7984 */ /* 0x000e640000000800 */
[C---:B-1----:R-:W-:Y:S08]  /*a4560*/  HMMA.1688.F32.TF32 R36, R32.reuse, R208, R152 ;  /* 0x000000d02024723c */ /* 0x042ff00000081098 */
[C---:B--2---:R-:W-:Y:S08]  /*a4570*/  HMMA.1688.F32.TF32 R44, R32.reuse, R176, R228 ;  /* 0x000000b0202c723c */ /* 0x044ff000000810e4 */
[C---:B---3--:R-:W-:Y:S11]  /*a4580*/  HMMA.1688.F32.TF32 R48, R32.reuse, R200, R148 ;  /* 0x000000c82030723c */ /* 0x048ff60000081094 */
[----:B------:R-:W-:Y:S04]  /*a4590*/  @!UPT UIADD3 URZ, URZ, URZ, URZ ;  /* 0x0000003f3f3ff290 */ /* 0x000fe8000fffe03f */
[----:B------:R-:W-:Y:S01]  /*a45a0*/  STL.64 [R1+0x700], R44 ;  /* 0x0007002c01007387 */ /* 0x000fe20000100a00 */
[----:B------:R-:W-:Y:S02]  /*a45b0*/  STL.64 [R1+0x708], R46 ;  /* 0x0007082e01007387 */ /* 0x000fe40000100a00 */
[----:B------:R-:W-:Y:S02]  /*a45c0*/  STL.64 [R1+0x6f0], R36 ;  /* 0x0006f02401007387 */ /* 0x000fe40000100a00 */
[----:B------:R1:W-:Y:S02]  /*a45d0*/  STL.64 [R1+0x6f8], R38 ;  /* 0x0006f82601007387 */ /* 0x0003e40000100a00 */
[C---:B-1----:R-:W-:Y:S08]  /*a45e0*/  HMMA.1688.F32.TF32 R36, R32.reuse, R204, R240 ;  /* 0x000000cc2024723c */ /* 0x042ff000000810f0 */
[C---:B------:R-:W-:Y:S11]  /*a45f0*/  HMMA.1688.F32.TF32 R44, R32.reuse, R196, R144 ;  /* 0x000000c4202c723c */ /* 0x040ff60000081090 */
[----:B------:R-:W-:Y:S04]  /*a4600*/  @!UPT UIADD3 URZ, URZ, URZ, URZ ;  /* 0x0000003f3f3ff290 */ /* 0x000fe8000fffe03f */
[----:B------:R-:W-:Y:S01]  /*a4610*/  STL.64 [R1+0x6e0], R36 ;  /* 0x0006e02401007387 */ /* 0x000fe20000100a00 */
[----:B------:R1:W-:Y:S02]  /*a4620*/  STL.64 [R1+0x6e8], R38 ;  /* 0x0006e82601007387 */ /* 0x0003e40000100a00 */
[----:B------:R-:W-:Y:S02]  /*a4630*/  STL.64 [R1+0x6d0], R48 ;  /* 0x0006d03001007387 */ /* 0x000fe40000100a00 */
[----:B------:R4:W-:Y:S03]  /*a4640*/  STL.64 [R1+0x6d8], R50 ;  /* 0x0006d83201007387 */ /* 0x0009e60000100a00 */
[----:B------:R-:W-:Y:S01]  /*a4650*/  STL.64 [R1+0x6c0], R44 ;  /* 0x0006c02c01007387 */ /* 0x000fe20000100a00 */
[----:B------:R2:W-:Y:S01]  /*a4660*/  STL.64 [R1+0x6c8], R46 ;  /* 0x0006c82e01007387 */ /* 0x0005e20000100a00 */
[C---:B-1----:R-:W-:Y:S08]  /*a4670*/  HMMA.1688.F32.TF32 R36, R32.reuse, R192, R140 ;  /* 0x000000c02024723c */ /* 0x042ff0000008108c */
[C---:B----4-:R-:W-:Y:S08]  /*a4680*/  HMMA.1688.F32.TF32 R48, R32.reuse, R188, R220 ;  /* 0x000000bc2030723c */ /* 0x050ff000000810dc */
[C---:B--2---:R-:W-:Y:S07]  /*a4690*/  HMMA.1688.F32.TF32 R44, R32.reuse, R184, R216 ;  /* 0x000000b8202c723c */ /* 0x044fee00000810d8 */
[----:B------:R-:W-:Y:S01]  /*a46a0*/  STL.64 [R1+0x6b0], R36 ;  /* 0x0006b02401007387 */ /* 0x000fe20000100a00 */
[----:B------:R-:W-:Y:S07]  /*a46b0*/  STL.64 [R1+0x6b8], R38 ;  /* 0x0006b82601007387 */ /* 0x000fee0000100a00 */
[----:B------:R-:W-:Y:S02]  /*a46c0*/  STL.64 [R1+0x6a0], R48 ;  /* 0x0006a03001007387 */ /* 0x000fe40000100a00 */
[----:B------:R-:W-:Y:S06]  /*a46d0*/  STL.64 [R1+0x6a8], R50 ;  /* 0x0006a83201007387 */ /* 0x000fec0000100a00 */
[----:B------:R-:W-:Y:S01]  /*a46e0*/  STL.64 [R1+0x690], R44 ;  /* 0x0006902c01007387 */ /* 0x000fe20000100a00 */
[----:B------:R1:W-:Y:S01]  /*a46f0*/  STL.64 [R1+0x698], R46 ;  /* 0x0006982e01007387 */ /* 0x0003e20000100a00 */
[C---:B------:R-:W-:Y:S02]  /*a4700*/  HMMA.1688.F32.TF32 R52, R32.reuse, R4, R132 ;  /* 0x000000042034723c */ /* 0x040fe40000081084 */
[----:B------:R-:W-:Y:S04]  /*a4710*/  LDS R36, [R252+0xd0180] ;  /* 0x0d018000fc247984 */ /* 0x000fe80000000800 */
[----:B------:R-:W-:Y:S04]  /*a4720*/  LDS R38, [R252+0xd1180] ;  /* 0x0d118000fc267984 */ /* 0x000fe80000000800 */
[----:B------:R-:W-:Y:S04]  /*a4730*/  LDS R37, [R3+0xd0180] ;  /* 0x0d01800003257984 */ /* 0x000fe80000000800 */
[----:B------:R-:W2:Y:S01]  /*a4740*/  LDS R39, [R3+0xd1180] ;  /* 0x0d11800003277984 */ /* 0x000ea20000000800 */
[C---:B-1----:R-:W-:Y:S08]  /*a4750*/  HMMA.1688.F32.TF32 R44, R32.reuse, R28, R136 ;  /* 0x0000001c202c723c */ /* 0x042ff00000081088 */
[C---:B------:R-:W-:Y:S11]  /*a4760*/  HMMA.1688.F32.TF32 R48, R32.reuse, R8, R128 ;  /* 0x000000082030723c */ /* 0x040ff60000081080 */
[----:B------:R-:W-:Y:S04]  /*a4770*/  @!UPT UIADD3 URZ, URZ, URZ, URZ ;  /* 0x0000003f3f3ff290 */ /* 0x000fe8000fffe03f */
[----:B------:R-:W-:Y:S01]  /*a4780*/  STL.64 [R1+0x680], R44 ;  /* 0x0006802c01007387 */ /* 0x000fe20000100a00 */
[----:B------:R1:W-:Y:S02]  /*a4790*/  STL.64 [R1+0x688], R46 ;  /* 0x0006882e01007387 */ /* 0x0003e40000100a00 */
[C---:B-1----:R-:W-:Y:S01]  /*a47a0*/  HMMA.1688.F32.TF32 R44, R32.reuse, R12, R124 ;  /* 0x0000000c202c723c */ /* 0x042fe2000008107c */
[----:B------:R-:W-:Y:S01]  /*a47b0*/  STL.64 [R1+0x670], R52 ;  /* 0x0006703401007387 */ /* 0x000fe20000100a00 */
[----:B------:R1:W-:Y:S03]  /*a47c0*/  STL.64 [R1+0x678], R54 ;  /* 0x0006783601007387 */ /* 0x0003e60000100a00 */
[----:B------:R-:W-:Y:S02]  /*a47d0*/  STL.64 [R1+0x660], R48 ;  /* 0x0006603001007387 */ /* 0x000fe40000100a00 */
[----:B------:R3:W-:Y:S01]  /*a47e0*/  STL.64 [R1+0x668], R50 ;  /* 0x0006683201007387 */ /* 0x0007e20000100a00 */
[C---:B-1----:R-:W-:Y:S08]  /*a47f0*/  HMMA.1688.F32.TF32 R52, R32.reuse, R16, R156 ;  /* 0x000000102034723c */ /* 0x042ff0000008109c */
[C---:B---3--:R-:W-:Y:S07]  /*a4800*/  HMMA.1688.F32.TF32 R48, R32.reuse, R20, R160 ;  /* 0x000000142030723c */ /* 0x048fee00000810a0 */
[----:B------:R-:W-:Y:S01]  /*a4810*/  STL.64 [R1+0x650], R44 ;  /* 0x0006502c01007387 */ /* 0x000fe20000100a00 */
[----:B------:R1:W-:Y:S02]  /*a4820*/  STL.64 [R1+0x658], R46 ;  /* 0x0006582e01007387 */ /* 0x0003e40000100a00 */
[----:B-1----:R-:W-:Y:S05]  /*a4830*/  HMMA.1688.F32.TF32 R44, R32, R24, R120 ;  /* 0x00000018202c723c */ /* 0x002fea0000081078 */
[----:B------:R-:W-:Y:S01]  /*a4840*/  STL.64 [R1+0x640], R52 ;  /* 0x0006403401007387 */ /* 0x000fe20000100a00 */
[----:B------:R-:W-:Y:S07]  /*a4850*/  STL.64 [R1+0x648], R54 ;  /* 0x0006483601007387 */ /* 0x000fee0000100a00 */
[----:B------:R-:W-:Y:S02]  /*a4860*/  STL.64 [R1+0x4e0], R48 ;  /* 0x0004e03001007387 */ /* 0x000fe40000100a00 */
[----:B------:R-:W-:Y:S01]  /*a4870*/  STL.64 [R1+0x4e8], R50 ;  /* 0x0004e83201007387 */ /* 0x000fe20000100a00 */
[----:B------:R-:W-:Y:S04]  /*a4880*/  LDS R32, [R206+0xd0180] ;  /* 0x0d018000ce207984 */ /* 0x000fe80000000800 */
[----:B------:R-:W-:Y:S04]  /*a4890*/  LDS R34, [R206+0xd1180] ;  /* 0x0d118000ce227984 */ /* 0x000fe80000000800 */
[----:B------:R-:W-:Y:S04]  /*a48a0*/  LDS R33, [R61+0xd0180] ;  /* 0x0d0180003d217984 */ /* 0x000fe80000000800 */
[----:B------:R-:W1:Y:S04]  /*a48b0*/  LDS R35, [R61+0xd1180] ;  /* 0x0d1180003d237984 */ /* 0x000e680000000800 */
[----:B------:R-:W-:Y:S01]  /*a48c0*/  STL.64 [R1+0x4d0], R44 ;  /* 0x0004d02c01007387 */ /* 0x000fe20000100a00 */
[----:B------:R3:W-:Y:S02]  /*a48d0*/  STL.64 [R1+0x4d8], R46 ;  /* 0x0004d82e01007387 */ /* 0x0007e40000100a00 */
[C---:B---3--:R-:W-:Y:S08]  /*a48e0*/  HMMA.1688.F32.TF32 R44, R40.reuse, R172, R116 ;  /* 0x000000ac282c723c */ /* 0x048ff00000081074 */
[C---:B------:R-:W-:Y:S08]  /*a48f0*/  HMMA.1688.F32.TF32 R52, R40.reuse, R176, R112 ;  /* 0x000000b02834723c */ /* 0x040ff00000081070 */
[C---:B------:R-:W-:Y:S07]  /*a4900*/  HMMA.1688.F32.TF32 R48, R40.reuse, R208, R236 ;  /* 0x000000d02830723c */ /* 0x040fee00000810ec */
[----:B------:R-:W-:Y:S01]  /*a4910*/  STL.64 [R1+0x4c0], R44 ;  /* 0x0004c02c01007387 */ /* 0x000fe20000100a00 */
[----:B------:R3:W-:Y:S02]  /*a4920*/  STL.64 [R1+0x4c8], R46 ;  /* 0x0004c82e01007387 */ /* 0x0007e40000100a00 */
[C---:B---3--:R-:W-:Y:S05]  /*a4930*/  HMMA.1688.F32.TF32 R44, R40.reuse, R204, R108 ;  /* 0x000000cc282c723c */ /* 0x048fea000008106c */
[----:B------:R-:W-:Y:S01]  /*a4940*/  STL.64 [R1+0x4b0], R52 ;  /* 0x0004b03401007387 */ /* 0x000fe20000100a00 */
[----:B------:R-:W-:Y:S02]  /*a4950*/  STL.64 [R1+0x4b8], R54 ;  /* 0x0004b83601007387 */ /* 0x000fe40000100a00 */
[----:B------:R-:W3:Y:S05]  /*a4960*/  LDL.LU R236, [R1+0x790] ;  /* 0x0007900001ec7983 */ /* 0x000eea0000300800 */
[----:B------:R4:W-:Y:S01]  /*a4970*/  STL.64 [R1+0x4a0], R48 ;  /* 0x0004a03001007387 */ /* 0x0009e20000100a00 */
[----:B------:R1:W-:Y:S09]  /*a4980*/  STL.64 [R1+0x4a8], R50 ;  /* 0x0004a83201007387 */ /* 0x0003f20000100a00 */
[----:B------:R1:W-:Y:S01]  /*a4990*/  STL.64 [R1+0x490], R44 ;  /* 0x0004902c01007387 */ /* 0x0003e20000100a00 */
        /* <DEDUP_REMOVED lines=84> */
[----:B----4-:R-:W4:Y:S02]  /*a4ee0*/  LDL.LU R48, [R1+0x1370] ;  /* 0x0013700001307983 */ /* 0x010f240000300800 */
[----:B------:R-:W4:Y:S02]  /*a4ef0*/  LDL.LU R49, [R1+0x1374] ;  /* 0x0013740001317983 */ /* 0x000f240000300800 */
[----:B-1----:R-:W4:Y:S01]  /*a4f00*/  LDL.LU R50, [R1+0x1378] ;  /* 0x0013780001327983 */ /* 0x002f220000300800 */
        /* <DEDUP_REMOVED lines=37> */
[C---:B----4-:R-:W-:Y:S08]  /*a5160*/  HMMA.1688.F32.TF32 R48, R40.reuse, R196, R48 ;  /* 0x000000c42830723c */ /* 0x050ff00000081030 */
[C---:B--2---:R-:W-:Y:S08]  /*a5170*/  HMMA.1688.F32.TF32 R52, R40.reuse, R200, R52 ;  /* 0x000000c82834723c */ /* 0x044ff00000081034 */
[C---:B------:R-:W-:Y:S08]  /*a5180*/  HMMA.1688.F32.TF32 R44, R40.reuse, R192, R44 ;  /* 0x000000c0282c723c */ /* 0x040ff0000008102c */
[C---:B------:R-:W-:Y:S07]  /*a5190*/  HMMA.1688.F32.TF32 R96, R40.reuse, R188, R96 ;  /* 0x000000bc2860723c */ /* 0x040fee0000081060 */
[----:B------:R1:W-:Y:S01]  /*a51a0*/  STL.64 [R1+0x480], R52 ;  /* 0x0004803401007387 */ /* 0x0003e20000100a00 */
[----:B------:R-:W-:Y:S03]  /*a51b0*/  STL.64 [R1+0x488], R54 ;  /* 0x0004883601007387 */ /* 0x000fe60000100a00 */
[----:B-1----:R-:W2:Y:S01]  /*a51c0*/  LDL.LU.64 R52, [R1+0x4490] ;  /* 0x0044900001347983 */ /* 0x002ea20000300a00 */
[----:B------:R1:W-:Y:S02]  /*a51d0*/  STL.64 [R1+0x470], R48 ;  /* 0x0004703001007387 */ /* 0x0003e40000100a00 */
[----:B------:R-:W-:Y:S01]  /*a51e0*/  STL.64 [R1+0x478], R50 ;  /* 0x0004783201007387 */ /* 0x000fe20000100a00 */
[----:B-1----:R-:W4:Y:S01]  /*a51f0*/  LDL.LU.64 R48, [R1+0x4488] ;  /* 0x0044880001307983 */ /* 0x002f220000300a00 */
[----:B------:R1:W-:Y:S02]  /*a5200*/  STL.64 [R1+0x460], R44 ;  /* 0x0004602c01007387 */ /* 0x0003e40000100a00 */
[----:B------:R-:W-:Y:S02]  /*a5210*/  STL.64 [R1+0x468], R46 ;  /* 0x0004682e01007387 */ /* 0x000fe40000100a00 */
[----:B------:R-:W-:Y:S04]  /*a5220*/  LDS R46, [R252+0xd1200] ;  /* 0x0d120000fc2e7984 */ /* 0x000fe80000000800 */
[----:B------:R-:W-:Y:S04]  /*a5230*/  LDS R47, [R3+0xd1200] ;  /* 0x0d120000032f7984 */ /* 0x000fe80000000800 */
[----:B-1----:R-:W2:Y:S01]  /*a5240*/  LDL.LU.64 R44, [R1+0x4480] ;  /* 0x00448000012c7983 */ /* 0x002ea20000300a00 */
[----:B------:R-:W-:Y:S02]  /*a5250*/  STL.64 [R1+0x450], R96 ;  /* 0x0004506001007387 */ /* 0x000fe40000100a00 */
[----:B------:R1:W-:Y:S02]  /*a5260*/  STL.64 [R1+0x458], R98 ;  /* 0x0004586201007387 */ /* 0x0003e40000100a00 */
[C---:B-1----:R-:W-:Y:S08]  /*a5270*/  HMMA.1688.F32.TF32 R96, R40.reuse, R184, R104 ;  /* 0x000000b82860723c */ /* 0x042ff00000081068 */
[C---:B------:R-:W-:Y:S08]  /*a5280*/  HMMA.1688.F32.TF32 R104, R40.reuse, R28, R100 ;  /* 0x0000001c2868723c */ /* 0x040ff00000081064 */
[C---:B---3--:R-:W-:Y:S01]  /*a5290*/  HMMA.1688.F32.TF32 R100, R40.reuse, R4, R232 ;  /* 0x000000042864723c */ /* 0x048fe200000810e8 */
[----:B------:R-:W-:Y:S04]  /*a52a0*/  LDS R232, [R206+0xd0280] ;  /* 0x0d028000cee87984 */ /* 0x000fe80000000800 */
[----:B------:R-:W-:Y:S04]  /*a52b0*/  LDS R234, [R206+0xd1280] ;  /* 0x0d128000ceea7984 */ /* 0x000fe80000000800 */
[----:B------:R-:W-:Y:S01]  /*a52c0*/  STL.64 [R1+0x440], R96 ;  /* 0x0004406001007387 */ /* 0x000fe20000100a00 */
[----:B------:R1:W-:Y:S02]  /*a52d0*/  STL.64 [R1+0x448], R98 ;  /* 0x0004486201007387 */ /* 0x0003e40000100a00 */
[C---:B-1----:R-:W-:Y:S03]  /*a52e0*/  HMMA.1688.F32.TF32 R96, R40.reuse, R8, R212 ;  /* 0x000000082860723c */ /* 0x042fe600000810d4 */
        /* <DEDUP_REMOVED lines=8> */
[C---:B-1----:R-:W-:Y:S08]  /*a5370*/  HMMA.1688.F32.TF32 R96, R40.reuse, R20, R168 ;  /* 0x000000142860723c */ /* 0x042ff000000810a8 */
[----:B------:R-:W-:Y:S01]  /*a5380*/  HMMA.1688.F32.TF32 R40, R40, R24, R164 ;  /* 0x000000182828723c */ /* 0x000fe200000810a4 */
[----:B------:R-:W-:Y:S01]  /*a5390*/  STL.64 [R1+0x400], R104 ;  /* 0x0004006801007387 */ /* 0x000fe20000100a00 */
[----:B------:R-:W-:Y:S05]  /*a53a0*/  STL.64 [R1+0x408], R106 ;  /* 0x0004086a01007387 */ /* 0x000fea0000100a00 */
[----:B------:R-:W-:Y:S02]  /*a53b0*/  STL.64 [R1+0x3f0], R100 ;  /* 0x0003f06401007387 */ /* 0x000fe40000100a00 */
[----:B------:R1:W-:Y:S02]  /*a53c0*/  STL.64 [R1+0x3f8], R102 ;  /* 0x0003f86601007387 */ /* 0x0003e40000100a00 */
[C---:B-1----:R-:W-:Y:S04]  /*a53d0*/  HMMA.1688.F32.TF32 R100, R36.reuse, R172, R228 ;  /* 0x000000ac2464723c */ /* 0x042fe800000810e4 */
        /* <DEDUP_REMOVED lines=41> */
[C---:B---3--:R-:W-:Y:S08]  /*a5670*/  HMMA.1688.F32.TF32 R40, R36.reuse, R20, R120 ;  /* 0x000000142428723c */ /* 0x048ff00000081078 */
[----:B------:R-:W-:Y:S01]  /*a5680*/  HMMA.1688.F32.TF32 R36, R36, R24, R116 ;  /* 0x000000182424723c */ /* 0x000fe20000081074 */
        /* <DEDUP_REMOVED lines=8> */
[C---:B-1----:R-:W-:Y:S08]  /*a5710*/  HMMA.1688.F32.TF32 R96, R32.reuse, R172, R112 ;  /* 0x000000ac2060723c */ /* 0x042ff00000081070 */
[C---:B---3--:R-:W-:Y:S08]  /*a5720*/  HMMA.1688.F32.TF32 R40, R32.reuse, R176, R236 ;  /* 0x000000b02028723c */ /* 0x048ff000000810ec */
[C---:B--2---:R-:W-:Y:S07]  /*a5730*/  HMMA.1688.F32.TF32 R36, R32.reuse, R208, R108 ;  /* 0x000000d02024723c */ /* 0x044fee000008106c */
[----:B------:R-:W-:Y:S01]  /*a5740*/  STL.64 [R1+0x5d0], R96 ;  /* 0x0005d06001007387 */ /* 0x000fe20000100a00 */
[----:B------:R-:W-:Y:S02]  /*a5750*/  STL.64 [R1+0x5d8], R98 ;  /* 0x0005d86201007387 */ /* 0x000fe40000100a00 */
[----:B------:R-:W2:Y:S05]  /*a5760*/  LDL.LU R112, [R1+0x1230] ;  /* 0x0012300001707983 */ /* 0x000eaa0000300800 */
[----:B------:R-:W-:Y:S01]  /*a5770*/  STL.64 [R1+0x5c0], R40 ;  /* 0x0005c02801007387 */ /* 0x000fe20000100a00 */
[----:B------:R-:W-:Y:S07]  /*a5780*/  STL.64 [R1+0x5c8], R42 ;  /* 0x0005c82a01007387 */ /* 0x000fee0000100a00 */
[----:B------:R-:W-:Y:S02]  /*a5790*/  STL.64 [R1+0x5b0], R36 ;  /* 0x0005b02401007387 */ /* 0x000fe40000100a00 */
[----:B------:R1:W-:Y:S02]  /*a57a0*/  STL.64 [R1+0x5b8], R38 ;  /* 0x0005b82601007387 */ /* 0x0003e40000100a00 */
[----:B------:R-:W2:Y:S01]  /*a57b0*/  LDL.LU R113, [R1+0x1234] ;  /* 0x0012340001717983 */ /* 0x000ea20000300800 */
[----:B------:R-:W2:Y:S01]  /*a57c0*/  LDL.LU R114, [R1+0x1238] ;  /* 0x0012380001727983 */ /* 0x000ea20000300800 */
[----:B------:R-:W2:Y:S02]  /*a57d0*/  LDL.LU R115, [R1+0x123c] ;  /* 0x00123c0001737983 */ /* 0x000ea40000300800 */
[----:B------:R-:W3:Y:S02]  /*a57e0*/  LDL.LU R116, [R1+0x1240] ;  /* 0x0012400001747983 */ /* 0x000ee40000300800 */
[----:B------:R-:W3:Y:S01]  /*a57f0*/  LDL.LU R117, [R1+0x1244] ;  /* 0x0012440001757983 */ /* 0x000ee20000300800 */
[----:B------:R-:W3:Y:S01]  /*a5800*/  LDL.LU R118, [R1+0x1248] ;  /* 0x0012480001767983 */ /* 0x000ee20000300800 */
[----:B------:R-:W3:Y:S02]  /*a5810*/  LDL.LU R119, [R1+0x124c] ;  /* 0x00124c0001777983 */ /* 0x000ee40000300800 */
        /* <DEDUP_REMOVED lines=36> */
[----:B------:R-:W1:Y:S02]  /*a5a60*/  LDL.LU R228, [R1+0xdd0] ;  /* 0x000dd00001e47983 */ /* 0x000e640000300800 */
[----:B------:R-:W1:Y:S01]  /*a5a70*/  LDL.LU R229, [R1+0xdd4] ;  /* 0x000dd40001e57983 */ /* 0x000e620000300800 */
[----:B------:R-:W1:Y:S01]  /*a5a80*/  LDL.LU R230, [R1+0xdd8] ;  /* 0x000dd80001e67983 */ /* 0x000e620000300800 */
[----:B------:R-:W1:Y:S02]  /*a5a90*/  LDL.LU R231, [R1+0xddc] ;  /* 0x000ddc0001e77983 */ /* 0x000e640000300800 */
[----:B------:R-:W2:Y:S02]  /*a5aa0*/  LDL.LU R240, [R1+0xdb0] ;  /* 0x000db00001f07983 */ /* 0x000ea40000300800 */
        /* <DEDUP_REMOVED lines=25> */
[----:B------:R-:W-:Y:S01]  /*a5c40*/  MOV R238, R45 ;  /* 0x0000002d00ee7202 */ /* 0x000fe20000000f00 */
[----:B------:R-:W-:Y:S01]  /*a5c50*/  IMAD.MOV.U32 R239, RZ, RZ, R44 ;  /* 0x000000ffffef7224 */ /* 0x000fe200078e002c */
[----:B------:R-:W-:Y:S04]  /*a5c60*/  LDS R45, [R3+0xd0200] ;  /* 0x0d020000032d7984 */ /* 0x000fe80000000800 */
[----:B------:R-:W1:Y:S02]  /*a5c70*/  LDS R44, [R252+0xd0200] ;  /* 0x0d020000fc2c7984 */ /* 0x000e640000000800 */
[C---:B-1----:R-:W-:Y:S08]  /*a5c80*/  HMMA.1688.F32.TF32 R36, R32.reuse, R204, R228 ;  /* 0x000000cc2024723c */ /* 0x042ff000000810e4 */
[C---:B--2---:R-:W-:Y:S11]  /*a5c90*/  HMMA.1688.F32.TF32 R40, R32.reuse, R200, R152 ;  /* 0x000000c82028723c */ /* 0x044ff60000081098 */
[----:B------:R-:W-:Y:S04]  /*a5ca0*/  @!UPT UIADD3 URZ, URZ, URZ, URZ ;  /* 0x0000003f3f3ff290 */ /* 0x000fe8000fffe03f */
[----:B------:R-:W-:Y:S01]  /*a5cb0*/  STL.64 [R1+0x5a0], R36 ;  /* 0x0005a02401007387 */ /* 0x000fe20000100a00 */
[----:B------:R3:W-:Y:S02]  /*a5cc0*/  STL.64 [R1+0x5a8], R38 ;  /* 0x0005a82601007387 */ /* 0x0007e40000100a00 */
[C---:B---3--:R-:W-:Y:S08]  /*a5cd0*/  HMMA.1688.F32.TF32 R36, R32.reuse, R196, R240 ;  /* 0x000000c42024723c */ /* 0x048ff000000810f0 */
        /* <DEDUP_REMOVED lines=8> */
[----:B------:R-:W-:Y:S07]  /*a5d60*/  STL.64 [R1+0x578], R98 ;  /* 0x0005786201007387 */ /* 0x000fee0000100a00 */
[----:B------:R-:W-:Y:S02]  /*a5d70*/  STL.64 [R1+0x560], R40 ;  /* 0x0005602801007387 */ /* 0x000fe40000100a00 */
[----:B------:R-:W-:Y:S01]  /*a5d80*/  STL.64 [R1+0x568], R42 ;  /* 0x0005682a01007387 */ /* 0x000fe20000100a00 */
[----:B------:R-:W-:Y:S04]  /*a5d90*/  LDS R109, [R61+0xd0200] ;  /* 0x0d0200003d6d7984 */ /* 0x000fe80000000800 */
[----:B------:R1:W-:Y:S04]  /*a5da0*/  LDS R111, [R61+0xd1200] ;  /* 0x0d1200003d6f7984 */ /* 0x0003e80000000800 */
[----:B------:R-:W-:Y:S04]  /*a5db0*/  LDS R108, [R206+0xd0200] ;  /* 0x0d020000ce6c7984 */ /* 0x000fe80000000800 */
[----:B------:R-:W2:Y:S04]  /*a5dc0*/  LDS R110, [R206+0xd1200] ;  /* 0x0d120000ce6e7984 */ /* 0x000ea80000000800 */
[----:B------:R-:W-:Y:S01]  /*a5dd0*/  STL.64 [R1+0x550], R36 ;  /* 0x0005502401007387 */ /* 0x000fe20000100a00 */
[----:B------:R3:W-:Y:S02]  /*a5de0*/  STL.64 [R1+0x558], R38 ;  /* 0x0005582601007387 */ /* 0x0007e40000100a00 */
[----:B-1----:R-:W2:Y:S01]  /*a5df0*/  LDL.LU R61, [R1+0x4478] ;  /* 0x00447800013d7983 */ /* 0x002ea20000300800 */
[C---:B---3--:R-:W-:Y:S08]  /*a5e00*/  HMMA.1688.F32.TF32 R36, R32.reuse, R28, R140 ;  /* 0x0000001c2024723c */ /* 0x048ff0000008108c */
[C---:B------:R-:W-:Y:S11]  /*a5e10*/  HMMA.1688.F32.TF32 R40, R32.reuse, R4, R220 ;  /* 0x000000042028723c */ /* 0x040ff600000810dc */
[----:B------:R-:W-:Y:S04]  /*a5e20*/  @!UPT UIADD3 URZ, URZ, URZ, URZ ;  /* 0x0000003f3f3ff290 */ /* 0x000fe8000fffe03f */
[----:B------:R-:W-:Y:S01]  /*a5e30*/  STL.64 [R1+0x540], R36 ;  /* 0x0005402401007387 */ /* 0x000fe20000100a00 */
[----:B------:R1:W-:Y:S02]  /*a5e40*/  STL.64 [R1+0x548], R38 ;  /* 0x0005482601007387 */ /* 0x0003e40000100a00 */
[C---:B-1----:R-:W-:Y:S08]  /*a5e50*/  HMMA.1688.F32.TF32 R36, R32.reuse, R8, R216 ;  /* 0x000000082024723c */ /* 0x042ff000000810d8 */
[C---:B------:R-:W-:Y:S01]  /*a5e60*/  HMMA.1688.F32.TF32 R96, R32.reuse, R12, R136 ;  /* 0x0000000c2060723c */ /* 0x040fe20000081088 */
[----:B------:R-:W-:Y:S01]  /*a5e70*/  STL.64 [R1+0x530], R40 ;  /* 0x0005302801007387 */ /* 0x000fe20000100a00 */
[----:B------:R1:W-:Y:S06]  /*a5e80*/  STL.64 [R1+0x538], R42 ;  /* 0x0005382a01007387 */ /* 0x0003ec0000100a00 */
[C---:B-1----:R-:W-:Y:S07]  /*a5e90*/  HMMA.1688.F32.TF32 R40, R32.reuse, R16, R132 ;  /* 0x000000102028723c */ /* 0x042fee0000081084 */
[----:B------:R-:W-:Y:S01]  /*a5ea0*/  STL.64 [R1+0x520], R36 ;  /* 0x0005202401007387 */ /* 0x000fe20000100a00 */
[----:B------:R1:W-:Y:S02]  /*a5eb0*/  STL.64 [R1+0x528], R38 ;  /* 0x0005282601007387 */ /* 0x0003e40000100a00 */
[C---:B-1----:R-:W-:Y:S08]  /*a5ec0*/  HMMA.1688.F32.TF32 R36, R32.reuse, R20, R128 ;  /* 0x000000142024723c */ /* 0x042ff00000081080 */
[----:B------:R-:W-:Y:S01]  /*a5ed0*/  HMMA.1688.F32.TF32 R32, R32, R24, R160 ;  /* 0x000000182020723c */ /* 0x000fe200000810a0 */
[----:B------:R-:W-:Y:S01]  /*a5ee0*/  STL.64 [R1+0x510], R96 ;  /* 0x0005106001007387 */ /* 0x000fe20000100a00 */
[----:B------:R-:W-:Y:S03]  /*a5ef0*/  STL.64 [R1+0x518], R98 ;  /* 0x0005186201007387 */ /* 0x000fe60000100a00 */
[----:B------:R-:W-:Y:S02]  /*a5f00*/  STL.64 [R1+0x500], R40 ;  /* 0x0005002801007387 */ /* 0x000fe40000100a00 */
[----:B------:R1:W-:Y:S01]  /*a5f10*/  STL.64 [R1+0x508], R42 ;  /* 0x0005082a01007387 */ /* 0x0003e20000100a00 */
[----:B------:R-:W-:Y:S04]  /*a5f20*/  LDS R160, [R252+0xd0280] ;  /* 0x0d028000fca07984 */ /* 0x000fe80000000800 */
[----:B------:R-:W-:Y:S04]  /*a5f30*/  LDS R162, [R252+0xd1280] ;  /* 0x0d128000fca27984 */ /* 0x000fe80000000800 */
[----:B------:R-:W-:Y:S04]  /*a5f40*/  LDS R161, [R3+0xd0280] ;  /* 0x0d02800003a17984 */ /* 0x000fe80000000800 */
[----:B------:R-:W3:Y:S01]  /*a5f50*/  LDS R163, [R3+0xd1280] ;  /* 0x0d12800003a37984 */ /* 0x000ee20000000800 */
[C---:B-1----:R-:W-:Y:S03]  /*a5f60*/  HMMA.1688.F32.TF32 R40, R44.reuse, R172, R124 ;  /* 0x000000ac2c28723c */ /* 0x042fe6000008107c */
[----:B------:R-:W-:Y:S01]  /*a5f70*/  STL.64 [R1+0x4f0], R36 ;  /* 0x0004f02401007387 */ /* 0x000fe20000100a00 */
[----:B------:R1:W-:Y:S02]  /*a5f80*/  STL.64 [R1+0x4f8], R38 ;  /* 0x0004f82601007387 */ /* 0x0003e40000100a00 */
[----:B------:R-:W-:Y:S02]  /*a5f90*/  STL.64 [R1+0x370], R32 ;  /* 0x0003702001007387 */ /* 0x000fe40000100a00 */
[----:B------:R4:W-:Y:S01]  /*a5fa0*/  STL.64 [R1+0x378], R34 ;  /* 0x0003782201007387 */ /* 0x0009e20000100a00 */
[C---:B-1----:R-:W-:Y:S08]  /*a5fb0*/  HMMA.1688.F32.TF32 R36, R44.reuse, R176, R156 ;  /* 0x000000b02c24723c */ /* 0x042ff0000008109c */
[C---:B----4-:R-:W-:Y:S06]  /*a5fc0*/  HMMA.1688.F32.TF32 R32, R44.reuse, R208, R120 ;  /* 0x000000d02c20723c */ /* 0x050fec0000081078 */
[----:B------:R-:W-:Y:S01]  /*a5fd0*/  STL.64 [R1+0x360], R40 ;  /* 0x0003602801007387 */ /* 0x000fe20000100a00 */
[----:B------:R1:W-:Y:S02]  /*a5fe0*/  STL.64 [R1+0x368], R42 ;  /* 0x0003682a01007387 */ /* 0x0003e40000100a00 */
[C---:B-1----:R-:W-:Y:S06]  /*a5ff0*/  HMMA.1688.F32.TF32 R40, R44.reuse, R204, R116 ;  /* 0x000000cc2c28723c */ /* 0x042fec0000081074 */
[----:B------:R-:W-:Y:S01]  /*a6000*/  STL.64 [R1+0x350], R36 ;  /* 0x0003502401007387 */ /* 0x000fe20000100a00 */
[----:B------:R1:W-:Y:S07]  /*a6010*/  STL.64 [R1+0x358], R38 ;  /* 0x0003582601007387 */ /* 0x0003ee0000100a00 */
[----:B------:R-:W-:Y:S02]  /*a6020*/  STL.64 [R1+0x340], R32 ;  /* 0x0003402001007387 */ /* 0x000fe40000100a00 */
[----:B------:R4:W-:Y:S01]  /*a6030*/  STL.64 [R1+0x348], R34 ;  /* 0x0003482201007387 */ /* 0x0009e20000100a00 */
[C---:B-1----:R-:W-:Y:S08]  /*a6040*/  HMMA.1688.F32.TF32 R36, R44.reuse, R200, R112 ;  /* 0x000000c82c24723c */ /* 0x042ff00000081070 */
[----:B----4-:R-:W-:Y:S01]  /*a6050*/  HMMA.1688.F32.TF32 R32, R44, R196, R236 ;  /* 0x000000c42c20723c */ /* 0x010fe200000810ec */
[----:B------:R-:W-:Y:S01]  /*a6060*/  STL.64 [R1+0x330], R40 ;  /* 0x0003302801007387 */ /* 0x000fe20000100a00 */
[----:B------:R-:W-:Y:S02]  /*a6070*/  STL.64 [R1+0x338], R42 ;  /* 0x0003382a01007387 */ /* 0x000fe40000100a00 */
[----:B------:R-:W4:Y:S11]  /*a6080*/  LDL.LU R120, [R1+0xd50] ;  /* 0x000d500001787983 */ /* 0x000f360000300800 */
[----:B------:R-:W-:Y:S01]  /*a6090*/  STL.64 [R1+0x320], R36 ;  /* 0x0003202401007387 */ /* 0x000fe20000100a00 */
[----:B------:R1:W-:Y:S07]  /*a60a0*/  STL.64 [R1+0x328], R38 ;  /* 0x0003282601007387 */ /* 0x0003ee0000100a00 */
        /* <DEDUP_REMOVED lines=49> */
[----:B------:R-:W-:-:S02]  /*a63c0*/  IMAD.MOV.U32 R113, RZ, RZ, R60 ;  /* 0x000000ffff717224 */ /* 0x000fc400078e003c */
[----:B------:R-:W-:Y:S01]  /*a63d0*/  IMAD.MOV.U32 R114, RZ, RZ, R57 ;  /* 0x000000ffff727224 */ /* 0x000fe200078e0039 */
[----:B------:R-:W-:Y:S01]  /*a63e0*/  MOV R115, R56 ;  /* 0x0000003800737202 */ /* 0x000fe20000000f00 */
[----:B------:R-:W-:Y:S02]  /*a63f0*/  IMAD.MOV.U32 R238, RZ, RZ, R49 ;  /* 0x000000ffffee7224 */ /* 0x000fe400078e0031 */
[----:B------:R-:W-:Y:S02]  /*a6400*/  IMAD.MOV.U32 R239, RZ, RZ, R48 ;  /* 0x000000ffffef7224 */ /* 0x000fe400078e0030 */
[----:B------:R-:W-:Y:S02]  /*a6410*/  IMAD.MOV.U32 R236, RZ, RZ, R53 ;  /* 0x000000ffffec7224 */ /* 0x000fe400078e0035 */
[----:B------:R-:W-:Y:S02]  /*a6420*/  IMAD.MOV.U32 R237, RZ, RZ, R52 ;  /* 0x000000ffffed7224 */ /* 0x000fe400078e0034 */
[----:B--2---:R-:W-:-:S07]  /*a6430*/  IMAD.MOV.U32 R112, RZ, RZ, R61 ;  /* 0x000000ffff707224 */ /* 0x004fce00078e003d */
[----:B------:R-:W-:Y:S08]  /*a6440*/  HMMA.1688.F32.TF32 R56, R108, R208, R112 ;  /* 0x000000d06c38723c */ /* 0x000ff00000081070 */
[C---:B-1----:R-:W-:Y:S08]  /*a6450*/  HMMA.1688.F32.TF32 R36, R44.reuse, R188, R144 ;  /* 0x000000bc2c24723c */ /* 0x042ff00000081090 */
[C---:B---3--:R-:W-:Y:S08]  /*a6460*/  HMMA.1688.F32.TF32 R40, R44.reuse, R192, R148 ;  /* 0x000000c02c28723c */ /* 0x048ff00000081094 */
[C---:B------:R-:W-:Y:S11]  /*a6470*/  HMMA.1688.F32.TF32 R32, R44.reuse, R184, R140 ;  /* 0x000000b82c20723c */ /* 0x040ff6000008108c */
[----:B------:R-:W-:Y:S04]  /*a6480*/  @!UPT UIADD3 URZ, URZ, URZ, URZ ;  /* 0x0000003f3f3ff290 */ /* 0x000fe8000fffe03f */
[----:B------:R-:W-:Y:S01]  /*a6490*/  STL.64 [R1+0x300], R40 ;  /* 0x0003002801007387 */ /* 0x000fe20000100a00 */
[----:B------:R1:W-:Y:S07]  /*a64a0*/  STL.64 [R1+0x308], R42 ;  /* 0x0003082a01007387 */ /* 0x0003ee0000100a00 */
[----:B------:R-:W-:Y:S02]  /*a64b0*/  STL.64 [R1+0x2e0], R32 ;  /* 0x0002e02001007387 */ /* 0x000fe40000100a00 */
[----:B------:R-:W-:Y:S01]  /*a64c0*/  STL.64 [R1+0x2f0], R36 ;  /* 0x0002f02401007387 */ /* 0x000fe20000100a00 */
[----:B------:R-:W-:Y:S01]  /*a64d0*/  STL.64 [R1+0x2f8], R38 ;  /* 0x0002f82601007387 */ /* 0x000fe20000100a00 */
[----:B------:R2:W-:Y:S01]  /*a64e0*/  STL [R1+0x2e8], R34 ;  /* 0x0002e82201007387 */ /* 0x0005e20000100800 */
[----:B------:R-:W-:Y:S01]  /*a64f0*/  MOV R2, R35 ;  /* 0x0000002300027202 */ /* 0x000fe20000000f00 */
[C---:B-1----:R-:W-:Y:S08]  /*a6500*/  HMMA.1688.F32.TF32 R40, R44.reuse, R28, R220 ;  /* 0x0000001c2c28723c */ /* 0x042ff000000810dc */
[C---:B--2---:R-:W-:Y:S08]  /*a6510*/  HMMA.1688.F32.TF32 R32, R44.reuse, R8, R136 ;  /* 0x000000082c20723c */ /* 0x044ff00000081088 */
[----:B----4-:R-:W-:Y:S01]  /*a6520*/  HMMA.1688.F32.TF32 R36, R44, R4, R216 ;  /* 0x000000042c24723c */ /* 0x010fe200000810d8 */
[----:B------:R1:W-:Y:S07]  /*a6530*/  STL [R1+0x4348], R2 ;  /* 0x0043480201007387 */ /* 0x0003ee0000100800 */
[C---:B------:R-:W-:Y:S08]  /*a6540*/  HMMA.1688.F32.TF32 R48, R108.reuse, R172, R120 ;  /* 0x000000ac6c30723c */ /* 0x040ff00000081078 */
[----:B------:R-:W-:Y:S01]  /*a6550*/  HMMA.1688.F32.TF32 R52, R108, R176, R116 ;  /* 0x000000b06c34723c */ /* 0x000fe20000081074 */
[----:B------:R-:W-:Y:S01]  /*a6560*/  STL.64 [R1+0x2d0], R40 ;  /* 0x0002d02801007387 */ /* 0x000fe20000100a00 */
[----:B------:R-:W-:Y:S02]  /*a6570*/  STL.64 [R1+0x2d8], R42 ;  /* 0x0002d82a01007387 */ /* 0x000fe40000100a00 */
[----:B------:R-:W-:Y:S03]  /*a6580*/  STL.64 [R1+0x2b0], R32 ;  /* 0x0002b02001007387 */ /* 0x000fe60000100a00 */
[----:B------:R-:W-:Y:S01]  /*a6590*/  STL.64 [R1+0x2c0], R36 ;  /* 0x0002c02401007387 */ /* 0x000fe20000100a00 */
[----:B------:R-:W-:Y:S01]  /*a65a0*/  STL.64 [R1+0x2c8], R38 ;  /* 0x0002c82601007387 */ /* 0x000fe20000100a00 */
[----:B------:R2:W-:Y:S02]  /*a65b0*/  STL [R1+0x2b8], R34 ;  /* 0x0002b82201007387 */ /* 0x0005e40000100800 */
[----:B-1----:R-:W-:-:S02]  /*a65c0*/  IMAD.MOV.U32 R2, RZ, RZ, R35 ;  /* 0x000000ffff027224 */ /* 0x002fc400078e0023 */
[C---:B--2---:R-:W-:Y:S08]  /*a65d0*/  HMMA.1688.F32.TF32 R32, R44.reuse, R12, R132 ;  /* 0x0000000c2c20723c */ /* 0x044ff00000081084 */
[C---:B------:R-:W-:Y:S08]  /*a65e0*/  HMMA.1688.F32.TF32 R36, R44.reuse, R16, R128 ;  /* 0x000000102c24723c */ /* 0x040ff00000081080 */
[C---:B------:R-:W-:Y:S08]  /*a65f0*/  HMMA.1688.F32.TF32 R40, R44.reuse, R20, R124 ;  /* 0x000000142c28723c */ /* 0x040ff0000008107c */
[----:B------:R-:W-:Y:S01]  /*a6600*/  HMMA.1688.F32.TF32 R44, R44, R24, R156 ;  /* 0x000000182c2c723c */ /* 0x000fe2000008109c */
[----:B------:R-:W-:Y:S01]  /*a6610*/  STL.64 [R1+0x41d0], R34 ;  /* 0x0041d02201007387 */ /* 0x000fe20000100a00 */
[----:B------:R-:W-:Y:S05]  /*a6620*/  STL.64 [R1+0x41c8], R32 ;  /* 0x0041c82001007387 */ /* 0x000fea0000100a00 */
[----:B------:R1:W-:Y:S02]  /*a6630*/  STL.64 [R1+0x41e0], R38 ;  /* 0x0041e02601007387 */ /* 0x0003e40000100a00 */
[----:B------:R-:W-:Y:S06]  /*a6640*/  STL.64 [R1+0x41d8], R36 ;  /* 0x0041d82401007387 */ /* 0x000fec0000100a00 */
[----:B------:R-:W-:Y:S01]  /*a6650*/  STL.64 [R1+0x41f0], R42 ;  /* 0x0041f02a01007387 */ /* 0x000fe20000100a00 */
[----:B------:R-:W-:Y:S07]  /*a6660*/  STL.64 [R1+0x41e8], R40 ;  /* 0x0041e82801007387 */ /* 0x000fee0000100a00 */
[----:B------:R-:W-:Y:S02]  /*a6670*/  STL.64 [R1+0x4200], R46 ;  /* 0x0042002e01007387 */ /* 0x000fe40000100a00 */
[----:B------:R-:W-:Y:S01]  /*a6680*/  STL.64 [R1+0x41f8], R44 ;  /* 0x0041f82c01007387 */ /* 0x000fe20000100a00 */
[----:B------:R-:W-:Y:S01]  /*a6690*/  STL.64 [R1+0x4210], R50 ;  /* 0x0042103201007387 */ /* 0x000fe20000100a00 */
[----:B------:R-:W-:Y:S02]  /*a66a0*/  STL.64 [R1+0x4208], R48 ;  /* 0x0042083001007387 */ /* 0x000fe40000100a00 */
[----:B------:R-:W-:Y:S02]  /*a66b0*/  STL.64 [R1+0x4220], R54 ;  /* 0x0042203601007387 */ /* 0x000fe40000100a00 */
[----:B------:R-:W-:Y:S01]  /*a66c0*/  STL.64 [R1+0x4218], R52 ;  /* 0x0042183401007387 */ /* 0x000fe20000100a00 */
[----:B------:R-:W-:Y:S01]  /*a66d0*/  STL.64 [R1+0x4230], R58 ;  /* 0x0042303a01007387 */ /* 0x000fe20000100a00 */
[----:B------:R-:W-:Y:S02]  /*a66e0*/  STL.64 [R1+0x4228], R56 ;  /* 0x0042283801007387 */ /* 0x000fe40000100a00 */
[----:B------:R-:W2:Y:S02]  /*a66f0*/  LDL.LU R156, [R1+0xcc0] ;  /* 0x000cc000019c7983 */ /* 0x000ea40000300800 */
[----:B------:R-:W2:Y:S01]  /*a6700*/  LDL.LU R157, [R1+0xcc4] ;  /* 0x000cc400019d7983 */ /* 0x000ea20000300800 */
[----:B------:R-:W2:Y:S01]  /*a6710*/  LDL.LU R158, [R1+0xcc8] ;  /* 0x000cc800019e7983 */ /* 0x000ea20000300800 */
[----:B------:R-:W2:Y:S02]  /*a6720*/  LDL.LU R159, [R1+0xccc] ;  /* 0x000ccc00019f7983 */ /* 0x000ea40000300800 */
[----:B------:R-:W3:Y:S02]  /*a6730*/  LDL.LU R136, [R1+0xd00] ;  /* 0x000d000001887983 */ /* 0x000ee40000300800 */
[----:B------:R-:W3:Y:S01]  /*a6740*/  LDL.LU R137, [R1+0xd04] ;  /* 0x000d040001897983 */ /* 0x000ee20000300800 */
[----:B------:R-:W3:Y:S01]  /*a6750*/  LDL.LU R138, [R1+0xd08] ;  /* 0x000d0800018a7983 */ /* 0x000ee20000300800 */
[----:B------:R-:W3:Y:S02]  /*a6760*/  LDL.LU R139, [R1+0xd0c] ;  /* 0x000d0c00018b7983 */ /* 0x000ee40000300800 */
        /* <DEDUP_REMOVED lines=15> */
[----:B------:R-:W4:Y:S01]  /*a6860*/  LDL.LU R127, [R1+0xcdc] ;  /* 0x000cdc00017f7983 */ /* 0x000f220000300800 */
[----:B------:R-:W-:Y:S01]  /*a6870*/  HMMA.1688.F32.TF32 R60, R108, R204, R236 ;  /* 0x000000cc6c3c723c */ /* 0x000fe200000810ec */
[----:B------:R-:W-:-:S02]  /*a6880*/  IMAD.MOV.U32 R114, RZ, RZ, R73 ;  /* 0x000000ffff727224 */ /* 0x000fc400078e0049 */
[----:B------:R-:W-:-:S04]  /*a6890*/  IMAD.MOV.U32 R115, RZ, RZ, R72 ;  /* 0x000000ffff737224 */ /* 0x000fc800078e0048 */
[----:B------:R-:W-:Y:S02]  /*a68a0*/  IMAD.MOV.U32 R238, RZ, RZ, R65 ;  /* 0x000000ffffee7224 */ /* 0x000fe400078e0041 */
[----:B------:R-:W-:Y:S02]  /*a68b0*/  IMAD.MOV.U32 R239, RZ, RZ, R64 ;  /* 0x000000ffffef7224 */ /* 0x000fe400078e0040 */
[----:B------:R-:W-:Y:S01]  /*a68c0*/  IMAD.MOV.U32 R236, RZ, RZ, R69 ;  /* 0x000000ffffec7224 */ /* 0x000fe200078e0045 */
[----:B------:R-:W-:Y:S02]  /*a68d0*/  MOV R237, R68 ;  /* 0x0000004400ed7202 */ /* 0x000fe40000000f00 */
        /* <DEDUP_REMOVED lines=10> */
[C---:B------:R-:W-:Y:S08]  /*a6980*/  HMMA.1688.F32.TF32 R88, R108.reuse, R4, R120 ;  /* 0x000000046c58723c */ /* 0x040ff00000081078 */
[C---:B------:R-:W-:Y:S08]  /*a6990*/  HMMA.1688.F32.TF32 R92, R108.reuse, R8, R116 ;  /* 0x000000086c5c723c */ /* 0x040ff00000081074 */
[C---:B------:R-:W-:Y:S01]  /*a69a0*/  HMMA.1688.F32.TF32 R96, R108.reuse, R12, R112 ;  /* 0x0000000c6c60723c */ /* 0x040fe20000081070 */
[----:B------:R-:W-:Y:S01]  /*a69b0*/  STL.64 [R1+0x4240], R62 ;  /* 0x0042403e01007387 */ /* 0x000fe20000100a00 */
[----:B------:R-:W-:Y:S06]  /*a69c0*/  STL.64 [R1+0x4238], R60 ;  /* 0x0042383c01007387 */ /* 0x000fec0000100a00 */
[C---:B------:R-:W-:Y:S08]  /*a69d0*/  HMMA.1688.F32.TF32 R100, R108.reuse, R16, R236 ;  /* 0x000000106c64723c */ /* 0x040ff000000810ec */
[C---:B---3--:R-:W-:Y:S08]  /*a69e0*/  HMMA.1688.F32.TF32 R68, R108.reuse, R196, R136 ;  /* 0x000000c46c44723c */ /* 0x048ff00000081088 */
[C---:B----4-:R-:W-:Y:S08]  /*a69f0*/  HMMA.1688.F32.TF32 R64, R108.reuse, R200, R216 ;  /* 0x000000c86c40723c */ /* 0x050ff000000810d8 */
[C---:B------:R-:W-:Y:S08]  /*a6a00*/  HMMA.1688.F32.TF32 R72, R108.reuse, R192, R132 ;  /* 0x000000c06c48723c */ /* 0x040ff00000081084 */
[C---:B--2---:R-:W-:Y:S08]  /*a6a10*/  HMMA.1688.F32.TF32 R84, R108.reuse, R28, R156 ;  /* 0x0000001c6c54723c */ /* 0x044ff0000008109c */
[C---:B------:R-:W-:Y:S08]  /*a6a20*/  HMMA.1688.F32.TF32 R76, R108.reuse, R188, R128 ;  /* 0x000000bc6c4c723c */ /* 0x040ff00000081080 */
[C---:B------:R-:W-:Y:S01]  /*a6a30*/  HMMA.1688.F32.TF32 R80, R108.reuse, R184, R124 ;  /* 0x000000b86c50723c */ /* 0x040fe2000008107c */
[----:B------:R-:W-:Y:S01]  /*a6a40*/  STL.64 [R1+0x4250], R66 ;  /* 0x0042504201007387 */ /* 0x000fe20000100a00 */
[----:B------:R-:W-:Y:S02]  /*a6a50*/  STL.64 [R1+0x4248], R64 ;  /* 0x0042484001007387 */ /* 0x000fe40000100a00 */
[----:B------:R-:W-:Y:S02]  /*a6a60*/  STL.64 [R1+0x4260], R70 ;  /* 0x0042604601007387 */ /* 0x000fe40000100a00 */
[----:B------:R-:W-:Y:S01]  /*a6a70*/  STL.64 [R1+0x4258], R68 ;  /* 0x0042584401007387 */ /* 0x000fe20000100a00 */
[----:B------:R-:W-:Y:S01]  /*a6a80*/  STL.64 [R1+0x4270], R74 ;  /* 0x0042704a01007387 */ /* 0x000fe20000100a00 */
[----:B------:R-:W-:Y:S07]  /*a6a90*/  STL.64 [R1+0x4268], R72 ;  /* 0x0042684801007387 */ /* 0x000fee0000100a00 */
[----:B------:R-:W-:Y:S01]  /*a6aa0*/  STL.64 [R1+0x4280], R78 ;  /* 0x0042804e01007387 */ /* 0x000fe20000100a00 */
[----:B------:R-:W-:Y:S07]  /*a6ab0*/  STL.64 [R1+0x4278], R76 ;  /* 0x0042784c01007387 */ /* 0x000fee0000100a00 */
[----:B------:R-:W-:Y:S02]  /*a6ac0*/  STL.64 [R1+0x4290], R82 ;  /* 0x0042905201007387 */ /* 0x000fe40000100a00 */
[----:B------:R-:W-:Y:S01]  /*a6ad0*/  STL.64 [R1+0x4288], R80 ;  /* 0x0042885001007387 */ /* 0x000fe20000100a00 */
[----:B-1----:R-:W2:Y:S01]  /*a6ae0*/  LDL R39, [R1+0xb34] ;  /* 0x000b340001277983 */ /* 0x002ea20000100800 */
[----:B------:R-:W-:Y:S02]  /*a6af0*/  STL.64 [R1+0x42a0], R86 ;  /* 0x0042a05601007387 */ /* 0x000fe40000100a00 */
[----:B------:R-:W-:Y:S02]  /*a6b00*/  STL.64 [R1+0x4298], R84 ;  /* 0x0042985401007387 */ /* 0x000fe40000100a00 */
[----:B------:R-:W-:Y:S01]  /*a6b10*/  STL.64 [R1+0x42b0], R90 ;  /* 0x0042b05a01007387 */ /* 0x000fe20000100a00 */
[----:B------:R-:W-:Y:S01]  /*a6b20*/  STL.64 [R1+0x42a8], R88 ;  /* 0x0042a85801007387 */ /* 0x000fe20000100a00 */
[----:B------:R-:W-:Y:S02]  /*a6b30*/  STL.64 [R1+0x42c0], R94 ;  /* 0x0042c05e01007387 */ /* 0x000fe40000100a00 */
[----:B------:R-:W-:Y:S02]  /*a6b40*/  STL.64 [R1+0x42b8], R92 ;  /* 0x0042b85c01007387 */ /* 0x000fe40000100a00 */
[----:B------:R-:W-:Y:S01]  /*a6b50*/  STL.64 [R1+0x42d0], R98 ;  /* 0x0042d06201007387 */ /* 0x000fe20000100a00 */
[----:B------:R-:W-:Y:S01]  /*a6b60*/  STL.64 [R1+0x42c8], R96 ;  /* 0x0042c86001007387 */ /* 0x000fe20000100a00 */
        /* <DEDUP_REMOVED lines=36> */
[----:B------:R-:W-:Y:S02]  /*a6db0*/  STL.64 [R1+0x42e0], R102 ;  /* 0x0042e06601007387 */ /* 0x000fe40000100a00 */
[----:B------:R-:W-:Y:S01]  /*a6dc0*/  STL.64 [R1+0x42d8], R100 ;  /* 0x0042d86401007387 */ /* 0x000fe20000100a00 */
[----:B--2---:R-:W-:Y:S04]  /*a6dd0*/  LDS R233, [R39+0xd0280] ;  /* 0x0d02800027e97984 */ /* 0x004fe80000000800 */
[----:B------:R-:W1:Y:S01]  /*a6de0*/  LDS R235, [R39+0xd1280] ;  /* 0x0d12800027eb7984 */ /* 0x000e620000000800 */
[C---:B----4-:R-:W-:Y:S08]  /*a6df0*/  HMMA.1688.F32.TF32 R104, R108.reuse, R20, R136 ;  /* 0x000000146c68723c */ /* 0x050ff00000081088 */
[----:B---3--:R-:W-:Y:S08]  /*a6e00*/  HMMA.1688.F32.TF32 R108, R108, R24, R132 ;  /* 0x000000186c6c723c */ /* 0x008ff00000081084 */
[C---:B------:R-:W-:Y:S08]  /*a6e10*/  HMMA.1688.F32.TF32 R180, R160.reuse, R172, R128 ;  /* 0x000000aca0b4723c */ /* 0x040ff00000081080 */
[C---:B------:R-:W-:Y:S08]  /*a6e20*/  HMMA.1688.F32.TF32 R112, R160.reuse, R176, R112 ;  /* 0x000000b0a070723c */ /* 0x040ff00000081070 */
[C---:B------:R-:W-:Y:S08]  /*a6e30*/  HMMA.1688.F32.TF32 R116, R160.reuse, R208, R116 ;  /* 0x000000d0a074723c */ /* 0x040ff00000081074 */
[C---:B------:R-:W-:Y:S08]  /*a6e40*/  HMMA.1688.F32.TF32 R120, R160.reuse, R204, R120 ;  /* 0x000000cca078723c */ /* 0x040ff00000081078 */
[C---:B------:R-:W-:Y:S08]  /*a6e50*/  HMMA.1688.F32.TF32 R124, R160.reuse, R200, R124 ;  /* 0x000000c8a07c723c */ /* 0x040ff0000008107c */
[C---:B------:R-:W-:Y:S01]  /*a6e60*/  HMMA.1688.F32.TF32 R128, R160.reuse, R196, R156 ;  /* 0x000000c4a080723c */ /* 0x040fe2000008109c */
[----:B------:R-:W-:Y:S01]  /*a6e70*/  STL.64 [R1+0x42f0], R106 ;  /* 0x0042f06a01007387 */ /* 0x000fe20000100a00 */
[----:B------:R2:W-:Y:S03]  /*a6e80*/  STL.64 [R1+0x42e8], R104 ;  /* 0x0042e86801007387 */ /* 0x0005e60000100a00 */
[----:B------:R-:W-:Y:S01]  /*a6e90*/  STL.64 [R1+0x4300], R110 ;  /* 0x0043006e01007387 */ /* 0x000fe20000100a00 */
[----:B------:R-:W-:Y:S03]  /*a6ea0*/  STL.64 [R1+0x42f8], R108 ;  /* 0x0042f86c01007387 */ /* 0x000fe60000100a00 */
[----:B------:R-:W-:Y:S01]  /*a6eb0*/  STL.64 [R1+0x4310], R182 ;  /* 0x004310b601007387 */ /* 0x000fe20000100a00 */
        /* <DEDUP_REMOVED lines=8> */
[----:B------:R-:W-:Y:S03]  /*a6f40*/  STL.64 [R1+0x4350], R124 ;  /* 0x0043507c01007387 */ /* 0x000fe60000100a00 */
[----:B------:R-:W-:Y:S01]  /*a6f50*/  STL.64 [R1+0x4368], R130 ;  /* 0x0043688201007387 */ /* 0x000fe20000100a00 */
[----:B------:R-:W-:Y:S02]  /*a6f60*/  STL.64 [R1+0x4360], R128 ;  /* 0x0043608001007387 */ /* 0x000fe40000100a00 */
        /* <DEDUP_REMOVED lines=8> */
[----:B------:R-:W2:Y:S02]  /*a6ff0*/  LDL.LU R148, [R1+0x1150] ;  /* 0x0011500001947983 */ /* 0x000ea40000300800 */
[----:B------:R-:W2:Y:S01]  /*a7000*/  LDL.LU R149, [R1+0x1154] ;  /* 0x0011540001957983 */ /* 0x000ea20000300800 */
[----:B------:R-:W2:Y:S01]  /*a7010*/  LDL.LU R150, [R1+0x1158] ;  /* 0x0011580001967983 */ /* 0x000ea20000300800 */
[----:B------:R-:W2:Y:S02]  /*a7020*/  LDL.LU R151, [R1+0x115c] ;  /* 0x00115c0001977983 */ /* 0x000ea40000300800 */
[----:B------:R-:W2:Y:S02]  /*a7030*/  LDL.LU R144, [R1+0x1160] ;  /* 0x0011600001907983 */ /* 0x000ea40000300800 */
[----:B------:R-:W2:Y:S01]  /*a7040*/  LDL.LU R145, [R1+0x1164] ;  /* 0x0011640001917983 */ /* 0x000ea20000300800 */
[----:B------:R-:W2:Y:S01]  /*a7050*/  LDL.LU R146, [R1+0x1168] ;  /* 0x0011680001927983 */ /* 0x000ea20000300800 */
[C---:B------:R-:W-:Y:S01]  /*a7060*/  HMMA.1688.F32.TF32 R132, R160.reuse, R192, R236 ;  /* 0x000000c0a084723c */ /* 0x040fe200000810ec */
        /* <DEDUP_REMOVED lines=37> */
[----:B------:R-:W-:Y:S01]  /*a72c0*/  STL.64 [R1+0x4378], R134 ;  /* 0x0043788601007387 */ /* 0x000fe20000100a00 */
[----:B------:R-:W-:Y:S01]  /*a72d0*/  STL.64 [R1+0x4370], R132 ;  /* 0x0043708401007387 */ /* 0x000fe20000100a00 */
[C---:B--2---:R-:W-:Y:S08]  /*a72e0*/  HMMA.1688.F32.TF32 R136, R160.reuse, R188, R136 ;  /* 0x000000bca088723c */ /* 0x044ff00000081088 */
[----:B---3--:R-:W-:Y:S08]  /*a72f0*/  HMMA.1688.F32.TF32 R152, R160, R16, R152 ;  /* 0x00000010a098723c */ /* 0x008ff00000081098 */
[C---:B-1----:R-:W-:Y:S08]  /*a7300*/  HMMA.1688.F32.TF32 R212, R232.reuse, R172, R224 ;  /* 0x000000ace8d4723c */ /* 0x042ff000000810e0 */
[C---:B----4-:R-:W-:Y:S08]  /*a7310*/  HMMA.1688.F32.TF32 R216, R232.reuse, R176, R216 ;  /* 0x000000b0e8d8723c */ /* 0x050ff000000810d8 */
[C---:B------:R-:W-:Y:S01]  /*a7320*/  HMMA.1688.F32.TF32 R220, R232.reuse, R208, R220 ;  /* 0x000000d0e8dc723c */ /* 0x040fe200000810dc */
[----:B------:R-:W-:Y:S01]  /*a7330*/  STL.64 [R1+0x4388], R138 ;  /* 0x0043888a01007387 */ /* 0x000fe20000100a00 */
[----:B------:R-:W-:Y:S03]  /*a7340*/  STL.64 [R1+0x4380], R136 ;  /* 0x0043808801007387 */ /* 0x000fe60000100a00 */
[----:B------:R-:W-:Y:S01]  /*a7350*/  STL [R1+0x41c0], R152 ;  /* 0x0041c09801007387 */ /* 0x000fe20000100800 */
[----:B------:R-:W-:Y:S02]  /*a7360*/  STL [R1+0x41bc], R153 ;  /* 0x0041bc9901007387 */ /* 0x000fe40000100800 */
[----:B------:R-:W-:Y:S02]  /*a7370*/  STL [R1+0x41b8], R154 ;  /* 0x0041b89a01007387 */ /* 0x000fe40000100800 */
[----:B------:R-:W-:Y:S01]  /*a7380*/  STL [R1+0x41b4], R155 ;  /* 0x0041b49b01007387 */ /* 0x000fe20000100800 */
[----:B------:R-:W-:Y:S04]  /*a7390*/  STL [R1+0x41b0], R215 ;  /* 0x0041b0d701007387 */ /* 0x000fe80000100800 */
[----:B------:R-:W-:Y:S01]  /*a73a0*/  STL [R1+0x41ac], R218 ;  /* 0x0041acda01007387 */ /* 0x000fe20000100800 */
[----:B------:R-:W-:Y:S07]  /*a73b0*/  STL [R1+0x41a8], R219 ;  /* 0x0041a8db01007387 */ /* 0x000fee0000100800 */
[----:B------:R-:W-:Y:S01]  /*a73c0*/  STL [R1+0x41a4], R223 ;  /* 0x0041a4df01007387 */ /* 0x000fe20000100800 */
        /* <DEDUP_REMOVED lines=8> */
[----:B------:R-:W4:Y:S01]  /*a7450*/  LDL.LU R44, [R1+0x820] ;  /* 0x00082000012c7983 */ /* 0x000f220000300800 */
[----:B------:R-:W4:Y:S02]  /*a7460*/  LDL.LU R45, [R1+0x824] ;  /* 0x00082400012d7983 */ /* 0x000f240000300800 */
[----:B------:R-:W4:Y:S02]  /*a7470*/  LDL.LU R46, [R1+0x828] ;  /* 0x00082800012e7983 */ /* 0x000f240000300800 */
        /* <DEDUP_REMOVED lines=32> */
[----:B------:R-:W-:Y:S01]  /*a7680*/  HMMA.1688.F32.TF32 R224, R232, R204, R228 ;  /* 0x000000cce8e0723c */ /* 0x000fe200000810e4 */
        /* <DEDUP_REMOVED lines=33> */
[----:B------:R-:W-:Y:S01]  /*a78a0*/  HMMA.1688.F32.TF32 R140, R160, R184, R236 ;  /* 0x000000b8a08c723c */ /* 0x000fe200000810ec */
[----:B------:R-:W-:Y:S04]  /*a78b0*/  LDS R236, [R252+0xd0300] ;  /* 0x0d030000fcec7984 */ /* 0x000fe80000000800 */
[----:B------:R-:W-:Y:S01]  /*a78c0*/  LDS R238, [R252+0xd1300] ;  /* 0x0d130000fcee7984 */ /* 0x000fe20000000800 */
[----:B------:R-:W-:Y:S04]  /*a78d0*/  LDS R237, [R3+0xd0300] ;  /* 0x0d03000003ed7984 */ /* 0x000fe80000000800 */
[----:B------:R-:W2:Y:S04]  /*a78e0*/  LDS R239, [R3+0xd1300] ;  /* 0x0d13000003ef7984 */ /* 0x000ea80000000800 */
[----:B------:R1:W-:Y:S01]  /*a78f0*/  STL [R1+0x41a0], R224 ;  /* 0x0041a0e001007387 */ /* 0x0003e20000100800 */
[----:B------:R1:W-:Y:S02]  /*a7900*/  STL [R1+0x419c], R225 ;  /* 0x00419ce101007387 */ /* 0x0003e40000100800 */
[----:B------:R1:W-:Y:S02]  /*a7910*/  STL [R1+0x4198], R226 ;  /* 0x004198e201007387 */ /* 0x0003e40000100800 */
[----:B------:R1:W-:Y:S01]  /*a7920*/  STL [R1+0x4194], R227 ;  /* 0x004194e301007387 */ /* 0x0003e20000100800 */
[----:B--2---:R-:W-:Y:S08]  /*a7930*/  HMMA.1688.F32.TF32 R32, R236, R192, R32 ;  /* 0x000000c0ec20723c */ /* 0x004ff00000081020 */
[C---:B---3--:R-:W-:Y:S08]  /*a7940*/  HMMA.1688.F32.TF32 R92, R232.reuse, R184, R92 ;  /* 0x000000b8e85c723c */ /* 0x048ff0000008105c */
[C---:B------:R-:W-:Y:S11]  /*a7950*/  HMMA.1688.F32.TF32 R104, R232.reuse, R196, R104 ;  /* 0x000000c4e868723c */ /* 0x040ff60000081068 */
[----:B------:R-:W-:Y:S05]  /*a7960*/  @!UPT UIADD3 URZ, URZ, URZ, URZ ;  /* 0x0000003f3f3ff290 */ /* 0x000fea000fffe03f */
[----:B-1----:R-:W-:Y:S02]  /*a7970*/  IMAD.MOV.U32 R224, RZ, RZ, R92 ;  /* 0x000000ffffe07224 */ /* 0x002fe400078e005c */
[----:B------:R-:W-:Y:S02]  /*a7980*/  IMAD.MOV.U32 R225, RZ, RZ, R93 ;  /* 0x000000ffffe17224 */ /* 0x000fe400078e005d */
[----:B------:R-:W-:Y:S02]  /*a7990*/  IMAD.MOV.U32 R226, RZ, RZ, R94 ;  /* 0x000000ffffe27224 */ /* 0x000fe400078e005e */
[----:B------:R-:W-:Y:S02]  /*a79a0*/  IMAD.MOV.U32 R227, RZ, RZ, R95 ;  /* 0x000000ffffe37224 */ /* 0x000fe400078e005f */
[C---:B----4-:R-:W-:Y:S08]  /*a79b0*/  HMMA.1688.F32.TF32 R92, R232.reuse, R28, R88 ;  /* 0x0000001ce85c723c */ /* 0x050ff00000081058 */
[C---:B------:R-:W-:Y:S08]  /*a79c0*/  HMMA.1688.F32.TF32 R88, R232.reuse, R4, R84 ;  /* 0x00000004e858723c */ /* 0x040ff00000081054 */
        /* <DEDUP_REMOVED lines=8> */
[C---:B------:R-:W-:Y:S01]  /*a7a50*/  HMMA.1688.F32.TF32 R52, R236.reuse, R204, R48 ;  /* 0x000000ccec34723c */ /* 0x040fe20000081030 */
[----:B------:R-:W-:Y:S01]  /*a7a60*/  STL.64 [R1+0x730], R104 ;  /* 0x0007306801007387 */ /* 0x000fe20000100a00 */
[----:B------:R-:W-:Y:S06]  /*a7a70*/  STL.64 [R1+0x738], R106 ;  /* 0x0007386a01007387 */ /* 0x000fec0000100a00 */
[C---:B------:R-:W-:Y:S08]  /*a7a80*/  HMMA.1688.F32.TF32 R48, R236.reuse, R200, R44 ;  /* 0x000000c8ec30723c */ /* 0x040ff0000008102c */
[----:B------:R-:W-:Y:S01]  /*a7a90*/  HMMA.1688.F32.TF32 R44, R236, R196, R40 ;  /* 0x000000c4ec2c723c */ /* 0x000fe20000081028 */
        /* <DEDUP_REMOVED lines=24> */
[----:B------:R-:W2:Y:S01]  /*a7c20*/  LDL.LU R40, [R1+0x1000] ;  /* 0x0010000001287983 */ /* 0x000ea20000300800 */
[----:B------:R1:W-:Y:S02]  /*a7c30*/  STL.64 [R1+0x830], R44 ;  /* 0x0008302c01007387 */ /* 0x0003e40000100a00 */
[----:B------:R3:W-:Y:S02]  /*a7c40*/  STL.64 [R1+0x838], R46 ;  /* 0x0008382e01007387 */ /* 0x0007e40000100a00 */
[----:B------:R4:W-:Y:S01]  /*a7c50*/  STL.64 [R1+0x840], R32 ;  /* 0x0008402001007387 */ /* 0x0009e20000100a00 */
[----:B------:R4:W-:Y:S01]  /*a7c60*/  STL.64 [R1+0x848], R34 ;  /* 0x0008482201007387 */ /* 0x0009e20000100a00 */
[----:B------:R-:W2:Y:S02]  /*a7c70*/  LDL.LU R41, [R1+0x1004] ;  /* 0x0010040001297983 */ /* 0x000ea40000300800 */
[----:B------:R-:W2:Y:S02]  /*a7c80*/  LDL.LU R42, [R1+0x1008] ;  /* 0x00100800012a7983 */ /* 0x000ea40000300800 */
[----:B------:R-:W2:Y:S01]  /*a7c90*/  LDL.LU R43, [R1+0x100c] ;  /* 0x00100c00012b7983 */ /* 0x000ea20000300800 */
[----:B-1----:R-:W2:Y:S01]  /*a7ca0*/  LDL.LU R44, [R1+0x1010] ;  /* 0x00101000012c7983 */ /* 0x002ea20000300800 */
[----:B------:R-:W2:Y:S02]  /*a7cb0*/  LDL.LU R45, [R1+0x1014] ;  /* 0x00101400012d7983 */ /* 0x000ea40000300800 */
[----:B---3--:R-:W3:Y:S02]  /*a7cc0*/  LDL.LU R46, [R1+0x1018] ;  /* 0x00101800012e7983 */ /* 0x008ee40000300800 */
        /* <DEDUP_REMOVED lines=28> */
[----:B------:R-:W3:Y:S02]  /*a7e90*/  LDL.LU R94, [R1+0x8c8] ;  /* 0x0008c800015e7983 */ /* 0x000ee40000300800 */
[----:B------:R-:W-:Y:S01]  /*a7ea0*/  IMAD.MOV.U32 R215, RZ, RZ, R96 ;  /* 0x000000ffffd77224 */ /* 0x000fe200078e0060 */
[----:B------:R-:W3:Y:S01]  /*a7eb0*/  LDL.LU R95, [R1+0x8cc] ;  /* 0x0008cc00015f7983 */ /* 0x000ee20000300800 */
[----:B------:R-:W-:-:S02]  /*a7ec0*/  IMAD.MOV.U32 R218, RZ, RZ, R97 ;  /* 0x000000ffffda7224 */ /* 0x000fc400078e0061 */
[----:B------:R-:W3:Y:S02]  /*a7ed0*/  LDL.LU R96, [R1+0x8d0] ;  /* 0x0008d00001607983 */ /* 0x000ee40000300800 */
[----:B------:R-:W-:Y:S01]  /*a7ee0*/  IMAD.MOV.U32 R219, RZ, RZ, R98 ;  /* 0x000000ffffdb7224 */ /* 0x000fe200078e0062 */
[----:B------:R-:W3:Y:S01]  /*a7ef0*/  LDL.LU R97, [R1+0x8d4] ;  /* 0x0008d40001617983 */ /* 0x000ee20000300800 */
[----:B------:R-:W-:Y:S01]  /*a7f00*/  MOV R223, R99 ;  /* 0x0000006300df7202 */ /* 0x000fe20000000f00 */
        /* <DEDUP_REMOVED lines=27> */
[----:B------:R-:W-:-:S02]  /*a80c0*/  IMAD.MOV.U32 R152, RZ, RZ, R100 ;  /* 0x000000ffff987224 */ /* 0x000fc400078e0064 */
[----:B------:R-:W-:Y:S01]  /*a80d0*/  IMAD.MOV.U32 R153, RZ, RZ, R101 ;  /* 0x000000ffff997224 */ /* 0x000fe200078e0065 */
[----:B------:R-:W3:Y:S01]  /*a80e0*/  LDL.LU R100, [R1+0x8b0] ;  /* 0x0008b00001647983 */ /* 0x000ee20000300800 */
[----:B------:R-:W-:Y:S01]  /*a80f0*/  MOV R154, R102 ;  /* 0x00000066009a7202 */ /* 0x000fe20000000f00 */
[----:B------:R-:W3:Y:S02]  /*a8100*/  LDL.LU R101, [R1+0x8b4] ;  /* 0x0008b40001657983 */ /* 0x000ee40000300800 */
[----:B------:R-:W-:Y:S01]  /*a8110*/  IMAD.MOV.U32 R155, RZ, RZ, R103 ;  /* 0x000000ffff9b7224 */ /* 0x000fe200078e0067 */
        /* <DEDUP_REMOVED lines=22> */
[----:B----4-:R-:W4:Y:S02]  /*a8280*/  LDL.LU R32, [R1+0xff0] ;  /* 0x000ff00001207983 */ /* 0x010f240000300800 */
[----:B------:R-:W4:Y:S01]  /*a8290*/  LDL.LU R33, [R1+0xff4] ;  /* 0x000ff40001217983 */ /* 0x000f220000300800 */
[----:B------:R-:W4:Y:S01]  /*a82a0*/  LDL.LU R34, [R1+0xff8] ;  /* 0x000ff80001227983 */ /* 0x000f220000300800 */
[----:B------:R-:W4:Y:S01]  /*a82b0*/  LDL.LU R35, [R1+0xffc] ;  /* 0x000ffc0001237983 */ /* 0x000f220000300800 */
[C---:B------:R-:W-:Y:S08]  /*a82c0*/  HMMA.1688.F32.TF32 R164, R160.reuse, R28, R164 ;  /* 0x0000001ca0a4723c */ /* 0x040ff000000810a4 */
[C---:B------:R-:W-:Y:S08]  /*a82d0*/  HMMA.1688.F32.TF32 R168, R160.reuse, R4, R168 ;  /* 0x00000004a0a8723c */ /* 0x040ff000000810a8 */
        /* <DEDUP_REMOVED lines=9> */
[C---:B---3--:R-:W-:Y:S08]  /*a8370*/  HMMA.1688.F32.TF32 R56, R240.reuse, R184, R56 ;  /* 0x000000b8f038723c */ /* 0x048ff00000081038 */
        /* <DEDUP_REMOVED lines=16> */
[----:B------:R-:W-:Y:S01]  /*a8480*/  HMMA.1688.F32.TF32 R44, R240, R8, R44 ;  /* 0x00000008f02c723c */ /* 0x000fe2000008102c */
[----:B------:R-:W-:Y:S04]  /*a8490*/  LDS R236, [R206+0xd0380] ;  /* 0x0d038000ceec7984 */ /* 0x000fe80000000800 */
[----:B------:R1:W-:Y:S03]  /*a84a0*/  LDS R238, [R206+0xd1380] ;  /* 0x0d138000ceee7984 */ /* 0x0003e60000000800 */
[----:B------:R-:W-:Y:S08]  /*a84b0*/  HMMA.1688.F32.TF32 R228, R232, R200, R228 ;  /* 0x000000c8e8e4723c */ /* 0x000ff000000810e4 */
[C---:B------:R-:W-:Y:S01]  /*a84c0*/  HMMA.1688.F32.TF32 R68, R240.reuse, R196, R68 ;  /* 0x000000c4f044723c */ /* 0x040fe20000081044 */
[----:B------:R-:W-:Y:S01]  /*a84d0*/  LDS R232, [R252+0xd0380] ;  /* 0x0d038000fce87984 */ /* 0x000fe20000000800 */
[----:B------:R-:W-:Y:S03]  /*a84e0*/  STL.64 [R1+0x850], R124 ;  /* 0x0008507c01007387 */ /* 0x000fe60000100a00 */
        /* <DEDUP_REMOVED lines=11> */
[C---:B------:R-:W-:Y:S08]  /*a85a0*/  HMMA.1688.F32.TF32 R52, R240.reuse, R28, R52 ;  /* 0x0000001cf034723c */ /* 0x040ff00000081034 */
[C---:B------:R-:W-:Y:S01]  /*a85b0*/  HMMA.1688.F32.TF32 R48, R240.reuse, R4, R48 ;  /* 0x00000004f030723c */ /* 0x040fe20000081030 */
        /* <DEDUP_REMOVED lines=12> */
[C---:B----4-:R-:W-:Y:S01]  /*a8680*/  HMMA.1688.F32.TF32 R32, R240.reuse, R16, R32 ;  /* 0x00000010f020723c */ /* 0x050fe20000081020 */
        /* <DEDUP_REMOVED lines=12> */
[----:B-1----:R-:W2:Y:S01]  /*a8750*/  LDL.LU R206, [R1+0x4474] ;  /* 0x0044740001ce7983 */ /* 0x002ea20000300800 */
[----:B------:R-:W-:Y:S02]  /*a8760*/  STL.64 [R1+0xb50], R52 ;  /* 0x000b503401007387 */ /* 0x000fe40000100a00 */
[----:B------:R-:W-:Y:S02]  /*a8770*/  STL.64 [R1+0xb58], R54 ;  /* 0x000b583601007387 */ /* 0x000fe40000100a00 */
[----:B------:R-:W-:Y:S01]  /*a8780*/  STL.64 [R1+0xbf0], R48 ;  /* 0x000bf03001007387 */ /* 0x000fe20000100a00 */
[----:B------:R-:W-:Y:S01]  /*a8790*/  STL.64 [R1+0xbf8], R50 ;  /* 0x000bf83201007387 */ /* 0x000fe20000100a00 */
[----:B------:R1:W-:Y:S02]  /*a87a0*/  STL.64 [R1+0xc10], R44 ;  /* 0x000c102c01007387 */ /* 0x0003e40000100a00 */
[----:B------:R3:W-:Y:S01]  /*a87b0*/  STL.64 [R1+0xc18], R46 ;  /* 0x000c182e01007387 */ /* 0x0007e20000100a00 */
[----:B------:R-:W-:Y:S04]  /*a87c0*/  LDS R234, [R252+0xd1380] ;  /* 0x0d138000fcea7984 */ /* 0x000fe80000000800 */
[----:B------:R-:W-:Y:S04]  /*a87d0*/  LDS R233, [R3+0xd0380] ;  /* 0x0d03800003e97984 */ /* 0x000fe80000000800 */
[----:B------:R-:W4:Y:S04]  /*a87e0*/  LDS R235, [R3+0xd1380] ;  /* 0x0d13800003eb7984 */ /* 0x000f280000000800 */
[----:B------:R-:W-:Y:S04]  /*a87f0*/  LDS R237, [R39+0xd0380] ;  /* 0x0d03800027ed7984 */ /* 0x000fe80000000800 */
[----:B------:R-:W2:Y:S04]  /*a8800*/  LDS R239, [R39+0xd1380] ;  /* 0x0d13800027ef7984 */ /* 0x000ea80000000800 */
[----:B-1----:R-:W2:Y:S01]  /*a8810*/  LDL.LU R44, [R1+0xbc0] ;  /* 0x000bc000012c7983 */ /* 0x002ea20000300800 */
[----:B------:R-:W-:Y:S02]  /*a8820*/  STL.64 [R1+0xc30], R40 ;  /* 0x000c302801007387 */ /* 0x000fe40000100a00 */
[----:B------:R-:W-:Y:S02]  /*a8830*/  STL.64 [R1+0xc38], R42 ;  /* 0x000c382a01007387 */ /* 0x000fe40000100a00 */
[----:B------:R1:W-:Y:S01]  /*a8840*/  STL.64 [R1+0xc40], R32 ;  /* 0x000c402001007387 */ /* 0x0003e20000100a00 */
[----:B------:R1:W-:Y:S01]  /*a8850*/  STL.64 [R1+0xc48], R34 ;  /* 0x000c482201007387 */ /* 0x0003e20000100a00 */
[----:B------:R-:W2:Y:S02]  /*a8860*/  LDL.LU R45, [R1+0xbc4] ;  /* 0x000bc400012d7983 */ /* 0x000ea40000300800 */
[----:B---3--:R-:W3:Y:S02]  /*a8870*/  LDL.LU R46, [R1+0xbc8] ;  /* 0x000bc800012e7983 */ /* 0x008ee40000300800 */
        /* <DEDUP_REMOVED lines=45> */
[----:B------:R-:W4:Y:S01]  /*a8b50*/  LDL.LU R108, [R1+0xfa0] ;  /* 0x000fa000016c7983 */ /* 0x000f220000300800 */
[----:B------:R-:W4:Y:S02]  /*a8b60*/  LDL.LU R109, [R1+0xfa4] ;  /* 0x000fa400016d7983 */ /* 0x000f240000300800 */
[----:B------:R-:W4:Y:S02]  /*a8b70*/  LDL.LU R110, [R1+0xfa8] ;  /* 0x000fa800016e7983 */ /* 0x000f240000300800 */
[----:B------:R-:W4:Y:S01]  /*a8b80*/  LDL.LU R111, [R1+0xfac] ;  /* 0x000fac00016f7983 */ /* 0x000f220000300800 */
[----:B------:R-:W2:Y:S01]  /*a8b90*/  LDL.LU R180, [R1+0xfb0] ;  /* 0x000fb00001b47983 */ /* 0x000ea20000300800 */
[----:B------:R-:W2:Y:S02]  /*a8ba0*/  LDL.LU R181, [R1+0xfb4] ;  /* 0x000fb40001b57983 */ /* 0x000ea40000300800 */
[----:B------:R-:W2:Y:S02]  /*a8bb0*/  LDL.LU R182, [R1+0xfb8] ;  /* 0x000fb80001b67983 */ /* 0x000ea40000300800 */
[----:B------:R-:W2:Y:S01]  /*a8bc0*/  LDL.LU R183, [R1+0xfbc] ;  /* 0x000fbc0001b77983 */ /* 0x000ea20000300800 */
[----:B-1----:R-:W2:Y:S01]  /*a8bd0*/  LDL.LU R32, [R1+0xfe0] ;  /* 0x000fe00001207983 */ /* 0x002ea20000300800 */
        /* <DEDUP_REMOVED lines=35> */
[C---:B--2---:R-:W-:Y:S08]  /*a8e10*/  HMMA.1688.F32.TF32 R124, R240.reuse, R20, R32 ;  /* 0x00000014f07c723c */ /* 0x044ff00000081020 */
[----:B---3--:R-:W-:Y:S01]  /*a8e20*/  HMMA.1688.F32.TF32 R120, R240, R24, R120 ;  /* 0x00000018f078723c */ /* 0x008fe20000081078 */
[----:B------:R-:W2:Y:S07]  /*a8e30*/  LDL.LU R32, [R1+0xba0] ;  /* 0x000ba00001207983 */ /* 0x000eae0000300800 */
        /* <DEDUP_REMOVED lines=14> */
[----:B------:R-:W-:Y:S08]  /*a8f20*/  HMMA.1688.F32.TF32 R44, R236, R204, R44 ;  /* 0x000000ccec2c723c */ /* 0x000ff0000008102c */
[----:B------:R-:W-:Y:S01]  /*a8f30*/  HMMA.1688.F32.TF32 R72, R232, R12, R72 ;  /* 0x0000000ce848723c */ /* 0x000fe20000081048 */
[----:B------:R-:W-:Y:S04]  /*a8f40*/  LDS R240, [R252+0xd2000] ;  /* 0x0d200000fcf07984 */ /* 0x000fe80000000800 */
[----:B------:R-:W-:Y:S04]  /*a8f50*/  LDS R242, [R252+0xd3000] ;  /* 0x0d300000fcf27984 */ /* 0x000fe80000000800 */
[----:B------:R-:W-:Y:S01]  /*a8f60*/  STL.64 [R1+0xc60], R124 ;  /* 0x000c607c01007387 */ /* 0x000fe20000100a00 */
[----:B------:R-:W-:Y:S02]  /*a8f70*/  STL.64 [R1+0xc68], R126 ;  /* 0x000c687e01007387 */ /* 0x000fe40000100a00 */
[----:B------:R-:W2:Y:S02]  /*a8f80*/  LDL.LU R33, [R1+0xba4] ;  /* 0x000ba40001217983 */ /* 0x000ea40000300800 */
[----:B------:R-:W2:Y:S01]  /*a8f90*/  LDL.LU R34, [R1+0xba8] ;  /* 0x000ba80001227983 */ /* 0x000ea20000300800 */
[----:B------:R-:W2:Y:S01]  /*a8fa0*/  LDL.LU R35, [R1+0xbac] ;  /* 0x000bac0001237983 */ /* 0x000ea20000300800 */
[----:B------:R-:W-:Y:S02]  /*a8fb0*/  STL.64 [R1+0xc50], R120 ;  /* 0x000c507801007387 */ /* 0x000fe40000100a00 */
[----:B------:R1:W-:Y:S01]  /*a8fc0*/  STL.64 [R1+0xc58], R122 ;  /* 0x000c587a01007387 */ /* 0x0003e20000100a00 */
[C---:B------:R-:W-:Y:S08]  /*a8fd0*/  HMMA.1688.F32.TF32 R56, R236.reuse, R172, R56 ;  /* 0x000000acec38723c */ /* 0x040ff00000081038 */
[----:B------:R-:W-:Y:S01]  /*a8fe0*/  HMMA.1688.F32.TF32 R40, R236, R200, R40 ;  /* 0x000000c8ec28723c */ /* 0x000fe20000081028 */
[----:B------:R-:W-:Y:S04]  /*a8ff0*/  LDS R241, [R3+0xd2000] ;  /* 0x0d20000003f17984 */ /* 0x000fe80000000800 */
[----:B------:R-:W3:Y:S03]  /*a9000*/  LDS R243, [R3+0xd3000] ;  /* 0x0d30000003f37984 */ /* 0x000ee60000000800 */
[C---:B-1----:R-:W-:Y:S08]  /*a9010*/  HMMA.1688.F32.TF32 R120, R232.reuse, R172, R116 ;  /* 0x000000ace878723c */ /* 0x042ff00000081074 */
[C---:B------:R-:W-:Y:S08]  /*a9020*/  HMMA.1688.F32.TF32 R116, R232.reuse, R176, R112 ;  /* 0x000000b0e874723c */ /* 0x040ff00000081070 */
[----:B------:R-:W-:Y:S01]  /*a9030*/  HMMA.1688.F32.TF32 R112, R232, R208, R180 ;  /* 0x000000d0e870723c */ /* 0x000fe200000810b4 */
[----:B------:R-:W-:Y:S04]  /*a9040*/  LDS R232, [R252+0xd2080] ;  /* 0x0d208000fce87984 */ /* 0x000fe80000000800 */
[----:B------:R-:W-:Y:S04]  /*a9050*/  LDS R234, [R252+0xd3080] ;  /* 0x0d308000fcea7984 */ /* 0x000fe80000000800 */
[----:B------:R-:W-:Y:S04]  /*a9060*/  LDS R233, [R3+0xd2080] ;  /* 0x0d20800003e97984 */ /* 0x000fe80000000800 */
[----:B------:R-:W-:Y:S04]  /*a9070*/  LDS R235, [R3+0xd3080] ;  /* 0x0d30800003eb7984 */ /* 0x000fe80000000800 */
        /* <DEDUP_REMOVED lines=36> */
[----:B------:R1:W-:Y:S01]  /*a92c0*/  STL.64 [R1+0xbd0], R48 ;  /* 0x000bd03001007387 */ /* 0x0003e20000100a00 */
[----:B------:R-:W-:-:S02]  /*a92d0*/  IMAD.MOV.U32 R208, RZ, RZ, R43 ;  /* 0x000000ffffd07224 */ /* 0x000fc400078e002b */
[----:B------:R-:W-:Y:S01]  /*a92e0*/  STL.64 [R1+0xbd8], R50 ;  /* 0x000bd83201007387 */ /* 0x000fe20000100a00 */
[----:B------:R-:W-:Y:S01]  /*a92f0*/  MOV R209, R42 ;  /* 0x0000002a00d17202 */ /* 0x000fe20000000f00 */
[----:B------:R4:W-:Y:S01]  /*a9300*/  STL.64 [R1+0xbc0], R44 ;  /* 0x000bc02c01007387 */ /* 0x0009e20000100a00 */
[----:B------:R3:W-:Y:S02]  /*a9310*/  STL.64 [R1+0xbc8], R46 ;  /* 0x000bc82e01007387 */ /* 0x0007e40000100a00 */
[----:B------:R3:W-:Y:S02]  /*a9320*/  STL.64 [R1+0xbb0], R40 ;  /* 0x000bb02801007387 */ /* 0x0007e40000100a00 */
[----:B------:R-:W-:Y:S01]  /*a9330*/  STL [R1+0x418c], R208 ;  /* 0x00418cd001007387 */ /* 0x000fe20000100800 */
[----:B------:R-:W-:Y:S01]  /*a9340*/  STL [R1+0x4188], R209 ;  /* 0x004188d101007387 */ /* 0x000fe20000100800 */
[----:B-1----:R-:W-:-:S03]  /*a9350*/  IMAD.MOV.U32 R49, RZ, RZ, R206 ;  /* 0x000000ffff317224 */ /* 0x002fc600078e00ce */
[----:B----4-:R-:W4:Y:S01]  /*a9360*/  LDL.LU R44, [R1+0xaa0] ;  /* 0x000aa000012c7983 */ /* 0x010f220000300800 */
[----:B------:R-:W4:Y:S02]  /*a9370*/  LDL.LU R45, [R1+0xaa4] ;  /* 0x000aa400012d7983 */ /* 0x000f240000300800 */
[----:B---3--:R-:W4:Y:S02]  /*a9380*/  LDL.LU R46, [R1+0xaa8] ;  /* 0x000aa800012e7983 */ /* 0x008f240000300800 */
[----:B------:R-:W4:Y:S01]  /*a9390*/  LDL.LU R47, [R1+0xaac] ;  /* 0x000aac00012f7983 */ /* 0x000f220000300800 */
[----:B------:R-:W3:Y:S01]  /*a93a0*/  LDL.LU R48, [R1+0xab0] ;  /* 0x000ab00001307983 */ /* 0x000ee20000300800 */
[----:B------:R-:W3:Y:S02]  /*a93b0*/  LDL.LU R206, [R1+0x4470] ;  /* 0x0044700001ce7983 */ /* 0x000ee40000300800 */
[----:B------:R-:W-:Y:S02]  /*a93c0*/  IMAD.MOV.U32 R50, RZ, RZ, R203 ;  /* 0x000000ffff327224 */ /* 0x000fe400078e00cb */
[----:B------:R-:W-:Y:S01]  /*a93d0*/  IMAD.MOV.U32 R51, RZ, RZ, R202 ;  /* 0x000000ffff337224 */ /* 0x000fe200078e00ca */
        /* <DEDUP_REMOVED lines=44> */
[----:B------:R-:W-:Y:S02]  /*a96a0*/  IMAD.MOV.U32 R41, RZ, RZ, R210 ;  /* 0x000000ffff297224 */ /* 0x000fe400078e00d2 */
[----:B------:R-:W-:Y:S01]  /*a96b0*/  IMAD.MOV.U32 R42, RZ, RZ, R211 ;  /* 0x000000ffff2a7224 */ /* 0x000fe200078e00d3 */
[----:B------:R-:W-:Y:S01]  /*a96c0*/  MOV R43, R178 ;  /* 0x000000b2002b7202 */ /* 0x000fe20000000f00 */
[----:B--2---:R-:W-:Y:S11]  /*a96d0*/  HMMA.1688.F32.TF32 R32, R236, R196, R32 ;  /* 0x000000c4ec20723c */ /* 0x004ff60000081020 */
[----:B------:R-:W-:Y:S11]  /*a96e0*/  @!UPT UIADD3 URZ, URZ, URZ, URZ ;  /* 0x0000003f3f3ff290 */ /* 0x000ff6000fffe03f */
[----:B------:R-:W-:Y:S02]  /*a96f0*/  @!UPT UIADD3 URZ, URZ, URZ, URZ ;  /* 0x0000003f3f3ff290 */ /* 0x000fe4000fffe03f */
[----:B------:R-:W-:Y:S02]  /*a9700*/  IMAD.MOV.U32 R205, RZ, RZ, R32 ;  /* 0x000000ffffcd7224 */ /* 0x000fe400078e0020 */
[----:B------:R-:W-:Y:S02]  /*a9710*/  IMAD.MOV.U32 R204, RZ, RZ, R33 ;  /* 0x000000ffffcc7224 */ /* 0x000fe400078e0021 */
[----:B------:R-:W-:Y:S02]  /*a9720*/  IMAD.MOV.U32 R32, RZ, RZ, R179 ;  /* 0x000000ffff207224 */ /* 0x000fe400078e00b3 */
[----:B------:R-:W-:Y:S02]  /*a9730*/  IMAD.MOV.U32 R201, RZ, RZ, R34 ;  /* 0x000000ffffc97224 */ /* 0x000fe400078e0022 */
[----:B------:R-:W-:Y:S02]  /*a9740*/  IMAD.MOV.U32 R33, RZ, RZ, R174 ;  /* 0x000000ffff217224 */ /* 0x000fe400078e00ae */
[----:B------:R-:W-:-:S02]  /*a9750*/  IMAD.MOV.U32 R34, RZ, RZ, R175 ;  /* 0x000000ffff227224 */ /* 0x000fc400078e00af */
[----:B---3--:R-:W-:Y:S01]  /*a9760*/  IMAD.MOV.U32 R59, RZ, RZ, R206 ;  /* 0x000000ffff3b7224 */ /* 0x008fe200078e00ce */
[----:B----4-:R-:W-:Y:S01]  /*a9770*/  MOV R58, R203 ;  /* 0x000000cb003a7202 */ /* 0x010fe20000000f00 */
[----:B------:R-:W-:Y:S02]  /*a9780*/  IMAD.MOV.U32 R57, RZ, RZ, R202 ;  /* 0x000000ffff397224 */ /* 0x000fe400078e00ca */
[----:B------:R-:W2:Y:S01]  /*a9790*/  LDL.LU R202, [R1+0x4464] ;  /* 0x0044640001ca7983 */ /* 0x000ea20000300800 */
[----:B------:R-:W2:Y:S02]  /*a97a0*/  LDL.LU R203, [R1+0x4460] ;  /* 0x0044600001cb7983 */ /* 0x000ea40000300800 */
[----:B------:R-:W3:Y:S02]  /*a97b0*/  LDL.LU R206, [R1+0x445c] ;  /* 0x00445c0001ce7983 */ /* 0x000ee40000300800 */
[----:B------:R-:W3:Y:S01]  /*a97c0*/  LDL.LU R207, [R1+0x4458] ;  /* 0x0044580001cf7983 */ /* 0x000ee20000300800 */
[----:B------:R-:W4:Y:S01]  /*a97d0*/  LDL.LU R210, [R1+0x4454] ;  /* 0x0044540001d27983 */ /* 0x000f220000300800 */
[----:B------:R-:W4:Y:S02]  /*a97e0*/  LDL.LU R211, [R1+0x4450] ;  /* 0x0044500001d37983 */ /* 0x000f240000300800 */
[----:B------:R-:W2:Y:S02]  /*a97f0*/  LDL.LU R178, [R1+0x444c] ;  /* 0x00444c0001b27983 */ /* 0x000ea40000300800 */
[----:B------:R-:W2:Y:S01]  /*a9800*/  LDL.LU R179, [R1+0x4448] ;  /* 0x0044480001b37983 */ /* 0x000ea20000300800 */
[----:B------:R-:W2:Y:S01]  /*a9810*/  LDL.LU R174, [R1+0x4444] ;  /* 0x0044440001ae7983 */ /* 0x000ea20000300800 */
        /* <DEDUP_REMOVED lines=9> */
[----:B------:R-:W-:Y:S01]  /*a98b0*/  MOV R200, R35 ;  /* 0x0000002300c87202 */ /* 0x000fe20000000f00 */
[----:B------:R-:W-:Y:S01]  /*a98c0*/  IMAD.MOV.U32 R35, RZ, RZ, R0 ;  /* 0x000000ffff237224 */ /* 0x000fe200078e0000 */
[----:B------:R1:W-:Y:S04]  /*a98d0*/  STL [R1+0x4190], R205 ;  /* 0x004190cd01007387 */ /* 0x0003e80000100800 */
[----:B-1----:R-:W2:Y:S04]  /*a98e0*/  LDL R205, [R1+0xb30] ;  /* 0x000b300001cd7983 */ /* 0x002ea80000100800 */
[----:B------:R-:W-:Y:S04]  /*a98f0*/  STL.64 [R1+0xb90], R92 ;  /* 0x000b905c01007387 */ /* 0x000fe80000100a00 */
[----:B------:R-:W-:Y:S01]  /*a9900*/  STL [R1+0xb60], R80 ;  /* 0x000b605001007387 */ /* 0x000fe20000100800 */
        /* <DEDUP_REMOVED lines=12> */
[----:B------:R-:W-:Y:S01]  /*a99d0*/  STL.64 [R1+0x12a8], R58 ;  /* 0x0012a83a01007387 */ /* 0x000fe20000100a00 */
[C---:B---3--:R-:W-:Y:S08]  /*a99e0*/  HMMA.1688.F32.TF32 R40, R240.reuse, R206, R40 ;  /* 0x000000cef028723c */ /* 0x048ff00000081028 */
[C---:B--2---:R-:W-:Y:S08]  /*a99f0*/  HMMA.1688.F32.TF32 R52, R240.reuse, R174, R52 ;  /* 0x000000aef034723c */ /* 0x044ff00000081034 */
[C---:B------:R-:W-:Y:S08]  /*a9a00*/  HMMA.1688.F32.TF32 R48, R240.reuse, R178, R48 ;  /* 0x000000b2f030723c */ /* 0x040ff00000081030 */
[C---:B----4-:R-:W-:Y:S08]  /*a9a10*/  HMMA.1688.F32.TF32 R44, R240.reuse, R210, R44 ;  /* 0x000000d2f02c723c */ /* 0x050ff0000008102c */
[----:B------:R-:W-:Y:S01]  /*a9a20*/  HMMA.1688.F32.TF32 R32, R240, R202, R32 ;  /* 0x000000caf020723c */ /* 0x000fe20000081020 */
[----:B------:R-:W-:Y:S01]  /*a9a30*/  STL.64 [R1+0x1290], R52 ;  /* 0x0012903401007387 */ /* 0x000fe20000100a00 */
[----:B------:R-:W-:Y:S05]  /*a9a40*/  STL.64 [R1+0x1298], R54 ;  /* 0x0012983601007387 */ /* 0x000fea0000100a00 */
[----:B------:R1:W-:Y:S02]  /*a9a50*/  STL.64 [R1+0x1280], R48 ;  /* 0x0012803001007387 */ /* 0x0003e40000100a00 */
[----:B------:R2:W-:Y:S06]  /*a9a60*/  STL.64 [R1+0x1288], R50 ;  /* 0x0012883201007387 */ /* 0x0005ec0000100a00 */
[----:B------:R3:W-:Y:S01]  /*a9a70*/  STL.64 [R1+0x1270], R44 ;  /* 0x0012702c01007387 */ /* 0x0007e20000100a00 */
[----:B------:R2:W-:Y:S02]  /*a9a80*/  STL.64 [R1+0x1278], R46 ;  /* 0x0012782e01007387 */ /* 0x0005e40000100a00 */
[----:B------:R2:W-:Y:S02]  /*a9a90*/  STL.64 [R1+0x1260], R40 ;  /* 0x0012602801007387 */ /* 0x0005e40000100a00 */
[----:B------:R2:W-:Y:S02]  /*a9aa0*/  STL.64 [R1+0x1268], R42 ;  /* 0x0012682a01007387 */ /* 0x0005e40000100a00 */
[----:B-1----:R-:W-:-:S02]  /*a9ab0*/  IMAD.MOV.U32 R48, RZ, RZ, R15 ;  /* 0x000000ffff307224 */ /* 0x002fc400078e000f */
[----:B------:R-:W4:Y:S01]  /*a9ac0*/  LDL.LU R15, [R1+0x443c] ;  /* 0x00443c00010f7983 */ /* 0x000f220000300800 */
[----:B------:R1:W-:Y:S02]  /*a9ad0*/  STL.64 [R1+0x1250], R32 ;  /* 0x0012502001007387 */ /* 0x0003e40000100a00 */
[----:B------:R1:W-:Y:S02]  /*a9ae0*/  STL.64 [R1+0x1258], R34 ;  /* 0x0012582201007387 */ /* 0x0003e40000100a00 */
[----:B------:R-:W-:Y:S02]  /*a9af0*/  IMAD.MOV.U32 R49, RZ, RZ, R14 ;  /* 0x000000ffff317224 */ /* 0x000fe400078e000e */
[----:B--2---:R-:W-:Y:S01]  /*a9b00*/  IMAD.MOV.U32 R50, RZ, RZ, R19 ;  /* 0x000000ffff327224 */ /* 0x004fe200078e0013 */
[----:B------:R-:W2:Y:S01]  /*a9b10*/  LDL.LU R14, [R1+0x4438] ;  /* 0x00443800010e7983 */ /* 0x000ea20000300800 */
[----:B------:R-:W2:Y:S02]  /*a9b20*/  LDL.LU R19, [R1+0x4434] ;  /* 0x0044340001137983 */ /* 0x000ea40000300800 */
[----:B------:R-:W-:Y:S01]  /*a9b30*/  IMAD.MOV.U32 R51, RZ, RZ, R18 ;  /* 0x000000ffff337224 */ /* 0x000fe200078e0012 */
[----:B------:R-:W-:Y:S01]  /*a9b40*/  MOV R52, R23 ;  /* 0x0000001700347202 */ /* 0x000fe20000000f00 */
[----:B------:R-:W2:Y:S01]  /*a9b50*/  LDL.LU R18, [R1+0x4430] ;  /* 0x0044300001127983 */ /* 0x000ea20000300800 */
[----:B------:R-:W2:Y:S02]  /*a9b60*/  LDL.LU R23, [R1+0x442c] ;  /* 0x00442c0001177983 */ /* 0x000ea40000300800 */
[----:B------:R-:W-:-:S02]  /*a9b70*/  IMAD.MOV.U32 R53, RZ, RZ, R22 ;  /* 0x000000ffff357224 */ /* 0x000fc400078e0016 */
[----:B------:R-:W-:Y:S01]  /*a9b80*/  IMAD.MOV.U32 R54, RZ, RZ, R26 ;  /* 0x000000ffff367224 */ /* 0x000fe200078e001a */
[----:B------:R-:W2:Y:S01]  /*a9b90*/  LDL.LU R22, [R1+0x4428] ;  /* 0x0044280001167983 */ /* 0x000ea20000300800 */
[----:B------:R-:W2:Y:S02]  /*a9ba0*/  LDL.LU R26, [R1+0x4424] ;  /* 0x00442400011a7983 */ /* 0x000ea40000300800 */
[----:B------:R-:W-:Y:S02]  /*a9bb0*/  IMAD.MOV.U32 R55, RZ, RZ, R27 ;  /* 0x000000ffff377224 */ /* 0x000fe400078e001b */
[----:B------:R-:W4:Y:S01]  /*a9bc0*/  LDL.LU R27, [R1+0x4420] ;  /* 0x00442000011b7983 */ /* 0x000f220000300800 */
[----:B------:R-:W4:Y:S02]  /*a9bd0*/  LDL.LU R64, [R1+0x9b0] ;  /* 0x0009b00001407983 */ /* 0x000f240000300800 */
[----:B------:R-:W4:Y:S02]  /*a9be0*/  LDL.LU R65, [R1+0x9b4] ;  /* 0x0009b40001417983 */ /* 0x000f240000300800 */
[----:B------:R-:W4:Y:S01]  /*a9bf0*/  LDL.LU R66, [R1+0x9b8] ;  /* 0x0009b80001427983 */ /* 0x000f220000300800 */
[----:B------:R-:W4:Y:S01]  /*a9c00*/  LDL.LU R67, [R1+0x9bc] ;  /* 0x0009bc0001437983 */ /* 0x000f220000300800 */
[----:B------:R-:W4:Y:S02]  /*a9c10*/  LDL.LU R68, [R1+0x9d0] ;  /* 0x0009d00001447983 */ /* 0x000f240000300800 */
[----:B------:R-:W4:Y:S01]  /*a9c20*/  LDL.LU R69, [R1+0x9d4] ;  /* 0x0009d40001457983 */ /* 0x000f220000300800 */
[C---:B------:R-:W-:Y:S08]  /*a9c30*/  HMMA.1688.F32.TF32 R88, R236.reuse, R188, R88 ;  /* 0x000000bcec58723c */ /* 0x040ff00000081058 */
[----:B------:R-:W-:Y:S01]  /*a9c40*/  HMMA.1688.F32.TF32 R84, R236, R184, R84 ;  /* 0x000000b8ec54723c */ /* 0x000fe20000081054 */
[----:B------:R-:W-:-:S02]  /*a9c50*/  MOV R0, R81 ;  /* 0x0000005100007202 */ /* 0x000fc40000000f00 */
[----:B------:R-:W-:Y:S01]  /*a9c60*/  MOV R208, R94 ;  /* 0x0000005e00d07202 */ /* 0x000fe20000000f00 */
[----:B------:R-:W-:Y:S02]  /*a9c70*/  IMAD.MOV.U32 R209, RZ, RZ, R95 ;  /* 0x000000ffffd17224 */ /* 0x000fe400078e005f */
[----:B------:R-:W-:Y:S01]  /*a9c80*/  IMAD.MOV.U32 R58, RZ, RZ, R10 ;  /* 0x000000ffff3a7224 */ /* 0x000fe200078e000a */
[----:B------:R-:W-:Y:S01]  /*a9c90*/  MOV R59, R11 ;  /* 0x0000000b003b7202 */ /* 0x000fe20000000f00 */
[----:B---3--:R-:W-:Y:S02]  /*a9ca0*/  IMAD.MOV.U32 R44, RZ, RZ, R6 ;  /* 0x000000ffff2c7224 */ /* 0x008fe400078e0006 */
[----:B------:R-:W-:Y:S02]  /*a9cb0*/  IMAD.MOV.U32 R45, RZ, RZ, R186 ;  /* 0x000000ffff2d7224 */ /* 0x000fe400078e00ba */
[----:B------:R-:W-:Y:S02]  /*a9cc0*/  IMAD.MOV.U32 R46, RZ, RZ, R190 ;  /* 0x000000ffff2e7224 */ /* 0x000fe400078e00be */
[----:B------:R-:W-:Y:S01]  /*a9cd0*/  IMAD.MOV.U32 R47, RZ, RZ, R194 ;  /* 0x000000ffff2f7224 */ /* 0x000fe200078e00c2 */
[----:B------:R-:W-:Y:S01]  /*a9ce0*/  MOV R40, R195 ;  /* 0x000000c300287202 */ /* 0x000fe20000000f00 */
[----:B------:R-:W-:-:S02]  /*a9cf0*/  IMAD.MOV.U32 R41, RZ, RZ, R198 ;  /* 0x000000ffff297224 */ /* 0x000fc400078e00c6 */
[----:B------:R-:W-:Y:S02]  /*a9d00*/  IMAD.MOV.U32 R42, RZ, RZ, R199 ;  /* 0x000000ffff2a7224 */ /* 0x000fe400078e00c7 */
[----:B------:R-:W-:Y:S02]  /*a9d10*/  IMAD.MOV.U32 R43, RZ, RZ, R191 ;  /* 0x000000ffff2b7224 */ /* 0x000fe400078e00bf */
[----:B-1----:R-:W-:Y:S01]  /*a9d20*/  IMAD.MOV.U32 R32, RZ, RZ, R187 ;  /* 0x000000ffff207224 */ /* 0x002fe200078e00bb */
[----:B------:R-:W-:Y:S01]  /*a9d30*/  MOV R33, R7 ;  /* 0x0000000700217202 */ /* 0x000fe20000000f00 */
[----:B------:R-:W-:Y:S02]  /*a9d40*/  IMAD.MOV.U32 R34, RZ, RZ, R30 ;  /* 0x000000ffff227224 */ /* 0x000fe400078e001e */
[----:B------:R-:W-:Y:S01]  /*a9d50*/  IMAD.MOV.U32 R35, RZ, RZ, R31 ;  /* 0x000000ffff237224 */ /* 0x000fe200078e001f */
[----:B------:R-:W-:Y:S04]  /*a9d60*/  LDS R236, [R205+0xd2000] ;  /* 0x0d200000cdec7984 */ /* 0x000fe80000000800 */
[----:B------:R-:W-:Y:S04]  /*a9d70*/  LDS R238, [R205+0xd3000] ;  /* 0x0d300000cdee7984 */ /* 0x000fe80000000800 */
[----:B------:R-:W-:Y:S04]  /*a9d80*/  LDS R237, [R39+0xd2000] ;  /* 0x0d20000027ed7984 */ /* 0x000fe80000000800 */
[----:B------:R-:W1:Y:S01]  /*a9d90*/  LDS R239, [R39+0xd3000] ;  /* 0x0d30000027ef7984 */ /* 0x000e620000000800 */
[----:B--2---:R-:W-:Y:S01]  /*a9da0*/  MOV R71, R26 ;  /* 0x0000001a00477202 */ /* 0x004fe20000000f00 */
[----:B----4-:R-:W-:-:S02]  /*a9db0*/  IMAD.MOV.U32 R70, RZ, RZ, R27 ;  /* 0x000000ffff467224 */ /* 0x010fc400078e001b */
[----:B------:R-:W2:Y:S01]  /*a9dc0*/  LDL.LU R27, [R1+0x441c] ;  /* 0x00441c00011b7983 */ /* 0x000ea20000300800 */
        /* <DEDUP_REMOVED lines=9> */
[----:B------:R-:W4:Y:S02]  /*a9e60*/  LDL.LU R83, [R1+0xa2c] ;  /* 0x000a2c0001537983 */ /* 0x000f240000300800 */
[----:B------:R-:W-:Y:S01]  /*a9e70*/  IMAD.MOV.U32 R196, RZ, RZ, R89 ;  /* 0x000000ffffc47224 */ /* 0x000fe200078e0059 */
[----:B------:R-:W4:Y:S01]  /*a9e80*/  LDL.LU R88, [R1+0xa40] ;  /* 0x000a400001587983 */ /* 0x000f220000300800 */
[----:B------:R-:W-:Y:S02]  /*a9e90*/  IMAD.MOV.U32 R193, RZ, RZ, R90 ;  /* 0x000000ffffc17224 */ /* 0x000fe400078e005a */
[----:B------:R-:W4:Y:S01]  /*a9ea0*/  LDL.LU R89, [R1+0xa44] ;  /* 0x000a440001597983 */ /* 0x000f220000300800 */
[----:B------:R-:W-:Y:S01]  /*a9eb0*/  MOV R192, R91 ;  /* 0x0000005b00c07202 */ /* 0x000fe20000000f00 */
        /* <DEDUP_REMOVED lines=18> */
[----:B------:R-:W4:Y:S02]  /*a9fe0*/  LDL.LU R85, [R1+0xa34] ;  /* 0x000a340001557983 */ /* 0x000f240000300800 */
[----:B------:R-:W-:Y:S01]  /*a9ff0*/  IMAD.MOV.U32 R172, RZ, RZ, R87 ;  /* 0x000000ffffac7224 */ /* 0x000fe200078e0057 */
[----:B------:R-:W4:Y:S01]  /*aa000*/  LDL.LU R86, [R1+0xa38] ;  /* 0x000a380001567983 */ /* 0x000f220000300800 */
[----:B------:R-:W4:Y:S02]  /*aa010*/  LDL.LU R87, [R1+0xa3c] ;  /* 0x000a3c0001577983 */ /* 0x000f240000300800 */
        /* <DEDUP_REMOVED lines=8> */
[----:B--2---:R-:W-:Y:S02]  /*aa0a0*/  IMAD.MOV.U32 R79, RZ, RZ, R27 ;  /* 0x000000ffff4f7224 */ /* 0x004fe400078e001b */
[----:B---3--:R-:W-:-:S02]  /*aa0b0*/  IMAD.MOV.U32 R78, RZ, RZ, R26 ;  /* 0x000000ffff4e7224 */ /* 0x008fc400078e001a */
[----:B------:R-:W2:Y:S01]  /*aa0c0*/  LDL.LU R26, [R1+0x4414] ;  /* 0x00441400011a7983 */ /* 0x000ea20000300800 */
[----:B------:R-:W2:Y:S02]  /*aa0d0*/  LDL.LU R27, [R1+0x4410] ;  /* 0x00441000011b7983 */ /* 0x000ea40000300800 */
[----:B------:R-:W3:Y:S02]  /*aa0e0*/  LDL.LU R22, [R1+0x440c] ;  /* 0x00440c0001167983 */ /* 0x000ee40000300800 */
        /* <DEDUP_REMOVED lines=10> */
[----:B------:R-:W4:Y:S02]  /*aa190*/  LDL.LU R194, [R1+0x43e0] ;  /* 0x0043e00001c27983 */ /* 0x000f240000300800 */
[----:B------:R-:W4:Y:S02]  /*aa1a0*/  LDL.LU R195, [R1+0x43dc] ;  /* 0x0043dc0001c37983 */ /* 0x000f240000300800 */
[----:B------:R-:W2:Y:S01]  /*aa1b0*/  LDL.LU R198, [R1+0x43d8] ;  /* 0x0043d80001c67983 */ /* 0x000ea20000300800 */
[----:B------:R-:W2:Y:S01]  /*aa1c0*/  LDL.LU R199, [R1+0x43d4] ;  /* 0x0043d40001c77983 */ /* 0x000ea20000300800 */
[----:B------:R-:W2:Y:S02]  /*aa1d0*/  LDL.LU R191, [R1+0x43d0] ;  /* 0x0043d00001bf7983 */ /* 0x000ea40000300800 */
[----:B------:R-:W2:Y:S02]  /*aa1e0*/  LDL.LU R187, [R1+0x43cc] ;  /* 0x0043cc0001bb7983 */ /* 0x000ea40000300800 */
[----:B------:R-:W3:Y:S01]  /*aa1f0*/  LDL.LU R7, [R1+0x43c8] ;  /* 0x0043c80001077983 */ /* 0x000ee20000300800 */
[----:B------:R-:W2:Y:S01]  /*aa200*/  LDL.LU R30, [R1+0x43c4] ;  /* 0x0043c400011e7983 */ /* 0x000ea20000300800 */
[----:B------:R-:W2:Y:S01]  /*aa210*/  LDL.LU R31, [R1+0x43c0] ;  /* 0x0043c000011f7983 */ /* 0x000ea20000300800 */
[C---:B-1----:R-:W-:Y:S08]  /*aa220*/  HMMA.1688.F32.TF32 R44, R236.reuse, R206, R44 ;  /* 0x000000ceec2c723c */ /* 0x042ff0000008102c */
[C---:B------:R-:W-:Y:S08]  /*aa230*/  HMMA.1688.F32.TF32 R56, R236.reuse, R174, R56 ;  /* 0x000000aeec38723c */ /* 0x040ff00000081038 */
[C---:B------:R-:W-:Y:S08]  /*aa240*/  HMMA.1688.F32.TF32 R52, R236.reuse, R178, R52 ;  /* 0x000000b2ec34723c */ /* 0x040ff00000081034 */
[----:B------:R-:W-:Y:S01]  /*aa250*/  HMMA.1688.F32.TF32 R48, R236, R210, R48 ;  /* 0x000000d2ec30723c */ /* 0x000fe20000081030 */
[----:B------:R-:W-:Y:S01]  /*aa260*/  MOV R185, R44 ;  /* 0x0000002c00b97202 */ /* 0x000fe20000000f00 */
[----:B------:R-:W-:-:S02]  /*aa270*/  IMAD.MOV.U32 R184, RZ, RZ, R45 ;  /* 0x000000ffffb87224 */ /* 0x000fc400078e002d */
[----:B------:R-:W-:Y:S02]  /*aa280*/  IMAD.MOV.U32 R29, RZ, RZ, R46 ;  /* 0x000000ffff1d7224 */ /* 0x000fe400078e002e */
[----:B------:R-:W-:Y:S02]  /*aa290*/  IMAD.MOV.U32 R28, RZ, RZ, R47 ;  /* 0x000000ffff1c7224 */ /* 0x000fe400078e002f */
[----:B------:R-:W-:Y:S11]  /*aa2a0*/  HMMA.1688.F32.TF32 R44, R236, R202, R40 ;  /* 0x000000caec2c723c */ /* 0x000ff60000081028 */
[----:B------:R-:W-:Y:S05]  /*aa2b0*/  @!UPT UIADD3 URZ, URZ, URZ, URZ ;  /* 0x0000003f3f3ff290 */ /* 0x000fea000fffe03f */
[----:B------:R-:W-:Y:S02]  /*aa2c0*/  IMAD.MOV.U32 R189, RZ, RZ, R50 ;  /* 0x000000ffffbd7224 */ /* 0x000fe400078e0032 */
[----:B------:R-:W-:Y:S01]  /*aa2d0*/  IMAD.MOV.U32 R188, RZ, RZ, R51 ;  /* 0x000000ffffbc7224 */ /* 0x000fe200078e0033 */
[C---:B----4-:R-:W-:Y:S08]  /*aa2e0*/  HMMA.1688.F32.TF32 R96, R240.reuse, R194, R96 ;  /* 0x000000c2f060723c */ /* 0x050ff00000081060 */
[C---:B--2---:R-:W-:Y:S08]  /*aa2f0*/  HMMA.1688.F32.TF32 R100, R240.reuse, R198, R100 ;  /* 0x000000c6f064723c */ /* 0x044ff00000081064 */
[C---:B------:R-:W-:Y:S08]  /*aa300*/  HMMA.1688.F32.TF32 R92, R240.reuse, R190, R92 ;  /* 0x000000bef05c723c */ /* 0x040ff0000008105c */
[C---:B------:R-:W-:Y:S08]  /*aa310*/  HMMA.1688.F32.TF32 R88, R240.reuse, R186, R88 ;  /* 0x000000baf058723c */ /* 0x040ff00000081058 */
[C---:B------:R-:W-:Y:S08]  /*aa320*/  HMMA.1688.F32.TF32 R84, R240.reuse, R30, R84 ;  /* 0x0000001ef054723c */ /* 0x040ff00000081054 */
[C---:B---3--:R-:W-:Y:S08]  /*aa330*/  HMMA.1688.F32.TF32 R80, R240.reuse, R6, R80 ;  /* 0x00000006f050723c */ /* 0x048ff00000081050 */
[C---:B------:R-:W-:Y:S08]  /*aa340*/  HMMA.1688.F32.TF32 R76, R240.reuse, R10, R76 ;  /* 0x0000000af04c723c */ /* 0x040ff0000008104c */
[C---:B------:R-:W-:Y:S08]  /*aa350*/  HMMA.1688.F32.TF32 R72, R240.reuse, R14, R72 ;  /* 0x0000000ef048723c */ /* 0x040ff00000081048 */
[C---:B------:R-:W-:Y:S08]  /*aa360*/  HMMA.1688.F32.TF32 R68, R240.reuse, R18, R68 ;  /* 0x00000012f044723c */ /* 0x040ff00000081044 */
[C---:B------:R-:W-:Y:S08]  /*aa370*/  HMMA.1688.F32.TF32 R64, R240.reuse, R22, R64 ;  /* 0x00000016f040723c */ /* 0x040ff00000081040 */
[----:B------:R-:W-:Y:S08]  /*aa380*/  HMMA.1688.F32.TF32 R60, R240, R26, R60 ;  /* 0x0000001af03c723c */ /* 0x000ff0000008103c */
[----:B------:R-:W-:Y:S01]  /*aa390*/  HMMA.1688.F32.TF32 R32, R236, R198, R32 ;  /* 0x000000c6ec20723c */ /* 0x000fe20000081020 */
[----:B------:R-:W-:Y:S04]  /*aa3a0*/  LDS R240, [R205+0xd2080] ;  /* 0x0d208000cdf07984 */ /* 0x000fe80000000800 */
[----:B------:R-:W-:Y:S04]  /*aa3b0*/  LDS R242, [R205+0xd3080] ;  /* 0x0d308000cdf27984 */ /* 0x000fe80000000800 */
[----:B------:R-:W-:Y:S04]  /*aa3c0*/  LDS R241, [R39+0xd2080] ;  /* 0x0d20800027f17984 */ /* 0x000fe80000000800 */
[----:B------:R-:W1:Y:S04]  /*aa3d0*/  LDS R243, [R39+0xd3080] ;  /* 0x0d30800027f37984 */ /* 0x000e680000000800 */
        /* <DEDUP_REMOVED lines=27> */
[----:B------:R-:W2:Y:S01]  /*aa590*/  LDL.LU R40, [R1+0xa0] ;  /* 0x0000a00001287983 */ /* 0x000ea20000300800 */
[----:B------:R3:W-:Y:S01]  /*aa5a0*/  STL.64 [R1+0x11c0], R44 ;  /* 0x0011c02c01007387 */ /* 0x0007e20000100a00 */
[----:B------:R4:W-:Y:S02]  /*aa5b0*/  STL.64 [R1+0x11c8], R46 ;  /* 0x0011c82e01007387 */ /* 0x0009e40000100a00 */
[----:B------:R1:W-:Y:S02]  /*aa5c0*/  STL.64 [R1+0x11b0], R32 ;  /* 0x0011b02001007387 */ /* 0x0003e40000100a00 */
[----:B------:R1:W-:Y:S01]  /*aa5d0*/  STL.64 [R1+0x11b8], R34 ;  /* 0x0011b82201007387 */ /* 0x0003e20000100a00 */
[----:B------:R-:W2:Y:S01]  /*aa5e0*/  LDL.LU R41, [R1+0xa4] ;  /* 0x0000a40001297983 */ /* 0x000ea20000300800 */
[----:B------:R-:W2:Y:S02]  /*aa5f0*/  LDL.LU R42, [R1+0xa8] ;  /* 0x0000a800012a7983 */ /* 0x000ea40000300800 */
[----:B------:R-:W2:Y:S01]  /*aa600*/  LDL.LU R43, [R1+0xac] ;  /* 0x0000ac00012b7983 */ /* 0x000ea20000300800 */
[----:B---3--:R-:W3:Y:S01]  /*aa610*/  LDL.LU R44, [R1+0xb0] ;  /* 0x0000b000012c7983 */ /* 0x008ee20000300800 */
[----:B------:R-:W3:Y:S02]  /*aa620*/  LDL.LU R45, [R1+0xb4] ;  /* 0x0000b400012d7983 */ /* 0x000ee40000300800 */
[----:B----4-:R-:W3:Y:S02]  /*aa630*/  LDL.LU R46, [R1+0xb8] ;  /* 0x0000b800012e7983 */ /* 0x010ee40000300800 */
[----:B------:R-:W3:Y:S01]  /*aa640*/  LDL.LU R47, [R1+0xbc] ;  /* 0x0000bc00012f7983 */ /* 0x000ee20000300800 */
        /* <DEDUP_REMOVED lines=66> */
[----:B------:R-:W3:Y:S02]  /*aaa70*/  LDL.LU R34, [R1+0x98] ;  /* 0x0000980001227983 */ /* 0x000ee40000300800 */
[----:B------:R-:W3:Y:S01]  /*aaa80*/  LDL.LU R35, [R1+0x9c] ;  /* 0x00009c0001237983 */ /* 0x000ee20000300800 */
[C---:B----4-:R-:W-:Y:S08]  /*aaa90*/  HMMA.1688.F32.TF32 R64, R232.reuse, R178, R64 ;  /* 0x000000b2e840723c */ /* 0x050ff00000081040 */
[----:B--2---:R-:W-:Y:S08]  /*aaaa0*/  HMMA.1688.F32.TF32 R68, R232, R174, R68 ;  /* 0x000000aee844723c */ /* 0x004ff00000081044 */
[C---:B------:R-:W-:Y:S08]  /*aaab0*/  HMMA.1688.F32.TF32 R76, R236.reuse, R22, R76 ;  /* 0x00000016ec4c723c */ /* 0x040ff0000008104c */
[C---:B---3--:R-:W-:Y:S08]  /*aaac0*/  HMMA.1688.F32.TF32 R80, R236.reuse, R18, R80 ;  /* 0x00000012ec50723c */ /* 0x048ff00000081050 */
        /* <DEDUP_REMOVED lines=8> */
[----:B------:R-:W-:Y:S01]  /*aab50*/  HMMA.1688.F32.TF32 R72, R236, R26, R72 ;  /* 0x0000001aec48723c */ /* 0x000fe20000081048 */
[----:B------:R-:W-:Y:S01]  /*aab60*/  STL.64 [R1+0x11a0], R108 ;  /* 0x0011a06c01007387 */ /* 0x000fe20000100a00 */
[----:B------:R-:W-:Y:S02]  /*aab70*/  STL.64 [R1+0x11a8], R110 ;  /* 0x0011a86e01007387 */ /* 0x000fe40000100a00 */
[----:B------:R-:W-:Y:S02]  /*aab80*/  STL.64 [R1+0x1190], R104 ;  /* 0x0011906801007387 */ /* 0x000fe40000100a00 */
[----:B------:R-:W-:Y:S02]  /*aab90*/  STL.64 [R1+0x1198], R106 ;  /* 0x0011986a01007387 */ /* 0x000fe40000100a00 */
[----:B------:R-:W-:Y:S01]  /*aaba0*/  HMMA.1688.F32.TF32 R32, R232, R186, R32 ;  /* 0x000000bae820723c */ /* 0x000fe20000081020 */
[----:B------:R-:W-:Y:S01]  /*aabb0*/  STL.64 [R1+0x15b0], R100 ;  /* 0x0015b06401007387 */ /* 0x000fe20000100a00 */
[----:B------:R-:W-:Y:S02]  /*aabc0*/  STL.64 [R1+0x15b8], R102 ;  /* 0x0015b86601007387 */ /* 0x000fe40000100a00 */
[----:B------:R-:W-:Y:S04]  /*aabd0*/  STL.64 [R1+0x15a0], R96 ;  /* 0x0015a06001007387 */ /* 0x000fe80000100a00 */
[----:B------:R-:W-:-:S02]  /*aabe0*/  IMAD.MOV.U32 R17, RZ, RZ, R56 ;  /* 0x000000ffff117224 */ /* 0x000fc400078e0038 */
[----:B------:R-:W-:Y:S02]  /*aabf0*/  IMAD.MOV.U32 R16, RZ, RZ, R57 ;  /* 0x000000ffff107224 */ /* 0x000fe400078e0039 */
[----:B------:R-:W-:Y:S01]  /*aac00*/  IMAD.MOV.U32 R13, RZ, RZ, R58 ;  /* 0x000000ffff0d7224 */ /* 0x000fe200078e003a */
[----:B------:R-:W-:Y:S01]  /*aac10*/  MOV R12, R59 ;  /* 0x0000003b000c7202 */ /* 0x000fe20000000f00 */
[C---:B------:R-:W-:Y:S08]  /*aac20*/  HMMA.1688.F32.TF32 R60, R232.reuse, R210, R60 ;  /* 0x000000d2e83c723c */ /* 0x040ff0000008103c */
[C---:B------:R-:W-:Y:S08]  /*aac30*/  HMMA.1688.F32.TF32 R56, R232.reuse, R202, R52 ;  /* 0x000000cae838723c */ /* 0x040ff00000081034 */
[C---:B------:R-:W-:Y:S08]  /*aac40*/  HMMA.1688.F32.TF32 R52, R232.reuse, R198, R48 ;  /* 0x000000c6e834723c */ /* 0x040ff00000081030 */
        /* <DEDUP_REMOVED lines=17> */
[----:B------:R-:W-:Y:S01]  /*aad60*/  IMAD.MOV.U32 R5, RZ, RZ, R78 ;  /* 0x000000ffff057224 */ /* 0x000fe200078e004e */
[----:B------:R-:W-:Y:S01]  /*aad70*/  MOV R4, R79 ;  /* 0x0000004f00047202 */ /* 0x000fe20000000f00 */
[----:B------:R-:W-:-:S02]  /*aad80*/  IMAD.MOV.U32 R9, RZ, RZ, R66 ;  /* 0x000000ffff097224 */ /* 0x000fc400078e0042 */
[----:B------:R-:W-:Y:S01]  /*aad90*/  IMAD.MOV.U32 R8, RZ, RZ, R67 ;  /* 0x000000ffff087224 */ /* 0x000fe200078e0043 */
[----:B------:R-:W-:Y:S01]  /*aada0*/  STL.64 [R1+0x1130], R56 ;  /* 0x0011303801007387 */ /* 0x000fe20000100a00 */
[----:B------:R-:W-:Y:S02]  /*aadb0*/  STL.64 [R1+0x1138], R58 ;  /* 0x0011383a01007387 */ /* 0x000fe40000100a00 */
[----:B------:R-:W-:Y:S02]  /*aadc0*/  STL.64 [R1+0x1120], R52 ;  /* 0x0011203401007387 */ /* 0x000fe40000100a00 */
[----:B------:R-:W-:Y:S01]  /*aadd0*/  STL.64 [R1+0x1128], R54 ;  /* 0x0011283601007387 */ /* 0x000fe20000100a00 */
[----:B------:R-:W-:Y:S01]  /*aade0*/  STL.64 [R1+0x1110], R48 ;  /* 0x0011103001007387 */ /* 0x000fe20000100a00 */
[----:B------:R-:W-:Y:S02]  /*aadf0*/  STL.64 [R1+0x1118], R50 ;  /* 0x0011183201007387 */ /* 0x000fe40000100a00 */
[----:B------:R-:W2:Y:S02]  /*aae00*/  LDL.LU R40, [R1+0x200] ;  /* 0x0002000001287983 */ /* 0x000ea40000300800 */
[----:B------:R1:W-:Y:S01]  /*aae10*/  STL.64 [R1+0x1100], R44 ;  /* 0x0011002c01007387 */ /* 0x0003e20000100a00 */
[----:B------:R3:W-:Y:S01]  /*aae20*/  STL.64 [R1+0x1108], R46 ;  /* 0x0011082e01007387 */ /* 0x0007e20000100a00 */
[----:B------:R4:W-:Y:S02]  /*aae30*/  STL.64 [R1+0x1540], R32 ;  /* 0x0015402001007387 */ /* 0x0009e40000100a00 */
[----:B------:R3:W-:Y:S02]  /*aae40*/  STL.64 [R1+0x1548], R34 ;  /* 0x0015482201007387 */ /* 0x0007e40000100a00 */
[----:B------:R-:W2:Y:S01]  /*aae50*/  LDL.LU R41, [R1+0x204] ;  /* 0x0002040001297983 */ /* 0x000ea20000300800 */
[----:B------:R-:W2:Y:S01]  /*aae60*/  LDL.LU R42, [R1+0x208] ;  /* 0x00020800012a7983 */ /* 0x000ea20000300800 */
[----:B------:R-:W2:Y:S03]  /*aae70*/  LDL.LU R43, [R1+0x20c] ;  /* 0x00020c00012b7983 */ /* 0x000ea60000300800 */
[----:B------:R-:W-:Y:S04]  /*aae80*/  LDS R236, [R205+0xd2100] ;  /* 0x0d210000cdec7984 */ /* 0x000fe80000000800 */
[----:B------:R-:W-:Y:S04]  /*aae90*/  LDS R238, [R205+0xd3100] ;  /* 0x0d310000cdee7984 */ /* 0x000fe80000000800 */
[----:B------:R-:W-:Y:S04]  /*aaea0*/  LDS R237, [R39+0xd2100] ;  /* 0x0d21000027ed7984 */ /* 0x000fe80000000800 */
[----:B------:R-:W2:Y:S01]  /*aaeb0*/  LDS R239, [R39+0xd3100] ;  /* 0x0d31000027ef7984 */ /* 0x000ea20000000800 */
[----:B-1----:R-:W-:-:S02]  /*aaec0*/  IMAD.MOV.U32 R44, RZ, RZ, R247 ;  /* 0x000000ffff2c7224 */ /* 0x002fc400078e00f7 */
[----:B------:R-:W-:Y:S01]  /*aaed0*/  IMAD.MOV.U32 R45, RZ, RZ, R246 ;  /* 0x000000ffff2d7224 */ /* 0x000fe200078e00f6 */
[----:B------:R-:W2:Y:S01]  /*aaee0*/  LDL.LU R247, [R1+0x43bc] ;  /* 0x0043bc0001f77983 */ /* 0x000ea20000300800 */
[----:B------:R-:W2:Y:S02]  /*aaef0*/  LDL.LU R246, [R1+0x43b8] ;  /* 0x0043b80001f67983 */ /* 0x000ea40000300800 */
[----:B---3--:R-:W-:Y:S02]  /*aaf00*/  IMAD.MOV.U32 R46, RZ, RZ, R245 ;  /* 0x000000ffff2e7224 */ /* 0x008fe400078e00f5 */
        /* <DEDUP_REMOVED lines=19> */
[----:B------:R-:W3:Y:S02]  /*ab040*/  LDL.LU R84, [R1] ;  /* 0x0000000001547983 */ /* 0x000ee40000300800 */
        /* <DEDUP_REMOVED lines=47> */
[----:B------:R-:W3:Y:S02]  /*ab340*/  LDL.LU R67, [R1+0x1ac] ;  /* 0x0001ac0001437983 */ /* 0x000ee40000300800 */
[----:B------:R-:W-:Y:S01]  /*ab350*/  IMAD.MOV.U32 R24, RZ, RZ, R61 ;  /* 0x000000ffff187224 */ /* 0x000fe200078e003d */
[----:B------:R-:W3:Y:S01]  /*ab360*/  LDL.LU R60, [R1+0x250] ;  /* 0x00025000013c7983 */ /* 0x000ee20000300800 */
[----:B------:R-:W-:Y:S01]  /*ab370*/  MOV R21, R62 ;  /* 0x0000003e00157202 */ /* 0x000fe20000000f00 */
[----:B------:R-:W3:Y:S02]  /*ab380*/  LDL.LU R61, [R1+0x254] ;  /* 0x00025400013d7983 */ /* 0x000ee40000300800 */
[----:B------:R-:W-:Y:S01]  /*ab390*/  IMAD.MOV.U32 R20, RZ, RZ, R63 ;  /* 0x000000ffff147224 */ /* 0x000fe200078e003f */
[----:B------:R-:W3:Y:S01]  /*ab3a0*/  LDL.LU R62, [R1+0x258] ;  /* 0x00025800013e7983 */ /* 0x000ee20000300800 */
[----:B------:R-:W3:Y:S02]  /*ab3b0*/  LDL.LU R63, [R1+0x25c] ;  /* 0x00025c00013f7983 */ /* 0x000ee40000300800 */
[----:B----4-:R-:W-:Y:S01]  /*ab3c0*/  IMAD.MOV.U32 R32, RZ, RZ, R248 ;  /* 0x000000ffff207224 */ /* 0x010fe200078e00f8 */
[----:B------:R-:W-:Y:S01]  /*ab3d0*/  MOV R33, R249 ;  /* 0x000000f900217202 */ /* 0x000fe20000000f00 */
[----:B------:R-:W-:-:S02]  /*ab3e0*/  IMAD.MOV.U32 R34, RZ, RZ, R250 ;  /* 0x000000ffff227224 */ /* 0x000fc400078e00fa */
[----:B------:R-:W-:Y:S02]  /*ab3f0*/  IMAD.MOV.U32 R35, RZ, RZ, R251 ;  /* 0x000000ffff237224 */ /* 0x000fe400078e00fb */
[----:B--2---:R-:W-:Y:S02]  /*ab400*/  IMAD.MOV.U32 R55, RZ, RZ, R247 ;  /* 0x000000ffff377224 */ /* 0x004fe400078e00f7 */
[----:B------:R-:W-:Y:S02]  /*ab410*/  IMAD.MOV.U32 R54, RZ, RZ, R246 ;  /* 0x000000ffff367224 */ /* 0x000fe400078e00f6 */
[----:B---3--:R-:W-:Y:S01]  /*ab420*/  IMAD.MOV.U32 R53, RZ, RZ, R245 ;  /* 0x000000ffff357224 */ /* 0x008fe200078e00f5 */
[----:B------:R-:W-:Y:S02]  /*ab430*/  MOV R52, R244 ;  /* 0x000000f400347202 */ /* 0x000fe40000000f00 */
        /* <DEDUP_REMOVED lines=16> */
[C---:B------:R-:W-:Y:S01]  /*ab540*/  HMMA.1688.F32.TF32 R88, R240.reuse, R178, R84 ;  /* 0x000000b2f058723c */ /* 0x040fe20000081054 */
        /* <DEDUP_REMOVED lines=22> */
[C---:B---3--:R-:W-:Y:S11]  /*ab6b0*/  HMMA.1688.F32.TF32 R84, R240.reuse, R210, R248 ;  /* 0x000000d2f054723c */ /* 0x048ff600000810f8 */
[----:B------:R-:W-:Y:S11]  /*ab6c0*/  @!UPT UIADD3 URZ, URZ, URZ, URZ ;  /* 0x0000003f3f3ff290 */ /* 0x000ff6000fffe03f */
[----:B------:R-:W-:Y:S01]  /*ab6d0*/  @!UPT UIADD3 URZ, URZ, URZ, URZ ;  /* 0x0000003f3f3ff290 */ /* 0x000fe2000fffe03f */
[----:B------:R-:W-:Y:S01]  /*ab6e0*/  STL.64 [R1+0x10c0], R84 ;  /* 0x0010c05401007387 */ /* 0x000fe20000100a00 */
[----:B------:R3:W-:Y:S02]  /*ab6f0*/  STL.64 [R1+0x10c8], R86 ;  /* 0x0010c85601007387 */ /* 0x0007e40000100a00 */
[C---:B---3--:R-:W-:Y:S08]  /*ab700*/  HMMA.1688.F32.TF32 R84, R240.reuse, R206, R80 ;  /* 0x000000cef054723c */ /* 0x048ff00000081050 */
[C---:B------:R-:W-:Y:S08]  /*ab710*/  HMMA.1688.F32.TF32 R80, R240.reuse, R202, R76 ;  /* 0x000000caf050723c */ /* 0x040ff0000008104c */
[C---:B------:R-:W-:Y:S08]  /*ab720*/  HMMA.1688.F32.TF32 R76, R240.reuse, R198, R72 ;  /* 0x000000c6f04c723c */ /* 0x040ff00000081048 */
[C---:B------:R-:W-:Y:S08]  /*ab730*/  HMMA.1688.F32.TF32 R72, R240.reuse, R194, R68 ;  /* 0x000000c2f048723c */ /* 0x040ff00000081044 */
[C---:B------:R-:W-:Y:S08]  /*ab740*/  HMMA.1688.F32.TF32 R68, R240.reuse, R190, R64 ;  /* 0x000000bef044723c */ /* 0x040ff00000081040 */
[C---:B--2---:R-:W-:Y:S01]  /*ab750*/  HMMA.1688.F32.TF32 R64, R240.reuse, R186, R244 ;  /* 0x000000baf040723c */ /* 0x044fe200000810f4 */
[----:B------:R-:W-:Y:S01]  /*ab760*/  STL.64 [R1+0x10b0], R84 ;  /* 0x0010b05401007387 */ /* 0x000fe20000100a00 */
[----:B------:R-:W-:Y:S02]  /*ab770*/  STL.64 [R1+0x10b8], R86 ;  /* 0x0010b85601007387 */ /* 0x000fe40000100a00 */
[----:B------:R-:W-:Y:S02]  /*ab780*/  STL.64 [R1+0x10a0], R80 ;  /* 0x0010a05001007387 */ /* 0x000fe40000100a00 */
[----:B------:R-:W-:Y:S01]  /*ab790*/  STL.64 [R1+0x10a8], R82 ;  /* 0x0010a85201007387 */ /* 0x000fe20000100a00 */
[----:B------:R-:W-:Y:S01]  /*ab7a0*/  STL.64 [R1+0x1090], R76 ;  /* 0x0010904c01007387 */ /* 0x000fe20000100a00 */
[----:B------:R-:W-:Y:S02]  /*ab7b0*/  STL.64 [R1+0x1098], R78 ;  /* 0x0010984e01007387 */ /* 0x000fe40000100a00 */
[----:B------:R-:W-:Y:S02]  /*ab7c0*/  STL.64 [R1+0x1080], R72 ;  /* 0x0010804801007387 */ /* 0x000fe40000100a00 */
[----:B------:R-:W-:Y:S03]  /*ab7d0*/  STL.64 [R1+0x1088], R74 ;  /* 0x0010884a01007387 */ /* 0x000fe60000100a00 */
[----:B------:R-:W-:Y:S01]  /*ab7e0*/  STL.64 [R1+0x1070], R68 ;  /* 0x0010704401007387 */ /* 0x000fe20000100a00 */
[----:B------:R-:W-:Y:S07]  /*ab7f0*/  STL.64 [R1+0x1078], R70 ;  /* 0x0010784601007387 */ /* 0x000fee0000100a00 */
[----:B------:R-:W-:Y:S02]  /*ab800*/  STL.64 [R1+0x14d0], R64 ;  /* 0x0014d04001007387 */ /* 0x000fe40000100a00 */
[----:B------:R2:W-:Y:S02]  /*ab810*/  STL.64 [R1+0x14d8], R66 ;  /* 0x0014d84201007387 */ /* 0x0005e40000100a00 */
[C---:B--2---:R-:W-:Y:S08]  /*ab820*/  HMMA.1688.F32.TF32 R64, R240.reuse, R30, R60 ;  /* 0x0000001ef040723c */ /* 0x044ff0000008103c */
        /* <DEDUP_REMOVED lines=9> */
[----:B------:R-:W2:Y:S04]  /*ab8c0*/  LDS R243, [R3+0xd3180] ;  /* 0x0d31800003f37984 */ /* 0x000ea80000000800 */
        /* <DEDUP_REMOVED lines=10> */
[----:B------:R-:W3:Y:S02]  /*ab970*/  LDL.LU R32, [R1+0x400] ;  /* 0x0004000001207983 */ /* 0x000ee40000300800 */
[----:B------:R-:W-:Y:S01]  /*ab980*/  STL.64 [R1+0x1470], R44 ;  /* 0x0014702c01007387 */ /* 0x000fe20000100a00 */
[----:B------:R-:W-:Y:S01]  /*ab990*/  STL.64 [R1+0x1478], R46 ;  /* 0x0014782e01007387 */ /* 0x000fe20000100a00 */
[----:B------:R4:W-:Y:S02]  /*ab9a0*/  STL.64 [R1+0x1060], R40 ;  /* 0x0010602801007387 */ /* 0x0009e40000100a00 */
[----:B------:R1:W-:Y:S02]  /*ab9b0*/  STL.64 [R1+0x1068], R42 ;  /* 0x0010682a01007387 */ /* 0x0003e40000100a00 */
[----:B------:R-:W3:Y:S01]  /*ab9c0*/  LDL.LU R33, [R1+0x404] ;  /* 0x0004040001217983 */ /* 0x000ee20000300800 */
[----:B------:R-:W3:Y:S01]  /*ab9d0*/  LDL.LU R34, [R1+0x408] ;  /* 0x0004080001227983 */ /* 0x000ee20000300800 */
[----:B------:R-:W3:Y:S03]  /*ab9e0*/  LDL.LU R35, [R1+0x40c] ;  /* 0x00040c0001237983 */ /* 0x000ee60000300800 */
[----:B----4-:R-:W4:Y:S01]  /*ab9f0*/  LDL.LU R40, [R1+0x410] ;  /* 0x0004100001287983 */ /* 0x010f220000300800 */
[----:B------:R-:W4:Y:S02]  /*aba00*/  LDL.LU R41, [R1+0x414] ;  /* 0x0004140001297983 */ /* 0x000f240000300800 */
[----:B-1----:R-:W4:Y:S02]  /*aba10*/  LDL.LU R42, [R1+0x418] ;  /* 0x00041800012a7983 */ /* 0x002f240000300800 */
        /* <DEDUP_REMOVED lines=109> */
[----:B---3--:R-:W-:Y:S08]  /*ac0f0*/  HMMA.1688.F32.TF32 R32, R236, R14, R32 ;  /* 0x0000000eec20723c */ /* 0x008ff00000081020 */
[C---:B--2---:R-:W-:Y:S08]  /*ac100*/  HMMA.1688.F32.TF32 R132, R232.reuse, R178, R132 ;  /* 0x000000b2e884723c */ /* 0x044ff00000081084 */
[C---:B----4-:R-:W-:Y:S08]  /*ac110*/  HMMA.1688.F32.TF32 R136, R232.reuse, R174, R136 ;  /* 0x000000aee888723c */ /* 0x050ff00000081088 */
[C---:B------:R-:W-:Y:S08]  /*ac120*/  HMMA.1688.F32.TF32 R128, R232.reuse, R210, R128 ;  /* 0x000000d2e880723c */ /* 0x040ff00000081080 */
[C---:B------:R-:W-:Y:S08]  /*ac130*/  HMMA.1688.F32.TF32 R124, R232.reuse, R206, R124 ;  /* 0x000000cee87c723c */ /* 0x040ff0000008107c */
[C---:B------:R-:W-:Y:S08]  /*ac140*/  HMMA.1688.F32.TF32 R244, R232.reuse, R202, R244 ;  /* 0x000000cae8f4723c */ /* 0x040ff000000810f4 */
[C---:B------:R-:W-:Y:S01]  /*ac150*/  HMMA.1688.F32.TF32 R248, R232.reuse, R198, R248 ;  /* 0x000000c6e8f8723c */ /* 0x040fe200000810f8 */
[----:B------:R-:W-:Y:S01]  /*ac160*/  STL.64 [R1+0x1050], R136 ;  /* 0x0010508801007387 */ /* 0x000fe20000100a00 */
[----:B------:R1:W-:Y:S03]  /*ac170*/  STL.64 [R1+0x1058], R138 ;  /* 0x0010588a01007387 */ /* 0x0003e60000100a00 */
[----:B-1----:R-:W2:Y:S01]  /*ac180*/  LDL.LU.64 R138, [R1+0x4388] ;  /* 0x00438800018a7983 */ /* 0x002ea20000300a00 */
[----:B------:R-:W2:Y:S02]  /*ac190*/  LDL.LU.64 R136, [R1+0x4380] ;  /* 0x0043800001887983 */ /* 0x000ea40000300a00 */
[----:B------:R-:W-:Y:S02]  /*ac1a0*/  STL.64 [R1+0x700], R132 ;  /* 0x0007008401007387 */ /* 0x000fe40000100a00 */
[----:B------:R1:W-:Y:S02]  /*ac1b0*/  STL.64 [R1+0x708], R134 ;  /* 0x0007088601007387 */ /* 0x0003e40000100a00 */
[----:B-1----:R-:W3:Y:S01]  /*ac1c0*/  LDL.LU.64 R134, [R1+0x4378] ;  /* 0x0043780001867983 */ /* 0x002ee20000300a00 */
[----:B------:R-:W3:Y:S02]  /*ac1d0*/  LDL.LU.64 R132, [R1+0x4370] ;  /* 0x0043700001847983 */ /* 0x000ee40000300a00 */
[----:B------:R-:W-:Y:S02]  /*ac1e0*/  STL.64 [R1+0x6f0], R128 ;  /* 0x0006f08001007387 */ /* 0x000fe40000100a00 */
[----:B------:R1:W-:Y:S02]  /*ac1f0*/  STL.64 [R1+0x6f8], R130 ;  /* 0x0006f88201007387 */ /* 0x0003e40000100a00 */
[----:B-1----:R-:W4:Y:S01]  /*ac200*/  LDL.LU.64 R130, [R1+0x4368] ;  /* 0x0043680001827983 */ /* 0x002f220000300a00 */
[----:B------:R-:W4:Y:S02]  /*ac210*/  LDL.LU.64 R128, [R1+0x4360] ;  /* 0x0043600001807983 */ /* 0x000f240000300a00 */
[----:B------:R-:W-:Y:S02]  /*ac220*/  STL.64 [R1+0x6e0], R124 ;  /* 0x0006e07c01007387 */ /* 0x000fe40000100a00 */
[----:B------:R1:W-:Y:S02]  /*ac230*/  STL.64 [R1+0x6e8], R126 ;  /* 0x0006e87e01007387 */ /* 0x0003e40000100a00 */
[----:B-1----:R-:W2:Y:S01]  /*ac240*/  LDL.LU.64 R126, [R1+0x4358] ;  /* 0x00435800017e7983 */ /* 0x002ea20000300a00 */
[----:B------:R-:W2:Y:S02]  /*ac250*/  LDL.LU.64 R124, [R1+0x4350] ;  /* 0x00435000017c7983 */ /* 0x000ea40000300a00 */
[----:B------:R-:W-:Y:S02]  /*ac260*/  STL.64 [R1+0x6d0], R244 ;  /* 0x0006d0f401007387 */ /* 0x000fe40000100a00 */
[----:B------:R1:W-:Y:S01]  /*ac270*/  STL.64 [R1+0x6d8], R246 ;  /* 0x0006d8f601007387 */ /* 0x0003e20000100a00 */
[C---:B------:R-:W-:Y:S08]  /*ac280*/  HMMA.1688.F32.TF32 R108, R232.reuse, R6, R108 ;  /* 0x00000006e86c723c */ /* 0x040ff0000008106c */
[C---:B------:R-:W-:Y:S08]  /*ac290*/  HMMA.1688.F32.TF32 R104, R232.reuse, R10, R104 ;  /* 0x0000000ae868723c */ /* 0x040ff00000081068 */
[C---:B-1----:R-:W-:Y:S08]  /*ac2a0*/  HMMA.1688.F32.TF32 R244, R232.reuse, R194, R120 ;  /* 0x000000c2e8f4723c */ /* 0x042ff00000081078 */
[C---:B------:R-:W-:Y:S08]  /*ac2b0*/  HMMA.1688.F32.TF32 R120, R232.reuse, R190, R116 ;  /* 0x000000bee878723c */ /* 0x040ff00000081074 */
[C---:B------:R-:W-:Y:S08]  /*ac2c0*/  HMMA.1688.F32.TF32 R116, R232.reuse, R186, R112 ;  /* 0x000000bae874723c */ /* 0x040ff00000081070 */
[C---:B------:R-:W-:Y:S08]  /*ac2d0*/  HMMA.1688.F32.TF32 R112, R232.reuse, R30, R180 ;  /* 0x0000001ee870723c */ /* 0x040ff000000810b4 */
[C---:B------:R-:W-:Y:S08]  /*ac2e0*/  HMMA.1688.F32.TF32 R100, R232.reuse, R14, R100 ;  /* 0x0000000ee864723c */ /* 0x040ff00000081064 */
[C---:B------:R-:W-:Y:S08]  /*ac2f0*/  HMMA.1688.F32.TF32 R96, R232.reuse, R18, R96 ;  /* 0x00000012e860723c */ /* 0x040ff00000081060 */
[C---:B------:R-:W-:Y:S08]  /*ac300*/  HMMA.1688.F32.TF32 R92, R232.reuse, R22, R92 ;  /* 0x00000016e85c723c */ /* 0x040ff0000008105c */
[----:B------:R-:W-:Y:S08]  /*ac310*/  HMMA.1688.F32.TF32 R88, R232, R26, R88 ;  /* 0x0000001ae858723c */ /* 0x000ff00000081058 */
[C---:B------:R-:W-:Y:S01]  /*ac320*/  HMMA.1688.F32.TF32 R84, R236.reuse, R174, R84 ;  /* 0x000000aeec54723c */ /* 0x040fe20000081054 */
[----:B------:R-:W-:Y:S01]  /*ac330*/  STL.64 [R1+0x6c0], R248 ;  /* 0x0006c0f801007387 */ /* 0x000fe20000100a00 */
[----:B------:R-:W-:Y:S06]  /*ac340*/  STL.64 [R1+0x6c8], R250 ;  /* 0x0006c8fa01007387 */ /* 0x000fec0000100a00 */
        /* <DEDUP_REMOVED lines=10> */
[C---:B------:R-:W-:Y:S01]  /*ac3f0*/  HMMA.1688.F32.TF32 R40, R236.reuse, R10, R40 ;  /* 0x0000000aec28723c */ /* 0x040fe20000081028 */
        /* <DEDUP_REMOVED lines=42> */
[----:B------:R1:W-:Y:S03]  /*ac6a0*/  STL.64 [R1+0x13d8], R46 ;  /* 0x0013d82e01007387 */ /* 0x0003e60000100a00 */
[----:B------:R-:W-:Y:S04]  /*ac6b0*/  LDS R234, [R252+0xd3200] ;  /* 0x0d320000fcea7984 */ /* 0x000fe80000000800 */
[----:B------:R-:W-:Y:S04]  /*ac6c0*/  LDS R233, [R3+0xd2200] ;  /* 0x0d22000003e97984 */ /* 0x000fe80000000800 */
[----:B------:R-:W-:Y:S04]  /*ac6d0*/  LDS R235, [R3+0xd3200] ;  /* 0x0d32000003eb7984 */ /* 0x000fe80000000800 */
[----:B-1----:R-:W2:Y:S01]  /*ac6e0*/  LDL.LU R44, [R1+0x5e0] ;  /* 0x0005e000012c7983 */ /* 0x002ea20000300800 */
[----:B------:R-:W-:Y:S02]  /*ac6f0*/  STL.64 [R1+0x13c0], R40 ;  /* 0x0013c02801007387 */ /* 0x000fe40000100a00 */
[----:B------:R-:W-:Y:S02]  /*ac700*/  STL.64 [R1+0x13c8], R42 ;  /* 0x0013c82a01007387 */ /* 0x000fe40000100a00 */
[----:B------:R1:W-:Y:S01]  /*ac710*/  STL.64 [R1+0x13b0], R32 ;  /* 0x0013b02001007387 */ /* 0x0003e20000100a00 */
[----:B------:R1:W-:Y:S01]  /*ac720*/  STL.64 [R1+0x13b8], R34 ;  /* 0x0013b82201007387 */ /* 0x0003e20000100a00 */
        /* <DEDUP_REMOVED lines=75> */
[C---:B--2---:R-:W-:Y:S08]  /*acbe0*/  HMMA.1688.F32.TF32 R112, R236.reuse, R18, R108 ;  /* 0x00000012ec70723c */ /* 0x044ff0000008106c */
[C---:B------:R-:W-:Y:S08]  /*acbf0*/  HMMA.1688.F32.TF32 R108, R236.reuse, R22, R104 ;  /* 0x00000016ec6c723c */ /* 0x040ff00000081068 */
[----:B---3--:R-:W-:Y:S08]  /*acc00*/  HMMA.1688.F32.TF32 R104, R236, R26, R100 ;  /* 0x0000001aec68723c */ /* 0x008ff00000081064 */
[C---:B------:R-:W-:Y:S08]  /*acc10*/  HMMA.1688.F32.TF32 R100, R240.reuse, R174, R96 ;  /* 0x000000aef064723c */ /* 0x040ff00000081060 */
        /* <DEDUP_REMOVED lines=14> */
[----:B------:R-:W1:Y:S01]  /*acd00*/  LDL.LU R32, [R1+0x5d0] ;  /* 0x0005d00001207983 */ /* 0x000e620000300800 */
[----:B------:R-:W-:Y:S02]  /*acd10*/  STL.64 [R1+0xfb0], R96 ;  /* 0x000fb06001007387 */ /* 0x000fe40000100a00 */
[----:B------:R-:W-:Y:S02]  /*acd20*/  STL.64 [R1+0xfb8], R98 ;  /* 0x000fb86201007387 */ /* 0x000fe40000100a00 */
[----:B------:R-:W-:Y:S01]  /*acd30*/  STL.64 [R1+0xfa0], R92 ;  /* 0x000fa05c01007387 */ /* 0x000fe20000100a00 */
[----:B------:R-:W-:Y:S01]  /*acd40*/  STL.64 [R1+0xfa8], R94 ;  /* 0x000fa85e01007387 */ /* 0x000fe20000100a00 */
[----:B------:R-:W1:Y:S02]  /*acd50*/  LDL.LU R33, [R1+0x5d4] ;  /* 0x0005d40001217983 */ /* 0x000e640000300800 */
[----:B------:R-:W1:Y:S02]  /*acd60*/  LDL.LU R34, [R1+0x5d8] ;  /* 0x0005d80001227983 */ /* 0x000e640000300800 */
[----:B------:R-:W1:Y:S01]  /*acd70*/  LDL.LU R35, [R1+0x5dc] ;  /* 0x0005dc0001237983 */ /* 0x000e620000300800 */
        /* <DEDUP_REMOVED lines=14> */
[----:B------:R-:W-:Y:S04]  /*ace60*/  LDS R241, [R39+0xd2200] ;  /* 0x0d22000027f17984 */ /* 0x000fe80000000800 */
[----:B------:R2:W-:Y:S04]  /*ace70*/  LDS R243, [R39+0xd3200] ;  /* 0x0d32000027f37984 */ /* 0x0005e80000000800 */
[----:B------:R-:W-:Y:S04]  /*ace80*/  LDS R240, [R205+0xd2200] ;  /* 0x0d220000cdf07984 */ /* 0x000fe80000000800 */
[----:B------:R-:W4:Y:S04]  /*ace90*/  LDS R242, [R205+0xd3200] ;  /* 0x0d320000cdf27984 */ /* 0x000f280000000800 */
        /* <DEDUP_REMOVED lines=25> */
[----:B------:R1:W-:Y:S02]  /*ad030*/  STL.64 [R1+0x988], R42 ;  /* 0x0009882a01007387 */ /* 0x0003e40000100a00 */
        /* <DEDUP_REMOVED lines=8> */
[----:B------:R-:W4:Y:S01]  /*ad0c0*/  LDL.LU R36, [R1+0x2f0] ;  /* 0x0002f00001247983 */ /* 0x000f220000300800 */
[C---:B-1----:R-:W-:Y:S11]  /*ad0d0*/  HMMA.1688.F32.TF32 R32, R236.reuse, R174, R32 ;  /* 0x000000aeec20723c */ /* 0x042ff60000081020 */
[----:B------:R-:W-:Y:S11]  /*ad0e0*/  @!UPT UIADD3 URZ, URZ, URZ, URZ ;  /* 0x0000003f3f3ff290 */ /* 0x000ff6000fffe03f */
[----:B------:R-:W-:Y:S01]  /*ad0f0*/  @!UPT UIADD3 URZ, URZ, URZ, URZ ;  /* 0x0000003f3f3ff290 */ /* 0x000fe2000fffe03f */
[----:B------:R1:W-:Y:S01]  /*ad100*/  STL.64 [R1+0xf40], R32 ;  /* 0x000f402001007387 */ /* 0x0003e20000100a00 */
[----:B------:R1:W-:Y:S02]  /*ad110*/  STL.64 [R1+0xf48], R34 ;  /* 0x000f482201007387 */ /* 0x0003e40000100a00 */
[----:B------:R-:W3:Y:S02]  /*ad120*/  LDL.LU R37, [R1+0x2f4] ;  /* 0x0002f40001257983 */ /* 0x000ee40000300800 */
[----:B------:R-:W3:Y:S01]  /*ad130*/  LDL.LU R38, [R1+0x2f8] ;  /* 0x0002f80001267983 */ /* 0x000ee20000300800 */
[----:B--2---:R-:W3:Y:S01]  /*ad140*/  LDL.LU R39, [R1+0x2fc] ;  /* 0x0002fc0001277983 */ /* 0x004ee20000300800 */
[----:B----4-:R-:W2:Y:S03]  /*ad150*/  LDL.LU R40, [R1+0x300] ;  /* 0x0003000001287983 */ /* 0x010ea60000300800 */
[----:B------:R-:W2:Y:S01]  /*ad160*/  LDL.LU R41, [R1+0x304] ;  /* 0x0003040001297983 */ /* 0x000ea20000300800 */
[----:B------:R-:W2:Y:S03]  /*ad170*/  LDL.LU R42, [R1+0x308] ;  /* 0x00030800012a7983 */ /* 0x000ea60000300800 */
        /* <DEDUP_REMOVED lines=85> */
[----:B-1----:R-:W4:Y:S02]  /*ad6d0*/  LDL.LU R32, [R1+0x2e0] ;  /* 0x0002e00001207983 */ /* 0x002f240000300800 */
[----:B------:R-:W4:Y:S02]  /*ad6e0*/  LDL.LU R33, [R1+0x2e4] ;  /* 0x0002e40001217983 */ /* 0x000f240000300800 */
[----:B------:R-:W4:Y:S02]  /*ad6f0*/  LDL.LU R34, [R1+0x2e8] ;  /* 0x0002e80001227983 */ /* 0x000f240000300800 */
[----:B------:R-:W-:Y:S01]  /*ad700*/  IMAD.MOV.U32 R35, RZ, RZ, R2 ;  /* 0x000000ffff237224 */ /* 0x000fe200078e0002 */
        /* <DEDUP_REMOVED lines=15> */
[----:B------:R1:W-:Y:S01]  /*ad800*/  STL.64 [R1+0xf28], R118 ;  /* 0x000f287601007387 */ /* 0x0003e20000100a00 */
[C---:B----4-:R-:W-:Y:S01]  /*ad810*/  HMMA.1688.F32.TF32 R84, R236.reuse, R10, R84 ;  /* 0x0000000aec54723c */ /* 0x050fe20000081054 */
[----:B-1----:R-:W3:Y:S01]  /*ad820*/  LDL.LU.64 R118, [R1+0x4330] ;  /* 0x0043300001767983 */ /* 0x002ee20000300a00 */
[----:B------:R-:W3:Y:S02]  /*ad830*/  LDL.LU.64 R116, [R1+0x4328] ;  /* 0x0043280001747983 */ /* 0x000ee40000300a00 */
[----:B------:R-:W-:Y:S02]  /*ad840*/  STL.64 [R1+0xf10], R112 ;  /* 0x000f107001007387 */ /* 0x000fe40000100a00 */
[----:B------:R1:W-:Y:S02]  /*ad850*/  STL.64 [R1+0xf18], R114 ;  /* 0x000f187201007387 */ /* 0x0003e40000100a00 */
[C---:B------:R-:W-:Y:S01]  /*ad860*/  HMMA.1688.F32.TF32 R80, R236.reuse, R14, R80 ;  /* 0x0000000eec50723c */ /* 0x040fe20000081050 */
        /* <DEDUP_REMOVED lines=8> */
[C---:B------:R-:W-:Y:S01]  /*ad8f0*/  HMMA.1688.F32.TF32 R76, R236.reuse, R18, R76 ;  /* 0x00000012ec4c723c */ /* 0x040fe2000008104c */
[----:B-1----:R-:W2:Y:S01]  /*ad900*/  LDL.LU.64 R110, [R1+0x4300] ;  /* 0x00430000016e7983 */ /* 0x002ea20000300a00 */
[----:B------:R-:W2:Y:S02]  /*ad910*/  LDL.LU.64 R108, [R1+0x42f8] ;  /* 0x0042f800016c7983 */ /* 0x000ea40000300a00 */
[----:B------:R-:W-:Y:S02]  /*ad920*/  STL.64 [R1+0xb40], R104 ;  /* 0x000b406801007387 */ /* 0x000fe40000100a00 */
[----:B------:R1:W-:Y:S02]  /*ad930*/  STL.64 [R1+0xb48], R106 ;  /* 0x000b486a01007387 */ /* 0x0003e40000100a00 */
[C---:B------:R-:W-:Y:S01]  /*ad940*/  HMMA.1688.F32.TF32 R72, R236.reuse, R22, R72 ;  /* 0x00000016ec48723c */ /* 0x040fe20000081048 */
[----:B-1----:R-:W2:Y:S01]  /*ad950*/  LDL.LU.64 R106, [R1+0x42f0] ;  /* 0x0042f000016a7983 */ /* 0x002ea20000300a00 */
[----:B------:R-:W2:Y:S02]  /*ad960*/  LDL.LU.64 R104, [R1+0x42e8] ;  /* 0x0042e80001687983 */ /* 0x000ea40000300a00 */
[----:B------:R-:W-:Y:S02]  /*ad970*/  STL.64 [R1+0xee0], R100 ;  /* 0x000ee06401007387 */ /* 0x000fe40000100a00 */
[----:B------:R1:W-:Y:S02]  /*ad980*/  STL.64 [R1+0xee8], R102 ;  /* 0x000ee86601007387 */ /* 0x0003e40000100a00 */
[----:B------:R-:W-:Y:S01]  /*ad990*/  HMMA.1688.F32.TF32 R236, R236, R26, R68 ;  /* 0x0000001aecec723c */ /* 0x000fe20000081044 */
[----:B-1----:R-:W2:Y:S01]  /*ad9a0*/  LDL.LU.64 R102, [R1+0x42e0] ;  /* 0x0042e00001667983 */ /* 0x002ea20000300a00 */
[----:B------:R-:W2:Y:S02]  /*ad9b0*/  LDL.LU.64 R100, [R1+0x42d8] ;  /* 0x0042d80001647983 */ /* 0x000ea40000300a00 */
[----:B------:R-:W-:Y:S02]  /*ad9c0*/  STL.64 [R1+0x1310], R96 ;  /* 0x0013106001007387 */ /* 0x000fe40000100a00 */
[----:B------:R1:W-:Y:S02]  /*ad9d0*/  STL.64 [R1+0x1318], R98 ;  /* 0x0013186201007387 */ /* 0x0003e40000100a00 */
[----:B-1----:R-:W2:Y:S01]  /*ad9e0*/  LDL.LU.64 R98, [R1+0x42d0] ;  /* 0x0042d00001627983 */ /* 0x002ea20000300a00 */
[----:B------:R-:W2:Y:S02]  /*ad9f0*/  LDL.LU.64 R96, [R1+0x42c8] ;  /* 0x0042c80001607983 */ /* 0x000ea40000300a00 */
[----:B------:R-:W-:Y:S02]  /*ada00*/  STL.64 [R1+0x1300], R92 ;  /* 0x0013005c01007387 */ /* 0x000fe40000100a00 */
[----:B------:R1:W-:Y:S01]  /*ada10*/  STL.64 [R1+0x1308], R94 ;  /* 0x0013085e01007387 */ /* 0x0003e20000100a00 */
[----:B------:R-:W-:Y:S01]  /*ada20*/  MOV R2, R83 ;  /* 0x0000005300027202 */ /* 0x000fe20000000f00 */
[----:B-1----:R-:W2:Y:S01]  /*ada30*/  LDL.LU.64 R94, [R1+0x42c0] ;  /* 0x0042c000015e7983 */ /* 0x002ea20000300a00 */
[----:B------:R-:W2:Y:S02]  /*ada40*/  LDL.LU.64 R92, [R1+0x42b8] ;  /* 0x0042b800015c7983 */ /* 0x000ea40000300a00 */
[----:B------:R-:W-:Y:S02]  /*ada50*/  STL.64 [R1+0x12f0], R88 ;  /* 0x0012f05801007387 */ /* 0x000fe40000100a00 */
[----:B------:R1:W-:Y:S02]  /*ada60*/  STL.64 [R1+0x12f8], R90 ;  /* 0x0012f85a01007387 */ /* 0x0003e40000100a00 */
[----:B-1----:R-:W2:Y:S01]  /*ada70*/  LDL.LU.64 R90, [R1+0x42b0] ;  /* 0x0042b000015a7983 */ /* 0x002ea20000300a00 */
[----:B------:R-:W2:Y:S02]  /*ada80*/  LDL.LU.64 R88, [R1+0x42a8] ;  /* 0x0042a80001587983 */ /* 0x000ea40000300a00 */
[----:B------:R-:W-:Y:S02]  /*ada90*/  STL.64 [R1+0x12e0], R84 ;  /* 0x0012e05401007387 */ /* 0x000fe40000100a00 */
[----:B------:R1:W-:Y:S02]  /*adaa0*/  STL.64 [R1+0x12e8], R86 ;  /* 0x0012e85601007387 */ /* 0x0003e40000100a00 */
[----:B-1----:R-:W2:Y:S01]  /*adab0*/  LDL.LU.64 R86, [R1+0x42a0] ;  /* 0x0042a00001567983 */ /* 0x002ea20000300a00 */
[----:B------:R-:W2:Y:S02]  /*adac0*/  LDL.LU.64 R84, [R1+0x4298] ;  /* 0x0042980001547983 */ /* 0x000ea40000300a00 */
[----:B------:R-:W-:Y:S02]  /*adad0*/  STL.64 [R1+0x12d0], R80 ;  /* 0x0012d05001007387 */ /* 0x000fe40000100a00 */
[----:B------:R1:W-:Y:S01]  /*adae0*/  STL [R1+0x12d8], R82 ;  /* 0x0012d85201007387 */ /* 0x0003e20000100800 */
[C---:B------:R-:W-:Y:S01]  /*adaf0*/  HMMA.1688.F32.TF32 R64, R232.reuse, R174, R64 ;  /* 0x000000aee840723c */ /* 0x040fe20000081040 */
[----:B-1----:R-:W2:Y:S01]  /*adb00*/  LDL.LU.64 R82, [R1+0x4290] ;  /* 0x0042900001527983 */ /* 0x002ea20000300a00 */
[----:B------:R-:W2:Y:S02]  /*adb10*/  LDL.LU.64 R80, [R1+0x4288] ;  /* 0x0042880001507983 */ /* 0x000ea40000300a00 */
[----:B------:R-:W-:Y:S02]  /*adb20*/  STL [R1+0x4180], R2 ;  /* 0x0041800201007387 */ /* 0x000fe40000100800 */
[----:B------:R-:W-:Y:S01]  /*adb30*/  STL.64 [R1+0x12c0], R76 ;  /* 0x0012c04c01007387 */ /* 0x000fe20000100a00 */
[----:B------:R1:W-:Y:S01]  /*adb40*/  STL.64 [R1+0x12c8], R78 ;  /* 0x0012c84e01007387 */ /* 0x0003e20000100a00 */
[C---:B------:R-:W-:Y:S03]  /*adb50*/  HMMA.1688.F32.TF32 R60, R232.reuse, R178, R60 ;  /* 0x000000b2e83c723c */ /* 0x040fe6000008103c */
[----:B-1----:R-:W2:Y:S01]  /*adb60*/  LDL.LU.64 R78, [R1+0x4280] ;  /* 0x00428000014e7983 */ /* 0x002ea20000300a00 */
[----:B------:R-:W2:Y:S02]  /*adb70*/  LDL.LU.64 R76, [R1+0x4278] ;  /* 0x00427800014c7983 */ /* 0x000ea40000300a00 */
[----:B------:R-:W-:Y:S02]  /*adb80*/  STL.64 [R1+0x12b0], R72 ;  /* 0x0012b04801007387 */ /* 0x000fe40000100a00 */
[----:B------:R1:W-:Y:S01]  /*adb90*/  STL.64 [R1+0x12b8], R74 ;  /* 0x0012b84a01007387 */ /* 0x0003e20000100a00 */
[C---:B------:R-:W-:Y:S01]  /*adba0*/  HMMA.1688.F32.TF32 R56, R232.reuse, R210, R56 ;  /* 0x000000d2e838723c */ /* 0x040fe20000081038 */
[----:B-1----:R-:W2:Y:S01]  /*adbb0*/  LDL.LU.64 R74, [R1+0x4270] ;  /* 0x00427000014a7983 */ /* 0x002ea20000300a00 */
[----:B------:R-:W2:Y:S02]  /*adbc0*/  LDL.LU.64 R72, [R1+0x4268] ;  /* 0x0042680001487983 */ /* 0x000ea40000300a00 */
[----:B------:R-:W2:Y:S02]  /*adbd0*/  LDL.LU.64 R70, [R1+0x4260] ;  /* 0x0042600001467983 */ /* 0x000ea40000300a00 */
[----:B------:R-:W2:Y:S01]  /*adbe0*/  LDL.LU.64 R68, [R1+0x4258] ;  /* 0x0042580001447983 */ /* 0x000ea20000300a00 */
[----:B------:R1:W-:Y:S01]  /*adbf0*/  STL.64 [R1+0xed0], R236 ;  /* 0x000ed0ec01007387 */ /* 0x0003e20000100a00 */
[----:B------:R1:W-:Y:S01]  /*adc00*/  STL.64 [R1+0xed8], R238 ;  /* 0x000ed8ee01007387 */ /* 0x0003e20000100a00 */
[C---:B------:R-:W-:Y:S02]  /*adc10*/  HMMA.1688.F32.TF32 R52, R232.reuse, R206, R52 ;  /* 0x000000cee834723c */ /* 0x040fe40000081034 */
[----:B-1----:R-:W2:Y:S01]  /*adc20*/  LDL.LU R236, [R1+0x2d0] ;  /* 0x0002d00001ec7983 */ /* 0x002ea20000300800 */
[----:B------:R-:W2:Y:S02]  /*adc30*/  LDL.LU R237, [R1+0x2d4] ;  /* 0x0002d40001ed7983 */ /* 0x000ea40000300800 */
[----:B------:R-:W2:Y:S02]  /*adc40*/  LDL.LU R238, [R1+0x2d8] ;  /* 0x0002d80001ee7983 */ /* 0x000ea40000300800 */
[----:B------:R-:W2:Y:S01]  /*adc50*/  LDL.LU R239, [R1+0x2dc] ;  /* 0x0002dc0001ef7983 */ /* 0x000ea20000300800 */
[C---:B------:R-:W-:Y:S08]  /*adc60*/  HMMA.1688.F32.TF32 R48, R232.reuse, R202, R48 ;  /* 0x000000cae830723c */ /* 0x040ff00000081030 */
[C---:B------:R-:W-:Y:S01]  /*adc70*/  HMMA.1688.F32.TF32 R44, R232.reuse, R198, R44 ;  /* 0x000000c6e82c723c */ /* 0x040fe2000008102c */
[----:B------:R-:W-:Y:S01]  /*adc80*/  STL.64 [R1+0xec0], R64 ;  /* 0x000ec04001007387 */ /* 0x000fe20000100a00 */
[----:B------:R1:W-:Y:S06]  /*adc90*/  STL.64 [R1+0xec8], R66 ;  /* 0x000ec84201007387 */ /* 0x0003ec0000100a00 */
[C---:B------:R-:W-:Y:S08]  /*adca0*/  HMMA.1688.F32.TF32 R40, R232.reuse, R194, R40 ;  /* 0x000000c2e828723c */ /* 0x040ff00000081028 */
[C---:B------:R-:W-:Y:S08]  /*adcb0*/  HMMA.1688.F32.TF32 R36, R232.reuse, R190, R36 ;  /* 0x000000bee824723c */ /* 0x040ff00000081024 */
[C---:B------:R-:W-:Y:S01]  /*adcc0*/  HMMA.1688.F32.TF32 R32, R232.reuse, R186, R32 ;  /* 0x000000bae820723c */ /* 0x040fe20000081020 */
[----:B-1----:R-:W3:Y:S01]  /*adcd0*/  LDL.LU.64 R66, [R1+0x4250] ;  /* 0x0042500001427983 */ /* 0x002ee20000300a00 */
[----:B------:R-:W3:Y:S02]  /*adce0*/  LDL.LU.64 R64, [R1+0x4248] ;  /* 0x0042480001407983 */ /* 0x000ee40000300a00 */
[----:B------:R-:W3:Y:S02]  /*adcf0*/  LDL R2, [R1+0xb34] ;  /* 0x000b340001027983 */ /* 0x000ee40000100800 */
[----:B------:R-:W-:Y:S01]  /*add00*/  STL.64 [R1+0xeb0], R60 ;  /* 0x000eb03c01007387 */ /* 0x000fe20000100a00 */
[----:B------:R1:W-:Y:S04]  /*add10*/  STL.64 [R1+0xeb8], R62 ;  /* 0x000eb83e01007387 */ /* 0x0003e80000100a00 */
[----:B-1----:R-:W3:Y:S01]  /*add20*/  LDL.LU.64 R62, [R1+0x4240] ;  /* 0x00424000013e7983 */ /* 0x002ee20000300a00 */
[----:B------:R-:W3:Y:S02]  /*add30*/  LDL.LU.64 R60, [R1+0x4238] ;  /* 0x00423800013c7983 */ /* 0x000ee40000300a00 */
[----:B------:R-:W-:Y:S02]  /*add40*/  STL.64 [R1+0xea0], R56 ;  /* 0x000ea03801007387 */ /* 0x000fe40000100a00 */
[----:B------:R1:W-:Y:S02]  /*add50*/  STL.64 [R1+0xea8], R58 ;  /* 0x000ea83a01007387 */ /* 0x0003e40000100a00 */
        /* <DEDUP_REMOVED lines=24> */
[----:B-1----:R-:W4:Y:S01]  /*adee0*/  LDL.LU.64 R34, [R1+0x41d0] ;  /* 0x0041d00001227983 */ /* 0x002f220000300a00 */
[----:B------:R-:W4:Y:S01]  /*adef0*/  LDL.LU.64 R32, [R1+0x41c8] ;  /* 0x0041c80001207983 */ /* 0x000f220000300a00 */
[C---:B--2---:R-:W-:Y:S11]  /*adf00*/  HMMA.1688.F32.TF32 R236, R232.reuse, R30, R236 ;  /* 0x0000001ee8ec723c */ /* 0x044ff600000810ec */
[----:B------:R-:W-:Y:S11]  /*adf10*/  @!UPT UIADD3 URZ, URZ, URZ, URZ ;  /* 0x0000003f3f3ff290 */ /* 0x000ff6000fffe03f */
[----:B------:R-:W-:Y:S01]  /*adf20*/  @!UPT UIADD3 URZ, URZ, URZ, URZ ;  /* 0x0000003f3f3ff290 */ /* 0x000fe2000fffe03f */
[----:B------:R-:W-:Y:S01]  /*adf30*/  STL.64 [R1+0xe30], R236 ;  /* 0x000e30ec01007387 */ /* 0x000fe20000100a00 */
[----:B------:R1:W-:Y:S02]  /*adf40*/  STL.64 [R1+0xe38], R238 ;  /* 0x000e38ee01007387 */ /* 0x0003e40000100a00 */
[C---:B-1----:R-:W-:Y:S08]  /*adf50*/  HMMA.1688.F32.TF32 R236, R232.reuse, R6, R244 ;  /* 0x00000006e8ec723c */ /* 0x042ff000000810f4 */
[C---:B------:R-:W-:Y:S11]  /*adf60*/  HMMA.1688.F32.TF32 R244, R232.reuse, R10, R248 ;  /* 0x0000000ae8f4723c */ /* 0x040ff600000810f8 */
[----:B------:R-:W-:Y:S04]  /*adf70*/  @!UPT UIADD3 URZ, URZ, URZ, URZ ;  /* 0x0000003f3f3ff290 */ /* 0x000fe8000fffe03f */
[----:B------:R-:W-:Y:S01]  /*adf80*/  STL.64 [R1+0xe20], R236 ;  /* 0x000e20ec01007387 */ /* 0x000fe20000100a00 */
[----:B------:R4:W-:Y:S07]  /*adf90*/  STL.64 [R1+0xe28], R238 ;  /* 0x000e28ee01007387 */ /* 0x0009ee0000100a00 */
[----:B------:R-:W-:Y:S02]  /*adfa0*/  STL.64 [R1+0xe10], R244 ;  /* 0x000e10f401007387 */ /* 0x000fe40000100a00 */
[----:B------:R-:W-:Y:S01]  /*adfb0*/  STL.64 [R1+0xe18], R246 ;  /* 0x000e18f601007387 */ /* 0x000fe20000100a00 */
[C---:B---3--:R-:W-:Y:S08]  /*adfc0*/  HMMA.1688.F32.TF32 R40, R232.reuse, R22, R40 ;  /* 0x00000016e828723c */ /* 0x048ff00000081028 */
[C---:B----4-:R-:W-:Y:S08]  /*adfd0*/  HMMA.1688.F32.TF32 R236, R232.reuse, R14, R32 ;  /* 0x0000000ee8ec723c */ /* 0x050ff00000081020 */
[C---:B------:R-:W-:Y:S08]  /*adfe0*/  HMMA.1688.F32.TF32 R32, R232.reuse, R18, R36 ;  /* 0x00000012e820723c */ /* 0x040ff00000081024 */
[----:B------:R-:W-:Y:S07]  /*adff0*/  HMMA.1688.F32.TF32 R36, R232, R26, R44 ;  /* 0x0000001ae824723c */ /* 0x000fee000008102c */
[----:B------:R-:W-:Y:S01]  /*ae000*/  STL.64 [R1+0xe00], R236 ;  /* 0x000e00ec01007387 */ /* 0x000fe20000100a00 */
[----:B------:R-:W-:Y:S07]  /*ae010*/  STL.64 [R1+0xe08], R238 ;  /* 0x000e08ee01007387 */ /* 0x000fee0000100a00 */
[----:B------:R-:W-:Y:S02]  /*ae020*/  STL.64 [R1+0xdf0], R32 ;  /* 0x000df02001007387 */ /* 0x000fe40000100a00 */
[----:B------:R1:W-:Y:S01]  /*ae030*/  STL.64 [R1+0xdf8], R34 ;  /* 0x000df82201007387 */ /* 0x0003e20000100a00 */
[----:B------:R-:W-:Y:S01]  /*ae040*/  STL.64 [R1+0xde0], R40 ;  /* 0x000de02801007387 */ /* 0x000fe20000100a00 */
[----:B------:R2:W-:Y:S04]  /*ae050*/  STL.64 [R1+0xde8], R42 ;  /* 0x000de82a01007387 */ /* 0x0005e80000100a00 */
[----:B------:R-:W-:Y:S02]  /*ae060*/  STL.64 [R1+0xdd0], R36 ;  /* 0x000dd02401007387 */ /* 0x000fe40000100a00 */
[----:B------:R3:W-:Y:S01]  /*ae070*/  STL.64 [R1+0xdd8], R38 ;  /* 0x000dd82601007387 */ /* 0x0007e20000100a00 */
[C---:B-1----:R-:W-:Y:S08]  /*ae080*/  HMMA.1688.F32.TF32 R32, R240.reuse, R174, R48 ;  /* 0x000000aef020723c */ /* 0x042ff00000081030 */
[C---:B--2---:R-:W-:Y:S08]  /*ae090*/  HMMA.1688.F32.TF32 R40, R240.reuse, R178, R52 ;  /* 0x000000b2f028723c */ /* 0x044ff00000081034 */
[C---:B---3--:R-:W-:Y:S07]  /*ae0a0*/  HMMA.1688.F32.TF32 R36, R240.reuse, R210, R56 ;  /* 0x000000d2f024723c */ /* 0x048fee0000081038 */
        /* <DEDUP_REMOVED lines=16> */
[C---:B-1----:R-:W-:Y:S05]  /*ae1b0*/  HMMA.1688.F32.TF32 R36, R240.reuse, R198, R68 ;  /* 0x000000c6f024723c */ /* 0x042fea0000081044 */
[----:B------:R-:W-:Y:S01]  /*ae1c0*/  STL.64 [R1+0xd10], R40 ;  /* 0x000d102801007387 */ /* 0x000fe20000100a00 */
[----:B------:R1:W-:Y:S02]  /*ae1d0*/  STL.64 [R1+0xd18], R42 ;  /* 0x000d182a01007387 */ /* 0x0003e40000100a00 */
[C---:B-1----:R-:W-:Y:S11]  /*ae1e0*/  HMMA.1688.F32.TF32 R40, R240.reuse, R190, R76 ;  /* 0x000000bef028723c */ /* 0x042ff6000008104c */
[----:B------:R-:W-:Y:S04]  /*ae1f0*/  @!UPT UIADD3 URZ, URZ, URZ, URZ ;  /* 0x0000003f3f3ff290 */ /* 0x000fe8000fffe03f */
[----:B------:R-:W-:Y:S01]  /*ae200*/  STL.64 [R1+0xc20], R36 ;  /* 0x000c202401007387 */ /* 0x000fe20000100a00 */
[----:B------:R1:W-:Y:S02]  /*ae210*/  STL.64 [R1+0xc28], R38 ;  /* 0x000c282601007387 */ /* 0x0003e40000100a00 */
[C---:B-1----:R-:W-:Y:S01]  /*ae220*/  HMMA.1688.F32.TF32 R36, R240.reuse, R186, R80 ;  /* 0x000000baf024723c */ /* 0x042fe20000081050 */
[----:B------:R-:W-:Y:S01]  /*ae230*/  STL.64 [R1+0xc00], R44 ;  /* 0x000c002c01007387 */ /* 0x000fe20000100a00 */
[----:B------:R-:W-:Y:S03]  /*ae240*/  STL.64 [R1+0xc08], R46 ;  /* 0x000c082e01007387 */ /* 0x000fe60000100a00 */
[----:B------:R-:W-:Y:S02]  /*ae250*/  STL.64 [R1+0xb20], R40 ;  /* 0x000b202801007387 */ /* 0x000fe40000100a00 */
[----:B------:R-:W-:Y:S01]  /*ae260*/  STL.64 [R1+0xb28], R42 ;  /* 0x000b282a01007387 */ /* 0x000fe20000100a00 */
[----:B------:R-:W-:Y:S08]  /*ae270*/  HMMA.1688.F32.TF32 R48, R240, R6, R88 ;  /* 0x00000006f030723c */ /* 0x000ff00000081058 */
[----:B--2---:R-:W-:Y:S01]  /*ae280*/  HMMA.1688.F32.TF32 R52, R32, R174, R180 ;  /* 0x000000ae2034723c */ /* 0x004fe200000810b4 */
[----:B------:R-:W-:Y:S01]  /*ae290*/  MOV R236, R215 ;  /* 0x000000d700ec7202 */ /* 0x000fe20000000f00 */
[----:B------:R-:W-:-:S02]  /*ae2a0*/  IMAD.MOV.U32 R237, RZ, RZ, R218 ;  /* 0x000000ffffed7224 */ /* 0x000fc400078e00da */
[----:B------:R-:W-:Y:S02]  /*ae2b0*/  IMAD.MOV.U32 R238, RZ, RZ, R219 ;  /* 0x000000ffffee7224 */ /* 0x000fe400078e00db */
[----:B------:R-:W-:Y:S01]  /*ae2c0*/  IMAD.MOV.U32 R239, RZ, RZ, R223 ;  /* 0x000000ffffef7224 */ /* 0x000fe200078e00df */
[----:B------:R-:W-:Y:S04]  /*ae2d0*/  LDS R44, [R205+0xd2280] ;  /* 0x0d228000cd2c7984 */ /* 0x000fe80000000800 */
[----:B------:R-:W-:Y:S04]  /*ae2e0*/  LDS R46, [R205+0xd3280] ;  /* 0x0d328000cd2e7984 */ /* 0x000fe80000000800 */
[----:B------:R-:W-:Y:S04]  /*ae2f0*/  LDS R45, [R2+0xd2280] ;  /* 0x0d228000022d7984 */ /* 0x000fe80000000800 */
[----:B------:R-:W1:Y:S04]  /*ae300*/  LDS R47, [R2+0xd3280] ;  /* 0x0d328000022f7984 */ /* 0x000e680000000800 */
[----:B------:R-:W-:Y:S01]  /*ae310*/  STL.64 [R1+0xb10], R36 ;  /* 0x000b102401007387 */ /* 0x000fe20000100a00 */
[----:B------:R2:W-:Y:S02]  /*ae320*/  STL.64 [R1+0xb18], R38 ;  /* 0x000b182601007387 */ /* 0x0005e40000100a00 */
[C---:B--2---:R-:W-:Y:S08]  /*ae330*/  HMMA.1688.F32.TF32 R36, R240.reuse, R30, R84 ;  /* 0x0000001ef024723c */ /* 0x044ff00000081054 */
[C---:B------:R-:W-:Y:S11]  /*ae340*/  HMMA.1688.F32.TF32 R40, R240.reuse, R10, R92 ;  /* 0x0000000af028723c */ /* 0x040ff6000008105c */
[----:B------:R-:W-:Y:S04]  /*ae350*/  @!UPT UIADD3 URZ, URZ, URZ, URZ ;  /* 0x0000003f3f3ff290 */ /* 0x000fe8000fffe03f */
[----:B------:R-:W-:Y:S01]  /*ae360*/  STL.64 [R1+0xb00], R36 ;  /* 0x000b002401007387 */ /* 0x000fe20000100a00 */
[----:B------:R2:W-:Y:S02]  /*ae370*/  STL.64 [R1+0xb08], R38 ;  /* 0x000b082601007387 */ /* 0x0005e40000100a00 */
[C---:B--2---:R-:W-:Y:S01]  /*ae380*/  HMMA.1688.F32.TF32 R36, R240.reuse, R14, R96 ;  /* 0x0000000ef024723c */ /* 0x044fe20000081060 */
[----:B------:R-:W-:Y:S01]  /*ae390*/  STL.64 [R1+0xaf0], R48 ;  /* 0x000af03001007387 */ /* 0x000fe20000100a00 */
[----:B------:R2:W-:Y:S03]  /*ae3a0*/  STL.64 [R1+0xaf8], R50 ;  /* 0x000af83201007387 */ /* 0x0005e60000100a00 */
[----:B------:R-:W-:Y:S02]  /*ae3b0*/  STL.64 [R1+0xad0], R40 ;  /* 0x000ad02801007387 */ /* 0x000fe40000100a00 */
[----:B------:R3:W-:Y:S01]  /*ae3c0*/  STL.64 [R1+0xad8], R42 ;  /* 0x000ad82a01007387 */ /* 0x0007e20000100a00 */
[C---:B--2---:R-:W-:Y:S08]  /*ae3d0*/  HMMA.1688.F32.TF32 R48, R240.reuse, R18, R100 ;  /* 0x00000012f030723c */ /* 0x044ff00000081064 */
[C---:B---3--:R-:W-:Y:S07]  /*ae3e0*/  HMMA.1688.F32.TF32 R40, R240.reuse, R22, R104 ;  /* 0x00000016f028723c */ /* 0x048fee0000081068 */
[----:B------:R-:W-:Y:S01]  /*ae3f0*/  STL.64 [R1+0xac0], R36 ;  /* 0x000ac02401007387 */ /* 0x000fe20000100a00 */
[----:B------:R2:W-:Y:S02]  /*ae400*/  STL.64 [R1+0xac8], R38 ;  /* 0x000ac82601007387 */ /* 0x0005e40000100a00 */
[----:B--2---:R-:W-:Y:S05]  /*ae410*/  HMMA.1688.F32.TF32 R36, R240, R26, R108 ;  /* 0x0000001af024723c */ /* 0x004fea000008106c */
[----:B------:R-:W-:Y:S01]  /*ae420*/  STL.64 [R1+0xab0], R48 ;  /* 0x000ab03001007387 */ /* 0x000fe20000100a00 */
[----:B------:R-:W-:Y:S07]  /*ae430*/  STL.64 [R1+0xab8], R50 ;  /* 0x000ab83201007387 */ /* 0x000fee0000100a00 */
[----:B------:R-:W-:Y:S02]  /*ae440*/  STL.64 [R1+0xaa0], R40 ;  /* 0x000aa02801007387 */ /* 0x000fe40000100a00 */
[----:B------:R2:W-:Y:S01]  /*ae450*/  STL.64 [R1+0xaa8], R42 ;  /* 0x000aa82a01007387 */ /* 0x0005e20000100a00 */
[C---:B------:R-:W-:Y:S08]  /*ae460*/  HMMA.1688.F32.TF32 R60, R32.reuse, R22, R156 ;  /* 0x00000016203c723c */ /* 0x040ff0000008109c */
[----:B------:R-:W-:Y:S01]  /*ae470*/  HMMA.1688.F32.TF32 R56, R32, R26, R160 ;  /* 0x0000001a2038723c */ /* 0x000fe200000810a0 */
[----:B------:R-:W-:Y:S01]  /*ae480*/  IMAD.MOV.U32 R244, RZ, RZ, R224 ;  /* 0x000000fffff47224 */ /* 0x000fe200078e00e0 */
[----:B------:R-:W-:Y:S01]  /*ae490*/  MOV R245, R225 ;  /* 0x000000e100f57202 */ /* 0x000fe20000000f00 */
[----:B------:R-:W-:-:S02]  /*ae4a0*/  IMAD.MOV.U32 R246, RZ, RZ, R226 ;  /* 0x000000fffff67224 */ /* 0x000fc400078e00e2 */
[----:B------:R-:W-:-:S03]  /*ae4b0*/  IMAD.MOV.U32 R247, RZ, RZ, R227 ;  /* 0x000000fffff77224 */ /* 0x000fc600078e00e3 */
[----:B-1----:R-:W-:Y:S08]  /*ae4c0*/  HMMA.1688.F32.TF32 R228, R44, R202, R228 ;  /* 0x000000ca2ce4723c */ /* 0x002ff000000810e4 */
[C---:B--2---:R-:W-:Y:S01]  /*ae4d0*/  HMMA.1688.F32.TF32 R40, R32.reuse, R210, R116 ;  /* 0x000000d22028723c */ /* 0x044fe20000081074 */
        /* <DEDUP_REMOVED lines=8> */
[----:B------:R-:W-:Y:S01]  /*ae560*/  STL.64 [R1+0xa90], R36 ;  /* 0x000a902401007387 */ /* 0x000fe20000100a00 */
[----:B------:R2:W-:Y:S02]  /*ae570*/  STL.64 [R1+0xa98], R38 ;  /* 0x000a982601007387 */ /* 0x0005e40000100a00 */
[----:B------:R-:W-:Y:S02]  /*ae580*/  STL.64 [R1+0xa80], R52 ;  /* 0x000a803401007387 */ /* 0x000fe40000100a00 */
[----:B------:R3:W-:Y:S01]  /*ae590*/  STL.64 [R1+0xa88], R54 ;  /* 0x000a883601007387 */ /* 0x0007e20000100a00 */
[C---:B--2---:R-:W-:Y:S08]  /*ae5a0*/  HMMA.1688.F32.TF32 R36, R32.reuse, R178, R112 ;  /* 0x000000b22024723c */ /* 0x044ff00000081070 */
[C---:B---3--:R-:W-:Y:S01]  /*ae5b0*/  HMMA.1688.F32.TF32 R52, R32.reuse, R206, R120 ;  /* 0x000000ce2034723c */ /* 0x048fe20000081078 */
[----:B------:R-:W-:Y:S04]  /*ae5c0*/  LDS R121, [R2+0xd4000] ;  /* 0x0d40000002797984 */ /* 0x000fe80000000800 */
[----:B------:R-:W-:Y:S10]  /*ae5d0*/  LDS R123, [R2+0xd5000] ;  /* 0x0d500000027b7984 */ /* 0x000ff40000000800 */
[----:B------:R-:W-:Y:S01]  /*ae5e0*/  STL.64 [R1+0xa70], R36 ;  /* 0x000a702401007387 */ /* 0x000fe20000100a00 */
[----:B------:R2:W-:Y:S02]  /*ae5f0*/  STL.64 [R1+0xa78], R38 ;  /* 0x000a782601007387 */ /* 0x0005e40000100a00 */
[----:B------:R-:W-:Y:S02]  /*ae600*/  STL.64 [R1+0xa60], R40 ;  /* 0x000a602801007387 */ /* 0x000fe40000100a00 */
[----:B------:R3:W-:Y:S03]  /*ae610*/  STL.64 [R1+0xa68], R42 ;  /* 0x000a682a01007387 */ /* 0x0007e60000100a00 */
[----:B------:R-:W-:Y:S01]  /*ae620*/  STL.64 [R1+0xa50], R52 ;  /* 0x000a503401007387 */ /* 0x000fe20000100a00 */
[----:B------:R4:W-:Y:S01]  /*ae630*/  STL.64 [R1+0xa58], R54 ;  /* 0x000a583601007387 */ /* 0x0009e20000100a00 */
[C---:B--2---:R-:W-:Y:S08]  /*ae640*/  HMMA.1688.F32.TF32 R36, R32.reuse, R202, R124 ;  /* 0x000000ca2024723c */ /* 0x044ff0000008107c */
[C---:B---3--:R-:W-:Y:S08]  /*ae650*/  HMMA.1688.F32.TF32 R40, R32.reuse, R198, R128 ;  /* 0x000000c62028723c */ /* 0x048ff00000081080 */
[C---:B----4-:R-:W-:Y:S01]  /*ae660*/  HMMA.1688.F32.TF32 R52, R32.reuse, R194, R132 ;  /* 0x000000c22034723c */ /* 0x050fe20000081084 */
        /* <DEDUP_REMOVED lines=8> */
[----:B------:R-:W-:Y:S01]  /*ae6f0*/  STL.64 [R1+0xa20], R52 ;  /* 0x000a203401007387 */ /* 0x000fe20000100a00 */
[----:B------:R4:W-:Y:S01]  /*ae700*/  STL.64 [R1+0xa28], R54 ;  /* 0x000a283601007387 */ /* 0x0009e20000100a00 */
[C---:B--2---:R-:W-:Y:S08]  /*ae710*/  HMMA.1688.F32.TF32 R36, R32.reuse, R190, R136 ;  /* 0x000000be2024723c */ /* 0x044ff00000081088 */
[C---:B---3--:R-:W-:Y:S08]  /*ae720*/  HMMA.1688.F32.TF32 R40, R32.reuse, R186, R140 ;  /* 0x000000ba2028723c */ /* 0x048ff0000008108c */
[C---:B----4-:R-:W-:Y:S07]  /*ae730*/  HMMA.1688.F32.TF32 R52, R32.reuse, R30, R164 ;  /* 0x0000001e2034723c */ /* 0x050fee00000810a4 */
[----:B------:R-:W-:Y:S01]  /*ae740*/  STL.64 [R1+0xa00], R36 ;  /* 0x000a002401007387 */ /* 0x000fe20000100a00 */
[----:B------:R2:W-:Y:S07]  /*ae750*/  STL.64 [R1+0xa08], R38 ;  /* 0x000a082601007387 */ /* 0x0005ee0000100a00 */
[----:B------:R3:W-:Y:S02]  /*ae760*/  STL.64 [R1+0x9f0], R40 ;  /* 0x0009f02801007387 */ /* 0x0007e40000100a00 */
[----:B------:R-:W-:Y:S01]  /*ae770*/  STL.64 [R1+0x9f8], R42 ;  /* 0x0009f82a01007387 */ /* 0x000fe20000100a00 */
[C---:B--2---:R-:W-:Y:S01]  /*ae780*/  HMMA.1688.F32.TF32 R36, R32.reuse, R6, R168 ;  /* 0x000000062024723c */ /* 0x044fe200000810a8 */
[----:B---3--:R-:W2:Y:S04]  /*ae790*/  LDL.LU R40, [R1+0x730] ;  /* 0x0007300001287983 */ /* 0x008ea80000300800 */
[----:B------:R-:W-:Y:S02]  /*ae7a0*/  STL.64 [R1+0x9d0], R52 ;  /* 0x0009d03401007387 */ /* 0x000fe40000100a00 */
[----:B------:R3:W-:Y:S01]  /*ae7b0*/  STL.64 [R1+0x9d8], R54 ;  /* 0x0009d83601007387 */ /* 0x0007e20000100a00 */
[----:B------:R-:W-:Y:S04]  /*ae7c0*/  LDS R168, [R252+0xd4000] ;  /* 0x0d400000fca87984 */ /* 0x000fe80000000800 */
[----:B------:R-:W-:Y:S04]  /*ae7d0*/  LDS R170, [R252+0xd5000] ;  /* 0x0d500000fcaa7984 */ /* 0x000fe80000000800 */
[----:B------:R-:W-:Y:S04]  /*ae7e0*/  LDS R169, [R3+0xd4000] ;  /* 0x0d40000003a97984 */ /* 0x000fe80000000800 */
[----:B------:R-:W-:Y:S01]  /*ae7f0*/  LDS R171, [R3+0xd5000] ;  /* 0x0d50000003ab7984 */ /* 0x000fe20000000800 */
[----:B---3--:R-:W-:Y:S03]  /*ae800*/  HMMA.1688.F32.TF32 R52, R32, R10, R144 ;  /* 0x0000000a2034723c */ /* 0x008fe60000081090 */
[----:B------:R3:W-:Y:S01]  /*ae810*/  STL.64 [R1+0x9b0], R36 ;  /* 0x0009b02401007387 */ /* 0x0007e20000100a00 */
[----:B------:R4:W-:Y:S02]  /*ae820*/  STL.64 [R1+0x9b8], R38 ;  /* 0x0009b82601007387 */ /* 0x0009e40000100a00 */
[----:B------:R-:W2:Y:S02]  /*ae830*/  LDL.LU R41, [R1+0x734] ;  /* 0x0007340001297983 */ /* 0x000ea40000300800 */
[----:B------:R-:W2:Y:S01]  /*ae840*/  LDL.LU R42, [R1+0x738] ;  /* 0x00073800012a7983 */ /* 0x000ea20000300800 */
[----:B------:R-:W2:Y:S01]  /*ae850*/  LDL.LU R43, [R1+0x73c] ;  /* 0x00073c00012b7983 */ /* 0x000ea20000300800 */
[----:B---3--:R-:W-:-:S03]  /*ae860*/  IMAD.MOV.U32 R36, RZ, RZ, R152 ;  /* 0x000000ffff247224 */ /* 0x008fc600078e0098 */
[----:B------:R-:W3:Y:S10]  /*ae870*/  LDL.LU R152, [R1+0x41c0] ;  /* 0x0041c00001987983 */ /* 0x000ef40000300800 */
[----:B------:R-:W-:Y:S02]  /*ae880*/  STL.64 [R1+0x970], R52 ;  /* 0x0009703401007387 */ /* 0x000fe40000100a00 */
[----:B------:R1:W-:Y:S02]  /*ae890*/  STL.64 [R1+0x978], R54 ;  /* 0x0009783601007387 */ /* 0x0003e40000100a00 */
[----:B------:R-:W-:-:S02]  /*ae8a0*/  IMAD.MOV.U32 R37, RZ, RZ, R153 ;  /* 0x000000ffff257224 */ /* 0x000fc400078e0099 */
[----:B----4-:R-:W-:Y:S01]  /*ae8b0*/  IMAD.MOV.U32 R38, RZ, RZ, R154 ;  /* 0x000000ffff267224 */ /* 0x010fe200078e009a */
[----:B------:R-:W3:Y:S01]  /*ae8c0*/  LDL.LU R153, [R1+0x41bc] ;  /* 0x0041bc0001997983 */ /* 0x000ee20000300800 */
[----:B------:R-:W3:Y:S02]  /*ae8d0*/  LDL.LU R154, [R1+0x41b8] ;  /* 0x0041b800019a7983 */ /* 0x000ee40000300800 */
[----:B------:R-:W-:Y:S02]  /*ae8e0*/  IMAD.MOV.U32 R39, RZ, RZ, R155 ;  /* 0x000000ffff277224 */ /* 0x000fe400078e009b */
[----:B------:R-:W3:Y:S01]  /*ae8f0*/  LDL.LU R155, [R1+0x41b4] ;  /* 0x0041b400019b7983 */ /* 0x000ee20000300800 */
[----:B------:R-:W4:Y:S01]  /*ae900*/  LDL.LU R215, [R1+0x41b0] ;  /* 0x0041b00001d77983 */ /* 0x000f220000300800 */
[C---:B-1----:R-:W-:Y:S11]  /*ae910*/  HMMA.1688.F32.TF32 R52, R32.reuse, R14, R148 ;  /* 0x0000000e2034723c */ /* 0x042ff60000081094 */
[----:B------:R-:W-:Y:S11]  /*ae920*/  @!UPT UIADD3 URZ, URZ, URZ, URZ ;  /* 0x0000003f3f3ff290 */ /* 0x000ff6000fffe03f */
[----:B------:R-:W-:Y:S01]  /*ae930*/  @!UPT UIADD3 URZ, URZ, URZ, URZ ;  /* 0x0000003f3f3ff290 */ /* 0x000fe2000fffe03f */
[----:B------:R-:W-:Y:S01]  /*ae940*/  STL.64 [R1+0x960], R52 ;  /* 0x0009603401007387 */ /* 0x000fe20000100a00 */
[----:B------:R3:W-:Y:S02]  /*ae950*/  STL.64 [R1+0x968], R54 ;  /* 0x0009683601007387 */ /* 0x0007e40000100a00 */
[----:B------:R-:W2:Y:S02]  /*ae960*/  LDL.LU R218, [R1+0x41ac] ;  /* 0x0041ac0001da7983 */ /* 0x000ea40000300800 */
[----:B------:R-:W2:Y:S01]  /*ae970*/  LDL.LU R219, [R1+0x41a8] ;  /* 0x0041a80001db7983 */ /* 0x000ea20000300800 */
[----:B------:R-:W4:Y:S01]  /*ae980*/  LDL.LU R223, [R1+0x41a4] ;  /* 0x0041a40001df7983 */ /* 0x000f220000300800 */
[----:B---3--:R-:W-:Y:S11]  /*ae990*/  HMMA.1688.F32.TF32 R52, R32, R18, R152 ;  /* 0x000000122034723c */ /* 0x008ff60000081098 */
[----:B------:R-:W-:Y:S11]  /*ae9a0*/  @!UPT UIADD3 URZ, URZ, URZ, URZ ;  /* 0x0000003f3f3ff290 */ /* 0x000ff6000fffe03f */
[----:B------:R-:W-:Y:S01]  /*ae9b0*/  @!UPT UIADD3 URZ, URZ, URZ, URZ ;  /* 0x0000003f3f3ff290 */ /* 0x000fe2000fffe03f */
[----:B------:R-:W-:Y:S01]  /*ae9c0*/  STL.64 [R1+0x950], R52 ;  /* 0x0009503401007387 */ /* 0x000fe20000100a00 */
[----:B------:R4:W-:Y:S01]  /*ae9d0*/  STL.64 [R1+0x958], R54 ;  /* 0x0009583601007387 */ /* 0x0009e20000100a00 */
[C---:B--2---:R-:W-:Y:S08]  /*ae9e0*/  HMMA.1688.F32.TF32 R32, R44.reuse, R178, R216 ;  /* 0x000000b22c20723c */ /* 0x044ff000000810d8 */
[C---:B----4-:R-:W-:Y:S01]  /*ae9f0*/  HMMA.1688.F32.TF32 R52, R44.reuse, R174, R212 ;  /* 0x000000ae2c34723c */ /* 0x050fe200000810d4 */
[----:B------:R-:W-:Y:S01]  /*aea00*/  STL.64 [R1+0x930], R60 ;  /* 0x0009303c01007387 */ /* 0x000fe20000100a00 */
[----:B------:R-:W-:Y:S02]  /*aea10*/  STL.64 [R1+0x938], R62 ;  /* 0x0009383e01007387 */ /* 0x000fe40000100a00 */
[----:B------:R-:W-:Y:S02]  /*aea20*/  STL.64 [R1+0x920], R56 ;  /* 0x0009203801007387 */ /* 0x000fe40000100a00 */
[----:B------:R-:W-:Y:S11]  /*aea30*/  STL.64 [R1+0x928], R58 ;  /* 0x0009283a01007387 */ /* 0x000ff60000100a00 */
[----:B------:R-:W-:Y:S06]  /*aea40*/  @!UPT UIADD3 URZ, URZ, URZ, URZ ;  /* 0x0000003f3f3ff290 */ /* 0x000fec000fffe03f */
[----:B------:R-:W-:Y:S01]  /*aea50*/  STL.64 [R1+0x900], R52 ;  /* 0x0009003401007387 */ /* 0x000fe20000100a00 */
[----:B------:R-:W-:Y:S02]  /*aea60*/  STL.64 [R1+0x908], R54 ;  /* 0x0009083601007387 */ /* 0x000fe40000100a00 */
[----:B------:R-:W2:Y:S02]  /*aea70*/  LDL.LU R224, [R1+0x41a0] ;  /* 0x0041a00001e07983 */ /* 0x000ea40000300800 */
[----:B------:R-:W-:Y:S01]  /*aea80*/  STL.64 [R1+0x8e0], R32 ;  /* 0x0008e02001007387 */ /* 0x000fe20000100a00 */
[----:B------:R1:W-:Y:S01]  /*aea90*/  STL.64 [R1+0x8e8], R34 ;  /* 0x0008e82201007387 */ /* 0x0003e20000100a00 */
[----:B------:R-:W2:Y:S02]  /*aeaa0*/  LDL.LU R225, [R1+0x419c] ;  /* 0x00419c0001e17983 */ /* 0x000ea40000300800 */
[----:B------:R-:W2:Y:S02]  /*aeab0*/  LDL.LU R226, [R1+0x4198] ;  /* 0x0041980001e27983 */ /* 0x000ea40000300800 */
[----:B------:R-:W2:Y:S01]  /*aeac0*/  LDL.LU R227, [R1+0x4194] ;  /* 0x0041940001e37983 */ /* 0x000ea20000300800 */
[----:B------:R-:W3:Y:S01]  /*aead0*/  LDL.LU R248, [R1+0x770] ;  /* 0x0007700001f87983 */ /* 0x000ee20000300800 */
[C---:B-1----:R-:W-:Y:S11]  /*aeae0*/  HMMA.1688.F32.TF32 R32, R44.reuse, R210, R220 ;  /* 0x000000d22c20723c */ /* 0x042ff600000810dc */
[----:B------:R-:W-:Y:S11]  /*aeaf0*/  @!UPT UIADD3 URZ, URZ, URZ, URZ ;  /* 0x0000003f3f3ff290 */ /* 0x000ff6000fffe03f */
[----:B------:R-:W-:Y:S01]  /*aeb00*/  @!UPT UIADD3 URZ, URZ, URZ, URZ ;  /* 0x0000003f3f3ff290 */ /* 0x000fe2000fffe03f */
[----:B------:R-:W-:Y:S01]  /*aeb10*/  STL.64 [R1+0x440], R32 ;  /* 0x0004402001007387 */ /* 0x000fe20000100a00 */
[----:B------:R2:W-:Y:S02]  /*aeb20*/  STL.64 [R1+0x448], R34 ;  /* 0x0004482201007387 */ /* 0x0005e40000100a00 */
[----:B------:R-:W3:Y:S02]  /*aeb30*/  LDL.LU R249, [R1+0x774] ;  /* 0x0007740001f97983 */ /* 0x000ee40000300800 */
[----:B------:R-:W3:Y:S01]  /*aeb40*/  LDL.LU R250, [R1+0x778] ;  /* 0x0007780001fa7983 */ /* 0x000ee20000300800 */
[----:B------:R-:W3:Y:S01]  /*aeb50*/  LDL.LU R251, [R1+0x77c] ;  /* 0x00077c0001fb7983 */ /* 0x000ee20000300800 */
[----:B------:R-:W-:Y:S01]  /*aeb60*/  STL [R1+0x406c], R228 ;  /* 0x00406ce401007387 */ /* 0x000fe20000100800 */
[C---:B------:R-:W-:Y:S08]  /*aeb70*/  HMMA.1688.F32.TF32 R36, R44.reuse, R194, R36 ;  /* 0x000000c22c24723c */ /* 0x040ff00000081024 */
[C---:B--2---:R-:W-:Y:S11]  /*aeb80*/  HMMA.1688.F32.TF32 R32, R44.reuse, R206, R224 ;  /* 0x000000ce2c20723c */ /* 0x044ff600000810e0 */
[----:B------:R-:W-:Y:S11]  /*aeb90*/  @!UPT UIADD3 URZ, URZ, URZ, URZ ;  /* 0x0000003f3f3ff290 */ /* 0x000ff6000fffe03f */
[----:B------:R-:W-:Y:S01]  /*aeba0*/  @!UPT UIADD3 URZ, URZ, URZ, URZ ;  /* 0x0000003f3f3ff290 */ /* 0x000fe2000fffe03f */
[----:B------:R-:W-:Y:S01]  /*aebb0*/  STL.64 [R1+0x110], R32 ;  /* 0x0001102001007387 */ /* 0x000fe20000100a00 */
[----:B------:R1:W-:Y:S02]  /*aebc0*/  STL.64 [R1+0x118], R34 ;  /* 0x0001182201007387 */ /* 0x0003e40000100a00 */
[C---:B-1----:R-:W-:Y:S01]  /*aebd0*/  HMMA.1688.F32.TF32 R32, R44.reuse, R198, R40 ;  /* 0x000000c62c20723c */ /* 0x042fe20000081028 */
[----:B------:R-:W-:Y:S01]  /*aebe0*/  STL [R1+0x4068], R229 ;  /* 0x004068e501007387 */ /* 0x000fe20000100800 */
[----:B------:R-:W-:Y:S02]  /*aebf0*/  STL [R1+0x4064], R230 ;  /* 0x004064e601007387 */ /* 0x000fe40000100800 */
[----:B------:R-:W-:Y:S04]  /*aec00*/  STL [R1+0x4060], R231 ;  /* 0x004060e701007387 */ /* 0x000fe80000100800 */
[C---:B------:R-:W-:Y:S11]  /*aec10*/  HMMA.1688.F32.TF32 R40, R44.reuse, R190, R236 ;  /* 0x000000be2c28723c */ /* 0x040ff600000810ec */
[----:B------:R-:W-:Y:S04]  /*aec20*/  @!UPT UIADD3 URZ, URZ, URZ, URZ ;  /* 0x0000003f3f3ff290 */ /* 0x000fe8000fffe03f */
[----:B------:R-:W-:Y:S01]  /*aec30*/  STL [R1+0x407c], R32 ;  /* 0x00407c2001007387 */ /* 0x000fe20000100800 */
[----:B------:R-:W-:Y:S02]  /*aec40*/  STL [R1+0x4078], R33 ;  /* 0x0040782101007387 */ /* 0x000fe40000100800 */
[----:B------:R-:W-:Y:S02]  /*aec50*/  STL [R1+0x4074], R34 ;  /* 0x0040742201007387 */ /* 0x000fe40000100800 */
[----:B------:R1:W-:Y:S02]  /*aec60*/  STL [R1+0x4070], R35 ;  /* 0x0040702301007387 */ /* 0x0003e40000100800 */
[C---:B-1----:R-:W-:Y:S01]  /*aec70*/  HMMA.1688.F32.TF32 R32, R44.reuse, R186, R244 ;  /* 0x000000ba2c20723c */ /* 0x042fe200000810f4 */
[----:B------:R-:W-:Y:S01]  /*aec80*/  STL [R1+0x408c], R36 ;  /* 0x00408c2401007387 */ /* 0x000fe20000100800 */
[----:B------:R-:W-:Y:S02]  /*aec90*/  STL [R1+0x4088], R37 ;  /* 0x0040882501007387 */ /* 0x000fe40000100800 */
[----:B------:R-:W-:Y:S02]  /*aeca0*/  STL [R1+0x4084], R38 ;  /* 0x0040842601007387 */ /* 0x000fe40000100800 */
[----:B------:R-:W-:Y:S01]  /*aecb0*/  STL [R1+0x4080], R39 ;  /* 0x0040802701007387 */ /* 0x000fe20000100800 */
[----:B------:R-:W2:Y:S01]  /*aecc0*/  LDL.LU R52, [R1+0x780] ;  /* 0x0007800001347983 */ /* 0x000ea20000300800 */
[----:B------:R-:W2:Y:S02]  /*aecd0*/  LDL.LU R53, [R1+0x784] ;  /* 0x0007840001357983 */ /* 0x000ea40000300800 */
[----:B------:R-:W2:Y:S02]  /*aece0*/  LDL.LU R54, [R1+0x788] ;  /* 0x0007880001367983 */ /* 0x000ea40000300800 */
[----:B------:R-:W2:Y:S01]  /*aecf0*/  LDL.LU R55, [R1+0x78c] ;  /* 0x00078c0001377983 */ /* 0x000ea20000300800 */
[----:B------:R-:W-:Y:S01]  /*aed00*/  STL [R1+0x409c], R40 ;  /* 0x00409c2801007387 */ /* 0x000fe20000100800 */
[----:B------:R-:W-:Y:S02]  /*aed10*/  STL [R1+0x4098], R41 ;  /* 0x0040982901007387 */ /* 0x000fe40000100800 */
[----:B------:R-:W-:Y:S02]  /*aed20*/  STL [R1+0x4094], R42 ;  /* 0x0040942a01007387 */ /* 0x000fe40000100800 */
[----:B------:R-:W-:Y:S01]  /*aed30*/  STL [R1+0x4090], R43 ;  /* 0x0040902b01007387 */ /* 0x000fe20000100800 */
[----:B------:R-:W4:Y:S04]  /*aed40*/  LDL.LU R232, [R1+0x790] ;  /* 0x0007900001e87983 */ /* 0x000f280000300800 */
[----:B------:R-:W-:Y:S01]  /*aed50*/  STL.64 [R1+0x100], R32 ;  /* 0x0001002001007387 */ /* 0x000fe20000100a00 */
        /* <DEDUP_REMOVED lines=12> */
[C---:B---3--:R-:W-:Y:S01]  /*aee20*/  HMMA.1688.F32.TF32 R32, R44.reuse, R30, R248 ;  /* 0x0000001e2c20723c */ /* 0x048fe200000810f8 */
[----:B------:R-:W3:Y:S02]  /*aee30*/  LDL.LU R248, [R1+0x7d0] ;  /* 0x0007d00001f87983 */ /* 0x000ee40000300800 */
[----:B------:R-:W3:Y:S01]  /*aee40*/  LDL.LU R249, [R1+0x7d4] ;  /* 0x0007d40001f97983 */ /* 0x000ee20000300800 */
[----:B------:R-:W3:Y:S01]  /*aee50*/  LDL.LU R250, [R1+0x7d8] ;  /* 0x0007d80001fa7983 */ /* 0x000ee20000300800 */
[----:B------:R-:W3:Y:S11]  /*aee60*/  LDL.LU R251, [R1+0x7dc] ;  /* 0x0007dc0001fb7983 */ /* 0x000ef60000300800 */
[----:B------:R-:W-:Y:S08]  /*aee70*/  @!UPT UIADD3 URZ, URZ, URZ, URZ ;  /* 0x0000003f3f3ff290 */ /* 0x000ff0000fffe03f */
[----:B------:R-:W-:Y:S01]  /*aee80*/  IMAD.MOV.U32 R39, RZ, RZ, R35 ;  /* 0x000000ffff277224 */ /* 0x000fe200078e0023 */
[----:B------:R-:W-:Y:S01]  /*aee90*/  MOV R38, R34 ;  /* 0x0000002200267202 */ /* 0x000fe20000000f00 */
[----:B------:R-:W-:Y:S02]  /*aeea0*/  IMAD.MOV.U32 R37, RZ, RZ, R33 ;  /* 0x000000ffff257224 */ /* 0x000fe400078e0021 */
[----:B------:R-:W-:Y:S01]  /*aeeb0*/  IMAD.MOV.U32 R36, RZ, RZ, R32 ;  /* 0x000000ffff247224 */ /* 0x000fe200078e0020 */
[----:B------:R-:W-:Y:S01]  /*aeec0*/  STL [R1+0x40ac], R39 ;  /* 0x0040ac2701007387 */ /* 0x000fe20000100800 */
[----:B------:R-:W-:Y:S02]  /*aeed0*/  STL [R1+0x40a8], R38 ;  /* 0x0040a82601007387 */ /* 0x000fe40000100800 */
[----:B------:R-:W-:Y:S02]  /*aeee0*/  STL [R1+0x40a4], R37 ;  /* 0x0040a42501007387 */ /* 0x000fe40000100800 */
[----:B------:R4:W-:Y:S01]  /*aeef0*/  STL [R1+0x40a0], R36 ;  /* 0x0040a02401007387 */ /* 0x0009e20000100800 */
[C---:B--2---:R-:W-:Y:S08]  /*aef00*/  HMMA.1688.F32.TF32 R32, R44.reuse, R6, R52 ;  /* 0x000000062c20723c */ /* 0x044ff00000081034 */
[----:B----4-:R-:W-:Y:S11]  /*aef10*/  HMMA.1688.F32.TF32 R36, R44, R10, R232 ;  /* 0x0000000a2c24723c */ /* 0x010ff600000810e8 */
[----:B------:R-:W-:Y:S05]  /*aef20*/  @!UPT UIADD3 URZ, URZ, URZ, URZ ;  /* 0x0000003f3f3ff290 */ /* 0x000fea000fffe03f */
[----:B------:R-:W-:Y:S01]  /*aef30*/  MOV R43, R35 ;  /* 0x00000023002b7202 */ /* 0x000fe20000000f00 */
[----:B------:R-:W-:Y:S02]  /*aef40*/  IMAD.MOV.U32 R42, RZ, RZ, R34 ;  /* 0x000000ffff2a7224 */ /* 0x000fe400078e0022 */
[----:B------:R-:W-:Y:S02]  /*aef50*/  IMAD.MOV.U32 R41, RZ, RZ, R33 ;  /* 0x000000ffff297224 */ /* 0x000fe400078e0021 */
[----:B------:R-:W-:Y:S01]  /*aef60*/  IMAD.MOV.U32 R40, RZ, RZ, R32 ;  /* 0x000000ffff287224 */ /* 0x000fe200078e0020 */
[----:B------:R-:W-:Y:S01]  /*aef70*/  STL [R1+0x40bc], R43 ;  /* 0x0040bc2b01007387 */ /* 0x000fe20000100800 */
[----:B------:R-:W-:Y:S02]  /*aef80*/  STL [R1+0x40b8], R42 ;  /* 0x0040b82a01007387 */ /* 0x000fe40000100800 */
[----:B------:R-:W-:Y:S02]  /*aef90*/  STL [R1+0x40b4], R41 ;  /* 0x0040b42901007387 */ /* 0x000fe40000100800 */
[----:B------:R1:W-:Y:S02]  /*aefa0*/  STL [R1+0x40b0], R40 ;  /* 0x0040b02801007387 */ /* 0x0003e40000100800 */
[----:B------:R-:W-:-:S02]  /*aefb0*/  IMAD.MOV.U32 R35, RZ, RZ, R39 ;  /* 0x000000ffff237224 */ /* 0x000fc400078e0027 */
[----:B------:R-:W-:Y:S02]  /*aefc0*/  IMAD.MOV.U32 R34, RZ, RZ, R38 ;  /* 0x000000ffff227224 */ /* 0x000fe400078e0026 */
[----:B------:R-:W-:Y:S02]  /*aefd0*/  IMAD.MOV.U32 R33, RZ, RZ, R37 ;  /* 0x000000ffff217224 */ /* 0x000fe400078e0025 */
[----:B------:R-:W-:Y:S01]  /*aefe0*/  IMAD.MOV.U32 R32, RZ, RZ, R36 ;  /* 0x000000ffff207224 */ /* 0x000fe200078e0024 */
[----:B------:R-:W-:Y:S01]  /*aeff0*/  STL [R1+0x40cc], R35 ;  /* 0x0040cc2301007387 */ /* 0x000fe20000100800 */
[----:B------:R-:W-:Y:S02]  /*af000*/  STL [R1+0x40c8], R34 ;  /* 0x0040c82201007387 */ /* 0x000fe40000100800 */
[----:B------:R-:W-:Y:S01]  /*af010*/  STL [R1+0x40c4], R33 ;  /* 0x0040c42101007387 */ /* 0x000fe20000100800 */
[C---:B-1----:R-:W-:Y:S01]  /*af020*/  HMMA.1688.F32.TF32 R40, R44.reuse, R14, R236 ;  /* 0x0000000e2c28723c */ /* 0x042fe200000810ec */
[----:B------:R1:W-:Y:S07]  /*af030*/  STL [R1+0x40c0], R32 ;  /* 0x0040c02001007387 */ /* 0x0003ee0000100800 */
[----:B-1----:R-:W-:Y:S11]  /*af040*/  HMMA.1688.F32.TF32 R32, R44, R18, R244 ;  /* 0x000000122c20723c */ /* 0x002ff600000810f4 */
[----:B------:R-:W-:Y:S05]  /*af050*/  @!UPT UIADD3 URZ, URZ, URZ, URZ ;  /* 0x0000003f3f3ff290 */ /* 0x000fea000fffe03f */
[----:B------:R-:W-:Y:S01]  /*af060*/  MOV R39, R40 ;  /* 0x0000002800277202 */ /* 0x000fe20000000f00 */
[----:B------:R-:W-:Y:S02]  /*af070*/  IMAD.MOV.U32 R38, RZ, RZ, R41 ;  /* 0x000000ffff267224 */ /* 0x000fe400078e0029 */
[----:B------:R-:W-:Y:S02]  /*af080*/  IMAD.MOV.U32 R37, RZ, RZ, R42 ;  /* 0x000000ffff257224 */ /* 0x000fe400078e002a */
[----:B------:R-:W-:Y:S01]  /*af090*/  IMAD.MOV.U32 R36, RZ, RZ, R43 ;  /* 0x000000ffff247224 */ /* 0x000fe200078e002b */
[----:B------:R-:W-:Y:S04]  /*af0a0*/  STL.64 [R1+0x40d8], R38 ;  /* 0x0040d82601007387 */ /* 0x000fe80000100a00 */
[----:B------:R3:W-:Y:S02]  /*af0b0*/  STL.64 [R1+0x40d0], R36 ;  /* 0x0040d02401007387 */ /* 0x0007e40000100a00 */
[----:B------:R-:W-:Y:S01]  /*af0c0*/  IMAD.MOV.U32 R43, RZ, RZ, R32 ;  /* 0x000000ffff2b7224 */ /* 0x000fe200078e0020 */
[----:B------:R-:W-:Y:S01]  /*af0d0*/  MOV R42, R33 ;  /* 0x00000021002a7202 */ /* 0x000fe20000000f00 */
[----:B------:R-:W-:-:S02]  /*af0e0*/  IMAD.MOV.U32 R41, RZ, RZ, R34 ;  /* 0x000000ffff297224 */ /* 0x000fc400078e0022 */
[----:B------:R-:W-:Y:S02]  /*af0f0*/  IMAD.MOV.U32 R40, RZ, RZ, R35 ;  /* 0x000000ffff287224 */ /* 0x000fe400078e0023 */
[----:B------:R-:W-:Y:S03]  /*af100*/  STL.64 [R1+0x40e8], R42 ;  /* 0x0040e82a01007387 */ /* 0x000fe60000100a00 */
[----:B------:R1:W-:Y:S02]  /*af110*/  STL.64 [R1+0x40e0], R40 ;  /* 0x0040e02801007387 */ /* 0x0003e40000100a00 */
[----:B------:R-:W2:Y:S02]  /*af120*/  LDL.LU R232, [R1+0x850] ;  /* 0x0008500001e87983 */ /* 0x000ea40000300800 */
[----:B------:R-:W2:Y:S01]  /*af130*/  LDL.LU R233, [R1+0x854] ;  /* 0x0008540001e97983 */ /* 0x000ea20000300800 */
[----:B------:R-:W2:Y:S01]  /*af140*/  LDL.LU R234, [R1+0x858] ;  /* 0x0008580001ea7983 */ /* 0x000ea20000300800 */
[----:B------:R-:W2:Y:S02]  /*af150*/  LDL.LU R235, [R1+0x85c] ;  /* 0x00085c0001eb7983 */ /* 0x000ea40000300800 */
        /* <DEDUP_REMOVED lines=24> */
[----:B---3--:R-:W-:Y:S01]  /*af2e0*/  HMMA.1688.F32.TF32 R36, R44, R22, R248 ;  /* 0x000000162c24723c */ /* 0x008fe200000810f8 */
        /* <DEDUP_REMOVED lines=11> */
[----:B------:R-:W3:Y:S07]  /*af3a0*/  LDL.LU R239, [R1+0x86c] ;  /* 0x00086c0001ef7983 */ /* 0x000eee0000300800 */
[----:B------:R-:W-:-:S02]  /*af3b0*/  IMAD.MOV.U32 R35, RZ, RZ, R36 ;  /* 0x000000ffff237224 */ /* 0x000fc400078e0024 */
[----:B------:R-:W-:Y:S01]  /*af3c0*/  IMAD.MOV.U32 R34, RZ, RZ, R37 ;  /* 0x000000ffff227224 */ /* 0x000fe200078e0025 */
[----:B------:R-:W-:Y:S01]  /*af3d0*/  MOV R33, R38 ;  /* 0x0000002600217202 */ /* 0x000fe20000000f00 */
[----:B------:R-:W-:-:S03]  /*af3e0*/  IMAD.MOV.U32 R32, RZ, RZ, R39 ;  /* 0x000000ffff207224 */ /* 0x000fc600078e0027 */
[----:B------:R-:W-:Y:S02]  /*af3f0*/  STL.64 [R1+0x40f8], R34 ;  /* 0x0040f82201007387 */ /* 0x000fe40000100a00 */
[----:B------:R4:W-:Y:S01]  /*af400*/  STL.64 [R1+0x40f0], R32 ;  /* 0x0040f02001007387 */ /* 0x0009e20000100a00 */
[----:B--2---:R-:W-:Y:S08]  /*af410*/  HMMA.1688.F32.TF32 R36, R44, R26, R72 ;  /* 0x0000001a2c24723c */ /* 0x004ff00000081048 */
[C---:B-1----:R-:W-:Y:S08]  /*af420*/  HMMA.1688.F32.TF32 R40, R48.reuse, R174, R68 ;  /* 0x000000ae3028723c */ /* 0x042ff00000081044 */
[C---:B----4-:R-:W-:Y:S08]  /*af430*/  HMMA.1688.F32.TF32 R32, R48.reuse, R210, R244 ;  /* 0x000000d23020723c */ /* 0x050ff000000810f4 */
[----:B------:R-:W-:Y:S01]  /*af440*/  HMMA.1688.F32.TF32 R44, R48, R190, R232 ;  /* 0x000000be302c723c */ /* 0x000fe200000810e8 */
[----:B------:R-:W-:Y:S04]  /*af450*/  LDS R68, [R252+0xd2380] ;  /* 0x0d238000fc447984 */ /* 0x000fe80000000800 */
[----:B------:R-:W-:Y:S04]  /*af460*/  LDS R70, [R252+0xd3380] ;  /* 0x0d338000fc467984 */ /* 0x000fe80000000800 */
[----:B------:R-:W-:Y:S04]  /*af470*/  LDS R69, [R3+0xd2380] ;  /* 0x0d23800003457984 */ /* 0x000fe80000000800 */
[----:B------:R-:W-:Y:S01]  /*af480*/  LDS R71, [R3+0xd3380] ;  /* 0x0d33800003477984 */ /* 0x000fe20000000800 */
[----:B------:R-:W-:-:S02]  /*af490*/  IMAD.MOV.U32 R228, RZ, RZ, R36 ;  /* 0x000000ffffe47224 */ /* 0x000fc400078e0024 */
[----:B------:R-:W-:Y:S02]  /*af4a0*/  IMAD.MOV.U32 R229, RZ, RZ, R37 ;  /* 0x000000ffffe57224 */ /* 0x000fe400078e0025 */
[----:B------:R-:W-:Y:S01]  /*af4b0*/  IMAD.MOV.U32 R230, RZ, RZ, R38 ;  /* 0x000000ffffe67224 */ /* 0x000fe200078e0026 */
[----:B------:R-:W-:Y:S02]  /*af4c0*/  MOV R231, R39 ;  /* 0x0000002700e77202 */ /* 0x000fe40000000f00 */
[C---:B------:R-:W-:Y:S01]  /*af4d0*/  HMMA.1688.F32.TF32 R36, R48.reuse, R178, R52 ;  /* 0x000000b23024723c */ /* 0x040fe20000081034 */
[----:B------:R-:W-:Y:S04]  /*af4e0*/  LDS R52, [R205+0xd2300] ;  /* 0x0d230000cd347984 */ /* 0x000fe80000000800 */
[----:B------:R-:W-:Y:S01]  /*af4f0*/  STL.64 [R1+0x4108], R230 ;  /* 0x004108e601007387 */ /* 0x000fe20000100a00 */
[----:B------:R-:W-:Y:S02]  /*af500*/  STL.64 [R1+0x4100], R228 ;  /* 0x004100e401007387 */ /* 0x000fe40000100a00 */
[----:B------:R-:W-:Y:S02]  /*af510*/  STL.64 [R1+0x80], R40 ;  /* 0x0000802801007387 */ /* 0x000fe40000100a00 */
[----:B------:R-:W-:Y:S01]  /*af520*/  STL.64 [R1+0x88], R42 ;  /* 0x0000882a01007387 */ /* 0x000fe20000100a00 */
[----:B------:R-:W2:Y:S04]  /*af530*/  LDL.LU R244, [R1+0x870] ;  /* 0x0008700001f47983 */ /* 0x000ea80000300800 */
[----:B------:R-:W-:Y:S04]  /*af540*/  LDS R54, [R205+0xd3300] ;  /* 0x0d330000cd367984 */ /* 0x000fe80000000800 */
[----:B------:R-:W-:Y:S04]  /*af550*/  LDS R53, [R2+0xd2300] ;  /* 0x0d23000002357984 */ /* 0x000fe80000000800 */
[----:B------:R-:W1:Y:S04]  /*af560*/  LDS R55, [R2+0xd3300] ;  /* 0x0d33000002377984 */ /* 0x000e680000000800 */
[----:B------:R-:W-:Y:S01]  /*af570*/  STL.64 [R1+0x70], R36 ;  /* 0x0000702401007387 */ /* 0x000fe20000100a00 */
[----:B------:R-:W-:Y:S02]  /*af580*/  STL.64 [R1+0x78], R38 ;  /* 0x0000782601007387 */ /* 0x000fe40000100a00 */
[----:B------:R-:W-:Y:S02]  /*af590*/  STL.64 [R1+0x60], R32 ;  /* 0x0000602001007387 */ /* 0x000fe40000100a00 */
[----:B------:R4:W-:Y:S01]  /*af5a0*/  STL.64 [R1+0x68], R34 ;  /* 0x0000682201007387 */ /* 0x0009e20000100a00 */
[----:B------:R-:W2:Y:S01]  /*af5b0*/  LDL.LU R245, [R1+0x874] ;  /* 0x0008740001f57983 */ /* 0x000ea20000300800 */
[----:B------:R-:W2:Y:S02]  /*af5c0*/  LDL.LU R246, [R1+0x878] ;  /* 0x0008780001f67983 */ /* 0x000ea40000300800 */
[----:B------:R-:W2:Y:S01]  /*af5d0*/  LDL.LU R247, [R1+0x87c] ;  /* 0x00087c0001f77983 */ /* 0x000ea20000300800 */
[C---:B----4-:R-:W-:Y:S08]  /*af5e0*/  HMMA.1688.F32.TF32 R32, R48.reuse, R206, R64 ;  /* 0x000000ce3020723c */ /* 0x050ff00000081040 */
[C---:B------:R-:W-:Y:S11]  /*af5f0*/  HMMA.1688.F32.TF32 R36, R48.reuse, R202, R60 ;  /* 0x000000ca3024723c */ /* 0x040ff6000008103c */
[----:B------:R-:W-:Y:S04]  /*af600*/  @!UPT UIADD3 URZ, URZ, URZ, URZ ;  /* 0x0000003f3f3ff290 */ /* 0x000fe8000fffe03f */
[----:B------:R-:W-:Y:S01]  /*af610*/  STL.64 [R1+0x50], R32 ;  /* 0x0000502001007387 */ /* 0x000fe20000100a00 */
[----:B------:R3:W-:Y:S02]  /*af620*/  STL.64 [R1+0x58], R34 ;  /* 0x0000582201007387 */ /* 0x0007e40000100a00 */
[C---:B---3--:R-:W-:Y:S01]  /*af630*/  HMMA.1688.F32.TF32 R32, R48.reuse, R198, R248 ;  /* 0x000000c63020723c */ /* 0x048fe200000810f8 */
[----:B------:R-:W3:Y:S04]  /*af640*/  LDL.LU R248, [R1+0x880] ;  /* 0x0008800001f87983 */ /* 0x000ee80000300800 */
[----:B------:R-:W-:Y:S02]  /*af650*/  STL.64 [R1+0x40], R36 ;  /* 0x0000402401007387 */ /* 0x000fe40000100a00 */
[----:B------:R-:W-:Y:S11]  /*af660*/  STL.64 [R1+0x48], R38 ;  /* 0x0000482601007387 */ /* 0x000ff60000100a00 */
[----:B------:R-:W-:Y:S05]  /*af670*/  @!UPT UIADD3 URZ, URZ, URZ, URZ ;  /* 0x0000003f3f3ff290 */ /* 0x000fea000fffe03f */
[----:B------:R-:W-:Y:S01]  /*af680*/  STL.64 [R1+0x30], R32 ;  /* 0x0000302001007387 */ /* 0x000fe20000100a00 */
[----:B------:R4:W-:Y:S02]  /*af690*/  STL.64 [R1+0x38], R34 ;  /* 0x0000382201007387 */ /* 0x0009e40000100a00 */
[----:B------:R-:W3:Y:S02]  /*af6a0*/  LDL.LU R249, [R1+0x884] ;  /* 0x0008840001f97983 */ /* 0x000ee40000300800 */
[----:B------:R-:W3:Y:S01]  /*af6b0*/  LDL.LU R250, [R1+0x888] ;  /* 0x0008880001fa7983 */ /* 0x000ee20000300800 */
[----:B------:R-:W3:Y:S01]  /*af6c0*/  LDL.LU R251, [R1+0x88c] ;  /* 0x00088c0001fb7983 */ /* 0x000ee20000300800 */
[C---:B----4-:R-:W-:Y:S03]  /*af6d0*/  HMMA.1688.F32.TF32 R32, R48.reuse, R194, R56 ;  /* 0x000000c23020723c */ /* 0x050fe60000081038 */
[----:B------:R-:W-:Y:S11]  /*af6e0*/  STL.64 [R1+0x3fb0], R46 ;  /* 0x003fb02e01007387 */ /* 0x000ff60000100a00 */
[----:B------:R-:W-:Y:S09]  /*af6f0*/  @!UPT UIADD3 URZ, URZ, URZ, URZ ;  /* 0x0000003f3f3ff290 */ /* 0x000ff2000fffe03f */
[----:B------:R-:W-:Y:S01]  /*af700*/  STL.64 [R1+0x20], R32 ;  /* 0x0000202001007387 */ /* 0x000fe20000100a00 */
[----:B------:R4:W-:Y:S02]  /*af710*/  STL.64 [R1+0x28], R34 ;  /* 0x0000282201007387 */ /* 0x0009e40000100a00 */
[C---:B----4-:R-:W-:Y:S01]  /*af720*/  HMMA.1688.F32.TF32 R32, R48.reuse, R186, R236 ;  /* 0x000000ba3020723c */ /* 0x050fe200000810ec */
[----:B------:R-:W-:Y:S01]  /*af730*/  STL.64 [R1+0x3fa8], R44 ;  /* 0x003fa82c01007387 */ /* 0x000fe20000100a00 */
[----:B------:R-:W4:Y:S11]  /*af740*/  LDL.LU R56, [R1+0x8b0] ;  /* 0x0008b00001387983 */ /* 0x000f360000300800 */
[----:B------:R-:W-:Y:S10]  /*af750*/  @!UPT UIADD3 URZ, URZ, URZ, URZ ;  /* 0x0000003f3f3ff290 */ /* 0x000ff4000fffe03f */
        /* <DEDUP_REMOVED lines=14> */
[C---:B--2---:R-:W-:Y:S11]  /*af840*/  HMMA.1688.F32.TF32 R32, R48.reuse, R30, R244 ;  /* 0x0000001e3020723c */ /* 0x044ff600000810f4 */
[----:B------:R-:W-:Y:S11]  /*af850*/  @!UPT UIADD3 URZ, URZ, URZ, URZ ;  /* 0x0000003f3f3ff290 */ /* 0x000ff6000fffe03f */
[----:B------:R-:W-:Y:S01]  /*af860*/  @!UPT UIADD3 URZ, URZ, URZ, URZ ;  /* 0x0000003f3f3ff290 */ /* 0x000fe2000fffe03f */
[----:B------:R-:W-:Y:S01]  /*af870*/  STL.64 [R1+0x420], R32 ;  /* 0x0004202001007387 */ /* 0x000fe20000100a00 */
[----:B------:R3:W-:Y:S02]  /*af880*/  STL.64 [R1+0x428], R34 ;  /* 0x0004282201007387 */ /* 0x0007e40000100a00 */
        /* <DEDUP_REMOVED lines=11> */
[----:B---3--:R-:W-:Y:S03]  /*af940*/  HMMA.1688.F32.TF32 R32, R48, R6, R248 ;  /* 0x000000063020723c */ /* 0x008fe600000810f8 */
[----:B------:R-:W3:Y:S01]  /*af950*/  LDL.LU R248, [R1+0x910] ;  /* 0x0009100001f87983 */ /* 0x000ee20000300800 */
[----:B------:R-:W3:Y:S02]  /*af960*/  LDL.LU R249, [R1+0x914] ;  /* 0x0009140001f97983 */ /* 0x000ee40000300800 */
[----:B------:R-:W3:Y:S02]  /*af970*/  LDL.LU R250, [R1+0x918] ;  /* 0x0009180001fa7983 */ /* 0x000ee40000300800 */
[----:B------:R-:W3:Y:S11]  /*af980*/  LDL.LU R251, [R1+0x91c] ;  /* 0x00091c0001fb7983 */ /* 0x000ef60000300800 */
[----:B------:R-:W-:Y:S05]  /*af990*/  @!UPT UIADD3 URZ, URZ, URZ, URZ ;  /* 0x0000003f3f3ff290 */ /* 0x000fea000fffe03f */
[----:B------:R-:W-:Y:S02]  /*af9a0*/  IMAD.MOV.U32 R47, RZ, RZ, R32 ;  /* 0x000000ffff2f7224 */ /* 0x000fe400078e0020 */
[----:B------:R-:W-:Y:S02]  /*af9b0*/  IMAD.MOV.U32 R46, RZ, RZ, R33 ;  /* 0x000000ffff2e7224 */ /* 0x000fe400078e0021 */
[----:B------:R-:W-:Y:S02]  /*af9c0*/  IMAD.MOV.U32 R45, RZ, RZ, R34 ;  /* 0x000000ffff2d7224 */ /* 0x000fe400078e0022 */
[----:B------:R-:W-:-:S05]  /*af9d0*/  IMAD.MOV.U32 R44, RZ, RZ, R35 ;  /* 0x000000ffff2c7224 */ /* 0x000fca00078e0023 */
[----:B------:R4:W-:Y:S01]  /*af9e0*/  STL [R1+0x4024], R44 ;  /* 0x0040242c01007387 */ /* 0x0009e20000100800 */
[----:B------:R4:W-:Y:S02]  /*af9f0*/  STL [R1+0x4020], R46 ;  /* 0x0040202e01007387 */ /* 0x0009e40000100800 */
[----:B------:R4:W-:Y:S02]  /*afa00*/  STL [R1+0x401c], R47 ;  /* 0x00401c2f01007387 */ /* 0x0009e40000100800 */
[----:B------:R4:W-:Y:S02]  /*afa10*/  STL [R1+0x4018], R45 ;  /* 0x0040182d01007387 */ /* 0x0009e40000100800 */
[C---:B----4-:R-:W-:Y:S08]  /*afa20*/  HMMA.1688.F32.TF32 R32, R48.reuse, R18, R56 ;  /* 0x000000123020723c */ /* 0x050ff00000081038 */
[C---:B------:R-:W-:Y:S08]  /*afa30*/  HMMA.1688.F32.TF32 R36, R48.reuse, R14, R60 ;  /* 0x0000000e3024723c */ /* 0x040ff0000008103c */
[----:B------:R-:W-:Y:S11]  /*afa40*/  HMMA.1688.F32.TF32 R40, R48, R10, R64 ;  /* 0x0000000a3028723c */ /* 0x000ff60000081040 */
[----:B------:R-:W-:Y:S11]  /*afa50*/  @!UPT UIADD3 URZ, URZ, URZ, URZ ;  /* 0x0000003f3f3ff290 */ /* 0x000ff6000fffe03f */
[----:B------:R-:W-:Y:S01]  /*afa60*/  @!UPT UIADD3 URZ, URZ, URZ, URZ ;  /* 0x0000003f3f3ff290 */ /* 0x000fe2000fffe03f */
[----:B------:R-:W-:Y:S01]  /*afa70*/  STL.64 [R1+0x400], R40 ;  /* 0x0004002801007387 */ /* 0x000fe20000100a00 */
[----:B------:R-:W-:Y:S02]  /*afa80*/  STL.64 [R1+0x408], R42 ;  /* 0x0004082a01007387 */ /* 0x000fe40000100a00 */
[----:B------:R-:W-:Y:S02]  /*afa90*/  STL.64 [R1+0x380], R36 ;  /* 0x0003802401007387 */ /* 0x000fe40000100a00 */
[----:B------:R2:W-:Y:S01]  /*afaa0*/  STL.64 [R1+0x388], R38 ;  /* 0x0003882601007387 */ /* 0x0005e20000100a00 */
[----:B------:R-:W-:Y:S01]  /*afab0*/  MOV R44, R32 ;  /* 0x00000020002c7202 */ /* 0x000fe20000000f00 */
[----:B------:R-:W-:Y:S02]  /*afac0*/  IMAD.MOV.U32 R46, RZ, RZ, R33 ;  /* 0x000000ffff2e7224 */ /* 0x000fe400078e0021 */
[----:B------:R-:W-:Y:S02]  /*afad0*/  IMAD.MOV.U32 R47, RZ, RZ, R34 ;  /* 0x000000ffff2f7224 */ /* 0x000fe400078e0022 */
[----:B------:R-:W-:-:S05]  /*afae0*/  IMAD.MOV.U32 R45, RZ, RZ, R35 ;  /* 0x000000ffff2d7224 */ /* 0x000fca00078e0023 */
[----:B------:R4:W-:Y:S01]  /*afaf0*/  STL [R1+0x4034], R45 ;  /* 0x0040342d01007387 */ /* 0x0009e20000100800 */
[----:B------:R1:W-:Y:S02]  /*afb00*/  STL [R1+0x4030], R47 ;  /* 0x0040302f01007387 */ /* 0x0003e40000100800 */
[----:B------:R1:W-:Y:S02]  /*afb10*/  STL [R1+0x402c], R44 ;  /* 0x00402c2c01007387 */ /* 0x0003e40000100800 */
[----:B------:R1:W-:Y:S01]  /*afb20*/  STL [R1+0x4028], R46 ;  /* 0x0040282e01007387 */ /* 0x0003e20000100800 */
[C---:B--2---:R-:W-:Y:S08]  /*afb30*/  HMMA.1688.F32.TF32 R36, R48.reuse, R22, R232 ;  /* 0x000000163024723c */ /* 0x044ff000000810e8 */
[----:B------:R-:W-:Y:S11]  /*afb40*/  HMMA.1688.F32.TF32 R32, R48, R26, R236 ;  /* 0x0000001a3020723c */ /* 0x000ff600000810ec */
[----:B------:R-:W-:Y:S04]  /*afb50*/  @!UPT UIADD3 URZ, URZ, URZ, URZ ;  /* 0x0000003f3f3ff290 */ /* 0x000fe8000fffe03f */
[----:B------:R-:W-:Y:S01]  /*afb60*/  STL.64 [R1+0x360], R36 ;  /* 0x0003602401007387 */ /* 0x000fe20000100a00 */
[----:B------:R2:W-:Y:S08]  /*afb70*/  STL.64 [R1+0x368], R38 ;  /* 0x0003682601007387 */ /* 0x0005f00000100a00 */
[----:B----4-:R-:W-:Y:S01]  /*afb80*/  IMAD.MOV.U32 R45, RZ, RZ, R32 ;  /* 0x000000ffff2d7224 */ /* 0x010fe200078e0020 */
[----:B-1----:R-:W-:Y:S01]  /*afb90*/  MOV R47, R33 ;  /* 0x00000021002f7202 */ /* 0x002fe20000000f00 */
[----:B------:R-:W-:-:S02]  /*afba0*/  IMAD.MOV.U32 R44, RZ, RZ, R34 ;  /* 0x000000ffff2c7224 */ /* 0x000fc400078e0022 */
[----:B------:R-:W-:Y:S01]  /*afbb0*/  IMAD.MOV.U32 R46, RZ, RZ, R35 ;  /* 0x000000ffff2e7224 */ /* 0x000fe200078e0023 */
[C---:B--2---:R-:W-:Y:S08]  /*afbc0*/  HMMA.1688.F32.TF32 R36, R52.reuse, R174, R244 ;  /* 0x000000ae3424723c */ /* 0x044ff000000810f4 */
[----:B---3--:R-:W-:Y:S01]  /*afbd0*/  HMMA.1688.F32.TF32 R32, R52, R178, R248 ;  /* 0x000000b23420723c */ /* 0x008fe200000810f8 */
[----:B------:R-:W-:Y:S01]  /*afbe0*/  STL [R1+0x4044], R45 ;  /* 0x0040442d01007387 */ /* 0x000fe20000100800 */
[----:B------:R-:W-:Y:S02]  /*afbf0*/  STL [R1+0x4040], R47 ;  /* 0x0040402f01007387 */ /* 0x000fe40000100800 */
[----:B------:R1:W-:Y:S02]  /*afc00*/  STL [R1+0x403c], R44 ;  /* 0x00403c2c01007387 */ /* 0x0003e40000100800 */
[----:B------:R2:W-:Y:S01]  /*afc10*/  STL [R1+0x4038], R46 ;  /* 0x0040382e01007387 */ /* 0x0005e20000100800 */
[----:B------:R-:W3:Y:S08]  /*afc20*/  LDL.LU R205, [R1+0x4190] ;  /* 0x0041900001cd7983 */ /* 0x000ef00000300800 */
[----:B------:R-:W-:Y:S01]  /*afc30*/  STL.64 [R1+0x180], R36 ;  /* 0x0001802401007387 */ /* 0x000fe20000100a00 */
[----:B------:R-:W-:Y:S07]  /*afc40*/  STL.64 [R1+0x188], R38 ;  /* 0x0001882601007387 */ /* 0x000fee0000100a00 */
[----:B------:R4:W-:Y:S01]  /*afc50*/  STL.64 [R1+0x178], R34 ;  /* 0x0001782201007387 */ /* 0x0009e20000100a00 */
        /* <DEDUP_REMOVED lines=60> */
[----:B-1----:R-:W-:-:S02]  /*b0020*/  IMAD.MOV.U32 R44, RZ, RZ, R32 ;  /* 0x000000ffff2c7224 */ /* 0x002fc400078e0020 */
[----:B--2---:R-:W-:-:S03]  /*b0030*/  IMAD.MOV.U32 R46, RZ, RZ, R33 ;  /* 0x000000ffff2e7224 */ /* 0x004fc600078e0021 */
[----:B------:R-:W-:Y:S02]  /*b0040*/  STL [R1+0x404c], R44 ;  /* 0x00404c2c01007387 */ /* 0x000fe40000100800 */
[----:B------:R-:W-:Y:S01]  /*b0050*/  STL [R1+0x4048], R46 ;  /* 0x0040482e01007387 */ /* 0x000fe20000100800 */
[C---:B----4-:R-:W-:Y:S11]  /*b0060*/  HMMA.1688.F32.TF32 R32, R52.reuse, R210, R100 ;  /* 0x000000d23420723c */ /* 0x050ff60000081064 */
[----:B------:R-:W-:Y:S11]  /*b0070*/  @!UPT UIADD3 URZ, URZ, URZ, URZ ;  /* 0x0000003f3f3ff290 */ /* 0x000ff6000fffe03f */
[----:B------:R-:W-:Y:S01]  /*b0080*/  @!UPT UIADD3 URZ, URZ, URZ, URZ ;  /* 0x0000003f3f3ff290 */ /* 0x000fe2000fffe03f */
[----:B------:R3:W-:Y:S01]  /*b0090*/  STL.64 [R1+0x160], R32 ;  /* 0x0001602001007387 */ /* 0x0007e20000100a00 */
[----:B------:R-:W-:Y:S01]  /*b00a0*/  MOV R45, R34 ;  /* 0x00000022002d7202 */ /* 0x000fe20000000f00 */
[----:B------:R-:W-:Y:S02]  /*b00b0*/  IMAD.MOV.U32 R47, RZ, RZ, R35 ;  /* 0x000000ffff2f7224 */ /* 0x000fe400078e0023 */
[C---:B---3--:R-:W-:Y:S03]  /*b00c0*/  HMMA.1688.F32.TF32 R32, R52.reuse, R206, R96 ;  /* 0x000000ce3420723c */ /* 0x048fe60000081060 */
[----:B------:R-:W-:Y:S01]  /*b00d0*/  STL [R1+0x4054], R47 ;  /* 0x0040542f01007387 */ /* 0x000fe20000100800 */
[----:B------:R-:W-:Y:S11]  /*b00e0*/  STL [R1+0x4050], R45 ;  /* 0x0040502d01007387 */ /* 0x000ff60000100800 */
[----:B------:R-:W-:Y:S08]  /*b00f0*/  @!UPT UIADD3 URZ, URZ, URZ, URZ ;  /* 0x0000003f3f3ff290 */ /* 0x000ff0000fffe03f */
[----:B------:R1:W-:Y:S01]  /*b0100*/  STL.64 [R1+0x150], R32 ;  /* 0x0001502001007387 */ /* 0x0003e20000100a00 */
[----:B------:R-:W-:Y:S02]  /*b0110*/  IMAD.MOV.U32 R44, RZ, RZ, R34 ;  /* 0x000000ffff2c7224 */ /* 0x000fe400078e0022 */
[----:B------:R-:W-:Y:S02]  /*b0120*/  IMAD.MOV.U32 R46, RZ, RZ, R35 ;  /* 0x000000ffff2e7224 */ /* 0x000fe400078e0023 */
[C---:B-1----:R-:W-:Y:S08]  /*b0130*/  HMMA.1688.F32.TF32 R32, R52.reuse, R198, R88 ;  /* 0x000000c63420723c */ /* 0x042ff00000081058 */
[C---:B------:R-:W-:Y:S01]  /*b0140*/  HMMA.1688.F32.TF32 R36, R52.reuse, R202, R92 ;  /* 0x000000ca3424723c */ /* 0x040fe2000008105c */
[----:B------:R1:W-:Y:S01]  /*b0150*/  STL [R1+0x405c], R44 ;  /* 0x00405c2c01007387 */ /* 0x0003e20000100800 */
[----:B------:R2:W-:Y:S06]  /*b0160*/  STL [R1+0x4058], R46 ;  /* 0x0040582e01007387 */ /* 0x0005ec0000100800 */
[----:B------:R-:W-:Y:S08]  /*b0170*/  HMMA.1688.F32.TF32 R48, R52, R190, R80 ;  /* 0x000000be3430723c */ /* 0x000ff00000081050 */
[----:B-1----:R-:W-:Y:S01]  /*b0180*/  IMAD.MOV.U32 R44, RZ, RZ, R32 ;  /* 0x000000ffff2c7224 */ /* 0x002fe200078e0020 */
[----:B--2---:R-:W-:Y:S01]  /*b0190*/  MOV R46, R33 ;  /* 0x00000021002e7202 */ /* 0x004fe20000000f00 */
[----:B------:R-:W-:-:S02]  /*b01a0*/  IMAD.MOV.U32 R47, RZ, RZ, R34 ;  /* 0x000000ffff2f7224 */ /* 0x000fc400078e0022 */
[----:B------:R-:W-:Y:S02]  /*b01b0*/  IMAD.MOV.U32 R45, RZ, RZ, R35 ;  /* 0x000000ffff2d7224 */ /* 0x000fe400078e0023 */
[C---:B------:R-:W-:Y:S01]  /*b01c0*/  HMMA.1688.F32.TF32 R32, R52.reuse, R194, R84 ;  /* 0x000000c23420723c */ /* 0x040fe20000081054 */
[----:B------:R-:W-:Y:S01]  /*b01d0*/  STL.64 [R1+0x140], R36 ;  /* 0x0001402401007387 */ /* 0x000fe20000100a00 */
[----:B------:R1:W-:Y:S02]  /*b01e0*/  STL.64 [R1+0x148], R38 ;  /* 0x0001482601007387 */ /* 0x0003e40000100a00 */
[----:B------:R-:W-:Y:S04]  /*b01f0*/  STL.64 [R1+0x4118], R46 ;  /* 0x0041182e01007387 */ /* 0x000fe80000100a00 */
[C---:B------:R-:W-:Y:S01]  /*b0200*/  HMMA.1688.F32.TF32 R40, R52.reuse, R186, R76 ;  /* 0x000000ba3428723c */ /* 0x040fe2000008104c */
[----:B------:R-:W-:Y:S01]  /*b0210*/  STL.64 [R1+0x4110], R44 ;  /* 0x0041102c01007387 */ /* 0x000fe20000100a00 */
[----:B------:R-:W-:Y:S06]  /*b0220*/  STL [R1+0x3f54], R48 ;  /* 0x003f543001007387 */ /* 0x000fec0000100800 */
[C---:B-1----:R-:W-:Y:S07]  /*b0230*/  HMMA.1688.F32.TF32 R36, R52.reuse, R30, R72 ;  /* 0x0000001e3424723c */ /* 0x042fee0000081048 */
[----:B------:R-:W-:Y:S01]  /*b0240*/  STL.64 [R1+0x120], R32 ;  /* 0x0001202001007387 */ /* 0x000fe20000100a00 */
[----:B------:R1:W-:Y:S02]  /*b0250*/  STL.64 [R1+0x128], R34 ;  /* 0x0001282201007387 */ /* 0x0003e40000100a00 */
[C---:B-1----:R-:W-:Y:S01]  /*b0260*/  HMMA.1688.F32.TF32 R32, R52.reuse, R6, R64 ;  /* 0x000000063420723c */ /* 0x042fe20000081040 */
[----:B------:R-:W-:Y:S01]  /*b0270*/  STL [R1+0x3f50], R49 ;  /* 0x003f503101007387 */ /* 0x000fe20000100800 */
[----:B------:R-:W-:Y:S02]  /*b0280*/  STL [R1+0x3f4c], R50 ;  /* 0x003f4c3201007387 */ /* 0x000fe40000100800 */
[----:B------:R-:W-:Y:S02]  /*b0290*/  STL [R1+0x3f48], R51 ;  /* 0x003f483301007387 */ /* 0x000fe40000100800 */
[----:B------:R-:W-:Y:S01]  /*b02a0*/  STL.64 [R1+0x350], R40 ;  /* 0x0003502801007387 */ /* 0x000fe20000100a00 */
[----:B------:R1:W-:Y:S06]  /*b02b0*/  STL.64 [R1+0x358], R42 ;  /* 0x0003582a01007387 */ /* 0x0003ec0000100a00 */
        /* <DEDUP_REMOVED lines=15> */
[C---:B-1----:R-:W-:Y:S07]  /*b03b0*/  HMMA.1688.F32.TF32 R32, R68.reuse, R174, R248 ;  /* 0x000000ae4420723c */ /* 0x042fee00000810f8 */
[----:B------:R-:W-:Y:S01]  /*b03c0*/  STL.64 [R1+0x270], R40 ;  /* 0x0002702801007387 */ /* 0x000fe20000100a00 */
[----:B------:R-:W-:Y:S02]  /*b03d0*/  STL.64 [R1+0x278], R42 ;  /* 0x0002782a01007387 */ /* 0x000fe40000100a00 */
[----:B------:R-:W2:Y:S05]  /*b03e0*/  LDL.LU R248, [R1+0xda0] ;  /* 0x000da00001f87983 */ /* 0x000eaa0000300800 */
[----:B------:R-:W-:Y:S01]  /*b03f0*/  STL.64 [R1+0x260], R36 ;  /* 0x0002602401007387 */ /* 0x000fe20000100a00 */
[----:B------:R-:W-:Y:S07]  /*b0400*/  STL.64 [R1+0x268], R38 ;  /* 0x0002682601007387 */ /* 0x000fee0000100a00 */
[----:B------:R-:W-:Y:S01]  /*b0410*/  STL.64 [R1+0x250], R32 ;  /* 0x0002502001007387 */ /* 0x000fe20000100a00 */
[----:B------:R1:W-:Y:S02]  /*b0420*/  STL.64 [R1+0x258], R34 ;  /* 0x0002582201007387 */ /* 0x0003e40000100a00 */
[----:B------:R-:W2:Y:S02]  /*b0430*/  LDL.LU R249, [R1+0xda4] ;  /* 0x000da40001f97983 */ /* 0x000ea40000300800 */
[----:B------:R-:W2:Y:S01]  /*b0440*/  LDL.LU R250, [R1+0xda8] ;  /* 0x000da80001fa7983 */ /* 0x000ea20000300800 */
[----:B------:R-:W2:Y:S01]  /*b0450*/  LDL.LU R251, [R1+0xdac] ;  /* 0x000dac0001fb7983 */ /* 0x000ea20000300800 */
        /* <DEDUP_REMOVED lines=48> */
[C---:B-1----:R-:W-:Y:S08]  /*b0760*/  HMMA.1688.F32.TF32 R32, R68.reuse, R178, R92 ;  /* 0x000000b24420723c */ /* 0x042ff0000008105c */
[C---:B--2---:R-:W-:Y:S08]  /*b0770*/  HMMA.1688.F32.TF32 R36, R68.reuse, R206, R84 ;  /* 0x000000ce4424723c */ /* 0x044ff00000081054 */
[C---:B------:R-:W-:Y:S08]  /*b0780*/  HMMA.1688.F32.TF32 R40, R68.reuse, R210, R88 ;  /* 0x000000d24428723c */ /* 0x040ff00000081058 */
[----:B---3--:R-:W-:Y:S01]  /*b0790*/  HMMA.1688.F32.TF32 R52, R68, R198, R76 ;  /* 0x000000c64434723c */ /* 0x008fe2000008104c */
[----:B------:R-:W-:-:S02]  /*b07a0*/  IMAD.MOV.U32 R48, RZ, RZ, R32 ;  /* 0x000000ffff307224 */ /* 0x000fc400078e0020 */
[----:B------:R-:W-:Y:S01]  /*b07b0*/  IMAD.MOV.U32 R49, RZ, RZ, R33 ;  /* 0x000000ffff317224 */ /* 0x000fe200078e0021 */
[----:B------:R-:W-:Y:S01]  /*b07c0*/  MOV R50, R34 ;  /* 0x0000002200327202 */ /* 0x000fe20000000f00 */
[----:B------:R-:W-:-:S03]  /*b07d0*/  IMAD.MOV.U32 R51, RZ, RZ, R35 ;  /* 0x000000ffff337224 */ /* 0x000fc600078e0023 */
[C---:B------:R-:W-:Y:S08]  /*b07e0*/  HMMA.1688.F32.TF32 R32, R68.reuse, R202, R80 ;  /* 0x000000ca4420723c */ /* 0x040ff00000081050 */
[C---:B----4-:R-:W-:Y:S08]  /*b07f0*/  HMMA.1688.F32.TF32 R56, R68.reuse, R194, R56 ;  /* 0x000000c24438723c */ /* 0x050ff00000081038 */
[C---:B------:R-:W-:Y:S01]  /*b0800*/  HMMA.1688.F32.TF32 R60, R68.reuse, R190, R60 ;  /* 0x000000be443c723c */ /* 0x040fe2000008103c */
[----:B------:R-:W-:Y:S01]  /*b0810*/  STL.64 [R1+0x3f60], R50 ;  /* 0x003f603201007387 */ /* 0x000fe20000100a00 */
[----:B------:R-:W-:Y:S06]  /*b0820*/  STL.64 [R1+0x3f58], R48 ;  /* 0x003f583001007387 */ /* 0x000fec0000100a00 */
[C---:B------:R-:W-:Y:S01]  /*b0830*/  HMMA.1688.F32.TF32 R64, R68.reuse, R186, R64 ;  /* 0x000000ba4440723c */ /* 0x040fe20000081040 */
[----:B------:R-:W-:Y:S01]  /*b0840*/  STL.64 [R1+0x230], R40 ;  /* 0x0002302801007387 */ /* 0x000fe20000100a00 */
[----:B------:R1:W-:Y:S01]  /*b0850*/  STL.64 [R1+0x238], R42 ;  /* 0x0002382a01007387 */ /* 0x0003e20000100a00 */
[----:B------:R-:W-:Y:S02]  /*b0860*/  STL.64 [R1+0x220], R36 ;  /* 0x0002202401007387 */ /* 0x000fe40000100a00 */
[----:B------:R2:W-:Y:S02]  /*b0870*/  STL.64 [R1+0x228], R38 ;  /* 0x0002282601007387 */ /* 0x0005e40000100a00 */
[----:B------:R-:W-:Y:S01]  /*b0880*/  STL.64 [R1+0x3ec8], R54 ;  /* 0x003ec83601007387 */ /* 0x000fe20000100a00 */
[C---:B-1----:R-:W-:Y:S08]  /*b0890*/  HMMA.1688.F32.TF32 R40, R68.reuse, R30, R72 ;  /* 0x0000001e4428723c */ /* 0x042ff00000081048 */
[C---:B--2---:R-:W-:Y:S01]  /*b08a0*/  HMMA.1688.F32.TF32 R36, R68.reuse, R6, R232 ;  /* 0x000000064424723c */ /* 0x044fe200000810e8 */
[----:B------:R-:W-:Y:S01]  /*b08b0*/  STL.64 [R1+0x210], R32 ;  /* 0x0002102001007387 */ /* 0x000fe20000100a00 */
[----:B------:R1:W-:Y:S02]  /*b08c0*/  STL.64 [R1+0x218], R34 ;  /* 0x0002182201007387 */ /* 0x0003e40000100a00 */
[----:B------:R-:W-:Y:S02]  /*b08d0*/  STL.64 [R1+0x3ec0], R52 ;  /* 0x003ec03401007387 */ /* 0x000fe40000100a00 */
[----:B------:R-:W-:Y:S02]  /*b08e0*/  STL.64 [R1+0x3ed8], R58 ;  /* 0x003ed83a01007387 */ /* 0x000fe40000100a00 */
[C---:B-1----:R-:W-:Y:S01]  /*b08f0*/  HMMA.1688.F32.TF32 R32, R68.reuse, R10, R236 ;  /* 0x0000000a4420723c */ /* 0x042fe200000810ec */
[----:B------:R-:W-:Y:S01]  /*b0900*/  STL.64 [R1+0x3ed0], R56 ;  /* 0x003ed03801007387 */ /* 0x000fe20000100a00 */
[----:B------:R1:W-:Y:S02]  /*b0910*/  STL [R1+0x3ef4], R60 ;  /* 0x003ef43c01007387 */ /* 0x0003e40000100800 */
        /* <DEDUP_REMOVED lines=9> */
[----:B------:R-:W-:Y:S01]  /*b09b0*/  STL.64 [R1+0x3e0], R36 ;  /* 0x0003e02401007387 */ /* 0x000fe20000100a00 */
[----:B------:R2:W-:Y:S04]  /*b09c0*/  STL.64 [R1+0x3e8], R38 ;  /* 0x0003e82601007387 */ /* 0x0005e80000100a00 */
[----:B------:R3:W-:Y:S01]  /*b09d0*/  STL.64 [R1+0x3d0], R32 ;  /* 0x0003d02001007387 */ /* 0x0007e20000100a00 */
[----:B-1----:R-:W-:Y:S01]  /*b09e0*/  IMAD.MOV.U32 R60, RZ, RZ, R34 ;  /* 0x000000ffff3c7224 */ /* 0x002fe200078e0022 */
[C---:B--2---:R-:W-:Y:S01]  /*b09f0*/  HMMA.1688.F32.TF32 R36, R68.reuse, R14, R244 ;  /* 0x0000000e4424723c */ /* 0x044fe200000810f4 */
[----:B------:R-:W-:Y:S01]  /*b0a00*/  IMAD.MOV.U32 R61, RZ, RZ, R35 ;  /* 0x000000ffff3d7224 */ /* 0x000fe200078e0023 */
[----:B------:R-:W2:Y:S06]  /*b0a10*/  LDL.LU R236, [R1+0xb90] ;  /* 0x000b900001ec7983 */ /* 0x000eac0000300800 */
[----:B---3--:R-:W-:Y:S01]  /*b0a20*/  HMMA.1688.F32.TF32 R32, R68, R18, R248 ;  /* 0x000000124420723c */ /* 0x008fe200000810f8 */
[----:B------:R-:W-:Y:S01]  /*b0a30*/  IMAD.MOV.U32 R238, RZ, RZ, R208 ;  /* 0x000000ffffee7224 */ /* 0x000fe200078e00d0 */
[----:B------:R-:W-:Y:S11]  /*b0a40*/  MOV R239, R209 ;  /* 0x000000d100ef7202 */ /* 0x000ff60000000f00 */
[----:B------:R-:W-:Y:S02]  /*b0a50*/  @!UPT UIADD3 URZ, URZ, URZ, URZ ;  /* 0x0000003f3f3ff290 */ /* 0x000fe4000fffe03f */
[----:B------:R-:W-:Y:S01]  /*b0a60*/  STL.64 [R1+0x3c0], R36 ;  /* 0x0003c02401007387 */ /* 0x000fe20000100a00 */
[----:B------:R-:W-:Y:S07]  /*b0a70*/  STL.64 [R1+0x3c8], R38 ;  /* 0x0003c82601007387 */ /* 0x000fee0000100a00 */
[----:B------:R-:W-:Y:S01]  /*b0a80*/  STL.64 [R1+0x3b0], R32 ;  /* 0x0003b02001007387 */ /* 0x000fe20000100a00 */
[----:B------:R1:W-:Y:S02]  /*b0a90*/  STL.64 [R1+0x3b8], R34 ;  /* 0x0003b82201007387 */ /* 0x0003e40000100a00 */
[----:B------:R-:W2:Y:S02]  /*b0aa0*/  LDL.LU R237, [R1+0xb94] ;  /* 0x000b940001ed7983 */ /* 0x000ea40000300800 */
[----:B------:R-:W3:Y:S01]  /*b0ab0*/  LDL.LU R208, [R1+0x418c] ;  /* 0x00418c0001d07983 */ /* 0x000ee20000300800 */
        /* <DEDUP_REMOVED lines=27> */
[----:B------:R-:W-:-:S02]  /*b0c70*/  IMAD.MOV.U32 R250, RZ, RZ, R173 ;  /* 0x000000fffffa7224 */ /* 0x000fc400078e00ad */
[----:B------:R-:W-:Y:S02]  /*b0c80*/  IMAD.MOV.U32 R251, RZ, RZ, R172 ;  /* 0x000000fffffb7224 */ /* 0x000fe400078e00ac */
        /* <DEDUP_REMOVED lines=8> */
[----:B------:R-:W-:Y:S01]  /*b0d10*/  IMAD.MOV.U32 R246, RZ, RZ, R193 ;  /* 0x000000fffff67224 */ /* 0x000fe200078e00c1 */
[----:B------:R-:W-:Y:S01]  /*b0d20*/  MOV R247, R192 ;  /* 0x000000c000f77202 */ /* 0x000fe20000000f00 */
[----:B------:R-:W-:Y:S08]  /*b0d30*/  HMMA.1688.F32.TF32 R196, R128, R198, R232 ;  /* 0x000000c680c4723c */ /* 0x000ff000000810e8 */
[----:B-1----:R-:W-:Y:S08]  /*b0d40*/  HMMA.1688.F32.TF32 R32, R68, R22, R96 ;  /* 0x000000164420723c */ /* 0x002ff00000081060 */
[----:B--2---:R-:W-:Y:S01]  /*b0d50*/  HMMA.1688.F32.TF32 R172, R128, R174, R88 ;  /* 0x000000ae80ac723c */ /* 0x004fe20000081058 */
[----:B----4-:R-:W-:-:S02]  /*b0d60*/  IMAD.MOV.U32 R74, RZ, RZ, R209 ;  /* 0x000000ffff4a7224 */ /* 0x010fc400078e00d1 */
[----:B---3--:R-:W-:-:S05]  /*b0d70*/  IMAD.MOV.U32 R75, RZ, RZ, R208 ;  /* 0x000000ffff4b7224 */ /* 0x008fca00078e00d0 */
[C---:B------:R-:W-:Y:S08]  /*b0d80*/  HMMA.1688.F32.TF32 R204, R128.reuse, R206, R76 ;  /* 0x000000ce80cc723c */ /* 0x040ff0000008104c */
[C---:B------:R-:W-:Y:S08]  /*b0d90*/  HMMA.1688.F32.TF32 R176, R128.reuse, R178, R84 ;  /* 0x000000b280b0723c */ /* 0x040ff00000081054 */
[C---:B------:R-:W-:Y:S08]  /*b0da0*/  HMMA.1688.F32.TF32 R208, R128.reuse, R210, R80 ;  /* 0x000000d280d0723c */ /* 0x040ff00000081050 */
[----:B------:R-:W-:Y:S01]  /*b0db0*/  HMMA.1688.F32.TF32 R200, R128, R202, R72 ;  /* 0x000000ca80c8723c */ /* 0x000fe20000081048 */
[----:B------:R-:W-:Y:S01]  /*b0dc0*/  MOV R64, R32 ;  /* 0x0000002000407202 */ /* 0x000fe20000000f00 */
[----:B------:R-:W-:-:S02]  /*b0dd0*/  IMAD.MOV.U32 R65, RZ, RZ, R33 ;  /* 0x000000ffff417224 */ /* 0x000fc400078e0021 */
[----:B------:R-:W-:Y:S02]  /*b0de0*/  IMAD.MOV.U32 R66, RZ, RZ, R34 ;  /* 0x000000ffff427224 */ /* 0x000fe400078e0022 */
[----:B------:R-:W-:Y:S02]  /*b0df0*/  IMAD.MOV.U32 R67, RZ, RZ, R35 ;  /* 0x000000ffff437224 */ /* 0x000fe400078e0023 */
[----:B------:R-:W-:Y:S08]  /*b0e00*/  HMMA.1688.F32.TF32 R32, R68, R26, R92 ;  /* 0x0000001a4420723c */ /* 0x000ff0000008105c */
[C---:B------:R-:W-:Y:S08]  /*b0e10*/  HMMA.1688.F32.TF32 R192, R128.reuse, R194, R236 ;  /* 0x000000c280c0723c */ /* 0x040ff000000810ec */
[C---:B------:R-:W-:Y:S01]  /*b0e20*/  HMMA.1688.F32.TF32 R76, R128.reuse, R190, R244 ;  /* 0x000000be804c723c */ /* 0x040fe200000810f4 */
[----:B------:R-:W-:Y:S01]  /*b0e30*/  STL.64 [R1+0x3ee8], R66 ;  /* 0x003ee84201007387 */ /* 0x000fe20000100a00 */
[----:B------:R-:W-:Y:S03]  /*b0e40*/  STL.64 [R1+0x3ee0], R64 ;  /* 0x003ee04001007387 */ /* 0x000fe60000100a00 */
[----:B------:R-:W-:Y:S03]  /*b0e50*/  STL.64 [R1+0x3e80], R174 ;  /* 0x003e80ae01007387 */ /* 0x000fe60000100a00 */
        /* <DEDUP_REMOVED lines=12> */
[----:B------:R-:W-:Y:S01]  /*b0f20*/  STL [R1+0x3e74], R199 ;  /* 0x003e74c701007387 */ /* 0x000fe20000100800 */
[----:B------:R-:W-:Y:S01]  /*b0f30*/  STL [R1+0x3e70], R195 ;  /* 0x003e70c301007387 */ /* 0x000fe20000100800 */
[----:B------:R-:W-:Y:S02]  /*b0f40*/  STL.64 [R1+0x3f20], R78 ;  /* 0x003f204e01007387 */ /* 0x000fe40000100a00 */
[----:B------:R-:W-:Y:S02]  /*b0f50*/  STL.64 [R1+0x3f18], R76 ;  /* 0x003f184c01007387 */ /* 0x000fe40000100a00 */
[----:B------:R-:W2:Y:S02]  /*b0f60*/  LDL.LU R248, [R1+0xb60] ;  /* 0x000b600001f87983 */ /* 0x000ea40000300800 */
[----:B------:R-:W-:-:S02]  /*b0f70*/  IMAD.MOV.U32 R249, RZ, RZ, R0 ;  /* 0x000000fffff97224 */ /* 0x000fc400078e0000 */
[----:B------:R-:W3:Y:S01]  /*b0f80*/  LDL.LU R0, [R1+0x4184] ;  /* 0x0041840001007983 */ /* 0x000ee20000300800 */
[----:B------:R-:W2:Y:S02]  /*b0f90*/  LDL.LU R250, [R1+0xb68] ;  /* 0x000b680001fa7983 */ /* 0x000ea40000300800 */
[----:B------:R-:W2:Y:S02]  /*b0fa0*/  LDL.LU R251, [R1+0xb6c] ;  /* 0x000b6c0001fb7983 */ /* 0x000ea40000300800 */
[----:B------:R-:W-:Y:S01]  /*b0fb0*/  STL.64 [R1+0x3f30], R86 ;  /* 0x003f305601007387 */ /* 0x000fe20000100a00 */
[----:B------:R-:W-:Y:S04]  /*b0fc0*/  STL.64 [R1+0x3f28], R84 ;  /* 0x003f285401007387 */ /* 0x000fe80000100a00 */
[----:B---3--:R-:W1:Y:S04]  /*b0fd0*/  LDSM.16.M88.4 R208, [R0+0x100] ;  /* 0x0001000000d0783b */ /* 0x008e680000000200 */
[----:B------:R-:W3:Y:S04]  /*b0fe0*/  LDSM.16.M88.4 R32, [R0+0x4100] ;  /* 0x004100000020783b */ /* 0x000ee80000000200 */
[----:B------:R-:W4:Y:S04]  /*b0ff0*/  LDSM.16.M88.4 R56, [R0+0xc100] ;  /* 0x00c100000038783b */ /* 0x000f280000000200 */
[----:B------:R-:W2:Y:S04]  /*b1000*/  LDSM.16.M88.4 R36, [R0+0x8100] ;  /* 0x008100000024783b */ /* 0x000ea80000000200 */
[----:B------:R-:W-:Y:S04]  /*b1010*/  LDSM.16.M88.4 R132, [R0+0x1c100] ;  /* 0x01c100000084783b */ /* 0x000fe80000000200 */
        /* <DEDUP_REMOVED lines=8> */
[----:B------:R-:W-:Y:S01]  /*b10a0*/  LDSM.16.M88.4 R164, [R0+0x3c100] ;  /* 0x03c1000000a4783b */ /* 0x000fe20000000200 */
[----:B-1----:R-:W-:Y:S01]  /*b10b0*/  MOV R62, R210 ;  /* 0x000000d2003e7202 */ /* 0x002fe20000000f00 */
[----:B------:R-:W-:-:S05]  /*b10c0*/  IMAD.MOV.U32 R63, RZ, RZ, R211 ;  /* 0x000000ffff3f7224 */ /* 0x000fca00078e00d3 */
[----:B------:R-:W-:Y:S01]  /*b10d0*/  STL.64 [R1+0x3f40], R62 ;  /* 0x003f403e01007387 */ /* 0x000fe20000100a00 */
[----:B------:R-:W-:Y:S02]  /*b10e0*/  STL.64 [R1+0x3f38], R60 ;  /* 0x003f383c01007387 */ /* 0x000fe40000100a00 */
[----:B------:R1:W-:Y:S02]  /*b10f0*/  STL.64 [R1+0x208], R210 ;  /* 0x000208d201007387 */ /* 0x0003e40000100a00 */
[----:B---3--:R-:W-:Y:S01]  /*b1100*/  STL.64 [R1+0x1f0], R32 ;  /* 0x0001f02001007387 */ /* 0x008fe20000100a00 */
[----:B------:R-:W-:Y:S02]  /*b1110*/  STL.64 [R1+0x1f8], R34 ;  /* 0x0001f82201007387 */ /* 0x000fe40000100a00 */
[----:B------:R-:W3:Y:S02]  /*b1120*/  LDSM.16.M88.4 R32, [R0+0x10100] ;  /* 0x010100000020783b */ /* 0x000ee40000000200 */
[----:B------:R-:W3:Y:S01]  /*b1130*/  LDSM.16.M88.4 R60, [R0+0x14100] ;  /* 0x01410000003c783b */ /* 0x000ee20000000200 */
[----:B----4-:R-:W-:Y:S01]  /*b1140*/  MOV R195, R59 ;  /* 0x0000003b00c37202 */ /* 0x010fe20000000f00 */
[----:B------:R-:W-:-:S02]  /*b1150*/  IMAD.MOV.U32 R199, RZ, RZ, R58 ;  /* 0x000000ffffc77224 */ /* 0x000fc400078e003a */
[----:B--2---:R2:W-:Y:S02]  /*b1160*/  STL.64 [R1+0x1e8], R38 ;  /* 0x0001e82601007387 */ /* 0x0045e40000100a00 */
[----:B-1----:R-:W-:Y:S02]  /*b1170*/  IMAD.MOV.U32 R210, RZ, RZ, R39 ;  /* 0x000000ffffd27224 */ /* 0x002fe400078e0027 */
[----:B--2---:R-:W2:Y:S01]  /*b1180*/  LDL R39, [R1+0xb30] ;  /* 0x000b300001277983 */ /* 0x004ea20000100800 */
[----:B------:R-:W-:Y:S02]  /*b1190*/  STL.64 [R1+0x3f80], R194 ;  /* 0x003f80c201007387 */ /* 0x000fe40000100a00 */
[----:B------:R-:W-:Y:S02]  /*b11a0*/  STL.64 [R1+0x3f78], R192 ;  /* 0x003f78c001007387 */ /* 0x000fe40000100a00 */
[----:B------:R-:W-:Y:S01]  /*b11b0*/  STL.64 [R1+0x3f70], R198 ;  /* 0x003f70c601007387 */ /* 0x000fe20000100a00 */
[----:B------:R-:W-:Y:S01]  /*b11c0*/  STL.64 [R1+0x3f68], R196 ;  /* 0x003f68c401007387 */ /* 0x000fe20000100a00 */
[----:B------:R-:W-:Y:S01]  /*b11d0*/  STL.64 [R1+0x1d8], R58 ;  /* 0x0001d83a01007387 */ /* 0x000fe20000100a00 */
[C---:B------:R-:W-:Y:S02]  /*b11e0*/  HMMA.1688.F32.TF32 R92, R128.reuse, R30, R248 ;  /* 0x0000001e805c723c */ /* 0x040fe400000810f8 */
[----:B---3--:R-:W-:Y:S01]  /*b11f0*/  STL.64 [R1+0x1c0], R32 ;  /* 0x0001c02001007387 */ /* 0x008fe20000100a00 */
[----:B------:R-:W-:Y:S02]  /*b1200*/  STL.64 [R1+0x1c8], R34 ;  /* 0x0001c82201007387 */ /* 0x000fe40000100a00 */
[----:B------:R-:W-:Y:S02]  /*b1210*/  STL [R1+0x3e14], R134 ;  /* 0x003e148601007387 */ /* 0x000fe40000100800 */
[----:B------:R-:W-:Y:S01]  /*b1220*/  STL.64 [R1+0x1b8], R62 ;  /* 0x0001b83e01007387 */ /* 0x000fe20000100a00 */
[----:B------:R-:W-:Y:S01]  /*b1230*/  STL.64 [R1+0x1a8], R78 ;  /* 0x0001a84e01007387 */ /* 0x000fe20000100a00 */
[----:B------:R-:W-:Y:S02]  /*b1240*/  STL [R1+0x3e10], R135 ;  /* 0x003e108701007387 */ /* 0x000fe40000100800 */
[----:B------:R-:W-:Y:S02]  /*b1250*/  STL [R1+0x3e1c], R138 ;  /* 0x003e1c8a01007387 */ /* 0x000fe40000100800 */
[----:B------:R-:W-:Y:S01]  /*b1260*/  STL [R1+0x3e18], R139 ;  /* 0x003e188b01007387 */ /* 0x000fe20000100800 */
        /* <DEDUP_REMOVED lines=12> */
[----:B------:R-:W-:Y:S01]  /*b1330*/  STL.64 [R1+0x3f90], R94 ;  /* 0x003f905e01007387 */ /* 0x000fe20000100a00 */
[----:B------:R-:W-:Y:S02]  /*b1340*/  STL.64 [R1+0x3f88], R92 ;  /* 0x003f885c01007387 */ /* 0x000fe40000100a00 */
        /* <DEDUP_REMOVED lines=14> */
[----:B------:R-:W-:Y:S04]  /*b1430*/  STL [R1+0x3d2c], R0 ;  /* 0x003d2c0001007387 */ /* 0x000fe80000100800 */
[----:B--2---:R-:W-:Y:S04]  /*b1440*/  LDS R120, [R39+0xd4000] ;  /* 0x0d40000027787984 */ /* 0x004fe80000000800 */
[----:B------:R-:W1:Y:S01]  /*b1450*/  LDS R122, [R39+0xd5000] ;  /* 0x0d500000277a7984 */ /* 0x000e620000000800 */
[C---:B----4-:R-:W-:Y:S08]  /*b1460*/  HMMA.1688.F32.TF32 R100, R128.reuse, R6, R236 ;  /* 0x000000068064723c */ /* 0x050ff000000810ec */
[C---:B---3--:R-:W-:Y:S11]  /*b1470*/  HMMA.1688.F32.TF32 R108, R128.reuse, R10, R244 ;  /* 0x0000000a806c723c */ /* 0x048ff600000810f4 */
[----:B------:R-:W-:Y:S04]  /*b1480*/  @!UPT UIADD3 URZ, URZ, URZ, URZ ;  /* 0x0000003f3f3ff290 */ /* 0x000fe8000fffe03f */
[----:B------:R-:W-:Y:S01]  /*b1490*/  STL.64 [R1+0x3fa0], R102 ;  /* 0x003fa06601007387 */ /* 0x000fe20000100a00 */
[----:B------:R-:W-:Y:S07]  /*b14a0*/  STL.64 [R1+0x3f98], R100 ;  /* 0x003f986401007387 */ /* 0x000fee0000100a00 */
[----:B------:R-:W-:Y:S02]  /*b14b0*/  STL.64 [R1+0x3fc0], R110 ;  /* 0x003fc06e01007387 */ /* 0x000fe40000100a00 */
[----:B------:R-:W-:Y:S01]  /*b14c0*/  STL.64 [R1+0x3fb8], R108 ;  /* 0x003fb86c01007387 */ /* 0x000fe20000100a00 */
        /* <DEDUP_REMOVED lines=13> */
[C---:B------:R-:W-:Y:S01]  /*b15a0*/  HMMA.1688.F32.TF32 R112, R128.reuse, R14, R248 ;  /* 0x0000000e8070723c */ /* 0x040fe200000810f8 */
        /* <DEDUP_REMOVED lines=23> */
[----:B------:R-:W-:Y:S02]  /*b1720*/  STL.64 [R1+0x3fd0], R114 ;  /* 0x003fd07201007387 */ /* 0x000fe40000100a00 */
[----:B------:R1:W-:Y:S02]  /*b1730*/  STL.64 [R1+0x3fc8], R112 ;  /* 0x003fc87001007387 */ /* 0x0003e40000100a00 */
[----:B-1----:R-:W4:Y:S01]  /*b1740*/  LDL.LU.64 R112, [R1+0x1c0] ;  /* 0x0001c00001707983 */ /* 0x002f220000300a00 */
[C---:B---3--:R-:W-:Y:S08]  /*b1750*/  HMMA.1688.F32.TF32 R116, R128.reuse, R18, R104 ;  /* 0x000000128074723c */ /* 0x048ff00000081068 */
[C---:B----4-:R-:W-:Y:S08]  /*b1760*/  HMMA.1688.F32.TF32 R124, R128.reuse, R22, R96 ;  /* 0x00000016807c723c */ /* 0x050ff00000081060 */
[----:B--2---:R-:W-:Y:S07]  /*b1770*/  HMMA.1688.F32.TF32 R128, R128, R26, R88 ;  /* 0x0000001a8080723c */ /* 0x004fee0000081058 */
[----:B------:R-:W-:Y:S01]  /*b1780*/  STL.64 [R1+0x3fe0], R118 ;  /* 0x003fe07601007387 */ /* 0x000fe20000100a00 */
[----:B------:R-:W-:Y:S07]  /*b1790*/  STL.64 [R1+0x3fd8], R116 ;  /* 0x003fd87401007387 */ /* 0x000fee0000100a00 */
[----:B------:R-:W-:Y:S01]  /*b17a0*/  STL.64 [R1+0x3ff0], R126 ;  /* 0x003ff07e01007387 */ /* 0x000fe20000100a00 */
[----:B------:R-:W-:Y:S07]  /*b17b0*/  STL.64 [R1+0x3fe8], R124 ;  /* 0x003fe87c01007387 */ /* 0x000fee0000100a00 */
[----:B------:R-:W-:Y:S01]  /*b17c0*/  STL.64 [R1+0x4000], R130 ;  /* 0x0040008201007387 */ /* 0x000fe20000100a00 */
[----:B------:R1:W-:Y:S03]  /*b17d0*/  STL.64 [R1+0x3ff8], R128 ;  /* 0x003ff88001007387 */ /* 0x0003e60000100a00 */
[----:B-1----:R-:W2:Y:S01]  /*b17e0*/  LDL.LU.64 R128, [R1+0x1f0] ;  /* 0x0001f00001807983 */ /* 0x002ea20000300a00 */
[C---:B------:R-:W-:Y:S08]  /*b17f0*/  HMMA.1688.F32.TF32 R232, R168.reuse, R208, R232 ;  /* 0x000000d0a8e8723c */ /* 0x040ff000000810e8 */
[C---:B------:R-:W-:Y:S08]  /*b1800*/  HMMA.1688.F32.TF32 R220, R168.reuse, R36, R72 ;  /* 0x00000024a8dc723c */ /* 0x040ff00000081048 */
[C---:B------:R-:W-:Y:S08]  /*b1810*/  HMMA.1688.F32.TF32 R216, R168.reuse, R56, R236 ;  /* 0x00000038a8d8723c */ /* 0x040ff000000810ec */
[C---:B------:R-:W-:Y:S01]  /*b1820*/  HMMA.1688.F32.TF32 R212, R168.reuse, R112, R244 ;  /* 0x00000070a8d4723c */ /* 0x040fe200000810f4 */
[----:B------:R-:W-:Y:S01]  /*b1830*/  STL [R1+0x3e64], R232 ;  /* 0x003e64e801007387 */ /* 0x000fe20000100800 */
[----:B------:R-:W-:Y:S02]  /*b1840*/  STL [R1+0x3e60], R233 ;  /* 0x003e60e901007387 */ /* 0x000fe40000100800 */
[----:B------:R-:W-:Y:S02]  /*b1850*/  STL [R1+0x3e5c], R234 ;  /* 0x003e5cea01007387 */ /* 0x000fe40000100800 */
[----:B------:R-:W-:Y:S02]  /*b1860*/  STL [R1+0x3e58], R235 ;  /* 0x003e58eb01007387 */ /* 0x000fe40000100800 */
[C---:B------:R-:W-:Y:S08]  /*b1870*/  HMMA.1688.F32.TF32 R104, R168.reuse, R60, R248 ;  /* 0x0000003ca868723c */ /* 0x040ff000000810f8 */
[C---:B--2---:R-:W-:Y:S11]  /*b1880*/  HMMA.1688.F32.TF32 R224, R168.reuse, R128, R80 ;  /* 0x00000080a8e0723c */ /* 0x044ff60000081050 */
[----:B------:R-:W-:Y:S11]  /*b1890*/  @!UPT UIADD3 URZ, URZ, URZ, URZ ;  /* 0x0000003f3f3ff290 */ /* 0x000ff6000fffe03f */
[----:B------:R-:W-:Y:S01]  /*b18a0*/  @!UPT UIADD3 URZ, URZ, URZ, URZ ;  /* 0x0000003f3f3ff290 */ /* 0x000fe2000fffe03f */
[----:B------:R-:W-:Y:S01]  /*b18b0*/  STL [R1+0x3e6c], R226 ;  /* 0x003e6ce201007387 */ /* 0x000fe20000100800 */
[----:B------:R-:W-:Y:S02]  /*b18c0*/  STL [R1+0x3e68], R227 ;  /* 0x003e68e301007387 */ /* 0x000fe40000100800 */
[----:B------:R-:W-:Y:S02]  /*b18d0*/  STL.64 [R1+0x4010], R222 ;  /* 0x004010de01007387 */ /* 0x000fe40000100a00 */
[----:B------:R-:W-:Y:S01]  /*b18e0*/  STL.64 [R1+0x4008], R220 ;  /* 0x004008dc01007387 */ /* 0x000fe20000100a00 */
[----:B------:R-:W-:Y:S01]  /*b18f0*/  STL.64 [R1+0x4128], R218 ;  /* 0x004128da01007387 */ /* 0x000fe20000100a00 */
[----:B------:R-:W-:Y:S02]  /*b1900*/  STL.64 [R1+0x4120], R216 ;  /* 0x004120d801007387 */ /* 0x000fe40000100a00 */
[----:B------:R-:W-:Y:S02]  /*b1910*/  STL.64 [R1+0x4138], R214 ;  /* 0x004138d601007387 */ /* 0x000fe40000100a00 */
[----:B------:R-:W-:Y:S01]  /*b1920*/  STL.64 [R1+0x4130], R212 ;  /* 0x004130d401007387 */ /* 0x000fe20000100a00 */
[----:B------:R-:W2:Y:S01]  /*b1930*/  LDL.LU R244, [R1+0x11f0] ;  /* 0x0011f00001f47983 */ /* 0x000ea20000300800 */
[----:B------:R-:W2:Y:S02]  /*b1940*/  LDL.LU R245, [R1+0x11f4] ;  /* 0x0011f40001f57983 */ /* 0x000ea40000300800 */
[----:B------:R-:W2:Y:S02]  /*b1950*/  LDL R246, [R1+0x11f8] ;  /* 0x0011f80001f67983 */ /* 0x000ea40000100800 */
[----:B------:R-:W2:Y:S01]  /*b1960*/  LDL R247, [R1+0x11fc] ;  /* 0x0011fc0001f77983 */ /* 0x000ea20000100800 */
[----:B------:R-:W3:Y:S01]  /*b1970*/  LDL.LU R32, [R1+0x1210] ;  /* 0x0012100001207983 */ /* 0x000ee20000300800 */
[----:B------:R-:W3:Y:S02]  /*b1980*/  LDL.LU R33, [R1+0x1214] ;  /* 0x0012140001217983 */ /* 0x000ee40000300800 */
[----:B------:R-:W3:Y:S02]  /*b1990*/  LDL R34, [R1+0x1218] ;  /* 0x0012180001227983 */ /* 0x000ee40000100800 */
[----:B------:R-:W3:Y:S01]  /*b19a0*/  LDL R35, [R1+0x121c] ;  /* 0x00121c0001237983 */ /* 0x000ee20000100800 */
        /* <DEDUP_REMOVED lines=10> */
[----:B------:R-:W2:Y:S02]  /*b1a50*/  LDL R238, [R1+0x1238] ;  /* 0x0012380001ee7983 */ /* 0x000ea40000100800 */
[----:B------:R-:W2:Y:S01]  /*b1a60*/  LDL R239, [R1+0x123c] ;  /* 0x00123c0001ef7983 */ /* 0x000ea20000100800 */
        /* <DEDUP_REMOVED lines=28> */
[----:B------:R-:W-:Y:S01]  /*b1c30*/  STL.64 [R1+0x4148], R106 ;  /* 0x0041486a01007387 */ /* 0x000fe20000100a00 */
[----:B------:R-:W-:Y:S01]  /*b1c40*/  STL.64 [R1+0x4140], R104 ;  /* 0x0041406801007387 */ /* 0x000fe20000100a00 */
[C---:B--2---:R-:W-:Y:S11]  /*b1c50*/  HMMA.1688.F32.TF32 R96, R168.reuse, R76, R236 ;  /* 0x0000004ca860723c */ /* 0x044ff600000810ec */
[----:B------:R-:W-:Y:S11]  /*b1c60*/  @!UPT UIADD3 URZ, URZ, URZ, URZ ;  /* 0x0000003f3f3ff290 */ /* 0x000ff6000fffe03f */
[----:B------:R-:W-:Y:S01]  /*b1c70*/  @!UPT UIADD3 URZ, URZ, URZ, URZ ;  /* 0x0000003f3f3ff290 */ /* 0x000fe2000fffe03f */
[----:B------:R-:W-:Y:S01]  /*b1c80*/  STL.64 [R1+0x4158], R98 ;  /* 0x0041586201007387 */ /* 0x000fe20000100a00 */
[----:B------:R-:W-:Y:S02]  /*b1c90*/  STL.64 [R1+0x4150], R96 ;  /* 0x0041506001007387 */ /* 0x000fe40000100a00 */
[----:B------:R-:W2:Y:S02]  /*b1ca0*/  LDL.LU R236, [R1+0x11e0] ;  /* 0x0011e00001ec7983 */ /* 0x000ea40000300800 */
[----:B------:R-:W2:Y:S01]  /*b1cb0*/  LDL.LU R237, [R1+0x11e4] ;  /* 0x0011e40001ed7983 */ /* 0x000ea20000300800 */
[C---:B------:R-:W-:Y:S08]  /*b1cc0*/  HMMA.1688.F32.TF32 R88, R168.reuse, R132, R248 ;  /* 0x00000084a858723c */ /* 0x040ff000000810f8 */
[----:B---3--:R-:W-:Y:S08]  /*b1cd0*/  HMMA.1688.F32.TF32 R80, R168, R136, R80 ;  /* 0x00000088a850723c */ /* 0x008ff00000081050 */
[----:B------:R-:W-:Y:S01]  /*b1ce0*/  HMMA.1688.F32.TF32 R40, R120, R208, R40 ;  /* 0x000000d07828723c */ /* 0x000fe20000081028 */
[----:B------:R-:W-:-:S02]  /*b1cf0*/  IMAD.MOV.U32 R238, RZ, RZ, R189 ;  /* 0x000000ffffee7224 */ /* 0x000fc400078e00bd */
[----:B------:R-:W-:-:S05]  /*b1d00*/  IMAD.MOV.U32 R239, RZ, RZ, R188 ;  /* 0x000000ffffef7224 */ /* 0x000fca00078e00bc */
[C---:B------:R-:W-:Y:S08]  /*b1d10*/  HMMA.1688.F32.TF32 R72, R168.reuse, R140, R72 ;  /* 0x0000008ca848723c */ /* 0x040ff00000081048 */
[----:B------:R-:W-:Y:S01]  /*b1d20*/  HMMA.1688.F32.TF32 R188, R168, R144, R52 ;  /* 0x00000090a8bc723c */ /* 0x000fe20000081034 */
[----:B------:R-:W-:Y:S02]  /*b1d30*/  IMAD.MOV.U32 R248, RZ, RZ, R185 ;  /* 0x000000fffff87224 */ /* 0x000fe400078e00b9 */
[----:B------:R-:W-:Y:S01]  /*b1d40*/  IMAD.MOV.U32 R249, RZ, RZ, R184 ;  /* 0x000000fffff97224 */ /* 0x000fe200078e00b8 */
[----:B------:R-:W-:Y:S01]  /*b1d50*/  MOV R250, R29 ;  /* 0x0000001d00fa7202 */ /* 0x000fe20000000f00 */
[----:B------:R-:W-:-:S03]  /*b1d60*/  IMAD.MOV.U32 R251, RZ, RZ, R28 ;  /* 0x000000fffffb7224 */ /* 0x000fc600078e001c */
[C---:B------:R-:W-:Y:S08]  /*b1d70*/  HMMA.1688.F32.TF32 R184, R168.reuse, R148, R48 ;  /* 0x00000094a8b8723c */ /* 0x040ff00000081030 */
[C---:B------:R-:W-:Y:S08]  /*b1d80*/  HMMA.1688.F32.TF32 R180, R168.reuse, R152, R180 ;  /* 0x00000098a8b4723c */ /* 0x040ff000000810b4 */
[C---:B------:R-:W-:Y:S08]  /*b1d90*/  HMMA.1688.F32.TF32 R68, R168.reuse, R156, R44 ;  /* 0x0000009ca844723c */ /* 0x040ff0000008102c */
[C---:B----4-:R-:W-:Y:S08]  /*b1da0*/  HMMA.1688.F32.TF32 R28, R168.reuse, R160, R228 ;  /* 0x000000a0a81c723c */ /* 0x050ff000000810e4 */
[----:B------:R-:W-:Y:S08]  /*b1db0*/  HMMA.1688.F32.TF32 R168, R168, R164, R32 ;  /* 0x000000a4a8a8723c */ /* 0x000ff00000081020 */
[----:B------:R-:W-:Y:S01]  /*b1dc0*/  HMMA.1688.F32.TF32 R32, R120, R128, R244 ;  /* 0x000000807820723c */ /* 0x000fe200000810f4 */
[----:B------:R-:W-:Y:S01]  /*b1dd0*/  STL.64 [R1+0x4168], R90 ;  /* 0x0041685a01007387 */ /* 0x000fe20000100a00 */
[----:B------:R-:W-:Y:S02]  /*b1de0*/  STL.64 [R1+0x4160], R88 ;  /* 0x0041605801007387 */ /* 0x000fe40000100a00 */
[----:B------:R-:W-:Y:S02]  /*b1df0*/  STL.64 [R1+0x4178], R82 ;  /* 0x0041785201007387 */ /* 0x000fe40000100a00 */
[----:B------:R-:W-:Y:S01]  /*b1e00*/  STL.64 [R1+0x4170], R80 ;  /* 0x0041705001007387 */ /* 0x000fe20000100a00 */
[----:B------:R-:W-:Y:S01]  /*b1e10*/  STL.64 [R1+0x2f0], R40 ;  /* 0x0002f02801007387 */ /* 0x000fe20000100a00 */
[----:B------:R1:W-:Y:S02]  /*b1e20*/  STL.64 [R1+0x2f8], R42 ;  /* 0x0002f82a01007387 */ /* 0x0003e40000100a00 */
[----:B------:R-:W3:Y:S02]  /*b1e30*/  LDL.LU R244, [R1+0x11c0] ;  /* 0x0011c00001f47983 */ /* 0x000ee40000300800 */
[----:B------:R-:W3:Y:S01]  /*b1e40*/  LDL.LU R245, [R1+0x11c4] ;  /* 0x0011c40001f57983 */ /* 0x000ee20000300800 */
[----:B------:R-:W3:Y:S01]  /*b1e50*/  LDL.LU R246, [R1+0x11c8] ;  /* 0x0011c80001f67983 */ /* 0x000ee20000300800 */
[----:B------:R-:W3:Y:S10]  /*b1e60*/  LDL.LU R247, [R1+0x11cc] ;  /* 0x0011cc0001f77983 */ /* 0x000ef40000300800 */
[----:B------:R-:W-:-:S02]  /*b1e70*/  IMAD.MOV.U32 R146, RZ, RZ, R32 ;  /* 0x000000ffff927224 */ /* 0x000fc400078e0020 */
[----:B------:R-:W-:Y:S02]  /*b1e80*/  IMAD.MOV.U32 R147, RZ, RZ, R33 ;  /* 0x000000ffff937224 */ /* 0x000fe400078e0021 */
[----:B------:R-:W-:Y:S01]  /*b1e90*/  IMAD.MOV.U32 R142, RZ, RZ, R34 ;  /* 0x000000ffff8e7224 */ /* 0x000fe200078e0022 */
[----:B------:R-:W-:Y:S01]  /*b1ea0*/  MOV R143, R35 ;  /* 0x00000023008f7202 */ /* 0x000fe20000000f00 */
[C---:B-1----:R-:W-:Y:S11]  /*b1eb0*/  HMMA.1688.F32.TF32 R40, R120.reuse, R56, R248 ;  /* 0x000000387828723c */ /* 0x042ff600000810f8 */
[----:B------:R-:W-:Y:S11]  /*b1ec0*/  @!UPT UIADD3 URZ, URZ, URZ, URZ ;  /* 0x0000003f3f3ff290 */ /* 0x000ff6000fffe03f */
[----:B------:R-:W-:Y:S02]  /*b1ed0*/  @!UPT UIADD3 URZ, URZ, URZ, URZ ;  /* 0x0000003f3f3ff290 */ /* 0x000fe4000fffe03f */
[----:B------:R-:W-:Y:S01]  /*b1ee0*/  MOV R162, R40 ;  /* 0x0000002800a27202 */ /* 0x000fe20000000f00 */
[----:B------:R-:W-:Y:S02]  /*b1ef0*/  IMAD.MOV.U32 R163, RZ, RZ, R41 ;  /* 0x000000ffffa37224 */ /* 0x000fe400078e0029 */
[----:B------:R-:W-:Y:S02]  /*b1f00*/  IMAD.MOV.U32 R158, RZ, RZ, R42 ;  /* 0x000000ffff9e7224 */ /* 0x000fe400078e002a */
[----:B------:R-:W-:Y:S01]  /*b1f10*/  IMAD.MOV.U32 R159, RZ, RZ, R43 ;  /* 0x000000ffff9f7224 */ /* 0x000fe200078e002b */
[C---:B--2---:R-:W-:Y:S11]  /*b1f20*/  HMMA.1688.F32.TF32 R32, R120.reuse, R36, R236 ;  /* 0x000000247820723c */ /* 0x044ff600000810ec */
[----:B------:R-:W-:Y:S11]  /*b1f30*/  @!UPT UIADD3 URZ, URZ, URZ, URZ ;  /* 0x0000003f3f3ff290 */ /* 0x000ff6000fffe03f */
[----:B------:R-:W-:Y:S02]  /*b1f40*/  @!UPT UIADD3 URZ, URZ, URZ, URZ ;  /* 0x0000003f3f3ff290 */ /* 0x000fe4000fffe03f */
[----:B------:R-:W-:Y:S02]  /*b1f50*/  IMAD.MOV.U32 R154, RZ, RZ, R32 ;  /* 0x000000ffff9a7224 */ /* 0x000fe400078e0020 */
[----:B------:R-:W-:Y:S01]  /*b1f60*/  IMAD.MOV.U32 R155, RZ, RZ, R33 ;  /* 0x000000ffff9b7224 */ /* 0x000fe200078e0021 */
[----:B------:R-:W2:Y:S01]  /*b1f70*/  LDL.LU R32, [R1+0x11b0] ;  /* 0x0011b00001207983 */ /* 0x000ea20000300800 */
[----:B------:R-:W-:Y:S02]  /*b1f80*/  IMAD.MOV.U32 R150, RZ, RZ, R34 ;  /* 0x000000ffff967224 */ /* 0x000fe400078e0022 */
[----:B------:R-:W2:Y:S02]  /*b1f90*/  LDL.LU R33, [R1+0x11b4] ;  /* 0x0011b40001217983 */ /* 0x000ea40000300800 */
[----:B------:R-:W-:Y:S01]  /*b1fa0*/  IMAD.MOV.U32 R151, RZ, RZ, R35 ;  /* 0x000000ffff977224 */ /* 0x000fe200078e0023 */
        /* <DEDUP_REMOVED lines=22> */
[C---:B---3--:R-:W-:Y:S01]  /*b2110*/  HMMA.1688.F32.TF32 R48, R120.reuse, R112, R244 ;  /* 0x000000707830723c */ /* 0x048fe200000810f4 */
[----:B------:R-:W3:Y:S01]  /*b2120*/  LDL.LU R244, [R1+0x1580] ;  /* 0x0015800001f47983 */ /* 0x000ee20000300800 */
[----:B------:R-:W3:Y:S01]  /*b2130*/  LDL.LU R245, [R1+0x1584] ;  /* 0x0015840001f57983 */ /* 0x000ee20000300800 */
[----:B------:R-:W3:Y:S02]  /*b2140*/  LDL.LU R246, [R1+0x1588] ;  /* 0x0015880001f67983 */ /* 0x000ee40000300800 */
[----:B------:R-:W3:Y:S11]  /*b2150*/  LDL.LU R247, [R1+0x158c] ;  /* 0x00158c0001f77983 */ /* 0x000ef60000300800 */
[----:B------:R-:W-:Y:S08]  /*b2160*/  @!UPT UIADD3 URZ, URZ, URZ, URZ ;  /* 0x0000003f3f3ff290 */ /* 0x000ff0000fffe03f */
[----:B------:R-:W-:Y:S01]  /*b2170*/  IMAD.MOV.U32 R138, RZ, RZ, R48 ;  /* 0x000000ffff8a7224 */ /* 0x000fe200078e0030 */
[----:B------:R-:W-:Y:S01]  /*b2180*/  MOV R139, R49 ;  /* 0x00000031008b7202 */ /* 0x000fe20000000f00 */
[----:B------:R-:W-:Y:S02]  /*b2190*/  IMAD.MOV.U32 R134, RZ, RZ, R50 ;  /* 0x000000ffff867224 */ /* 0x000fe400078e0032 */
[----:B------:R-:W-:Y:S01]  /*b21a0*/  IMAD.MOV.U32 R135, RZ, RZ, R51 ;  /* 0x000000ffff877224 */ /* 0x000fe200078e0033 */
[C---:B--2---:R-:W-:Y:S08]  /*b21b0*/  HMMA.1688.F32.TF32 R44, R120.reuse, R76, R44 ;  /* 0x0000004c782c723c */ /* 0x044ff0000008102c */
[C---:B------:R-:W-:Y:S11]  /*b21c0*/  HMMA.1688.F32.TF32 R32, R120.reuse, R60, R32 ;  /* 0x0000003c7820723c */ /* 0x040ff60000081020 */
[----:B------:R-:W-:Y:S05]  /*b21d0*/  @!UPT UIADD3 URZ, URZ, URZ, URZ ;  /* 0x0000003f3f3ff290 */ /* 0x000fea000fffe03f */
[----:B------:R-:W-:Y:S02]  /*b21e0*/  IMAD.MOV.U32 R226, RZ, RZ, R44 ;  /* 0x000000ffffe27224 */ /* 0x000fe400078e002c */
[----:B------:R-:W-:Y:S02]  /*b21f0*/  IMAD.MOV.U32 R227, RZ, RZ, R45 ;  /* 0x000000ffffe37224 */ /* 0x000fe400078e002d */
[----:B------:R-:W-:Y:S01]  /*b2200*/  IMAD.MOV.U32 R232, RZ, RZ, R46 ;  /* 0x000000ffffe87224 */ /* 0x000fe200078e002e */
[----:B------:R-:W-:Y:S02]  /*b2210*/  MOV R233, R47 ;  /* 0x0000002f00e97202 */ /* 0x000fe40000000f00 */
[C---:B----4-:R-:W-:Y:S01]  /*b2220*/  HMMA.1688.F32.TF32 R44, R120.reuse, R132, R236 ;  /* 0x00000084782c723c */ /* 0x050fe200000810ec */
[----:B------:R-:W-:Y:S02]  /*b2230*/  IMAD.MOV.U32 R234, RZ, RZ, R32 ;  /* 0x000000ffffea7224 */ /* 0x000fe400078e0020 */
[----:B------:R-:W-:Y:S01]  /*b2240*/  IMAD.MOV.U32 R235, RZ, RZ, R33 ;  /* 0x000000ffffeb7224 */ /* 0x000fe200078e0021 */
[----:B------:R-:W2:Y:S01]  /*b2250*/  LDL.LU R32, [R1+0x1570] ;  /* 0x0015700001207983 */ /* 0x000ea20000300800 */
[----:B------:R-:W-:Y:S01]  /*b2260*/  MOV R166, R34 ;  /* 0x0000002200a67202 */ /* 0x000fe20000000f00 */
[----:B------:R-:W2:Y:S02]  /*b2270*/  LDL.LU R33, [R1+0x1574] ;  /* 0x0015740001217983 */ /* 0x000ea40000300800 */
[----:B------:R-:W-:Y:S01]  /*b2280*/  IMAD.MOV.U32 R167, RZ, RZ, R35 ;  /* 0x000000ffffa77224 */ /* 0x000fe200078e0023 */
[----:B------:R-:W2:Y:S01]  /*b2290*/  LDL.LU R34, [R1+0x1578] ;  /* 0x0015780001227983 */ /* 0x000ea20000300800 */
[----:B------:R-:W2:Y:S01]  /*b22a0*/  LDL.LU R35, [R1+0x157c] ;  /* 0x00157c0001237983 */ /* 0x000ea20000300800 */
[C---:B------:R-:W-:Y:S08]  /*b22b0*/  HMMA.1688.F32.TF32 R48, R120.reuse, R136, R228 ;  /* 0x000000887830723c */ /* 0x040ff000000810e4 */
[C---:B------:R-:W-:Y:S08]  /*b22c0*/  HMMA.1688.F32.TF32 R248, R120.reuse, R144, R248 ;  /* 0x0000009078f8723c */ /* 0x040ff000000810f8 */
[----:B---3--:R-:W-:Y:S01]  /*b22d0*/  HMMA.1688.F32.TF32 R244, R120, R148, R244 ;  /* 0x0000009478f4723c */ /* 0x008fe200000810f4 */
[----:B------:R-:W-:-:S02]  /*b22e0*/  IMAD.MOV.U32 R54, RZ, RZ, R5 ;  /* 0x000000ffff367224 */ /* 0x000fc400078e0005 */
[----:B------:R-:W-:Y:S01]  /*b22f0*/  IMAD.MOV.U32 R55, RZ, RZ, R4 ;  /* 0x000000ffff377224 */ /* 0x000fe200078e0004 */
[----:B------:R-:W-:Y:S04]  /*b2300*/  LDS R236, [R39+0xd4080] ;  /* 0x0d40800027ec7984 */ /* 0x000fe80000000800 */
[----:B------:R-:W-:Y:S04]  /*b2310*/  LDS R238, [R39+0xd5080] ;  /* 0x0d50800027ee7984 */ /* 0x000fe80000000800 */
[----:B------:R-:W-:Y:S04]  /*b2320*/  LDS R237, [R2+0xd4080] ;  /* 0x0d40800002ed7984 */ /* 0x000fe80000000800 */
[----:B------:R-:W1:Y:S04]  /*b2330*/  LDS R239, [R2+0xd5080] ;  /* 0x0d50800002ef7984 */ /* 0x000e680000000800 */
[----:B------:R-:W-:Y:S01]  /*b2340*/  STL.64 [R1+0x10], R44 ;  /* 0x0000102c01007387 */ /* 0x000fe20000100a00 */
[----:B------:R3:W-:Y:S02]  /*b2350*/  STL.64 [R1+0x18], R46 ;  /* 0x0000182e01007387 */ /* 0x0007e40000100a00 */
[----:B---3--:R-:W-:Y:S01]  /*b2360*/  HMMA.1688.F32.TF32 R44, R120, R140, R40 ;  /* 0x0000008c782c723c */ /* 0x008fe20000081028 */
[----:B------:R3:W-:Y:S01]  /*b2370*/  STL.64 [R1+0x390], R48 ;  /* 0x0003903001007387 */ /* 0x0007e20000100a00 */
[----:B------:R4:W-:Y:S02]  /*b2380*/  STL.64 [R1+0x398], R50 ;  /* 0x0003983201007387 */ /* 0x0009e40000100a00 */
[----:B------:R-:W2:Y:S11]  /*b2390*/  LDL.LU R40, [R1+0x1560] ;  /* 0x0015600001287983 */ /* 0x000eb60000300800 */
[----:B------:R-:W-:Y:S08]  /*b23a0*/  @!UPT UIADD3 URZ, URZ, URZ, URZ ;  /* 0x0000003f3f3ff290 */ /* 0x000ff0000fffe03f */
[----:B------:R1:W-:Y:S01]  /*b23b0*/  STL.64 [R1], R44 ;  /* 0x0000002c01007387 */ /* 0x0003e20000100a00 */
[----:B------:R1:W-:Y:S02]  /*b23c0*/  STL.64 [R1+0x8], R46 ;  /* 0x0000082e01007387 */ /* 0x0003e40000100a00 */
[----:B------:R-:W2:Y:S02]  /*b23d0*/  LDL.LU R41, [R1+0x1564] ;  /* 0x0015640001297983 */ /* 0x000ea40000300800 */
[----:B------:R-:W2:Y:S01]  /*b23e0*/  LDL.LU R42, [R1+0x1568] ;  /* 0x00156800012a7983 */ /* 0x000ea20000300800 */
[----:B------:R-:W2:Y:S01]  /*b23f0*/  LDL.LU R43, [R1+0x156c] ;  /* 0x00156c00012b7983 */ /* 0x000ea20000300800 */
[----:B------:R-:W-:Y:S02]  /*b2400*/  STL [R1+0x3d6c], R248 ;  /* 0x003d6cf801007387 */ /* 0x000fe40000100800 */
[----:B------:R-:W-:Y:S02]  /*b2410*/  STL [R1+0x3d68], R249 ;  /* 0x003d68f901007387 */ /* 0x000fe40000100800 */
[----:B------:R-:W-:Y:S01]  /*b2420*/  STL [R1+0x3d64], R250 ;  /* 0x003d64fa01007387 */ /* 0x000fe20000100800 */
[----:B------:R-:W-:Y:S01]  /*b2430*/  STL [R1+0x3d60], R251 ;  /* 0x003d60fb01007387 */ /* 0x000fe20000100800 */
[----:B------:R-:W2:Y:S02]  /*b2440*/  LDL.LU R52, [R1+0x1550] ;  /* 0x0015500001347983 */ /* 0x000ea40000300800 */
[----:B------:R-:W2:Y:S02]  /*b2450*/  LDL.LU R53, [R1+0x1554] ;  /* 0x0015540001357983 */ /* 0x000ea40000300800 */
[----:B------:R-:W-:Y:S01]  /*b2460*/  STL [R1+0x3d7c], R244 ;  /* 0x003d7cf401007387 */ /* 0x000fe20000100800 */
[----:B------:R-:W-:Y:S01]  /*b2470*/  STL [R1+0x3d78], R245 ;  /* 0x003d78f501007387 */ /* 0x000fe20000100800 */
[----:B------:R-:W-:Y:S02]  /*b2480*/  STL [R1+0x3d74], R246 ;  /* 0x003d74f601007387 */ /* 0x000fe40000100800 */
[----:B------:R-:W-:Y:S02]  /*b2490*/  STL [R1+0x3d70], R247 ;  /* 0x003d70f701007387 */ /* 0x000fe40000100800 */
[----:B---3--:R-:W3:Y:S01]  /*b24a0*/  LDL.LU R48, [R1+0x1180] ;  /* 0x0011800001307983 */ /* 0x008ee20000300800 */
[----:B------:R-:W3:Y:S01]  /*b24b0*/  LDL.LU R49, [R1+0x1184] ;  /* 0x0011840001317983 */ /* 0x000ee20000300800 */
[----:B----4-:R-:W3:Y:S02]  /*b24c0*/  LDL.LU R50, [R1+0x1188] ;  /* 0x0011880001327983 */ /* 0x010ee40000300800 */
[----:B------:R-:W3:Y:S02]  /*b24d0*/  LDL.LU R51, [R1+0x118c] ;  /* 0x00118c0001337983 */ /* 0x000ee40000300800 */
[----:B-1----:R-:W4:Y:S01]  /*b24e0*/  LDL.LU R44, [R1+0x1170] ;  /* 0x00117000012c7983 */ /* 0x002f220000300800 */
[----:B------:R-:W4:Y:S01]  /*b24f0*/  LDL.LU R45, [R1+0x1174] ;  /* 0x00117400012d7983 */ /* 0x000f220000300800 */
[----:B------:R-:W4:Y:S02]  /*b2500*/  LDL.LU R46, [R1+0x1178] ;  /* 0x00117800012e7983 */ /* 0x000f240000300800 */
[----:B------:R-:W4:Y:S02]  /*b2510*/  LDL.LU R47, [R1+0x117c] ;  /* 0x00117c00012f7983 */ /* 0x000f240000300800 */
[----:B------:R-:W4:Y:S01]  /*b2520*/  LDL.LU R228, [R1+0x1160] ;  /* 0x0011600001e47983 */ /* 0x000f220000300800 */
[----:B------:R-:W4:Y:S01]  /*b2530*/  LDL.LU R229, [R1+0x1164] ;  /* 0x0011640001e57983 */ /* 0x000f220000300800 */
[----:B------:R-:W-:-:S02]  /*b2540*/  IMAD.MOV.U32 R230, RZ, RZ, R9 ;  /* 0x000000ffffe67224 */ /* 0x000fc400078e0009 */
[----:B------:R-:W-:Y:S01]  /*b2550*/  IMAD.MOV.U32 R231, RZ, RZ, R8 ;  /* 0x000000ffffe77224 */ /* 0x000fe200078e0008 */
[C---:B--2---:R-:W-:Y:S07]  /*b2560*/  HMMA.1688.F32.TF32 R4, R120.reuse, R152, R32 ;  /* 0x000000987804723c */ /* 0x044fee0000081020 */
[----:B------:R-:W-:Y:S02]  /*b2570*/  IMAD.MOV.U32 R34, RZ, RZ, R21 ;  /* 0x000000ffff227224 */ /* 0x000fe400078e0015 */
[----:B------:R-:W-:Y:S01]  /*b2580*/  IMAD.MOV.U32 R35, RZ, RZ, R20 ;  /* 0x000000ffff237224 */ /* 0x000fe200078e0014 */
[----:B------:R-:W-:Y:S11]  /*b2590*/  MOV R32, R25 ;  /* 0x0000001900207202 */ /* 0x000ff60000000f00 */
[----:B------:R-:W-:Y:S02]  /*b25a0*/  @!UPT UIADD3 URZ, URZ, URZ, URZ ;  /* 0x0000003f3f3ff290 */ /* 0x000fe4000fffe03f */
[----:B------:R-:W-:Y:S01]  /*b25b0*/  STL [R1+0x3d8c], R4 ;  /* 0x003d8c0401007387 */ /* 0x000fe20000100800 */
[----:B------:R-:W-:Y:S02]  /*b25c0*/  STL [R1+0x3d88], R5 ;  /* 0x003d880501007387 */ /* 0x000fe40000100800 */
[----:B------:R-:W-:Y:S02]  /*b25d0*/  STL [R1+0x3d84], R6 ;  /* 0x003d840601007387 */ /* 0x000fe40000100800 */
[----:B------:R1:W-:Y:S01]  /*b25e0*/  STL [R1+0x3d80], R7 ;  /* 0x003d800701007387 */ /* 0x0003e20000100800 */
[----:B------:R-:W-:Y:S07]  /*b25f0*/  HMMA.1688.F32.TF32 R8, R120, R156, R40 ;  /* 0x0000009c7808723c */ /* 0x000fee0000081028 */
[----:B------:R-:W-:-:S02]  /*b2600*/  IMAD.MOV.U32 R42, RZ, RZ, R13 ;  /* 0x000000ffff2a7224 */ /* 0x000fc400078e000d */
[----:B------:R-:W-:Y:S02]  /*b2610*/  IMAD.MOV.U32 R43, RZ, RZ, R12 ;  /* 0x000000ffff2b7224 */ /* 0x000fe400078e000c */
[----:B------:R-:W-:Y:S01]  /*b2620*/  HMMA.1688.F32.TF32 R12, R120, R160, R52 ;  /* 0x000000a0780c723c */ /* 0x000fe20000081034 */
[----:B------:R-:W-:Y:S01]  /*b2630*/  IMAD.MOV.U32 R40, RZ, RZ, R17 ;  /* 0x000000ffff287224 */ /* 0x000fe200078e0011 */
[----:B------:R-:W-:-:S06]  /*b2640*/  MOV R41, R16 ;  /* 0x0000001000297202 */ /* 0x000fcc0000000f00 */
[----:B---3--:R-:W-:Y:S08]  /*b2650*/  HMMA.1688.F32.TF32 R16, R120, R164, R48 ;  /* 0x000000a47810723c */ /* 0x008ff00000081030 */
[C---:B----4-:R-:W-:Y:S01]  /*b2660*/  HMMA.1688.F32.TF32 R20, R240.reuse, R208, R44 ;  /* 0x000000d0f014723c */ /* 0x050fe2000008102c */
[----:B------:R-:W-:Y:S01]  /*b2670*/  IMAD.MOV.U32 R33, RZ, RZ, R24 ;  /* 0x000000ffff217224 */ /* 0x000fe200078e0018 */
[----:B------:R-:W-:Y:S01]  /*b2680*/  STL [R1+0x3d9c], R8 ;  /* 0x003d9c0801007387 */ /* 0x000fe20000100800 */
[----:B------:R-:W-:Y:S02]  /*b2690*/  STL [R1+0x3d98], R9 ;  /* 0x003d980901007387 */ /* 0x000fe40000100800 */
[----:B------:R-:W-:Y:S02]  /*b26a0*/  STL [R1+0x3d94], R10 ;  /* 0x003d940a01007387 */ /* 0x000fe40000100800 */
[----:B------:R-:W-:Y:S01]  /*b26b0*/  STL [R1+0x3d90], R11 ;  /* 0x003d900b01007387 */ /* 0x000fe20000100800 */
[----:B------:R-:W-:Y:S04]  /*b26c0*/  LDS R120, [R252+0xd4100] ;  /* 0x0d410000fc787984 */ /* 0x000fe80000000800 */
[----:B------:R-:W-:Y:S04]  /*b26d0*/  LDS R122, [R252+0xd5100] ;  /* 0x0d510000fc7a7984 */ /* 0x000fe80000000800 */
[----:B------:R-:W-:Y:S04]  /*b26e0*/  LDS R121, [R3+0xd4100] ;  /* 0x0d41000003797984 */ /* 0x000fe80000000800 */
[----:B------:R-:W2:Y:S04]  /*b26f0*/  LDS R123, [R3+0xd5100] ;  /* 0x0d510000037b7984 */ /* 0x000ea80000000800 */
        /* <DEDUP_REMOVED lines=9> */
[C---:B------:R-:W-:Y:S01]  /*b2790*/  HMMA.1688.F32.TF32 R24, R240.reuse, R128, R228 ;  /* 0x00000080f018723c */ /* 0x040fe200000810e4 */
[----:B------:R-:W-:Y:S02]  /*b27a0*/  STL [R1+0x3dc8], R21 ;  /* 0x003dc81501007387 */ /* 0x000fe40000100800 */
[----:B------:R-:W-:Y:S01]  /*b27b0*/  STL [R1+0x3dc4], R22 ;  /* 0x003dc41601007387 */ /* 0x000fe20000100800 */
[----:B------:R-:W-:Y:S01]  /*b27c0*/  STL [R1+0x3dc0], R23 ;  /* 0x003dc01701007387 */ /* 0x000fe20000100800 */
[----:B------:R-:W3:Y:S02]  /*b27d0*/  LDL.LU R48, [R1+0x1130] ;  /* 0x0011300001307983 */ /* 0x000ee40000300800 */
[----:B------:R-:W3:Y:S01]  /*b27e0*/  LDL.LU R49, [R1+0x1134] ;  /* 0x0011340001317983 */ /* 0x000ee20000300800 */
[C---:B-1----:R-:W-:Y:S01]  /*b27f0*/  HMMA.1688.F32.TF32 R4, R240.reuse, R36, R32 ;  /* 0x00000024f004723c */ /* 0x042fe20000081020 */
[----:B------:R-:W3:Y:S01]  /*b2800*/  LDL.LU R50, [R1+0x1138] ;  /* 0x0011380001327983 */ /* 0x000ee20000300800 */
[----:B------:R-:W3:Y:S11]  /*b2810*/  LDL.LU R51, [R1+0x113c] ;  /* 0x00113c0001337983 */ /* 0x000ef60000300800 */
[----:B------:R-:W-:Y:S02]  /*b2820*/  @!UPT UIADD3 URZ, URZ, URZ, URZ ;  /* 0x0000003f3f3ff290 */ /* 0x000fe4000fffe03f */
[----:B------:R-:W-:Y:S01]  /*b2830*/  STL [R1+0x3ddc], R24 ;  /* 0x003ddc1801007387 */ /* 0x000fe20000100800 */
[----:B------:R-:W-:Y:S02]  /*b2840*/  STL [R1+0x3dd8], R25 ;  /* 0x003dd81901007387 */ /* 0x000fe40000100800 */
[----:B------:R-:W-:Y:S02]  /*b2850*/  STL [R1+0x3dd4], R26 ;  /* 0x003dd41a01007387 */ /* 0x000fe40000100800 */
[----:B------:R-:W-:Y:S01]  /*b2860*/  STL [R1+0x3dd0], R27 ;  /* 0x003dd01b01007387 */ /* 0x000fe20000100800 */
[----:B------:R-:W4:Y:S02]  /*b2870*/  LDL.LU R44, [R1+0x1120] ;  /* 0x00112000012c7983 */ /* 0x000f240000300800 */
[----:B------:R-:W-:Y:S02]  /*b2880*/  STL.64 [R1+0x450], R4 ;  /* 0x0004500401007387 */ /* 0x000fe40000100a00 */
[----:B------:R1:W-:Y:S02]  /*b2890*/  STL.64 [R1+0x458], R6 ;  /* 0x0004580601007387 */ /* 0x0003e40000100a00 */
        /* <DEDUP_REMOVED lines=10> */
[----:B------:R-:W2:Y:S01]  /*b2940*/  LDL.LU R35, [R1+0x110c] ;  /* 0x00110c0001237983 */ /* 0x000ea20000300800 */
[----:B-1----:R-:W-:Y:S01]  /*b2950*/  HMMA.1688.F32.TF32 R4, R240, R56, R40 ;  /* 0x00000038f004723c */ /* 0x002fe20000081028 */
[----:B------:R-:W2:Y:S01]  /*b2960*/  LDL.LU R40, [R1+0x1540] ;  /* 0x0015400001287983 */ /* 0x000ea20000300800 */
[----:B------:R-:W2:Y:S01]  /*b2970*/  LDL.LU R41, [R1+0x1544] ;  /* 0x0015440001297983 */ /* 0x000ea20000300800 */
[----:B------:R-:W2:Y:S02]  /*b2980*/  LDL.LU R42, [R1+0x1548] ;  /* 0x00154800012a7983 */ /* 0x000ea40000300800 */
[----:B------:R-:W2:Y:S11]  /*b2990*/  LDL.LU R43, [R1+0x154c] ;  /* 0x00154c00012b7983 */ /* 0x000eb60000300800 */
[----:B------:R-:W-:Y:S08]  /*b29a0*/  @!UPT UIADD3 URZ, URZ, URZ, URZ ;  /* 0x0000003f3f3ff290 */ /* 0x000ff0000fffe03f */
[----:B------:R-:W-:Y:S02]  /*b29b0*/  IMAD.MOV.U32 R12, RZ, RZ, R4 ;  /* 0x000000ffff0c7224 */ /* 0x000fe400078e0004 */
[----:B------:R-:W-:Y:S01]  /*b29c0*/  IMAD.MOV.U32 R13, RZ, RZ, R5 ;  /* 0x000000ffff0d7224 */ /* 0x000fe200078e0005 */
[----:B------:R-:W-:Y:S01]  /*b29d0*/  MOV R14, R6 ;  /* 0x00000006000e7202 */ /* 0x000fe20000000f00 */
[----:B------:R-:W-:-:S05]  /*b29e0*/  IMAD.MOV.U32 R15, RZ, RZ, R7 ;  /* 0x000000ffff0f7224 */ /* 0x000fca00078e0007 */
[----:B------:R-:W-:Y:S01]  /*b29f0*/  STL [R1+0x3dec], R15 ;  /* 0x003dec0f01007387 */ /* 0x000fe20000100800 */
[----:B------:R-:W-:Y:S02]  /*b2a00*/  STL [R1+0x3de8], R14 ;  /* 0x003de80e01007387 */ /* 0x000fe40000100800 */
[----:B------:R-:W-:Y:S02]  /*b2a10*/  STL [R1+0x3de4], R13 ;  /* 0x003de40d01007387 */ /* 0x000fe40000100800 */
[----:B------:R-:W-:Y:S01]  /*b2a20*/  STL [R1+0x3de0], R12 ;  /* 0x003de00c01007387 */ /* 0x000fe20000100800 */
[C---:B---3--:R-:W-:Y:S11]  /*b2a30*/  HMMA.1688.F32.TF32 R4, R240.reuse, R112, R48 ;  /* 0x00000070f004723c */ /* 0x048ff60000081030 */
[----:B------:R-:W-:Y:S11]  /*b2a40*/  @!UPT UIADD3 URZ, URZ, URZ, URZ ;  /* 0x0000003f3f3ff290 */ /* 0x000ff6000fffe03f */
[----:B------:R-:W-:Y:S02]  /*b2a50*/  @!UPT UIADD3 URZ, URZ, URZ, URZ ;  /* 0x0000003f3f3ff290 */ /* 0x000fe4000fffe03f */
[----:B------:R-:W-:Y:S02]  /*b2a60*/  IMAD.MOV.U32 R16, RZ, RZ, R4 ;  /* 0x000000ffff107224 */ /* 0x000fe400078e0004 */
[----:B------:R-:W-:Y:S02]  /*b2a70*/  IMAD.MOV.U32 R17, RZ, RZ, R5 ;  /* 0x000000ffff117224 */ /* 0x000fe400078e0005 */
[----:B------:R-:W-:Y:S01]  /*b2a80*/  IMAD.MOV.U32 R18, RZ, RZ, R6 ;  /* 0x000000ffff127224 */ /* 0x000fe200078e0006 */
[----:B------:R-:W-:Y:S02]  /*b2a90*/  MOV R19, R7 ;  /* 0x0000000700137202 */ /* 0x000fe40000000f00 */
[C---:B----4-:R-:W-:Y:S03]  /*b2aa0*/  HMMA.1688.F32.TF32 R4, R240.reuse, R60, R44 ;  /* 0x0000003cf004723c */ /* 0x050fe6000008102c */
[----:B------:R-:W-:Y:S01]  /*b2ab0*/  STL [R1+0x3dfc], R19 ;  /* 0x003dfc1301007387 */ /* 0x000fe20000100800 */
[----:B------:R-:W-:Y:S02]  /*b2ac0*/  STL [R1+0x3df8], R18 ;  /* 0x003df81201007387 */ /* 0x000fe40000100800 */
[----:B------:R-:W-:Y:S02]  /*b2ad0*/  STL [R1+0x3df4], R17 ;  /* 0x003df41101007387 */ /* 0x000fe40000100800 */
[----:B------:R-:W-:Y:S11]  /*b2ae0*/  STL [R1+0x3df0], R16 ;  /* 0x003df01001007387 */ /* 0x000ff60000100800 */
[----:B------:R-:W-:Y:S05]  /*b2af0*/  @!UPT UIADD3 URZ, URZ, URZ, URZ ;  /* 0x0000003f3f3ff290 */ /* 0x000fea000fffe03f */
[----:B------:R-:W-:Y:S02]  /*b2b00*/  IMAD.MOV.U32 R8, RZ, RZ, R4 ;  /* 0x000000ffff087224 */ /* 0x000fe400078e0004 */
[----:B------:R-:W-:Y:S02]  /*b2b10*/  IMAD.MOV.U32 R9, RZ, RZ, R5 ;  /* 0x000000ffff097224 */ /* 0x000fe400078e0005 */
[----:B------:R-:W-:Y:S02]  /*b2b20*/  IMAD.MOV.U32 R10, RZ, RZ, R6 ;  /* 0x000000ffff0a7224 */ /* 0x000fe400078e0006 */
[----:B------:R-:W-:Y:S02]  /*b2b30*/  IMAD.MOV.U32 R11, RZ, RZ, R7 ;  /* 0x000000ffff0b7224 */ /* 0x000fe400078e0007 */
[C---:B--2---:R-:W-:Y:S03]  /*b2b40*/  HMMA.1688.F32.TF32 R4, R240.reuse, R76, R228 ;  /* 0x0000004cf004723c */ /* 0x044fe600000810e4 */
[----:B------:R-:W-:Y:S01]  /*b2b50*/  STL [R1+0x3e0c], R11 ;  /* 0x003e0c0b01007387 */ /* 0x000fe20000100800 */
[----:B------:R-:W-:Y:S02]  /*b2b60*/  STL [R1+0x3e08], R10 ;  /* 0x003e080a01007387 */ /* 0x000fe40000100800 */
[----:B------:R-:W-:Y:S02]  /*b2b70*/  STL [R1+0x3e04], R9 ;  /* 0x003e040901007387 */ /* 0x000fe40000100800 */
[----:B------:R1:W-:Y:S02]  /*b2b80*/  STL [R1+0x3e00], R8 ;  /* 0x003e000801007387 */ /* 0x0003e40000100800 */
[----:B-1----:R-:W-:Y:S01]  /*b2b90*/  HMMA.1688.F32.TF32 R8, R240, R136, R40 ;  /* 0x00000088f008723c */ /* 0x002fe20000081028 */
[----:B------:R-:W2:Y:S01]  /*b2ba0*/  LDL.LU R40, [R1+0x1070] ;  /* 0x0010700001287983 */ /* 0x000ea20000300800 */
[----:B------:R-:W2:Y:S02]  /*b2bb0*/  LDL.LU R41, [R1+0x1074] ;  /* 0x0010740001297983 */ /* 0x000ea40000300800 */
[----:B------:R-:W2:Y:S02]  /*b2bc0*/  LDL.LU R42, [R1+0x1078] ;  /* 0x00107800012a7983 */ /* 0x000ea40000300800 */
[----:B------:R-:W2:Y:S08]  /*b2bd0*/  LDL.LU R43, [R1+0x107c] ;  /* 0x00107c00012b7983 */ /* 0x000eb00000300800 */
[----:B------:R-:W-:Y:S01]  /*b2be0*/  MOV R20, R4 ;  /* 0x0000000400147202 */ /* 0x000fe20000000f00 */
[----:B------:R-:W-:-:S02]  /*b2bf0*/  IMAD.MOV.U32 R21, RZ, RZ, R5 ;  /* 0x000000ffff157224 */ /* 0x000fc400078e0005 */
[----:B------:R-:W-:Y:S02]  /*b2c00*/  IMAD.MOV.U32 R22, RZ, RZ, R6 ;  /* 0x000000ffff167224 */ /* 0x000fe400078e0006 */
[----:B------:R-:W-:Y:S02]  /*b2c10*/  IMAD.MOV.U32 R23, RZ, RZ, R7 ;  /* 0x000000ffff177224 */ /* 0x000fe400078e0007 */
[----:B------:R-:W-:Y:S01]  /*b2c20*/  HMMA.1688.F32.TF32 R4, R240, R132, R32 ;  /* 0x00000084f004723c */ /* 0x000fe20000081020 */
        /* <DEDUP_REMOVED lines=55> */
[----:B------:R-:W4:Y:S02]  /*b2fa0*/  LDL.LU R55, [R1+0x10cc] ;  /* 0x0010cc0001377983 */ /* 0x000f240000300800 */
[----:B------:R-:W-:Y:S01]  /*b2fb0*/  IMAD.MOV.U32 R24, RZ, RZ, R4 ;  /* 0x000000ffff187224 */ /* 0x000fe200078e0004 */
[----:B------:R-:W-:Y:S01]  /*b2fc0*/  MOV R25, R5 ;  /* 0x0000000500197202 */ /* 0x000fe20000000f00 */
[----:B------:R-:W-:-:S02]  /*b2fd0*/  IMAD.MOV.U32 R26, RZ, RZ, R6 ;  /* 0x000000ffff1a7224 */ /* 0x000fc400078e0006 */
[----:B------:R-:W-:Y:S02]  /*b2fe0*/  IMAD.MOV.U32 R27, RZ, RZ, R7 ;  /* 0x000000ffff1b7224 */ /* 0x000fe400078e0007 */
[----:B------:R-:W-:Y:S02]  /*b2ff0*/  IMAD.MOV.U32 R4, RZ, RZ, R8 ;  /* 0x000000ffff047224 */ /* 0x000fe400078e0008 */
[----:B------:R-:W-:Y:S01]  /*b3000*/  IMAD.MOV.U32 R5, RZ, RZ, R9 ;  /* 0x000000ffff057224 */ /* 0x000fe200078e0009 */
[----:B------:R-:W-:Y:S01]  /*b3010*/  MOV R6, R10 ;  /* 0x0000000a00067202 */ /* 0x000fe20000000f00 */
[----:B------:R-:W-:Y:S02]  /*b3020*/  IMAD.MOV.U32 R7, RZ, RZ, R11 ;  /* 0x000000ffff077224 */ /* 0x000fe400078e000b */
[C---:B--2---:R-:W-:Y:S11]  /*b3030*/  HMMA.1688.F32.TF32 R8, R240.reuse, R140, R92 ;  /* 0x0000008cf008723c */ /* 0x044ff6000008105c */
[----:B------:R-:W-:Y:S11]  /*b3040*/  @!UPT UIADD3 URZ, URZ, URZ, URZ ;  /* 0x0000003f3f3ff290 */ /* 0x000ff6000fffe03f */
[----:B------:R-:W-:Y:S02]  /*b3050*/  @!UPT UIADD3 URZ, URZ, URZ, URZ ;  /* 0x0000003f3f3ff290 */ /* 0x000fe4000fffe03f */
[----:B------:R-:W-:Y:S02]  /*b3060*/  IMAD.MOV.U32 R244, RZ, RZ, R8 ;  /* 0x000000fffff47224 */ /* 0x000fe400078e0008 */
[----:B------:R-:W-:Y:S02]  /*b3070*/  IMAD.MOV.U32 R245, RZ, RZ, R9 ;  /* 0x000000fffff57224 */ /* 0x000fe400078e0009 */
[----:B------:R-:W-:Y:S01]  /*b3080*/  IMAD.MOV.U32 R246, RZ, RZ, R10 ;  /* 0x000000fffff67224 */ /* 0x000fe200078e000a */
[----:B------:R-:W-:Y:S02]  /*b3090*/  MOV R247, R11 ;  /* 0x0000000b00f77202 */ /* 0x000fe40000000f00 */
[C---:B---3--:R-:W-:Y:S08]  /*b30a0*/  HMMA.1688.F32.TF32 R8, R240.reuse, R144, R196 ;  /* 0x00000090f008723c */ /* 0x048ff000000810c4 */
[C---:B------:R-:W-:Y:S11]  /*b30b0*/  HMMA.1688.F32.TF32 R80, R240.reuse, R152, R84 ;  /* 0x00000098f050723c */ /* 0x040ff60000081054 */
[----:B------:R-:W-:Y:S05]  /*b30c0*/  @!UPT UIADD3 URZ, URZ, URZ, URZ ;  /* 0x0000003f3f3ff290 */ /* 0x000fea000fffe03f */
[----:B------:R-:W-:Y:S02]  /*b30d0*/  IMAD.MOV.U32 R15, RZ, RZ, R8 ;  /* 0x000000ffff0f7224 */ /* 0x000fe400078e0008 */
[----:B------:R-:W-:Y:S02]  /*b30e0*/  IMAD.MOV.U32 R14, RZ, RZ, R9 ;  /* 0x000000ffff0e7224 */ /* 0x000fe400078e0009 */
[----:B------:R-:W-:Y:S02]  /*b30f0*/  IMAD.MOV.U32 R13, RZ, RZ, R10 ;  /* 0x000000ffff0d7224 */ /* 0x000fe400078e000a */
[----:B------:R-:W-:Y:S02]  /*b3100*/  IMAD.MOV.U32 R12, RZ, RZ, R11 ;  /* 0x000000ffff0c7224 */ /* 0x000fe400078e000b */
[----:B------:R-:W-:Y:S11]  /*b3110*/  HMMA.1688.F32.TF32 R8, R240, R148, R192 ;  /* 0x00000094f008723c */ /* 0x000ff600000810c0 */
[----:B------:R-:W-:Y:S11]  /*b3120*/  @!UPT UIADD3 URZ, URZ, URZ, URZ ;  /* 0x0000003f3f3ff290 */ /* 0x000ff6000fffe03f */
[----:B------:R-:W-:Y:S02]  /*b3130*/  @!UPT UIADD3 URZ, URZ, URZ, URZ ;  /* 0x0000003f3f3ff290 */ /* 0x000fe4000fffe03f */
[----:B------:R-:W-:Y:S01]  /*b3140*/  MOV R19, R8 ;  /* 0x0000000800137202 */ /* 0x000fe20000000f00 */
[----:B------:R-:W-:Y:S02]  /*b3150*/  IMAD.MOV.U32 R18, RZ, RZ, R9 ;  /* 0x000000ffff127224 */ /* 0x000fe400078e0009 */
[----:B------:R-:W-:Y:S02]  /*b3160*/  IMAD.MOV.U32 R17, RZ, RZ, R10 ;  /* 0x000000ffff117224 */ /* 0x000fe400078e000a */
[----:B------:R-:W-:Y:S02]  /*b3170*/  IMAD.MOV.U32 R16, RZ, RZ, R11 ;  /* 0x000000ffff107224 */ /* 0x000fe400078e000b */
[----:B------:R-:W-:Y:S01]  /*b3180*/  IMAD.MOV.U32 R11, RZ, RZ, R80 ;  /* 0x000000ffff0b7224 */ /* 0x000fe200078e0050 */
[----:B------:R-:W-:Y:S01]  /*b3190*/  MOV R10, R81 ;  /* 0x00000051000a7202 */ /* 0x000fe20000000f00 */
[----:B------:R-:W-:Y:S02]  /*b31a0*/  IMAD.MOV.U32 R9, RZ, RZ, R82 ;  /* 0x000000ffff097224 */ /* 0x000fe400078e0052 */
[----:B------:R-:W-:-:S02]  /*b31b0*/  IMAD.MOV.U32 R8, RZ, RZ, R83 ;  /* 0x000000ffff087224 */ /* 0x000fc400078e0053 */
[C---:B------:R-:W-:Y:S08]  /*b31c0*/  HMMA.1688.F32.TF32 R80, R240.reuse, R156, R200 ;  /* 0x0000009cf050723c */ /* 0x040ff000000810c8 */
[----:B------:R-:W-:Y:S08]  /*b31d0*/  HMMA.1688.F32.TF32 R84, R240, R160, R204 ;  /* 0x000000a0f054723c */ /* 0x000ff000000810cc */
[----:B------:R-:W-:Y:S08]  /*b31e0*/  HMMA.1688.F32.TF32 R88, R236, R208, R172 ;  /* 0x000000d0ec58723c */ /* 0x000ff000000810ac */
[----:B------:R-:W-:-:S02]  /*b31f0*/  IMAD.MOV.U32 R248, RZ, RZ, R80 ;  /* 0x000000fffff87224 */ /* 0x000fc400078e0050 */
[----:B------:R-:W-:Y:S01]  /*b3200*/  IMAD.MOV.U32 R249, RZ, RZ, R81 ;  /* 0x000000fffff97224 */ /* 0x000fe200078e0051 */
[----:B------:R-:W-:Y:S01]  /*b3210*/  MOV R250, R82 ;  /* 0x0000005200fa7202 */ /* 0x000fe20000000f00 */
[----:B------:R-:W-:Y:S02]  /*b3220*/  IMAD.MOV.U32 R251, RZ, RZ, R83 ;  /* 0x000000fffffb7224 */ /* 0x000fe400078e0053 */
[----:B------:R-:W-:Y:S01]  /*b3230*/  HMMA.1688.F32.TF32 R80, R240, R164, R176 ;  /* 0x000000a4f050723c */ /* 0x000fe200000810b0 */
[----:B------:R-:W-:Y:S01]  /*b3240*/  STL.64 [R1+0x540], R84 ;  /* 0x0005405401007387 */ /* 0x000fe20000100a00 */
[----:B------:R1:W-:Y:S03]  /*b3250*/  STL.64 [R1+0x548], R86 ;  /* 0x0005485601007387 */ /* 0x0003e60000100a00 */
[----:B------:R-:W-:Y:S04]  /*b3260*/  LDS R240, [R39+0xd4100] ;  /* 0x0d41000027f07984 */ /* 0x000fe80000000800 */
[----:B------:R-:W-:Y:S04]  /*b3270*/  LDS R242, [R39+0xd5100] ;  /* 0x0d51000027f27984 */ /* 0x000fe80000000800 */
[----:B------:R-:W-:Y:S04]  /*b3280*/  LDS R241, [R2+0xd4100] ;  /* 0x0d41000002f17984 */ /* 0x000fe80000000800 */
[----:B------:R-:W2:Y:S01]  /*b3290*/  LDS R243, [R2+0xd5100] ;  /* 0x0d51000002f37984 */ /* 0x000ea20000000800 */
[C---:B-1----:R-:W-:Y:S08]  /*b32a0*/  HMMA.1688.F32.TF32 R84, R236.reuse, R128, R64 ;  /* 0x00000080ec54723c */ /* 0x042ff00000081040 */
[C---:B------:R-:W-:Y:S01]  /*b32b0*/  HMMA.1688.F32.TF32 R64, R236.reuse, R56, R48 ;  /* 0x00000038ec40723c */ /* 0x040fe20000081030 */
[----:B------:R-:W-:Y:S01]  /*b32c0*/  STL.64 [R1+0x530], R80 ;  /* 0x0005305001007387 */ /* 0x000fe20000100a00 */
[----:B------:R1:W-:Y:S06]  /*b32d0*/  STL.64 [R1+0x538], R82 ;  /* 0x0005385201007387 */ /* 0x0003ec0000100a00 */
[C---:B----4-:R-:W-:Y:S08]  /*b32e0*/  HMMA.1688.F32.TF32 R48, R236.reuse, R60, R228 ;  /* 0x0000003cec30723c */ /* 0x050ff000000810e4 */
[C---:B-1----:R-:W-:Y:S08]  /*b32f0*/  HMMA.1688.F32.TF32 R80, R236.reuse, R36, R52 ;  /* 0x00000024ec50723c */ /* 0x042ff00000081034 */
[C---:B------:R-:W-:Y:S08]  /*b3300*/  HMMA.1688.F32.TF32 R52, R236.reuse, R112, R44 ;  /* 0x00000070ec34723c */ /* 0x040ff0000008102c */
        /* <DEDUP_REMOVED lines=15> */
[----:B------:R-:W-:Y:S02]  /*b3400*/  STL.64 [R1+0x560], R44 ;  /* 0x0005602c01007387 */ /* 0x000fe40000100a00 */
[----:B------:R-:W-:Y:S02]  /*b3410*/  STL.64 [R1+0x568], R46 ;  /* 0x0005682e01007387 */ /* 0x000fe40000100a00 */
[----:B------:R1:W-:Y:S01]  /*b3420*/  STL.64 [R1+0x550], R32 ;  /* 0x0005502001007387 */ /* 0x0003e20000100a00 */
[----:B------:R3:W-:Y:S01]  /*b3430*/  STL.64 [R1+0x558], R34 ;  /* 0x0005582201007387 */ /* 0x0007e20000100a00 */
[----:B------:R-:W2:Y:S02]  /*b3440*/  LDL.LU R41, [R1+0x1044] ;  /* 0x0010440001297983 */ /* 0x000ea40000300800 */
[----:B------:R-:W2:Y:S02]  /*b3450*/  LDL.LU R42, [R1+0x1048] ;  /* 0x00104800012a7983 */ /* 0x000ea40000300800 */
[----:B------:R-:W2:Y:S01]  /*b3460*/  LDL.LU R43, [R1+0x104c] ;  /* 0x00104c00012b7983 */ /* 0x000ea20000300800 */
[----:B-1----:R-:W4:Y:S01]  /*b3470*/  LDL.LU R32, [R1+0x720] ;  /* 0x0007200001207983 */ /* 0x002f220000300800 */
[----:B------:R-:W4:Y:S02]  /*b3480*/  LDL.LU R33, [R1+0x724] ;  /* 0x0007240001217983 */ /* 0x000f240000300800 */
[----:B---3--:R-:W4:Y:S02]  /*b3490*/  LDL.LU R34, [R1+0x728] ;  /* 0x0007280001227983 */ /* 0x008f240000300800 */
[----:B------:R-:W4:Y:S01]  /*b34a0*/  LDL.LU R35, [R1+0x72c] ;  /* 0x00072c0001237983 */ /* 0x000f220000300800 */
[----:B------:R-:W3:Y:S01]  /*b34b0*/  LDL.LU R44, [R1+0x1410] ;  /* 0x00141000012c7983 */ /* 0x000ee20000300800 */
[----:B------:R-:W3:Y:S02]  /*b34c0*/  LDL.LU R45, [R1+0x1414] ;  /* 0x00141400012d7983 */ /* 0x000ee40000300800 */
        /* <DEDUP_REMOVED lines=92> */
[C---:B---3--:R-:W-:Y:S07]  /*b3a90*/  HMMA.1688.F32.TF32 R96, R236.reuse, R144, R104 ;  /* 0x00000090ec60723c */ /* 0x048fee0000081068 */
[----:B------:R-:W-:Y:S01]  /*b3aa0*/  STL.64 [R1+0x640], R80 ;  /* 0x0006405001007387 */ /* 0x000fe20000100a00 */
[----:B------:R1:W-:Y:S02]  /*b3ab0*/  STL.64 [R1+0x648], R82 ;  /* 0x0006485201007387 */ /* 0x0003e40000100a00 */
[C---:B-1----:R-:W-:Y:S05]  /*b3ac0*/  HMMA.1688.F32.TF32 R80, R236.reuse, R148, R212 ;  /* 0x00000094ec50723c */ /* 0x042fea00000810d4 */
        /* <DEDUP_REMOVED lines=8> */
[C---:B----4-:R-:W-:Y:S07]  /*b3b50*/  HMMA.1688.F32.TF32 R80, R236.reuse, R160, R124 ;  /* 0x000000a0ec50723c */ /* 0x050fee000008107c */
[----:B------:R-:W-:Y:S01]  /*b3b60*/  STL.64 [R1+0x600], R88 ;  /* 0x0006005801007387 */ /* 0x000fe20000100a00 */
[----:B------:R1:W-:Y:S07]  /*b3b70*/  STL.64 [R1+0x608], R90 ;  /* 0x0006085a01007387 */ /* 0x0003ee0000100a00 */
[----:B------:R-:W-:Y:S02]  /*b3b80*/  STL.64 [R1+0x5f0], R96 ;  /* 0x0005f06001007387 */ /* 0x000fe40000100a00 */
[----:B------:R2:W-:Y:S01]  /*b3b90*/  STL.64 [R1+0x5f8], R98 ;  /* 0x0005f86201007387 */ /* 0x0005e20000100a00 */
[----:B-1----:R-:W-:Y:S08]  /*b3ba0*/  HMMA.1688.F32.TF32 R88, R236, R164, R116 ;  /* 0x000000a4ec58723c */ /* 0x002ff00000081074 */
[C---:B--2---:R-:W-:Y:S01]  /*b3bb0*/  HMMA.1688.F32.TF32 R96, R120.reuse, R208, R108 ;  /* 0x000000d07860723c */ /* 0x044fe2000008106c */
[----:B------:R-:W-:Y:S04]  /*b3bc0*/  LDS R236, [R252+0xd4180] ;  /* 0x0d418000fcec7984 */ /* 0x000fe80000000800 */
[----:B------:R-:W-:Y:S04]  /*b3bd0*/  LDS R238, [R252+0xd5180] ;  /* 0x0d518000fcee7984 */ /* 0x000fe80000000800 */
[----:B------:R-:W-:Y:S04]  /*b3be0*/  LDS R237, [R3+0xd4180] ;  /* 0x0d41800003ed7984 */ /* 0x000fe80000000800 */
[----:B------:R-:W1:Y:S04]  /*b3bf0*/  LDS R239, [R3+0xd5180] ;  /* 0x0d51800003ef7984 */ /* 0x000e680000000800 */
[----:B------:R-:W-:Y:S01]  /*b3c00*/  STL.64 [R1+0x5e0], R80 ;  /* 0x0005e05001007387 */ /* 0x000fe20000100a00 */
[----:B------:R2:W-:Y:S02]  /*b3c10*/  STL.64 [R1+0x5e8], R82 ;  /* 0x0005e85201007387 */ /* 0x0005e40000100a00 */
[C---:B--2---:R-:W-:Y:S01]  /*b3c20*/  HMMA.1688.F32.TF32 R80, R120.reuse, R128, R100 ;  /* 0x000000807850723c */ /* 0x044fe20000081064 */
[----:B------:R-:W-:Y:S01]  /*b3c30*/  STL.64 [R1+0x520], R88 ;  /* 0x0005205801007387 */ /* 0x000fe20000100a00 */
[----:B------:R2:W-:Y:S02]  /*b3c40*/  STL.64 [R1+0x528], R90 ;  /* 0x0005285a01007387 */ /* 0x0005e40000100a00 */
[----:B------:R-:W-:Y:S02]  /*b3c50*/  STL.64 [R1+0x510], R96 ;  /* 0x0005106001007387 */ /* 0x000fe40000100a00 */
[----:B------:R-:W-:Y:S02]  /*b3c60*/  STL.64 [R1+0x518], R98 ;  /* 0x0005186201007387 */ /* 0x000fe40000100a00 */
[C---:B--2---:R-:W-:Y:S08]  /*b3c70*/  HMMA.1688.F32.TF32 R88, R120.reuse, R36, R92 ;  /* 0x000000247858723c */ /* 0x044ff0000008105c */
[C---:B------:R-:W-:Y:S07]  /*b3c80*/  HMMA.1688.F32.TF32 R92, R120.reuse, R56, R196 ;  /* 0x00000038785c723c */ /* 0x040fee00000810c4 */
[----:B------:R-:W-:Y:S01]  /*b3c90*/  STL.64 [R1+0x5d0], R80 ;  /* 0x0005d05001007387 */ /* 0x000fe20000100a00 */
[----:B------:R2:W-:Y:S02]  /*b3ca0*/  STL.64 [R1+0x5d8], R82 ;  /* 0x0005d85201007387 */ /* 0x0005e40000100a00 */
[C---:B--2---:R-:W-:Y:S05]  /*b3cb0*/  HMMA.1688.F32.TF32 R80, R120.reuse, R112, R192 ;  /* 0x000000707850723c */ /* 0x044fea00000810c0 */
[----:B------:R-:W-:Y:S01]  /*b3cc0*/  STL.64 [R1+0x650], R88 ;  /* 0x0006505801007387 */ /* 0x000fe20000100a00 */
[----:B------:R2:W-:Y:S07]  /*b3cd0*/  STL.64 [R1+0x658], R90 ;  /* 0x0006585a01007387 */ /* 0x0005ee0000100a00 */
[----:B------:R-:W-:Y:S02]  /*b3ce0*/  STL.64 [R1+0x660], R92 ;  /* 0x0006605c01007387 */ /* 0x000fe40000100a00 */
[----:B------:R-:W-:Y:S01]  /*b3cf0*/  STL.64 [R1+0x668], R94 ;  /* 0x0006685e01007387 */ /* 0x000fe20000100a00 */
[C---:B--2---:R-:W-:Y:S08]  /*b3d00*/  HMMA.1688.F32.TF32 R88, R120.reuse, R60, R84 ;  /* 0x0000003c7858723c */ /* 0x044ff00000081054 */
[C---:B------:R-:W-:Y:S01]  /*b3d10*/  HMMA.1688.F32.TF32 R84, R120.reuse, R76, R200 ;  /* 0x0000004c7854723c */ /* 0x040fe200000810c8 */
[----:B------:R-:W-:Y:S01]  /*b3d20*/  STL.64 [R1+0x670], R80 ;  /* 0x0006705001007387 */ /* 0x000fe20000100a00 */
[----:B------:R2:W-:Y:S06]  /*b3d30*/  STL.64 [R1+0x678], R82 ;  /* 0x0006785201007387 */ /* 0x0005ec0000100a00 */
[C---:B--2---:R-:W-:Y:S07]  /*b3d40*/  HMMA.1688.F32.TF32 R80, R120.reuse, R132, R204 ;  /* 0x000000847850723c */ /* 0x044fee00000810cc */
[----:B------:R-:W-:Y:S01]  /*b3d50*/  STL.64 [R1+0x680], R88 ;  /* 0x0006805801007387 */ /* 0x000fe20000100a00 */
[----:B------:R-:W-:Y:S07]  /*b3d60*/  STL.64 [R1+0x688], R90 ;  /* 0x0006885a01007387 */ /* 0x000fee0000100a00 */
[----:B------:R-:W-:Y:S02]  /*b3d70*/  STL.64 [R1+0x690], R84 ;  /* 0x0006905401007387 */ /* 0x000fe40000100a00 */
[----:B------:R-:W-:Y:S06]  /*b3d80*/  STL.64 [R1+0x698], R86 ;  /* 0x0006985601007387 */ /* 0x000fec0000100a00 */
[----:B------:R-:W-:Y:S01]  /*b3d90*/  STL.64 [R1+0x6a0], R80 ;  /* 0x0006a05001007387 */ /* 0x000fe20000100a00 */
[----:B------:R2:W-:Y:S02]  /*b3da0*/  STL.64 [R1+0x6a8], R82 ;  /* 0x0006a85201007387 */ /* 0x0005e40000100a00 */
[C---:B--2---:R-:W-:Y:S08]  /*b3db0*/  HMMA.1688.F32.TF32 R80, R120.reuse, R136, R176 ;  /* 0x000000887850723c */ /* 0x044ff000000810b0 */
[C---:B------:R-:W-:Y:S08]  /*b3dc0*/  HMMA.1688.F32.TF32 R88, R120.reuse, R140, R172 ;  /* 0x0000008c7858723c */ /* 0x040ff000000810ac */
[C---:B------:R-:W-:Y:S08]  /*b3dd0*/  HMMA.1688.F32.TF32 R84, R120.reuse, R144, R64 ;  /* 0x000000907854723c */ /* 0x040ff00000081040 */
[C---:B------:R-:W-:Y:S08]  /*b3de0*/  HMMA.1688.F32.TF32 R64, R120.reuse, R152, R48 ;  /* 0x000000987840723c */ /* 0x040ff00000081030 */
[C---:B------:R-:W-:Y:S01]  /*b3df0*/  HMMA.1688.F32.TF32 R48, R120.reuse, R160, R228 ;  /* 0x000000a07830723c */ /* 0x040fe200000810e4 */
[----:B------:R-:W-:Y:S01]  /*b3e00*/  STL.64 [R1+0x6b0], R80 ;  /* 0x0006b05001007387 */ /* 0x000fe20000100a00 */
[----:B------:R2:W-:Y:S06]  /*b3e10*/  STL.64 [R1+0x6b8], R82 ;  /* 0x0006b85201007387 */ /* 0x0005ec0000100a00 */
[C---:B--2---:R-:W-:Y:S08]  /*b3e20*/  HMMA.1688.F32.TF32 R80, R120.reuse, R148, R52 ;  /* 0x000000947850723c */ /* 0x044ff00000081034 */
[C---:B------:R-:W-:Y:S08]  /*b3e30*/  HMMA.1688.F32.TF32 R52, R120.reuse, R156, R44 ;  /* 0x0000009c7834723c */ /* 0x040ff0000008102c */
[----:B------:R-:W-:Y:S08]  /*b3e40*/  HMMA.1688.F32.TF32 R44, R120, R164, R32 ;  /* 0x000000a4782c723c */ /* 0x000ff00000081020 */
[C---:B------:R-:W-:Y:S01]  /*b3e50*/  HMMA.1688.F32.TF32 R32, R240.reuse, R208, R40 ;  /* 0x000000d0f020723c */ /* 0x040fe20000081028 */
[----:B------:R-:W-:Y:S01]  /*b3e60*/  STL.64 [R1+0x6c0], R88 ;  /* 0x0006c05801007387 */ /* 0x000fe20000100a00 */
[----:B------:R-:W-:Y:S02]  /*b3e70*/  STL.64 [R1+0x6c8], R90 ;  /* 0x0006c85a01007387 */ /* 0x000fe40000100a00 */
[----:B------:R-:W-:Y:S02]  /*b3e80*/  STL.64 [R1+0x6d0], R84 ;  /* 0x0006d05401007387 */ /* 0x000fe40000100a00 */
[----:B------:R-:W-:Y:S01]  /*b3e90*/  STL.64 [R1+0x6d8], R86 ;  /* 0x0006d85601007387 */ /* 0x000fe20000100a00 */
        /* <DEDUP_REMOVED lines=12> */
[----:B------:R-:W3:Y:S01]  /*b3f60*/  LDL.LU R228, [R1+0xf60] ;  /* 0x000f600001e47983 */ /* 0x000ee20000300800 */
[----:B------:R4:W-:Y:S02]  /*b3f70*/  STL.64 [R1+0x720], R44 ;  /* 0x0007202c01007387 */ /* 0x0009e40000100a00 */
[----:B------:R1:W-:Y:S02]  /*b3f80*/  STL.64 [R1+0x728], R46 ;  /* 0x0007282e01007387 */ /* 0x0003e40000100a00 */
[----:B------:R1:W-:Y:S01]  /*b3f90*/  STL.64 [R1+0x830], R32 ;  /* 0x0008302001007387 */ /* 0x0003e20000100a00 */
[----:B------:R2:W-:Y:S01]  /*b3fa0*/  STL.64 [R1+0x838], R34 ;  /* 0x0008382201007387 */ /* 0x0005e20000100a00 */
[----:B------:R-:W3:Y:S02]  /*b3fb0*/  LDL.LU R229, [R1+0xf64] ;  /* 0x000f640001e57983 */ /* 0x000ee40000300800 */
[----:B------:R-:W3:Y:S02]  /*b3fc0*/  LDL.LU R230, [R1+0xf68] ;  /* 0x000f680001e67983 */ /* 0x000ee40000300800 */
[----:B------:R-:W3:Y:S01]  /*b3fd0*/  LDL.LU R231, [R1+0xf6c] ;  /* 0x000f6c0001e77983 */ /* 0x000ee20000300800 */
[----:B----4-:R-:W4:Y:S01]  /*b3fe0*/  LDL.LU R44, [R1+0xf70] ;  /* 0x000f7000012c7983 */ /* 0x010f220000300800 */
[----:B------:R-:W4:Y:S02]  /*b3ff0*/  LDL.LU R45, [R1+0xf74] ;  /* 0x000f7400012d7983 */ /* 0x000f240000300800 */
[----:B-1----:R-:W4:Y:S02]  /*b4000*/  LDL.LU R46, [R1+0xf78] ;  /* 0x000f7800012e7983 */ /* 0x002f240000300800 */
        /* <DEDUP_REMOVED lines=83> */
[----:B--2---:R-:W2:Y:S02]  /*b4540*/  LDL.LU R34, [R1+0xf58] ;  /* 0x000f580001227983 */ /* 0x004ea40000300800 */
[----:B------:R-:W2:Y:S01]  /*b4550*/  LDL.LU R35, [R1+0xf5c] ;  /* 0x000f5c0001237983 */ /* 0x000ea20000300800 */
[----:B------:R-:W2:Y:S01]  /*b4560*/  LDL.LU R40, [R1+0x1380] ;  /* 0x0013800001287983 */ /* 0x000ea20000300800 */
[----:B------:R-:W2:Y:S02]  /*b4570*/  LDL.LU R41, [R1+0x1384] ;  /* 0x0013840001297983 */ /* 0x000ea40000300800 */
[----:B------:R-:W2:Y:S02]  /*b4580*/  LDL.LU R42, [R1+0x1388] ;  /* 0x00138800012a7983 */ /* 0x000ea40000300800 */
[----:B------:R-:W2:Y:S01]  /*b4590*/  LDL.LU R43, [R1+0x138c] ;  /* 0x00138c00012b7983 */ /* 0x000ea20000300800 */
[C---:B---3--:R-:W-:Y:S08]  /*b45a0*/  HMMA.1688.F32.TF32 R80, R240.reuse, R128, R96 ;  /* 0x00000080f050723c */ /* 0x048ff00000081060 */
[C---:B------:R-:W-:Y:S08]  /*b45b0*/  HMMA.1688.F32.TF32 R96, R240.reuse, R36, R104 ;  /* 0x00000024f060723c */ /* 0x040ff00000081068 */
[C---:B----4-:R-:W-:Y:S07]  /*b45c0*/  HMMA.1688.F32.TF32 R88, R240.reuse, R56, R212 ;  /* 0x00000038f058723c */ /* 0x050fee00000810d4 */
[----:B------:R-:W-:Y:S01]  /*b45d0*/  STL.64 [R1+0x820], R80 ;  /* 0x0008205001007387 */ /* 0x000fe20000100a00 */
[----:B------:R1:W-:Y:S02]  /*b45e0*/  STL.64 [R1+0x828], R82 ;  /* 0x0008285201007387 */ /* 0x0003e40000100a00 */
[C---:B-1----:R-:W-:Y:S05]  /*b45f0*/  HMMA.1688.F32.TF32 R80, R240.reuse, R112, R216 ;  /* 0x00000070f050723c */ /* 0x042fea00000810d8 */
[----:B------:R-:W-:Y:S01]  /*b4600*/  STL.64 [R1+0x810], R96 ;  /* 0x0008106001007387 */ /* 0x000fe20000100a00 */
[----:B------:R1:W-:Y:S07]  /*b4610*/  STL.64 [R1+0x818], R98 ;  /* 0x0008186201007387 */ /* 0x0003ee0000100a00 */
[----:B------:R-:W-:Y:S01]  /*b4620*/  STL.64 [R1+0x800], R88 ;  /* 0x0008005801007387 */ /* 0x000fe20000100a00 */
[----:B------:R3:W-:Y:S01]  /*b4630*/  STL.64 [R1+0x808], R90 ;  /* 0x0008085a01007387 */ /* 0x0007e20000100a00 */
[C---:B-1----:R-:W-:Y:S08]  /*b4640*/  HMMA.1688.F32.TF32 R96, R240.reuse, R60, R220 ;  /* 0x0000003cf060723c */ /* 0x042ff000000810dc */
[C---:B---3--:R-:W-:Y:S01]  /*b4650*/  HMMA.1688.F32.TF32 R88, R240.reuse, R76, R124 ;  /* 0x0000004cf058723c */ /* 0x048fe2000008107c */
[----:B------:R-:W-:Y:S01]  /*b4660*/  STL.64 [R1+0x7f0], R80 ;  /* 0x0007f05001007387 */ /* 0x000fe20000100a00 */
[----:B------:R1:W-:Y:S06]  /*b4670*/  STL.64 [R1+0x7f8], R82 ;  /* 0x0007f85201007387 */ /* 0x0003ec0000100a00 */
[C---:B-1----:R-:W-:Y:S07]  /*b4680*/  HMMA.1688.F32.TF32 R80, R240.reuse, R132, R116 ;  /* 0x00000084f050723c */ /* 0x042fee0000081074 */
[----:B------:R-:W-:Y:S01]  /*b4690*/  STL.64 [R1+0x7e0], R96 ;  /* 0x0007e06001007387 */ /* 0x000fe20000100a00 */
[----:B------:R-:W-:Y:S07]  /*b46a0*/  STL.64 [R1+0x7e8], R98 ;  /* 0x0007e86201007387 */ /* 0x000fee0000100a00 */
[----:B------:R-:W-:Y:S01]  /*b46b0*/  STL.64 [R1+0x7d0], R88 ;  /* 0x0007d05801007387 */ /* 0x000fe20000100a00 */
[----:B------:R-:W-:Y:S07]  /*b46c0*/  STL.64 [R1+0x7d8], R90 ;  /* 0x0007d85a01007387 */ /* 0x000fee0000100a00 */
[----:B------:R-:W-:Y:S01]  /*b46d0*/  STL.64 [R1+0x7c0], R80 ;  /* 0x0007c05001007387 */ /* 0x000fe20000100a00 */
[----:B------:R1:W-:Y:S02]  /*b46e0*/  STL.64 [R1+0x7c8], R82 ;  /* 0x0007c85201007387 */ /* 0x0003e40000100a00 */
[----:B------:R-:W3:Y:S01]  /*b46f0*/  LDL.LU R2, [R1+0x4180] ;  /* 0x0041800001027983 */ /* 0x000ee20000300800 */
[C---:B-1----:R-:W-:Y:S11]  /*b4700*/  HMMA.1688.F32.TF32 R80, R240.reuse, R136, R108 ;  /* 0x00000088f050723c */ /* 0x042ff6000008106c */
[----:B------:R-:W-:Y:S11]  /*b4710*/  @!UPT UIADD3 URZ, URZ, URZ, URZ ;  /* 0x0000003f3f3ff290 */ /* 0x000ff6000fffe03f */
[----:B------:R-:W-:Y:S01]  /*b4720*/  @!UPT UIADD3 URZ, URZ, URZ, URZ ;  /* 0x0000003f3f3ff290 */ /* 0x000fe2000fffe03f */
[----:B------:R-:W-:Y:S01]  /*b4730*/  STL.64 [R1+0x7b0], R80 ;  /* 0x0007b05001007387 */ /* 0x000fe20000100a00 */
[----:B------:R1:W-:Y:S02]  /*b4740*/  STL.64 [R1+0x7b8], R82 ;  /* 0x0007b85201007387 */ /* 0x0003e40000100a00 */
[C---:B-1----:R-:W-:Y:S08]  /*b4750*/  HMMA.1688.F32.TF32 R80, R240.reuse, R140, R100 ;  /* 0x0000008cf050723c */ /* 0x042ff00000081064 */
[C---:B------:R-:W-:Y:S08]  /*b4760*/  HMMA.1688.F32.TF32 R88, R240.reuse, R144, R92 ;  /* 0x00000090f058723c */ /* 0x040ff0000008105c */
[C---:B------:R-:W-:Y:S07]  /*b4770*/  HMMA.1688.F32.TF32 R92, R240.reuse, R148, R196 ;  /* 0x00000094f05c723c */ /* 0x040fee00000810c4 */
[----:B------:R-:W-:Y:S01]  /*b4780*/  STL.64 [R1+0x7a0], R80 ;  /* 0x0007a05001007387 */ /* 0x000fe20000100a00 */
[----:B------:R1:W-:Y:S02]  /*b4790*/  STL.64 [R1+0x7a8], R82 ;  /* 0x0007a85201007387 */ /* 0x0003e40000100a00 */
[C---:B-1----:R-:W-:Y:S05]  /*b47a0*/  HMMA.1688.F32.TF32 R80, R240.reuse, R152, R192 ;  /* 0x00000098f050723c */ /* 0x042fea00000810c0 */
[----:B------:R-:W-:Y:S01]  /*b47b0*/  STL.64 [R1+0x790], R88 ;  /* 0x0007905801007387 */ /* 0x000fe20000100a00 */
[----:B------:R1:W-:Y:S07]  /*b47c0*/  STL.64 [R1+0x798], R90 ;  /* 0x0007985a01007387 */ /* 0x0003ee0000100a00 */
[----:B------:R-:W-:Y:S02]  /*b47d0*/  STL.64 [R1+0x780], R92 ;  /* 0x0007805c01007387 */ /* 0x000fe40000100a00 */
[----:B------:R-:W-:Y:S01]  /*b47e0*/  STL.64 [R1+0x788], R94 ;  /* 0x0007885e01007387 */ /* 0x000fe20000100a00 */
[C---:B-1----:R-:W-:Y:S08]  /*b47f0*/  HMMA.1688.F32.TF32 R88, R240.reuse, R156, R84 ;  /* 0x0000009cf058723c */ /* 0x042ff00000081054 */
[C---:B------:R-:W-:Y:S01]  /*b4800*/  HMMA.1688.F32.TF32 R84, R240.reuse, R160, R200 ;  /* 0x000000a0f054723c */ /* 0x040fe200000810c8 */
[----:B------:R-:W-:Y:S01]  /*b4810*/  STL.64 [R1+0x770], R80 ;  /* 0x0007705001007387 */ /* 0x000fe20000100a00 */
[----:B------:R1:W-:Y:S06]  /*b4820*/  STL.64 [R1+0x778], R82 ;  /* 0x0007785201007387 */ /* 0x0003ec0000100a00 */
[----:B-1----:R-:W-:Y:S07]  /*b4830*/  HMMA.1688.F32.TF32 R80, R240, R164, R204 ;  /* 0x000000a4f050723c */ /* 0x002fee00000810cc */
[----:B------:R-:W-:Y:S01]  /*b4840*/  STL.64 [R1+0x760], R88 ;  /* 0x0007605801007387 */ /* 0x000fe20000100a00 */
[----:B------:R1:W-:Y:S07]  /*b4850*/  STL.64 [R1+0x768], R90 ;  /* 0x0007685a01007387 */ /* 0x0003ee0000100a00 */
[----:B------:R-:W-:Y:S02]  /*b4860*/  STL.64 [R1+0x750], R84 ;  /* 0x0007505401007387 */ /* 0x000fe40000100a00 */
[----:B------:R4:W-:Y:S01]  /*b4870*/  STL.64 [R1+0x758], R86 ;  /* 0x0007585601007387 */ /* 0x0009e20000100a00 */
[C---:B--2---:R-:W-:Y:S08]  /*b4880*/  HMMA.1688.F32.TF32 R32, R236.reuse, R132, R32 ;  /* 0x00000084ec20723c */ /* 0x044ff00000081020 */
[C---:B------:R-:W-:Y:S01]  /*b4890*/  HMMA.1688.F32.TF32 R40, R236.reuse, R136, R40 ;  /* 0x00000088ec28723c */ /* 0x040fe20000081028 */
[----:B------:R-:W-:Y:S04]  /*b48a0*/  LDS R240, [R252+0xd4200] ;  /* 0x0d420000fcf07984 */ /* 0x000fe80000000800 */
[----:B------:R-:W-:Y:S04]  /*b48b0*/  LDS R242, [R252+0xd5200] ;  /* 0x0d520000fcf27984 */ /* 0x000fe80000000800 */
[----:B------:R-:W-:Y:S04]  /*b48c0*/  LDS R241, [R3+0xd4200] ;  /* 0x0d42000003f17984 */ /* 0x000fe80000000800 */
[----:B------:R-:W2:Y:S01]  /*b48d0*/  LDS R243, [R3+0xd5200] ;  /* 0x0d52000003f37984 */ /* 0x000ea20000000800 */
[C---:B-1----:R-:W-:Y:S08]  /*b48e0*/  HMMA.1688.F32.TF32 R88, R236.reuse, R208, R176 ;  /* 0x000000d0ec58723c */ /* 0x042ff000000810b0 */
[C---:B----4-:R-:W-:Y:S01]  /*b48f0*/  HMMA.1688.F32.TF32 R84, R236.reuse, R128, R172 ;  /* 0x00000080ec54723c */ /* 0x050fe200000810ac */
[----:B------:R-:W-:Y:S01]  /*b4900*/  STL.64 [R1+0x710], R80 ;  /* 0x0007105001007387 */ /* 0x000fe20000100a00 */
[----:B------:R1:W-:Y:S06]  /*b4910*/  STL.64 [R1+0x718], R82 ;  /* 0x0007185201007387 */ /* 0x0003ec0000100a00 */
[C---:B-1----:R-:W-:Y:S08]  /*b4920*/  HMMA.1688.F32.TF32 R80, R236.reuse, R36, R64 ;  /* 0x00000024ec50723c */ /* 0x042ff00000081040 */
[C---:B------:R-:W-:Y:S08]  /*b4930*/  HMMA.1688.F32.TF32 R64, R236.reuse, R56, R52 ;  /* 0x00000038ec40723c */ /* 0x040ff00000081034 */
        /* <DEDUP_REMOVED lines=14> */
[----:B------:R-:W-:Y:S05]  /*b4a20*/  STL.64 [R1+0x888], R50 ;  /* 0x0008883201007387 */ /* 0x000fea0000100a00 */
[----:B------:R-:W-:Y:S01]  /*b4a30*/  STL.64 [R1+0x890], R44 ;  /* 0x0008902c01007387 */ /* 0x000fe20000100a00 */
[----:B------:R-:W-:Y:S02]  /*b4a40*/  STL.64 [R1+0x898], R46 ;  /* 0x0008982e01007387 */ /* 0x000fe40000100a00 */
[----:B------:R1:W-:Y:S02]  /*b4a50*/  STL.64 [R1+0x8a0], R32 ;  /* 0x0008a02001007387 */ /* 0x0003e40000100a00 */
[----:B------:R4:W-:Y:S01]  /*b4a60*/  STL.64 [R1+0x8a8], R34 ;  /* 0x0008a82201007387 */ /* 0x0009e20000100a00 */
[----:B-1----:R-:W2:Y:S01]  /*b4a70*/  LDL.LU R32, [R1+0x12e0] ;  /* 0x0012e00001207983 */ /* 0x002ea20000300800 */
[----:B------:R1:W-:Y:S02]  /*b4a80*/  STL.64 [R1+0x8b0], R40 ;  /* 0x0008b02801007387 */ /* 0x0003e40000100a00 */
[----:B------:R1:W-:Y:S02]  /*b4a90*/  STL.64 [R1+0x8b8], R42 ;  /* 0x0008b82a01007387 */ /* 0x0003e40000100a00 */
[----:B------:R-:W2:Y:S01]  /*b4aa0*/  LDL.LU R33, [R1+0x12e4] ;  /* 0x0012e40001217983 */ /* 0x000ea20000300800 */
[----:B----4-:R-:W2:Y:S01]  /*b4ab0*/  LDL.LU R34, [R1+0x12e8] ;  /* 0x0012e80001227983 */ /* 0x010ea20000300800 */
        /* <DEDUP_REMOVED lines=73> */
[----:B-1----:R-:W4:Y:S02]  /*b4f50*/  LDL.LU R40, [R1+0x12d0] ;  /* 0x0012d00001287983 */ /* 0x002f240000300800 */
[----:B------:R-:W4:Y:S01]  /*b4f60*/  LDL.LU R41, [R1+0x12d4] ;  /* 0x0012d40001297983 */ /* 0x000f220000300800 */
[----:B------:R-:W4:Y:S01]  /*b4f70*/  LDL.LU R42, [R1+0x12d8] ;  /* 0x0012d800012a7983 */ /* 0x000f220000300800 */
[----:B---3--:R-:W-:Y:S01]  /*b4f80*/  IMAD.MOV.U32 R43, RZ, RZ, R2 ;  /* 0x000000ffff2b7224 */ /* 0x008fe200078e0002 */
[C---:B--2---:R-:W-:Y:S08]  /*b4f90*/  HMMA.1688.F32.TF32 R80, R236.reuse, R140, R220 ;  /* 0x0000008cec50723c */ /* 0x044ff000000810dc */
[C---:B----4-:R-:W-:Y:S08]  /*b4fa0*/  HMMA.1688.F32.TF32 R88, R236.reuse, R144, R124 ;  /* 0x00000090ec58723c */ /* 0x050ff0000008107c */
        /* <DEDUP_REMOVED lines=8> */
[C---:B------:R-:W-:Y:S08]  /*b5030*/  HMMA.1688.F32.TF32 R92, R236.reuse, R160, R92 ;  /* 0x000000a0ec5c723c */ /* 0x040ff0000008105c */
[C---:B-1----:R-:W-:Y:S01]  /*b5040*/  HMMA.1688.F32.TF32 R88, R236.reuse, R156, R100 ;  /* 0x0000009cec58723c */ /* 0x042fe20000081064 */
[----:B------:R-:W-:Y:S01]  /*b5050*/  STL.64 [R1+0x910], R80 ;  /* 0x0009105001007387 */ /* 0x000fe20000100a00 */
[----:B------:R1:W-:Y:S06]  /*b5060*/  STL.64 [R1+0x918], R82 ;  /* 0x0009185201007387 */ /* 0x0003ec0000100a00 */
[----:B-1----:R-:W-:Y:S11]  /*b5070*/  HMMA.1688.F32.TF32 R80, R236, R164, R196 ;  /* 0x000000a4ec50723c */ /* 0x002ff600000810c4 */
[----:B------:R-:W-:Y:S04]  /*b5080*/  @!UPT UIADD3 URZ, URZ, URZ, URZ ;  /* 0x0000003f3f3ff290 */ /* 0x000fe8000fffe03f */
[----:B------:R-:W-:Y:S01]  /*b5090*/  STL.64 [R1+0x940], R88 ;  /* 0x0009405801007387 */ /* 0x000fe20000100a00 */
[----:B------:R1:W-:Y:S02]  /*b50a0*/  STL.64 [R1+0x948], R90 ;  /* 0x0009485a01007387 */ /* 0x0003e40000100a00 */
[----:B------:R-:W-:Y:S02]  /*b50b0*/  STL.64 [R1+0x990], R92 ;  /* 0x0009905c01007387 */ /* 0x000fe40000100a00 */
[----:B------:R-:W-:Y:S01]  /*b50c0*/  STL.64 [R1+0x998], R94 ;  /* 0x0009985e01007387 */ /* 0x000fe20000100a00 */
[C---:B------:R-:W-:Y:S08]  /*b50d0*/  HMMA.1688.F32.TF32 R84, R120.reuse, R128, R84 ;  /* 0x000000807854723c */ /* 0x040ff00000081054 */
[C---:B-1----:R-:W-:Y:S01]  /*b50e0*/  HMMA.1688.F32.TF32 R88, R120.reuse, R208, R192 ;  /* 0x000000d07858723c */ /* 0x042fe200000810c0 */
[----:B------:R-:W-:Y:S01]  /*b50f0*/  STL.64 [R1+0x980], R80 ;  /* 0x0009805001007387 */ /* 0x000fe20000100a00 */
[----:B------:R1:W-:Y:S06]  /*b5100*/  STL.64 [R1+0x988], R82 ;  /* 0x0009885201007387 */ /* 0x0003ec0000100a00 */
[C---:B-1----:R-:W-:Y:S11]  /*b5110*/  HMMA.1688.F32.TF32 R80, R120.reuse, R36, R200 ;  /* 0x000000247850723c */ /* 0x042ff600000810c8 */
[----:B------:R-:W-:Y:S04]  /*b5120*/  @!UPT UIADD3 URZ, URZ, URZ, URZ ;  /* 0x0000003f3f3ff290 */ /* 0x000fe8000fffe03f */
[----:B------:R-:W-:Y:S01]  /*b5130*/  STL.64 [R1+0x9a0], R88 ;  /* 0x0009a05801007387 */ /* 0x000fe20000100a00 */
[----:B------:R1:W-:Y:S02]  /*b5140*/  STL.64 [R1+0x9a8], R90 ;  /* 0x0009a85a01007387 */ /* 0x0003e40000100a00 */
[----:B------:R-:W-:Y:S02]  /*b5150*/  STL.64 [R1+0x9c0], R84 ;  /* 0x0009c05401007387 */ /* 0x000fe40000100a00 */
[----:B------:R2:W-:Y:S01]  /*b5160*/  STL.64 [R1+0x9c8], R86 ;  /* 0x0009c85601007387 */ /* 0x0005e20000100a00 */
[C---:B------:R-:W-:Y:S08]  /*b5170*/  HMMA.1688.F32.TF32 R64, R120.reuse, R76, R64 ;  /* 0x0000004c7840723c */ /* 0x040ff00000081040 */
[C---:B------:R-:W-:Y:S08]  /*b5180*/  HMMA.1688.F32.TF32 R52, R120.reuse, R132, R52 ;  /* 0x000000847834723c */ /* 0x040ff00000081034 */
[C---:B-1----:R-:W-:Y:S08]  /*b5190*/  HMMA.1688.F32.TF32 R88, R120.reuse, R56, R204 ;  /* 0x000000387858723c */ /* 0x042ff000000810cc */
[----:B--2---:R-:W-:Y:S01]  /*b51a0*/  HMMA.1688.F32.TF32 R84, R120, R112, R176 ;  /* 0x000000707854723c */ /* 0x004fe200000810b0 */
[----:B------:R-:W-:Y:S01]  /*b51b0*/  STL [R1+0x9e4], R81 ;  /* 0x0009e45101007387 */ /* 0x000fe20000100800 */
[----:B------:R-:W-:-:S02]  /*b51c0*/  IMAD.MOV.U32 R2, RZ, RZ, R80 ;  /* 0x000000ffff027224 */ /* 0x000fc400078e0050 */
[----:B------:R1:W-:Y:S02]  /*b51d0*/  STL [R1+0x9e8], R82 ;  /* 0x0009e85201007387 */ /* 0x0003e40000100800 */
[----:B------:R-:W-:Y:S02]  /*b51e0*/  IMAD.MOV.U32 R0, RZ, RZ, R83 ;  /* 0x000000ffff007224 */ /* 0x000fe400078e0053 */
[C---:B------:R-:W-:Y:S08]  /*b51f0*/  HMMA.1688.F32.TF32 R48, R120.reuse, R136, R48 ;  /* 0x000000887830723c */ /* 0x040ff00000081030 */
[C---:B-1----:R-:W-:Y:S01]  /*b5200*/  HMMA.1688.F32.TF32 R80, R120.reuse, R60, R172 ;  /* 0x0000003c7850723c */ /* 0x042fe200000810ac */
[----:B------:R1:W-:Y:S04]  /*b5210*/  STL [R1+0x3d38], R0 ;  /* 0x003d380001007387 */ /* 0x0003e80000100800 */
[----:B-1----:R-:W2:Y:S01]  /*b5220*/  LDL R0, [R1+0xb30] ;  /* 0x000b300001007983 */ /* 0x002ea20000100800 */
[----:B------:R1:W-:Y:S03]  /*b5230*/  STL [R1+0x3d34], R2 ;  /* 0x003d340201007387 */ /* 0x0003e60000100800 */
[----:B-1----:R-:W3:Y:S01]  /*b5240*/  LDL R2, [R1+0xb34] ;  /* 0x000b340001027983 */ /* 0x002ee20000100800 */
[----:B------:R-:W-:Y:S02]  /*b5250*/  STL.64 [R1+0xb70], R88 ;  /* 0x000b705801007387 */ /* 0x000fe40000100a00 */
[----:B------:R-:W-:Y:S02]  /*b5260*/  STL.64 [R1+0xb78], R90 ;  /* 0x000b785a01007387 */ /* 0x000fe40000100a00 */
[----:B------:R-:W-:Y:S01]  /*b5270*/  STL.64 [R1+0xb60], R84 ;  /* 0x000b605401007387 */ /* 0x000fe20000100a00 */
[----:B------:R-:W-:Y:S08]  /*b5280*/  STL.64 [R1+0xb68], R86 ;  /* 0x000b685601007387 */ /* 0x000ff00000100a00 */
[----:B------:R-:W-:Y:S02]  /*b5290*/  STL.64 [R1+0xb50], R80 ;  /* 0x000b505001007387 */ /* 0x000fe40000100a00 */
[----:B------:R-:W-:Y:S02]  /*b52a0*/  STL.64 [R1+0xb58], R82 ;  /* 0x000b585201007387 */ /* 0x000fe40000100a00 */
[----:B------:R-:W-:Y:S01]  /*b52b0*/  STL.64 [R1+0xb40], R64 ;  /* 0x000b404001007387 */ /* 0x000fe20000100a00 */
[----:B------:R-:W-:Y:S01]  /*b52c0*/  STL.64 [R1+0xb48], R66 ;  /* 0x000b484201007387 */ /* 0x000fe20000100a00 */
[----:B------:R-:W-:Y:S02]  /*b52d0*/  STL.64 [R1+0xae0], R52 ;  /* 0x000ae03401007387 */ /* 0x000fe40000100a00 */
[----:B------:R1:W-:Y:S02]  /*b52e0*/  STL.64 [R1+0xae8], R54 ;  /* 0x000ae83601007387 */ /* 0x0003e40000100a00 */
[----:B------:R-:W-:Y:S01]  /*b52f0*/  STL.64 [R1+0xbe0], R48 ;  /* 0x000be03001007387 */ /* 0x000fe20000100a00 */
[----:B------:R4:W-:Y:S01]  /*b5300*/  STL.64 [R1+0xbe8], R50 ;  /* 0x000be83201007387 */ /* 0x0009e20000100a00 */
[C---:B------:R-:W-:Y:S08]  /*b5310*/  HMMA.1688.F32.TF32 R40, R120.reuse, R152, R40 ;  /* 0x000000987828723c */ /* 0x040ff00000081028 */
[C---:B-1----:R-:W-:Y:S08]  /*b5320*/  HMMA.1688.F32.TF32 R52, R120.reuse, R140, R44 ;  /* 0x0000008c7834723c */ /* 0x042ff0000008102c */
[C---:B----4-:R-:W-:Y:S08]  /*b5330*/  HMMA.1688.F32.TF32 R48, R120.reuse, R144, R228 ;  /* 0x000000907830723c */ /* 0x050ff000000810e4 */
[C---:B------:R-:W-:Y:S07]  /*b5340*/  HMMA.1688.F32.TF32 R44, R120.reuse, R148, R32 ;  /* 0x00000094782c723c */ /* 0x040fee0000081020 */
[----:B------:R-:W-:Y:S01]  /*b5350*/  STL.64 [R1+0xbd0], R52 ;  /* 0x000bd03401007387 */ /* 0x000fe20000100a00 */
[----:B------:R-:W-:Y:S07]  /*b5360*/  STL.64 [R1+0xbd8], R54 ;  /* 0x000bd83601007387 */ /* 0x000fee0000100a00 */
[----:B------:R-:W-:Y:S02]  /*b5370*/  STL.64 [R1+0xbc0], R48 ;  /* 0x000bc03001007387 */ /* 0x000fe40000100a00 */
[----:B------:R-:W-:Y:S01]  /*b5380*/  STL.64 [R1+0xbc8], R50 ;  /* 0x000bc83201007387 */ /* 0x000fe20000100a00 */
[----:B------:R-:W4:Y:S05]  /*b5390*/  LDL.LU R32, [R1+0xc00] ;  /* 0x000c000001207983 */ /* 0x000f2a0000300800 */
[----:B------:R1:W-:Y:S02]  /*b53a0*/  STL.64 [R1+0xbb0], R44 ;  /* 0x000bb02c01007387 */ /* 0x0003e40000100a00 */
[----:B------:R1:W-:Y:S02]  /*b53b0*/  STL.64 [R1+0xbb8], R46 ;  /* 0x000bb82e01007387 */ /* 0x0003e40000100a00 */
[----:B------:R1:W-:Y:S01]  /*b53c0*/  STL.64 [R1+0xba0], R40 ;  /* 0x000ba02801007387 */ /* 0x0003e20000100a00 */
[----:B------:R1:W-:Y:S01]  /*b53d0*/  STL.64 [R1+0xba8], R42 ;  /* 0x000ba82a01007387 */ /* 0x0003e20000100a00 */
[----:B------:R-:W4:Y:S02]  /*b53e0*/  LDL.LU R33, [R1+0xc04] ;  /* 0x000c040001217983 */ /* 0x000f240000300800 */
[----:B------:R-:W4:Y:S02]  /*b53f0*/  LDL.LU R34, [R1+0xc08] ;  /* 0x000c080001227983 */ /* 0x000f240000300800 */
[----:B------:R-:W4:Y:S01]  /*b5400*/  LDL.LU R35, [R1+0xc0c] ;  /* 0x000c0c0001237983 */ /* 0x000f220000300800 */
[----:B------:R-:W4:Y:S01]  /*b5410*/  LDL.LU R228, [R1+0xc20] ;  /* 0x000c200001e47983 */ /* 0x000f220000300800 */
[----:B------:R-:W4:Y:S02]  /*b5420*/  LDL.LU R229, [R1+0xc24] ;  /* 0x000c240001e57983 */ /* 0x000f240000300800 */
[----:B------:R-:W4:Y:S02]  /*b5430*/  LDL.LU R230, [R1+0xc28] ;  /* 0x000c280001e67983 */ /* 0x000f240000300800 */
[----:B------:R-:W4:Y:S01]  /*b5440*/  LDL.LU R231, [R1+0xc2c] ;  /* 0x000c2c0001e77983 */ /* 0x000f220000300800 */
[----:B-1----:R-:W4:Y:S01]  /*b5450*/  LDL.LU R44, [R1+0xd10] ;  /* 0x000d1000012c7983 */ /* 0x002f220000300800 */
        /* <DEDUP_REMOVED lines=95> */
[----:B--2---:R-:W-:Y:S04]  /*b5a50*/  LDS R236, [R0+0xd4200] ;  /* 0x0d42000000ec7984 */ /* 0x004fe80000000800 */
[----:B------:R-:W-:Y:S04]  /*b5a60*/  LDS R238, [R0+0xd5200] ;  /* 0x0d52000000ee7984 */ /* 0x000fe80000000800 */
[----:B---3--:R-:W-:Y:S04]  /*b5a70*/  LDS R237, [R2+0xd4200] ;  /* 0x0d42000002ed7984 */ /* 0x008fe80000000800 */
[----:B------:R-:W1:Y:S01]  /*b5a80*/  LDS R239, [R2+0xd5200] ;  /* 0x0d52000002ef7984 */ /* 0x000e620000000800 */
[C---:B----4-:R-:W-:Y:S08]  /*b5a90*/  HMMA.1688.F32.TF32 R88, R120.reuse, R160, R88 ;  /* 0x000000a07858723c */ /* 0x050ff00000081058 */
[C---:B------:R-:W-:Y:S08]  /*b5aa0*/  HMMA.1688.F32.TF32 R80, R120.reuse, R156, R80 ;  /* 0x0000009c7850723c */ /* 0x040ff00000081050 */
[----:B------:R-:W-:Y:S11]  /*b5ab0*/  HMMA.1688.F32.TF32 R120, R120, R164, R96 ;  /* 0x000000a47878723c */ /* 0x000ff60000081060 */
[----:B------:R-:W-:Y:S04]  /*b5ac0*/  @!UPT UIADD3 URZ, URZ, URZ, URZ ;  /* 0x0000003f3f3ff290 */ /* 0x000fe8000fffe03f */
[----:B------:R-:W-:Y:S01]  /*b5ad0*/  STL.64 [R1+0xb90], R80 ;  /* 0x000b905001007387 */ /* 0x000fe20000100a00 */
[----:B------:R2:W-:Y:S03]  /*b5ae0*/  STL.64 [R1+0xb98], R82 ;  /* 0x000b985201007387 */ /* 0x0005e60000100a00 */
[----:B--2---:R-:W2:Y:S01]  /*b5af0*/  LDL.LU.64 R82, [R1+0x4178] ;  /* 0x0041780001527983 */ /* 0x004ea20000300a00 */
[----:B------:R-:W2:Y:S02]  /*b5b00*/  LDL.LU.64 R80, [R1+0x4170] ;  /* 0x0041700001507983 */ /* 0x000ea40000300a00 */
[----:B------:R-:W-:Y:S02]  /*b5b10*/  STL.64 [R1+0xb80], R88 ;  /* 0x000b805801007387 */ /* 0x000fe40000100a00 */
[----:B------:R3:W-:Y:S02]  /*b5b20*/  STL.64 [R1+0xb88], R90 ;  /* 0x000b885a01007387 */ /* 0x0007e40000100a00 */
[----:B---3--:R-:W3:Y:S01]  /*b5b30*/  LDL.LU.64 R90, [R1+0x4168] ;  /* 0x00416800015a7983 */ /* 0x008ee20000300a00 */
[----:B------:R-:W3:Y:S02]  /*b5b40*/  LDL.LU.64 R88, [R1+0x4160] ;  /* 0x0041600001587983 */ /* 0x000ee40000300a00 */
[----:B------:R-:W4:Y:S02]  /*b5b50*/  LDL.LU.64 R98, [R1+0x4158] ;  /* 0x0041580001627983 */ /* 0x000f240000300a00 */
[----:B------:R-:W4:Y:S01]  /*b5b60*/  LDL.LU.64 R96, [R1+0x4150] ;  /* 0x0041500001607983 */ /* 0x000f220000300a00 */
[----:B------:R1:W-:Y:S01]  /*b5b70*/  STL.64 [R1+0xa10], R120 ;  /* 0x000a107801007387 */ /* 0x0003e20000100a00 */
[----:B------:R1:W-:Y:S03]  /*b5b80*/  STL.64 [R1+0xa18], R122 ;  /* 0x000a187a01007387 */ /* 0x0003e60000100a00 */
[----:B-1----:R-:W2:Y:S01]  /*b5b90*/  LDL.LU R120, [R1+0xea0] ;  /* 0x000ea00001787983 */ /* 0x002ea20000300800 */
[----:B------:R-:W2:Y:S02]  /*b5ba0*/  LDL.LU R121, [R1+0xea4] ;  /* 0x000ea40001797983 */ /* 0x000ea40000300800 */
[----:B------:R-:W2:Y:S02]  /*b5bb0*/  LDL.LU R122, [R1+0xea8] ;  /* 0x000ea800017a7983 */ /* 0x000ea40000300800 */
[----:B------:R-:W2:Y:S01]  /*b5bc0*/  LDL.LU R123, [R1+0xeac] ;  /* 0x000eac00017b7983 */ /* 0x000ea20000300800 */
[C---:B------:R-:W-:Y:S08]  /*b5bd0*/  HMMA.1688.F32.TF32 R104, R240.reuse, R208, R104 ;  /* 0x000000d0f068723c */ /* 0x040ff00000081068 */
[C---:B------:R-:W-:Y:S11]  /*b5be0*/  HMMA.1688.F32.TF32 R212, R240.reuse, R128, R212 ;  /* 0x00000080f0d4723c */ /* 0x040ff600000810d4 */
[----:B------:R-:W-:Y:S04]  /*b5bf0*/  @!UPT UIADD3 URZ, URZ, URZ, URZ ;  /* 0x0000003f3f3ff290 */ /* 0x000fe8000fffe03f */
[----:B------:R-:W-:Y:S01]  /*b5c00*/  STL.64 [R1+0xc90], R104 ;  /* 0x000c906801007387 */ /* 0x000fe20000100a00 */
[----:B------:R1:W-:Y:S03]  /*b5c10*/  STL.64 [R1+0xc98], R106 ;  /* 0x000c986a01007387 */ /* 0x0003e60000100a00 */
[----:B-1----:R-:W3:Y:S01]  /*b5c20*/  LDL.LU.64 R106, [R1+0x4148] ;  /* 0x00414800016a7983 */ /* 0x002ee20000300a00 */
[----:B------:R-:W3:Y:S03]  /*b5c30*/  LDL.LU.64 R104, [R1+0x4140] ;  /* 0x0041400001687983 */ /* 0x000ee60000300a00 */
[----:B------:R-:W-:Y:S02]  /*b5c40*/  STL.64 [R1+0xc80], R212 ;  /* 0x000c80d401007387 */ /* 0x000fe40000100a00 */
[----:B------:R1:W-:Y:S02]  /*b5c50*/  STL.64 [R1+0xc88], R214 ;  /* 0x000c88d601007387 */ /* 0x0003e40000100a00 */
[----:B-1----:R-:W3:Y:S01]  /*b5c60*/  LDL.LU.64 R214, [R1+0x4138] ;  /* 0x0041380001d67983 */ /* 0x002ee20000300a00 */
[----:B------:R-:W3:Y:S01]  /*b5c70*/  LDL.LU.64 R212, [R1+0x4130] ;  /* 0x0041300001d47983 */ /* 0x000ee20000300a00 */
[C---:B------:R-:W-:Y:S08]  /*b5c80*/  HMMA.1688.F32.TF32 R116, R240.reuse, R76, R116 ;  /* 0x0000004cf074723c */ /* 0x040ff00000081074 */
[C---:B------:R-:W-:Y:S08]  /*b5c90*/  HMMA.1688.F32.TF32 R108, R240.reuse, R132, R108 ;  /* 0x00000084f06c723c */ /* 0x040ff0000008106c */
[C---:B------:R-:W-:Y:S08]  /*b5ca0*/  HMMA.1688.F32.TF32 R100, R240.reuse, R136, R100 ;  /* 0x00000088f064723c */ /* 0x040ff00000081064 */
[C---:B------:R-:W-:Y:S08]  /*b5cb0*/  HMMA.1688.F32.TF32 R84, R240.reuse, R152, R84 ;  /* 0x00000098f054723c */ /* 0x040ff00000081054 */
        /* <DEDUP_REMOVED lines=9> */
[----:B------:R1:W-:Y:S02]  /*b5d50*/  STL.64 [R1+0xc68], R122 ;  /* 0x000c687a01007387 */ /* 0x0003e40000100a00 */
[C---:B-1----:R-:W-:Y:S05]  /*b5d60*/  HMMA.1688.F32.TF32 R120, R240.reuse, R60, R124 ;  /* 0x0000003cf078723c */ /* 0x042fea000008107c */
[----:B------:R-:W-:Y:S01]  /*b5d70*/  STL.64 [R1+0xc50], R216 ;  /* 0x000c50d801007387 */ /* 0x000fe20000100a00 */
[----:B------:R-:W-:Y:S11]  /*b5d80*/  STL.64 [R1+0xc58], R218 ;  /* 0x000c58da01007387 */ /* 0x000ff60000100a00 */
[----:B------:R-:W-:Y:S06]  /*b5d90*/  @!UPT UIADD3 URZ, URZ, URZ, URZ ;  /* 0x0000003f3f3ff290 */ /* 0x000fec000fffe03f */
[----:B------:R-:W-:Y:S01]  /*b5da0*/  STL.64 [R1+0xc40], R120 ;  /* 0x000c407801007387 */ /* 0x000fe20000100a00 */
[----:B------:R-:W-:Y:S02]  /*b5db0*/  STL.64 [R1+0xc48], R122 ;  /* 0x000c487a01007387 */ /* 0x000fe40000100a00 */
[----:B------:R-:W-:Y:S02]  /*b5dc0*/  STL.64 [R1+0xc30], R116 ;  /* 0x000c307401007387 */ /* 0x000fe40000100a00 */
[----:B------:R-:W-:Y:S01]  /*b5dd0*/  STL.64 [R1+0xc38], R118 ;  /* 0x000c387601007387 */ /* 0x000fe20000100a00 */
[----:B------:R-:W-:Y:S01]  /*b5de0*/  STL.64 [R1+0xc10], R108 ;  /* 0x000c106c01007387 */ /* 0x000fe20000100a00 */
[----:B------:R1:W-:Y:S02]  /*b5df0*/  STL.64 [R1+0xc18], R110 ;  /* 0x000c186e01007387 */ /* 0x0003e40000100a00 */
[----:B------:R-:W-:Y:S02]  /*b5e00*/  STL.64 [R1+0xd00], R100 ;  /* 0x000d006401007387 */ /* 0x000fe40000100a00 */
[----:B------:R2:W-:Y:S01]  /*b5e10*/  STL.64 [R1+0xd08], R102 ;  /* 0x000d086601007387 */ /* 0x0005e20000100a00 */
[----:B------:R-:W-:Y:S04]  /*b5e20*/  LDS R120, [R252+0xd4280] ;  /* 0x0d428000fc787984 */ /* 0x000fe80000000800 */
[----:B------:R-:W-:Y:S04]  /*b5e30*/  LDS R122, [R252+0xd5280] ;  /* 0x0d528000fc7a7984 */ /* 0x000fe80000000800 */
[----:B------:R-:W-:Y:S04]  /*b5e40*/  LDS R121, [R3+0xd4280] ;  /* 0x0d42800003797984 */ /* 0x000fe80000000800 */
[----:B------:R-:W3:Y:S01]  /*b5e50*/  LDS R123, [R3+0xd5280] ;  /* 0x0d528000037b7984 */ /* 0x000ee20000000800 */
[C---:B-1----:R-:W-:Y:S08]  /*b5e60*/  HMMA.1688.F32.TF32 R108, R240.reuse, R140, R92 ;  /* 0x0000008cf06c723c */ /* 0x042ff0000008105c */
[C---:B--2---:R-:W-:Y:S08]  /*b5e70*/  HMMA.1688.F32.TF32 R100, R240.reuse, R144, R196 ;  /* 0x00000090f064723c */ /* 0x044ff000000810c4 */
[C---:B------:R-:W-:Y:S07]  /*b5e80*/  HMMA.1688.F32.TF32 R92, R240.reuse, R148, R192 ;  /* 0x00000094f05c723c */ /* 0x040fee00000810c0 */
[----:B------:R-:W-:Y:S01]  /*b5e90*/  STL.64 [R1+0xcf0], R108 ;  /* 0x000cf06c01007387 */ /* 0x000fe20000100a00 */
[----:B------:R-:W-:Y:S07]  /*b5ea0*/  STL.64 [R1+0xcf8], R110 ;  /* 0x000cf86e01007387 */ /* 0x000fee0000100a00 */
[----:B------:R-:W-:Y:S02]  /*b5eb0*/  STL.64 [R1+0xce0], R100 ;  /* 0x000ce06401007387 */ /* 0x000fe40000100a00 */
[----:B------:R1:W-:Y:S06]  /*b5ec0*/  STL.64 [R1+0xce8], R102 ;  /* 0x000ce86601007387 */ /* 0x0003ec0000100a00 */
[----:B------:R-:W-:Y:S01]  /*b5ed0*/  STL.64 [R1+0xcd0], R92 ;  /* 0x000cd05c01007387 */ /* 0x000fe20000100a00 */
[----:B------:R2:W-:Y:S02]  /*b5ee0*/  STL.64 [R1+0xcd8], R94 ;  /* 0x000cd85e01007387 */ /* 0x0005e40000100a00 */
[----:B------:R-:W-:Y:S02]  /*b5ef0*/  STL.64 [R1+0xcc0], R84 ;  /* 0x000cc05401007387 */ /* 0x000fe40000100a00 */
[----:B------:R2:W-:Y:S01]  /*b5f00*/  STL.64 [R1+0xcc8], R86 ;  /* 0x000cc85601007387 */ /* 0x0005e20000100a00 */
[C---:B-1----:R-:W-:Y:S08]  /*b5f10*/  HMMA.1688.F32.TF32 R100, R240.reuse, R156, R200 ;  /* 0x0000009cf064723c */ /* 0x042ff000000810c8 */
[C---:B--2---:R-:W-:Y:S08]  /*b5f20*/  HMMA.1688.F32.TF32 R92, R240.reuse, R160, R204 ;  /* 0x000000a0f05c723c */ /* 0x044ff000000810cc */
[----:B------:R-:W-:Y:S01]  /*b5f30*/  HMMA.1688.F32.TF32 R84, R240, R164, R176 ;  /* 0x000000a4f054723c */ /* 0x000fe200000810b0 */
[----:B------:R-:W-:Y:S01]  /*b5f40*/  IMAD.MOV.U32 R211, RZ, RZ, R38 ;  /* 0x000000ffffd37224 */ /* 0x000fe200078e0026 */
        /* <DEDUP_REMOVED lines=16> */
[C---:B------:R-:W-:Y:S08]  /*b6050*/  HMMA.1688.F32.TF32 R84, R236.reuse, R36, R52 ;  /* 0x00000024ec54723c */ /* 0x040ff00000081034 */
        /* <DEDUP_REMOVED lines=15> */
[----:B------:R2:W-:Y:S02]  /*b6150*/  STL.64 [R1+0xe70], R48 ;  /* 0x000e703001007387 */ /* 0x0005e40000100a00 */
[----:B------:R3:W-:Y:S01]  /*b6160*/  STL.64 [R1+0xe78], R50 ;  /* 0x000e783201007387 */ /* 0x0007e20000100a00 */
[----:B--2---:R-:W2:Y:S01]  /*b6170*/  LDL.LU R48, [R1+0x960] ;  /* 0x0009600001307983 */ /* 0x004ea20000300800 */
[----:B------:R-:W-:Y:S02]  /*b6180*/  STL.64 [R1+0xe60], R44 ;  /* 0x000e602c01007387 */ /* 0x000fe40000100a00 */
[----:B------:R-:W-:Y:S02]  /*b6190*/  STL.64 [R1+0xe68], R46 ;  /* 0x000e682e01007387 */ /* 0x000fe40000100a00 */
[----:B------:R1:W-:Y:S01]  /*b61a0*/  STL.64 [R1+0xe50], R32 ;  /* 0x000e502001007387 */ /* 0x0003e20000100a00 */
[----:B------:R1:W-:Y:S01]  /*b61b0*/  STL.64 [R1+0xe58], R34 ;  /* 0x000e582201007387 */ /* 0x0003e20000100a00 */
[----:B------:R-:W2:Y:S02]  /*b61c0*/  LDL.LU R49, [R1+0x964] ;  /* 0x0009640001317983 */ /* 0x000ea40000300800 */
[----:B---3--:R-:W2:Y:S02]  /*b61d0*/  LDL.LU R50, [R1+0x968] ;  /* 0x0009680001327983 */ /* 0x008ea40000300800 */
[----:B------:R-:W2:Y:S01]  /*b61e0*/  LDL.LU R51, [R1+0x96c] ;  /* 0x00096c0001337983 */ /* 0x000ea20000300800 */
        /* <DEDUP_REMOVED lines=81> */
[----:B---3--:R-:W-:Y:S08]  /*b6700*/  HMMA.1688.F32.TF32 R108, R120, R208, R108 ;  /* 0x000000d0786c723c */ /* 0x008ff0000008106c */
[C---:B------:R-:W-:Y:S08]  /*b6710*/  HMMA.1688.F32.TF32 R116, R236.reuse, R164, R116 ;  /* 0x000000a4ec74723c */ /* 0x040ff00000081074 */
[C---:B----4-:R-:W-:Y:S08]  /*b6720*/  HMMA.1688.F32.TF32 R44, R236.reuse, R140, R44 ;  /* 0x0000008cec2c723c */ /* 0x050ff0000008102c */
[C---:B------:R-:W-:Y:S08]  /*b6730*/  HMMA.1688.F32.TF32 R216, R236.reuse, R136, R216 ;  /* 0x00000088ecd8723c */ /* 0x040ff000000810d8 */
[C---:B------:R-:W-:Y:S08]  /*b6740*/  HMMA.1688.F32.TF32 R228, R236.reuse, R144, R228 ;  /* 0x00000090ece4723c */ /* 0x040ff000000810e4 */
[C---:B------:R-:W-:Y:S08]  /*b6750*/  HMMA.1688.F32.TF32 R32, R236.reuse, R148, R32 ;  /* 0x00000094ec20723c */ /* 0x040ff00000081020 */
[C---:B------:R-:W-:Y:S08]  /*b6760*/  HMMA.1688.F32.TF32 R40, R236.reuse, R152, R40 ;  /* 0x00000098ec28723c */ /* 0x040ff00000081028 */
[C---:B------:R-:W-:Y:S08]  /*b6770*/  HMMA.1688.F32.TF32 R220, R236.reuse, R156, R220 ;  /* 0x0000009cecdc723c */ /* 0x040ff000000810dc */
[----:B------:R-:W-:Y:S08]  /*b6780*/  HMMA.1688.F32.TF32 R124, R236, R160, R124 ;  /* 0x000000a0ec7c723c */ /* 0x000ff0000008107c */
[C---:B------:R-:W-:Y:S01]  /*b6790*/  HMMA.1688.F32.TF32 R48, R120.reuse, R152, R48 ;  /* 0x000000987830723c */ /* 0x040fe20000081030 */
[----:B------:R-:W-:Y:S04]  /*b67a0*/  LDS R236, [R252+0xd4300] ;  /* 0x0d430000fcec7984 */ /* 0x000fe80000000800 */
[----:B------:R-:W-:Y:S04]  /*b67b0*/  LDS R238, [R252+0xd5300] ;  /* 0x0d530000fcee7984 */ /* 0x000fe80000000800 */
[----:B------:R-:W-:Y:S04]  /*b67c0*/  LDS R237, [R3+0xd4300] ;  /* 0x0d43000003ed7984 */ /* 0x000fe80000000800 */
[----:B------:R-:W1:Y:S01]  /*b67d0*/  LDS R239, [R3+0xd5300] ;  /* 0x0d53000003ef7984 */ /* 0x000e620000000800 */
[C---:B------:R-:W-:Y:S03]  /*b67e0*/  HMMA.1688.F32.TF32 R92, R120.reuse, R36, R92 ;  /* 0x00000024785c723c */ /* 0x040fe6000008105c */
[----:B------:R-:W-:Y:S01]  /*b67f0*/  STL.64 [R1+0xf30], R216 ;  /* 0x000f30d801007387 */ /* 0x000fe20000100a00 */
[----:B------:R2:W-:Y:S03]  /*b6800*/  STL.64 [R1+0xf38], R218 ;  /* 0x000f38da01007387 */ /* 0x0005e60000100a00 */
[----:B--2---:R-:W2:Y:S01]  /*b6810*/  LDL.LU.64 R218, [R1+0x4128] ;  /* 0x0041280001da7983 */ /* 0x004ea20000300a00 */
[----:B------:R-:W2:Y:S02]  /*b6820*/  LDL.LU.64 R216, [R1+0x4120] ;  /* 0x0041200001d87983 */ /* 0x000ea40000300a00 */
[----:B------:R-:W-:Y:S02]  /*b6830*/  STL.64 [R1+0xf20], R44 ;  /* 0x000f202c01007387 */ /* 0x000fe40000100a00 */
[----:B------:R3:W-:Y:S02]  /*b6840*/  STL.64 [R1+0xf28], R46 ;  /* 0x000f282e01007387 */ /* 0x0007e40000100a00 */
[----:B---3--:R-:W3:Y:S01]  /*b6850*/  LDL.LU.64 R46, [R1+0x4118] ;  /* 0x00411800012e7983 */ /* 0x008ee20000300a00 */
[----:B------:R-:W4:Y:S02]  /*b6860*/  LDL.LU.64 R44, [R1+0x4110] ;  /* 0x00411000012c7983 */ /* 0x000f240000300a00 */
[----:B------:R-:W-:Y:S02]  /*b6870*/  STL.64 [R1+0xf10], R228 ;  /* 0x000f10e401007387 */ /* 0x000fe40000100a00 */
[----:B------:R1:W-:Y:S02]  /*b6880*/  STL.64 [R1+0xf18], R230 ;  /* 0x000f18e601007387 */ /* 0x0003e40000100a00 */
[----:B-1----:R-:W2:Y:S01]  /*b6890*/  LDL.LU.64 R230, [R1+0x4108] ;  /* 0x0041080001e67983 */ /* 0x002ea20000300a00 */
[----:B------:R-:W2:Y:S02]  /*b68a0*/  LDL.LU.64 R228, [R1+0x4100] ;  /* 0x0041000001e47983 */ /* 0x000ea40000300a00 */
[----:B------:R-:W-:Y:S02]  /*b68b0*/  STL.64 [R1+0xf00], R32 ;  /* 0x000f002001007387 */ /* 0x000fe40000100a00 */
[----:B------:R1:W-:Y:S02]  /*b68c0*/  STL.64 [R1+0xf08], R34 ;  /* 0x000f082201007387 */ /* 0x0003e40000100a00 */
[----:B-1----:R-:W2:Y:S01]  /*b68d0*/  LDL.LU.64 R34, [R1+0x40f8] ;  /* 0x0040f80001227983 */ /* 0x002ea20000300a00 */
[----:B------:R-:W3:Y:S02]  /*b68e0*/  LDL.LU.64 R32, [R1+0x40f0] ;  /* 0x0040f00001207983 */ /* 0x000ee40000300a00 */
[----:B------:R-:W-:Y:S02]  /*b68f0*/  STL.64 [R1+0xef0], R40 ;  /* 0x000ef02801007387 */ /* 0x000fe40000100a00 */
[----:B------:R1:W-:Y:S02]  /*b6900*/  STL.64 [R1+0xef8], R42 ;  /* 0x000ef82a01007387 */ /* 0x0003e40000100a00 */
[----:B-1----:R-:W4:Y:S01]  /*b6910*/  LDL.LU.64 R42, [R1+0x40e8] ;  /* 0x0040e800012a7983 */ /* 0x002f220000300a00 */
[----:B------:R-:W4:Y:S02]  /*b6920*/  LDL.LU.64 R40, [R1+0x40e0] ;  /* 0x0040e00001287983 */ /* 0x000f240000300a00 */
[----:B------:R-:W-:Y:S02]  /*b6930*/  STL.64 [R1+0xee0], R220 ;  /* 0x000ee0dc01007387 */ /* 0x000fe40000100a00 */
[----:B------:R-:W-:Y:S01]  /*b6940*/  STL.64 [R1+0xee8], R222 ;  /* 0x000ee8de01007387 */ /* 0x000fe20000100a00 */
        /* <DEDUP_REMOVED lines=8> */
[----:B------:R-:W-:Y:S01]  /*b69d0*/  STL.64 [R1+0xa60], R92 ;  /* 0x000a605c01007387 */ /* 0x000fe20000100a00 */
[----:B------:R1:W-:Y:S02]  /*b69e0*/  STL.64 [R1+0xa68], R94 ;  /* 0x000a685e01007387 */ /* 0x0003e40000100a00 */
[----:B------:R-:W4:Y:S02]  /*b69f0*/  LDL.LU.64 R38, [R1+0x40d8] ;  /* 0x0040d80001267983 */ /* 0x000f240000300a00 */
[----:B------:R-:W4:Y:S01]  /*b6a00*/  LDL.LU.64 R36, [R1+0x40d0] ;  /* 0x0040d00001247983 */ /* 0x000f220000300a00 */
        /* <DEDUP_REMOVED lines=11> */
[----:B------:R-:W-:Y:S02]  /*b6ac0*/  STL.64 [R1+0xa20], R84 ;  /* 0x000a205401007387 */ /* 0x000fe40000100a00 */
[----:B------:R-:W-:Y:S06]  /*b6ad0*/  STL.64 [R1+0xa28], R86 ;  /* 0x000a285601007387 */ /* 0x000fec0000100a00 */
[----:B------:R-:W-:Y:S01]  /*b6ae0*/  STL.64 [R1+0xa00], R76 ;  /* 0x000a004c01007387 */ /* 0x000fe20000100a00 */
[----:B------:R1:W-:Y:S02]  /*b6af0*/  STL.64 [R1+0xa08], R78 ;  /* 0x000a084e01007387 */ /* 0x0003e40000100a00 */
[C---:B-1----:R-:W-:Y:S08]  /*b6b00*/  HMMA.1688.F32.TF32 R76, R120.reuse, R136, R176 ;  /* 0x00000088784c723c */ /* 0x042ff000000810b0 */
[C---:B------:R-:W-:Y:S11]  /*b6b10*/  HMMA.1688.F32.TF32 R84, R120.reuse, R140, R172 ;  /* 0x0000008c7854723c */ /* 0x040ff600000810ac */
[----:B------:R-:W-:Y:S04]  /*b6b20*/  @!UPT UIADD3 URZ, URZ, URZ, URZ ;  /* 0x0000003f3f3ff290 */ /* 0x000fe8000fffe03f */
[----:B------:R-:W-:Y:S01]  /*b6b30*/  STL.64 [R1+0x9f0], R76 ;  /* 0x0009f04c01007387 */ /* 0x000fe20000100a00 */
[----:B------:R1:W-:Y:S02]  /*b6b40*/  STL.64 [R1+0x9f8], R78 ;  /* 0x0009f84e01007387 */ /* 0x0003e40000100a00 */
[C---:B-1----:R-:W-:Y:S08]  /*b6b50*/  HMMA.1688.F32.TF32 R76, R120.reuse, R144, R64 ;  /* 0x00000090784c723c */ /* 0x042ff00000081040 */
[----:B------:R-:W-:Y:S01]  /*b6b60*/  HMMA.1688.F32.TF32 R64, R120, R148, R52 ;  /* 0x000000947840723c */ /* 0x000fe20000081034 */
[----:B------:R-:W-:Y:S01]  /*b6b70*/  STL.64 [R1+0x9d0], R84 ;  /* 0x0009d05401007387 */ /* 0x000fe20000100a00 */
[----:B------:R-:W-:Y:S11]  /*b6b80*/  STL.64 [R1+0x9d8], R86 ;  /* 0x0009d85601007387 */ /* 0x000ff60000100a00 */
[----:B------:R-:W-:Y:S02]  /*b6b90*/  @!UPT UIADD3 URZ, URZ, URZ, URZ ;  /* 0x0000003f3f3ff290 */ /* 0x000fe4000fffe03f */
[----:B------:R-:W-:Y:S01]  /*b6ba0*/  STL.64 [R1+0x9b0], R76 ;  /* 0x0009b04c01007387 */ /* 0x000fe20000100a00 */
[----:B------:R-:W-:Y:S07]  /*b6bb0*/  STL.64 [R1+0x9b8], R78 ;  /* 0x0009b84e01007387 */ /* 0x000fee0000100a00 */
[----:B------:R4:W-:Y:S02]  /*b6bc0*/  STL.64 [R1+0x970], R64 ;  /* 0x0009704001007387 */ /* 0x0009e40000100a00 */
[----:B------:R1:W-:Y:S02]  /*b6bd0*/  STL.64 [R1+0x978], R66 ;  /* 0x0009784201007387 */ /* 0x0003e40000100a00 */
[----:B--2---:R-:W-:-:S02]  /*b6be0*/  IMAD.MOV.U32 R52, RZ, RZ, R35 ;  /* 0x000000ffff347224 */ /* 0x004fc400078e0023 */
[----:B------:R-:W2:Y:S01]  /*b6bf0*/  LDL.LU R35, [R1+0x40cc] ;  /* 0x0040cc0001237983 */ /* 0x000ea20000300800 */
[----:B------:R1:W-:Y:S02]  /*b6c00*/  STL.64 [R1+0x960], R48 ;  /* 0x0009603001007387 */ /* 0x0003e40000100a00 */
[----:B------:R1:W-:Y:S01]  /*b6c10*/  STL.64 [R1+0x968], R50 ;  /* 0x0009683201007387 */ /* 0x0003e20000100a00 */
[----:B------:R-:W-:Y:S01]  /*b6c20*/  MOV R53, R34 ;  /* 0x0000002200357202 */ /* 0x000fe20000000f00 */
[----:B---3--:R-:W-:Y:S01]  /*b6c30*/  IMAD.MOV.U32 R54, RZ, RZ, R33 ;  /* 0x000000ffff367224 */ /* 0x008fe200078e0021 */
[----:B------:R-:W3:Y:S01]  /*b6c40*/  LDL.LU R34, [R1+0x40c8] ;  /* 0x0040c80001227983 */ /* 0x000ee20000300800 */
[----:B------:R-:W3:Y:S02]  /*b6c50*/  LDL.LU R33, [R1+0x40c4] ;  /* 0x0040c40001217983 */ /* 0x000ee40000300800 */
[----:B------:R-:W-:Y:S02]  /*b6c60*/  IMAD.MOV.U32 R55, RZ, RZ, R32 ;  /* 0x000000ffff377224 */ /* 0x000fe400078e0020 */
[----:B------:R-:W3:Y:S01]  /*b6c70*/  LDL.LU R32, [R1+0x40c0] ;  /* 0x0040c00001207983 */ /* 0x000ee20000300800 */
[----:B----4-:R-:W-:-:S02]  /*b6c80*/  IMAD.MOV.U32 R64, RZ, RZ, R43 ;  /* 0x000000ffff407224 */ /* 0x010fc400078e002b */
[----:B------:R-:W-:Y:S01]  /*b6c90*/  IMAD.MOV.U32 R65, RZ, RZ, R42 ;  /* 0x000000ffff417224 */ /* 0x000fe200078e002a */
[----:B------:R-:W4:Y:S01]  /*b6ca0*/  LDL.LU R43, [R1+0x40bc] ;  /* 0x0040bc00012b7983 */ /* 0x000f220000300800 */
[----:B------:R-:W3:Y:S01]  /*b6cb0*/  LDL.LU R42, [R1+0x40b8] ;  /* 0x0040b800012a7983 */ /* 0x000ee20000300800 */
[----:B-1----:R-:W-:Y:S01]  /*b6cc0*/  MOV R66, R41 ;  /* 0x0000002900427202 */ /* 0x002fe20000000f00 */
[----:B------:R-:W-:Y:S01]  /*b6cd0*/  IMAD.MOV.U32 R67, RZ, RZ, R40 ;  /* 0x000000ffff437224 */ /* 0x000fe200078e0028 */
[----:B------:R-:W3:Y:S01]  /*b6ce0*/  LDL.LU R41, [R1+0x40b4] ;  /* 0x0040b40001297983 */ /* 0x000ee20000300800 */
[----:B------:R-:W3:Y:S02]  /*b6cf0*/  LDL.LU R40, [R1+0x40b0] ;  /* 0x0040b00001287983 */ /* 0x000ee40000300800 */
[----:B------:R-:W-:Y:S02]  /*b6d00*/  IMAD.MOV.U32 R172, RZ, RZ, R39 ;  /* 0x000000ffffac7224 */ /* 0x000fe400078e0027 */
[----:B------:R-:W-:Y:S01]  /*b6d10*/  IMAD.MOV.U32 R173, RZ, RZ, R38 ;  /* 0x000000ffffad7224 */ /* 0x000fe200078e0026 */
[----:B------:R-:W3:Y:S01]  /*b6d20*/  LDL.LU R39, [R1+0x40ac] ;  /* 0x0040ac0001277983 */ /* 0x000ee20000300800 */
[----:B------:R-:W3:Y:S02]  /*b6d30*/  LDL.LU R38, [R1+0x40a8] ;  /* 0x0040a80001267983 */ /* 0x000ee40000300800 */
[----:B------:R-:W-:Y:S01]  /*b6d40*/  IMAD.MOV.U32 R174, RZ, RZ, R37 ;  /* 0x000000ffffae7224 */ /* 0x000fe200078e0025 */
[----:B------:R-:W-:Y:S01]  /*b6d50*/  MOV R175, R36 ;  /* 0x0000002400af7202 */ /* 0x000fe20000000f00 */
        /* <DEDUP_REMOVED lines=30> */
[----:B------:R-:W-:-:S02]  /*b6f40*/  IMAD.MOV.U32 R48, RZ, RZ, R228 ;  /* 0x000000ffff307224 */ /* 0x000fc400078e00e4 */
[----:B------:R-:W-:Y:S01]  /*b6f50*/  IMAD.MOV.U32 R49, RZ, RZ, R229 ;  /* 0x000000ffff317224 */ /* 0x000fe200078e00e5 */
[----:B------:R-:W-:Y:S01]  /*b6f60*/  MOV R50, R230 ;  /* 0x000000e600327202 */ /* 0x000fe20000000f00 */
[----:B------:R-:W-:Y:S02]  /*b6f70*/  IMAD.MOV.U32 R51, RZ, RZ, R231 ;  /* 0x000000ffff337224 */ /* 0x000fe400078e00e7 */
[----:B--2---:R-:W-:Y:S02]  /*b6f80*/  IMAD.MOV.U32 R179, RZ, RZ, R35 ;  /* 0x000000ffffb37224 */ /* 0x004fe400078e0023 */
[----:B----4-:R-:W-:Y:S02]  /*b6f90*/  IMAD.MOV.U32 R207, RZ, RZ, R43 ;  /* 0x000000ffffcf7224 */ /* 0x010fe400078e002b */
[----:B---3--:R-:W-:Y:S02]  /*b6fa0*/  IMAD.MOV.U32 R206, RZ, RZ, R42 ;  /* 0x000000ffffce7224 */ /* 0x008fe400078e002a */
[----:B------:R-:W-:-:S02]  /*b6fb0*/  IMAD.MOV.U32 R205, RZ, RZ, R41 ;  /* 0x000000ffffcd7224 */ /* 0x000fc400078e0029 */
[----:B------:R-:W-:Y:S02]  /*b6fc0*/  IMAD.MOV.U32 R204, RZ, RZ, R40 ;  /* 0x000000ffffcc7224 */ /* 0x000fe400078e0028 */
[----:B------:R-:W2:Y:S01]  /*b6fd0*/  LDL.LU R40, [R1+0x409c] ;  /* 0x00409c0001287983 */ /* 0x000ea20000300800 */
[----:B------:R-:W2:Y:S02]  /*b6fe0*/  LDL.LU R41, [R1+0x4098] ;  /* 0x0040980001297983 */ /* 0x000ea40000300800 */
[----:B------:R-:W2:Y:S02]  /*b6ff0*/  LDL.LU R42, [R1+0x4094] ;  /* 0x00409400012a7983 */ /* 0x000ea40000300800 */
[----:B------:R-:W2:Y:S02]  /*b7000*/  LDL.LU R43, [R1+0x4090] ;  /* 0x00409000012b7983 */ /* 0x000ea40000300800 */
[----:B------:R-:W-:Y:S02]  /*b7010*/  IMAD.MOV.U32 R203, RZ, RZ, R39 ;  /* 0x000000ffffcb7224 */ /* 0x000fe400078e0027 */
[----:B------:R-:W-:-:S02]  /*b7020*/  IMAD.MOV.U32 R202, RZ, RZ, R38 ;  /* 0x000000ffffca7224 */ /* 0x000fc400078e0026 */
[----:B------:R-:W-:Y:S01]  /*b7030*/  IMAD.MOV.U32 R201, RZ, RZ, R37 ;  /* 0x000000ffffc97224 */ /* 0x000fe200078e0025 */
[----:B------:R-:W-:Y:S02]  /*b7040*/  MOV R200, R36 ;  /* 0x0000002400c87202 */ /* 0x000fe40000000f00 */
[----:B------:R-:W3:Y:S01]  /*b7050*/  LDL.LU R36, [R1+0x408c] ;  /* 0x00408c0001247983 */ /* 0x000ee20000300800 */
[----:B------:R-:W3:Y:S02]  /*b7060*/  LDL.LU R37, [R1+0x4088] ;  /* 0x0040880001257983 */ /* 0x000ee40000300800 */
[----:B------:R-:W3:Y:S02]  /*b7070*/  LDL.LU R38, [R1+0x4084] ;  /* 0x0040840001267983 */ /* 0x000ee40000300800 */
[----:B------:R-:W3:Y:S01]  /*b7080*/  LDL.LU R39, [R1+0x4080] ;  /* 0x0040800001277983 */ /* 0x000ee20000300800 */
[----:B------:R-:W4:Y:S01]  /*b7090*/  LDL.LU R76, [R1+0x100] ;  /* 0x00010000014c7983 */ /* 0x000f220000300800 */
[----:B------:R-:W4:Y:S02]  /*b70a0*/  LDL.LU R77, [R1+0x104] ;  /* 0x00010400014d7983 */ /* 0x000f240000300800 */
[----:B------:R-:W4:Y:S02]  /*b70b0*/  LDL.LU R78, [R1+0x108] ;  /* 0x00010800014e7983 */ /* 0x000f240000300800 */
[----:B------:R-:W4:Y:S02]  /*b70c0*/  LDL.LU R79, [R1+0x10c] ;  /* 0x00010c00014f7983 */ /* 0x000f240000300800 */
[----:B------:R-:W-:Y:S01]  /*b70d0*/  IMAD.MOV.U32 R176, RZ, RZ, R32 ;  /* 0x000000ffffb07224 */ /* 0x000fe200078e0020 */
[----:B------:R-:W-:Y:S01]  /*b70e0*/  MOV R177, R33 ;  /* 0x0000002100b17202 */ /* 0x000fe20000000f00 */
[----:B------:R-:W2:Y:S01]  /*b70f0*/  LDL.LU R32, [R1+0x407c] ;  /* 0x00407c0001207983 */ /* 0x000ea20000300800 */
[----:B------:R-:W2:Y:S02]  /*b7100*/  LDL.LU R33, [R1+0x4078] ;  /* 0x0040780001217983 */ /* 0x000ea40000300800 */
[----:B------:R-:W-:-:S02]  /*b7110*/  IMAD.MOV.U32 R178, RZ, RZ, R34 ;  /* 0x000000ffffb27224 */ /* 0x000fc400078e0022 */
[----:B------:R-:W2:Y:S01]  /*b7120*/  LDL.LU R34, [R1+0x4074] ;  /* 0x0040740001227983 */ /* 0x000ea20000300800 */
[----:B------:R-:W2:Y:S02]  /*b7130*/  LDL.LU R35, [R1+0x4070] ;  /* 0x0040700001237983 */ /* 0x000ea40000300800 */
[----:B------:R-:W2:Y:S02]  /*b7140*/  LDL.LU R228, [R1+0x406c] ;  /* 0x00406c0001e47983 */ /* 0x000ea40000300800 */
[----:B------:R-:W2:Y:S01]  /*b7150*/  LDL.LU R229, [R1+0x4068] ;  /* 0x0040680001e57983 */ /* 0x000ea20000300800 */
[----:B------:R-:W2:Y:S01]  /*b7160*/  LDL.LU R230, [R1+0x4064] ;  /* 0x0040640001e67983 */ /* 0x000ea20000300800 */
[----:B------:R-:W2:Y:S01]  /*b7170*/  LDL.LU R231, [R1+0x4060] ;  /* 0x0040600001e77983 */ /* 0x000ea20000300800 */
[C---:B------:R-:W-:Y:S08]  /*b7180*/  HMMA.1688.F32.TF32 R116, R120.reuse, R156, R116 ;  /* 0x0000009c7874723c */ /* 0x040ff00000081074 */
[C---:B------:R-:W-:Y:S08]  /*b7190*/  HMMA.1688.F32.TF32 R108, R120.reuse, R160, R108 ;  /* 0x000000a0786c723c */ /* 0x040ff0000008106c */
[----:B------:R-:W-:Y:S08]  /*b71a0*/  HMMA.1688.F32.TF32 R100, R120, R164, R100 ;  /* 0x000000a47864723c */ /* 0x000ff00000081064 */
[----:B------:R-:W-:Y:S01]  /*b71b0*/  HMMA.1688.F32.TF32 R92, R240, R208, R92 ;  /* 0x000000d0f05c723c */ /* 0x000fe2000008105c */
[----:B------:R-:W-:-:S02]  /*b71c0*/  IMAD.MOV.U32 R120, RZ, RZ, R63 ;  /* 0x000000ffff787224 */ /* 0x000fc400078e003f */
[----:B------:R-:W-:Y:S01]  /*b71d0*/  IMAD.MOV.U32 R121, RZ, RZ, R62 ;  /* 0x000000ffff797224 */ /* 0x000fe200078e003e */
[----:B------:R-:W-:Y:S01]  /*b71e0*/  STL.64 [R1+0x950], R116 ;  /* 0x0009507401007387 */ /* 0x000fe20000100a00 */
[----:B------:R-:W-:Y:S02]  /*b71f0*/  STL.64 [R1+0x958], R118 ;  /* 0x0009587601007387 */ /* 0x000fe40000100a00 */
[----:B------:R-:W-:Y:S02]  /*b7200*/  STL.64 [R1+0x930], R108 ;  /* 0x0009306c01007387 */ /* 0x000fe40000100a00 */
[----:B------:R1:W-:Y:S06]  /*b7210*/  STL.64 [R1+0x938], R110 ;  /* 0x0009386e01007387 */ /* 0x0003ec0000100a00 */
[----:B------:R-:W-:Y:S01]  /*b7220*/  STL.64 [R1+0x920], R100 ;  /* 0x0009206401007387 */ /* 0x000fe20000100a00 */
[----:B------:R-:W-:Y:S07]  /*b7230*/  STL.64 [R1+0x928], R102 ;  /* 0x0009286601007387 */ /* 0x000fee0000100a00 */
[----:B------:R-:W-:Y:S02]  /*b7240*/  STL.64 [R1+0xfc0], R92 ;  /* 0x000fc05c01007387 */ /* 0x000fe40000100a00 */
[----:B------:R1:W-:Y:S02]  /*b7250*/  STL.64 [R1+0xfc8], R94 ;  /* 0x000fc85e01007387 */ /* 0x0003e40000100a00 */
[C---:B-1----:R-:W-:Y:S08]  /*b7260*/  HMMA.1688.F32.TF32 R108, R240.reuse, R128, R196 ;  /* 0x00000080f06c723c */ /* 0x042ff000000810c4 */
[C---:B------:R-:W-:Y:S08]  /*b7270*/  HMMA.1688.F32.TF32 R92, R240.reuse, R56, R84 ;  /* 0x00000038f05c723c */ /* 0x040ff00000081054 */
[C---:B------:R-:W-:Y:S07]  /*b7280*/  HMMA.1688.F32.TF32 R100, R240.reuse, R120, R192 ;  /* 0x00000078f064723c */ /* 0x040fee00000810c0 */
[----:B------:R-:W-:Y:S01]  /*b7290*/  STL.64 [R1+0xfb0], R108 ;  /* 0x000fb06c01007387 */ /* 0x000fe20000100a00 */
[----:B------:R-:W-:Y:S11]  /*b72a0*/  STL.64 [R1+0xfb8], R110 ;  /* 0x000fb86e01007387 */ /* 0x000ff60000100a00 */
[----:B------:R-:W-:Y:S04]  /*b72b0*/  @!UPT UIADD3 URZ, URZ, URZ, URZ ;  /* 0x0000003f3f3ff290 */ /* 0x000fe8000fffe03f */
[----:B------:R-:W-:Y:S02]  /*b72c0*/  STL.64 [R1+0xfa0], R100 ;  /* 0x000fa06401007387 */ /* 0x000fe40000100a00 */
[----:B------:R-:W-:Y:S01]  /*b72d0*/  STL.64 [R1+0xfa8], R102 ;  /* 0x000fa86601007387 */ /* 0x000fe20000100a00 */
[----:B------:R-:W-:Y:S01]  /*b72e0*/  STL.64 [R1+0xf90], R92 ;  /* 0x000f905c01007387 */ /* 0x000fe20000100a00 */
[----:B------:R-:W-:Y:S01]  /*b72f0*/  STL.64 [R1+0xf98], R94 ;  /* 0x000f985e01007387 */ /* 0x000fe20000100a00 */
[C---:B--2---:R-:W-:Y:S08]  /*b7300*/  HMMA.1688.F32.TF32 R84, R240.reuse, R112, R228 ;  /* 0x00000070f054723c */ /* 0x044ff000000810e4 */
[----:B------:R-:W-:Y:S01]  /*b7310*/  HMMA.1688.F32.TF32 R32, R240, R60, R32 ;  /* 0x0000003cf020723c */ /* 0x000fe20000081020 */
[----:B------:R-:W-:-:S02]  /*b7320*/  IMAD.MOV.U32 R228, RZ, RZ, R59 ;  /* 0x000000ffffe47224 */ /* 0x000fc400078e003b */
[----:B------:R-:W-:Y:S02]  /*b7330*/  IMAD.MOV.U32 R229, RZ, RZ, R58 ;  /* 0x000000ffffe57224 */ /* 0x000fe400078e003a */
[----:B------:R-:W-:Y:S02]  /*b7340*/  IMAD.MOV.U32 R59, RZ, RZ, R60 ;  /* 0x000000ffff3b7224 */ /* 0x000fe400078e003c */
[----:B------:R-:W-:-:S03]  /*b7350*/  IMAD.MOV.U32 R58, RZ, RZ, R61 ;  /* 0x000000ffff3a7224 */ /* 0x000fc600078e003d */
[C---:B---3--:R-:W-:Y:S08]  /*b7360*/  HMMA.1688.F32.TF32 R60, R240.reuse, R228, R36 ;  /* 0x000000e4f03c723c */ /* 0x048ff00000081024 */
[C---:B------:R-:W-:Y:S08]  /*b7370*/  HMMA.1688.F32.TF32 R36, R240.reuse, R132, R40 ;  /* 0x00000084f024723c */ /* 0x040ff00000081028 */
[C---:B----4-:R-:W-:Y:S01]  /*b7380*/  HMMA.1688.F32.TF32 R40, R240.reuse, R136, R76 ;  /* 0x00000088f028723c */ /* 0x050fe2000008104c */
[----:B------:R-:W-:Y:S01]  /*b7390*/  STL.64 [R1+0xf80], R84 ;  /* 0x000f805401007387 */ /* 0x000fe20000100a00 */
[----:B------:R-:W-:Y:S02]  /*b73a0*/  STL.64 [R1+0xf88], R86 ;  /* 0x000f885601007387 */ /* 0x000fe40000100a00 */
[----:B------:R-:W-:Y:S02]  /*b73b0*/  STL.64 [R1+0xf70], R32 ;  /* 0x000f702001007387 */ /* 0x000fe40000100a00 */
[----:B------:R-:W-:Y:S01]  /*b73c0*/  STL.64 [R1+0xf78], R34 ;  /* 0x000f782201007387 */ /* 0x000fe20000100a00 */
[----:B------:R-:W-:Y:S04]  /*b73d0*/  LDS R32, [R0+0xd4300] ;  /* 0x0d43000000207984 */ /* 0x000fe80000000800 */
[----:B------:R-:W-:Y:S04]  /*b73e0*/  LDS R34, [R0+0xd5300] ;  /* 0x0d53000000227984 */ /* 0x000fe80000000800 */
[----:B------:R-:W-:Y:S04]  /*b73f0*/  LDS R33, [R2+0xd4300] ;  /* 0x0d43000002217984 */ /* 0x000fe80000000800 */
[----:B------:R-:W1:Y:S04]  /*b7400*/  LDS R35, [R2+0xd5300] ;  /* 0x0d53000002237984 */ /* 0x000e680000000800 */
[----:B------:R-:W-:Y:S01]  /*b7410*/  STL.64 [R1+0xf60], R60 ;  /* 0x000f603c01007387 */ /* 0x000fe20000100a00 */
[----:B------:R-:W-:Y:S02]  /*b7420*/  STL.64 [R1+0xf68], R62 ;  /* 0x000f683e01007387 */ /* 0x000fe40000100a00 */
[----:B------:R-:W-:Y:S02]  /*b7430*/  STL.64 [R1+0xf50], R36 ;  /* 0x000f502401007387 */ /* 0x000fe40000100a00 */
[----:B------:R2:W-:Y:S02]  /*b7440*/  STL.64 [R1+0xf58], R38 ;  /* 0x000f582601007387 */ /* 0x0005e40000100a00 */
[C---:B--2---:R-:W-:Y:S01]  /*b7450*/  HMMA.1688.F32.TF32 R36, R240.reuse, R140, R200 ;  /* 0x0000008cf024723c */ /* 0x044fe200000810c8 */
[----:B------:R-:W-:Y:S07]  /*b7460*/  STL.64 [R1+0x1030], R40 ;  /* 0x0010302801007387 */ /* 0x000fee0000100a00 */
[C---:B------:R-:W-:Y:S01]  /*b7470*/  HMMA.1688.F32.TF32 R60, R240.reuse, R144, R204 ;  /* 0x00000090f03c723c */ /* 0x040fe200000810cc */
[----:B------:R2:W-:Y:S07]  /*b7480*/  STL.64 [R1+0x1038], R42 ;  /* 0x0010382a01007387 */ /* 0x0005ee0000100a00 */
[C---:B--2---:R-:W-:Y:S07]  /*b7490*/  HMMA.1688.F32.TF32 R40, R240.reuse, R148, R176 ;  /* 0x00000094f028723c */ /* 0x044fee00000810b0 */
[----:B------:R-:W-:Y:S01]  /*b74a0*/  STL.64 [R1+0x1020], R36 ;  /* 0x0010202401007387 */ /* 0x000fe20000100a00 */
[----:B------:R2:W-:Y:S02]  /*b74b0*/  STL.64 [R1+0x1028], R38 ;  /* 0x0010282601007387 */ /* 0x0005e40000100a00 */
[C---:B--2---:R-:W-:Y:S05]  /*b74c0*/  HMMA.1688.F32.TF32 R36, R240.reuse, R152, R172 ;  /* 0x00000098f024723c */ /* 0x044fea00000810ac */
[----:B------:R-:W-:Y:S01]  /*b74d0*/  STL.64 [R1+0x1010], R60 ;  /* 0x0010103c01007387 */ /* 0x000fe20000100a00 */
[----:B------:R2:W-:Y:S07]  /*b74e0*/  STL.64 [R1+0x1018], R62 ;  /* 0x0010183e01007387 */ /* 0x0005ee0000100a00 */
[----:B------:R-:W-:Y:S02]  /*b74f0*/  STL.64 [R1+0x1000], R40 ;  /* 0x0010002801007387 */ /* 0x000fe40000100a00 */
[----:B------:R3:W-:Y:S01]  /*b7500*/  STL.64 [R1+0x1008], R42 ;  /* 0x0010082a01007387 */ /* 0x0007e20000100a00 */
[C---:B--2---:R-:W-:Y:S08]  /*b7510*/  HMMA.1688.F32.TF32 R60, R240.reuse, R156, R64 ;  /* 0x0000009cf03c723c */ /* 0x044ff00000081040 */
[C---:B---3--:R-:W-:Y:S01]  /*b7520*/  HMMA.1688.F32.TF32 R40, R240.reuse, R160, R52 ;  /* 0x000000a0f028723c */ /* 0x048fe20000081034 */
[----:B------:R-:W-:Y:S01]  /*b7530*/  STL.64 [R1+0xff0], R36 ;  /* 0x000ff02401007387 */ /* 0x000fe20000100a00 */
[----:B------:R2:W-:Y:S06]  /*b7540*/  STL.64 [R1+0xff8], R38 ;  /* 0x000ff82601007387 */ /* 0x0005ec0000100a00 */
[----:B--2---:R-:W-:Y:S07]  /*b7550*/  HMMA.1688.F32.TF32 R36, R240, R164, R48 ;  /* 0x000000a4f024723c */ /* 0x004fee0000081030 */
[----:B------:R-:W-:Y:S01]  /*b7560*/  STL.64 [R1+0xfe0], R60 ;  /* 0x000fe03c01007387 */ /* 0x000fe20000100a00 */
[----:B------:R2:W-:Y:S07]  /*b7570*/  STL.64 [R1+0xfe8], R62 ;  /* 0x000fe83e01007387 */ /* 0x0005ee0000100a00 */
[----:B------:R-:W-:Y:S01]  /*b7580*/  STL.64 [R1+0xfd0], R40 ;  /* 0x000fd02801007387 */ /* 0x000fe20000100a00 */
[----:B------:R-:W-:Y:S01]  /*b7590*/  MOV R52, R44 ;  /* 0x0000002c00347202 */ /* 0x000fe20000000f00 */
[----:B------:R-:W-:Y:S01]  /*b75a0*/  STL.64 [R1+0xfd8], R42 ;  /* 0x000fd82a01007387 */ /* 0x000fe20000100a00 */
[----:B------:R-:W3:Y:S02]  /*b75b0*/  LDL.LU R44, [R1+0x405c] ;  /* 0x00405c00012c7983 */ /* 0x000ee40000300800 */
[----:B------:R-:W-:-:S03]  /*b75c0*/  IMAD.MOV.U32 R53, RZ, RZ, R46 ;  /* 0x000000ffff357224 */ /* 0x000fc600078e002e */
[----:B------:R4:W-:Y:S01]  /*b75d0*/  STL.64 [R1+0xf40], R36 ;  /* 0x000f402401007387 */ /* 0x0009e20000100a00 */
[----:B------:R1:W-:Y:S02]  /*b75e0*/  STL.64 [R1+0xf48], R38 ;  /* 0x000f482601007387 */ /* 0x0003e40000100a00 */
[----:B------:R-:W2:Y:S02]  /*b75f0*/  LDL.LU R46, [R1+0x4058] ;  /* 0x00405800012e7983 */ /* 0x000ea40000300800 */
[----:B------:R-:W-:Y:S02]  /*b7600*/  IMAD.MOV.U32 R54, RZ, RZ, R47 ;  /* 0x000000ffff367224 */ /* 0x000fe400078e002f */
[----:B------:R-:W-:Y:S01]  /*b7610*/  IMAD.MOV.U32 R55, RZ, RZ, R45 ;  /* 0x000000ffff377224 */ /* 0x000fe200078e002d */
[----:B------:R-:W4:Y:S01]  /*b7620*/  LDL.LU R47, [R1+0x4054] ;  /* 0x00405400012f7983 */ /* 0x000f220000300800 */
[----:B------:R-:W4:Y:S02]  /*b7630*/  LDL.LU R45, [R1+0x4050] ;  /* 0x00405000012d7983 */ /* 0x000f240000300800 */
[----:B------:R-:W4:Y:S02]  /*b7640*/  LDL.LU R172, [R1+0x150] ;  /* 0x0001500001ac7983 */ /* 0x000f240000300800 */
[----:B------:R-:W4:Y:S02]  /*b7650*/  LDL.LU R173, [R1+0x154] ;  /* 0x0001540001ad7983 */ /* 0x000f240000300800 */
[----:B---3--:R-:W-:-:S02]  /*b7660*/  IMAD.MOV.U32 R174, RZ, RZ, R44 ;  /* 0x000000ffffae7224 */ /* 0x008fc400078e002c */
[----:B------:R-:W3:Y:S01]  /*b7670*/  LDL.LU R44, [R1+0x404c] ;  /* 0x00404c00012c7983 */ /* 0x000ee20000300800 */
[----:B--2---:R-:W-:-:S03]  /*b7680*/  MOV R175, R46 ;  /* 0x0000002e00af7202 */ /* 0x004fc60000000f00 */
[----:B------:R-:W2:Y:S01]  /*b7690*/  LDL.LU R46, [R1+0x4048] ;  /* 0x00404800012e7983 */ /* 0x000ea20000300800 */
[----:B------:R-:W2:Y:S02]  /*b76a0*/  LDL.LU R176, [R1+0x160] ;  /* 0x0001600001b07983 */ /* 0x000ea40000300800 */
[----:B------:R-:W2:Y:S02]  /*b76b0*/  LDL.LU R177, [R1+0x164] ;  /* 0x0001640001b17983 */ /* 0x000ea40000300800 */
[----:B----4-:R-:W-:Y:S02]  /*b76c0*/  IMAD.MOV.U32 R178, RZ, RZ, R45 ;  /* 0x000000ffffb27224 */ /* 0x010fe400078e002d */
[----:B------:R-:W-:Y:S01]  /*b76d0*/  IMAD.MOV.U32 R179, RZ, RZ, R47 ;  /* 0x000000ffffb37224 */ /* 0x000fe200078e002f */
[----:B------:R-:W4:Y:S01]  /*b76e0*/  LDL.LU R45, [R1+0x4044] ;  /* 0x00404400012d7983 */ /* 0x000f220000300800 */
[----:B------:R-:W4:Y:S02]  /*b76f0*/  LDL.LU R47, [R1+0x4040] ;  /* 0x00404000012f7983 */ /* 0x000f240000300800 */
[----:B---3--:R-:W-:-:S02]  /*b7700*/  IMAD.MOV.U32 R204, RZ, RZ, R44 ;  /* 0x000000ffffcc7224 */ /* 0x008fc400078e002c */
[----:B------:R-:W3:Y:S01]  /*b7710*/  LDL.LU R44, [R1+0x403c] ;  /* 0x00403c00012c7983 */ /* 0x000ee20000300800 */
[----:B--2---:R-:W-:-:S03]  /*b7720*/  IMAD.MOV.U32 R205, RZ, RZ, R46 ;  /* 0x000000ffffcd7224 */ /* 0x004fc600078e002e */
[----:B------:R-:W2:Y:S01]  /*b7730*/  LDL.LU R46, [R1+0x4038] ;  /* 0x00403800012e7983 */ /* 0x000ea20000300800 */
[----:B------:R-:W2:Y:S02]  /*b7740*/  LDL.LU R206, [R1+0x178] ;  /* 0x0001780001ce7983 */ /* 0x000ea40000300800 */
[----:B------:R-:W2:Y:S01]  /*b7750*/  LDL.LU R207, [R1+0x17c] ;  /* 0x00017c0001cf7983 */ /* 0x000ea20000300800 */
[----:B----4-:R-:W-:Y:S01]  /*b7760*/  MOV R76, R45 ;  /* 0x0000002d004c7202 */ /* 0x010fe20000000f00 */
[----:B------:R-:W-:Y:S01]  /*b7770*/  IMAD.MOV.U32 R77, RZ, RZ, R47 ;  /* 0x000000ffff4d7224 */ /* 0x000fe200078e002f */
[----:B------:R-:W4:Y:S01]  /*b7780*/  LDL.LU R45, [R1+0x4034] ;  /* 0x00403400012d7983 */ /* 0x000f220000300800 */
[----:B------:R-:W4:Y:S02]  /*b7790*/  LDL.LU R47, [R1+0x4030] ;  /* 0x00403000012f7983 */ /* 0x000f240000300800 */
[----:B---3--:R-:W-:Y:S02]  /*b77a0*/  IMAD.MOV.U32 R78, RZ, RZ, R44 ;  /* 0x000000ffff4e7224 */ /* 0x008fe400078e002c */
[----:B------:R-:W3:Y:S01]  /*b77b0*/  LDL.LU R44, [R1+0x402c] ;  /* 0x00402c00012c7983 */ /* 0x000ee20000300800 */
[----:B--2---:R-:W-:-:S03]  /*b77c0*/  IMAD.MOV.U32 R79, RZ, RZ, R46 ;  /* 0x000000ffff4f7224 */ /* 0x004fc600078e002e */
[----:B------:R-:W2:Y:S01]  /*b77d0*/  LDL.LU R46, [R1+0x4028] ;  /* 0x00402800012e7983 */ /* 0x000ea20000300800 */
[----:B------:R-:W2:Y:S02]  /*b77e0*/  LDL.LU R84, [R1+0x360] ;  /* 0x0003600001547983 */ /* 0x000ea40000300800 */
[----:B------:R-:W2:Y:S02]  /*b77f0*/  LDL.LU R85, [R1+0x364] ;  /* 0x0003640001557983 */ /* 0x000ea40000300800 */
[----:B------:R-:W2:Y:S01]  /*b7800*/  LDL.LU R86, [R1+0x368] ;  /* 0x0003680001567983 */ /* 0x000ea20000300800 */
[----:B------:R-:W2:Y:S01]  /*b7810*/  LDL.LU R87, [R1+0x36c] ;  /* 0x00036c0001577983 */ /* 0x000ea20000300800 */
[----:B----4-:R-:W-:Y:S02]  /*b7820*/  IMAD.MOV.U32 R62, RZ, RZ, R47 ;  /* 0x000000ffff3e7224 */ /* 0x010fe400078e002f */
[----:B------:R-:W-:Y:S02]  /*b7830*/  IMAD.MOV.U32 R63, RZ, RZ, R45 ;  /* 0x000000ffff3f7224 */ /* 0x000fe400078e002d */
[----:B---3--:R-:W-:-:S02]  /*b7840*/  IMAD.MOV.U32 R60, RZ, RZ, R44 ;  /* 0x000000ffff3c7224 */ /* 0x008fc400078e002c */
[----:B------:R-:W3:Y:S01]  /*b7850*/  LDL.LU R44, [R1+0x4024] ;  /* 0x00402400012c7983 */ /* 0x000ee20000300800 */
[----:B--2---:R-:W-:-:S03]  /*b7860*/  MOV R61, R46 ;  /* 0x0000002e003d7202 */ /* 0x004fc60000000f00 */
[----:B------:R-:W2:Y:S01]  /*b7870*/  LDL.LU R46, [R1+0x4020] ;  /* 0x00402000012e7983 */ /* 0x000ea20000300800 */
[----:B------:R-:W4:Y:S02]  /*b7880*/  LDL.LU R47, [R1+0x401c] ;  /* 0x00401c00012f7983 */ /* 0x000f240000300800 */
[----:B------:R-:W4:Y:S02]  /*b7890*/  LDL.LU R45, [R1+0x4018] ;  /* 0x00401800012d7983 */ /* 0x000f240000300800 */
[----:B------:R-:W4:Y:S01]  /*b78a0*/  LDL.LU R196, [R1+0x400] ;  /* 0x0004000001c47983 */ /* 0x000f220000300800 */
[----:B------:R-:W4:Y:S01]  /*b78b0*/  LDL.LU R197, [R1+0x404] ;  /* 0x0004040001c57983 */ /* 0x000f220000300800 */
[----:B------:R-:W4:Y:S02]  /*b78c0*/  LDL.LU R198, [R1+0x408] ;  /* 0x0004080001c67983 */ /* 0x000f240000300800 */
[----:B------:R-:W4:Y:S02]  /*b78d0*/  LDL.LU R199, [R1+0x40c] ;  /* 0x00040c0001c77983 */ /* 0x000f240000300800 */
[----:B---3--:R-:W-:-:S02]  /*b78e0*/  IMAD.MOV.U32 R195, RZ, RZ, R44 ;  /* 0x000000ffffc37224 */ /* 0x008fc400078e002c */
[----:B------:R-:W3:Y:S01]  /*b78f0*/  LDL.LU R44, [R1+0x20] ;  /* 0x00002000012c7983 */ /* 0x000ee20000300800 */
[----:B--2---:R-:W-:Y:S01]  /*b7900*/  IMAD.MOV.U32 R193, RZ, RZ, R46 ;  /* 0x000000ffffc17224 */ /* 0x004fe200078e002e */
[----:B----4-:R-:W-:Y:S01]  /*b7910*/  MOV R194, R45 ;  /* 0x0000002d00c27202 */ /* 0x010fe20000000f00 */
[----:B------:R-:W-:Y:S01]  /*b7920*/  IMAD.MOV.U32 R192, RZ, RZ, R47 ;  /* 0x000000ffffc07224 */ /* 0x000fe200078e002f */
[----:B------:R-:W3:Y:S01]  /*b7930*/  LDL.LU R45, [R1+0x24] ;  /* 0x00002400012d7983 */ /* 0x000ee20000300800 */
[----:B------:R-:W3:Y:S02]  /*b7940*/  LDL.LU R46, [R1+0x28] ;  /* 0x00002800012e7983 */ /* 0x000ee40000300800 */
[----:B------:R-:W3:Y:S02]  /*b7950*/  LDL.LU R47, [R1+0x2c] ;  /* 0x00002c00012f7983 */ /* 0x000ee40000300800 */
[----:B------:R-:W2:Y:S01]  /*b7960*/  LDL.LU R36, [R1+0x40] ;  /* 0x0000400001247983 */ /* 0x000ea20000300800 */
[----:B------:R-:W2:Y:S01]  /*b7970*/  LDL.LU R37, [R1+0x44] ;  /* 0x0000440001257983 */ /* 0x000ea20000300800 */
[----:B-1----:R-:W2:Y:S02]  /*b7980*/  LDL.LU R38, [R1+0x48] ;  /* 0x0000480001267983 */ /* 0x002ea40000300800 */
[----:B------:R-:W2:Y:S02]  /*b7990*/  LDL.LU R39, [R1+0x4c] ;  /* 0x00004c0001277983 */ /* 0x000ea40000300800 */
[----:B------:R-:W4:Y:S01]  /*b79a0*/  LDL.LU R116, [R1+0x50] ;  /* 0x0000500001747983 */ /* 0x000f220000300800 */
[----:B------:R-:W4:Y:S01]  /*b79b0*/  LDL.LU R117, [R1+0x54] ;  /* 0x0000540001757983 */ /* 0x000f220000300800 */
[----:B------:R-:W4:Y:S02]  /*b79c0*/  LDL.LU R118, [R1+0x58] ;  /* 0x0000580001767983 */ /* 0x000f240000300800 */
[----:B------:R-:W4:Y:S02]  /*b79d0*/  LDL.LU R119, [R1+0x5c] ;  /* 0x00005c0001777983 */ /* 0x000f240000300800 */
        /* <DEDUP_REMOVED lines=38> */
[C---:B--2---:R-:W-:Y:S08]  /*b7c40*/  HMMA.1688.F32.TF32 R40, R236.reuse, R128, R40 ;  /* 0x00000080ec28723c */ /* 0x044ff00000081028 */
[C---:B---3--:R-:W-:Y:S08]  /*b7c50*/  HMMA.1688.F32.TF32 R220, R236.reuse, R208, R220 ;  /* 0x000000d0ecdc723c */ /* 0x048ff000000810dc */
[C---:B------:R-:W-:Y:S08]  /*b7c60*/  HMMA.1688.F32.TF32 R124, R236.reuse, R120, R124 ;  /* 0x00000078ec7c723c */ /* 0x040ff0000008107c */
[C---:B----4-:R-:W-:Y:S08]  /*b7c70*/  HMMA.1688.F32.TF32 R116, R236.reuse, R56, R116 ;  /* 0x00000038ec74723c */ /* 0x050ff00000081074 */
[C---:B------:R-:W-:Y:S08]  /*b7c80*/  HMMA.1688.F32.TF32 R36, R236.reuse, R112, R36 ;  /* 0x00000070ec24723c */ /* 0x040ff00000081024 */
[C---:B------:R-:W-:Y:S08]  /*b7c90*/  HMMA.1688.F32.TF32 R44, R236.reuse, R228, R44 ;  /* 0x000000e4ec2c723c */ /* 0x040ff0000008102c */
[----:B------:R-:W-:Y:S01]  /*b7ca0*/  HMMA.1688.F32.TF32 R108, R236, R240, R108 ;  /* 0x000000f0ec6c723c */ /* 0x000fe2000008106c */
[----:B------:R-:W-:Y:S01]  /*b7cb0*/  STL.64 [R1+0xad0], R220 ;  /* 0x000ad0dc01007387 */ /* 0x000fe20000100a00 */
[----:B------:R1:W-:Y:S03]  /*b7cc0*/  STL.64 [R1+0xad8], R222 ;  /* 0x000ad8de01007387 */ /* 0x0003e60000100a00 */
[----:B-1----:R-:W2:Y:S01]  /*b7cd0*/  LDL.LU.64 R222, [R1+0x4010] ;  /* 0x0040100001de7983 */ /* 0x002ea20000300a00 */
[----:B------:R-:W2:Y:S02]  /*b7ce0*/  LDL.LU.64 R220, [R1+0x4008] ;  /* 0x0040080001dc7983 */ /* 0x000ea40000300a00 */
[----:B------:R1:W-:Y:S02]  /*b7cf0*/  STL.64 [R1+0xac0], R40 ;  /* 0x000ac02801007387 */ /* 0x0003e40000100a00 */
[----:B------:R-:W-:Y:S01]  /*b7d00*/  STL.64 [R1+0xac8], R42 ;  /* 0x000ac82a01007387 */ /* 0x000fe20000100a00 */
[----:B------:R-:W3:Y:S01]  /*b7d10*/  LDL.LU.64 R130, [R1+0x4000] ;  /* 0x0040000001827983 */ /* 0x000ee20000300a00 */
[----:B-1----:R-:W-:Y:S01]  /*b7d20*/  IMAD.MOV.U32 R41, RZ, RZ, R128 ;  /* 0x000000ffff297224 */ /* 0x002fe200078e0080 */
[----:B------:R-:W-:-:S02]  /*b7d30*/  MOV R40, R129 ;  /* 0x0000008100287202 */ /* 0x000fc40000000f00 */
[----:B------:R-:W3:Y:S01]  /*b7d40*/  LDL.LU.64 R128, [R1+0x3ff8] ;  /* 0x003ff80001807983 */ /* 0x000ee20000300a00 */
        /* <DEDUP_REMOVED lines=8> */
[----:B------:R1:W-:Y:S02]  /*b7dd0*/  STL.64 [R1+0xa90], R36 ;  /* 0x000a902401007387 */ /* 0x0003e40000100a00 */
[----:B------:R-:W-:Y:S01]  /*b7de0*/  STL.64 [R1+0xa98], R38 ;  /* 0x000a982601007387 */ /* 0x000fe20000100a00 */
[----:B------:R-:W2:Y:S01]  /*b7df0*/  LDL.LU.64 R114, [R1+0x3fd0] ;  /* 0x003fd00001727983 */ /* 0x000ea20000300a00 */
[C---:B------:R-:W-:Y:S08]  /*b7e00*/  HMMA.1688.F32.TF32 R100, R236.reuse, R136, R100 ;  /* 0x00000088ec64723c */ /* 0x040ff00000081064 */
[C---:B------:R-:W-:Y:S08]  /*b7e10*/  HMMA.1688.F32.TF32 R92, R236.reuse, R140, R92 ;  /* 0x0000008cec5c723c */ /* 0x040ff0000008105c */
[C---:B------:R-:W-:Y:S08]  /*b7e20*/  HMMA.1688.F32.TF32 R192, R236.reuse, R144, R192 ;  /* 0x00000090ecc0723c */ /* 0x040ff000000810c0 */
[C---:B------:R-:W-:Y:S08]  /*b7e30*/  HMMA.1688.F32.TF32 R196, R236.reuse, R148, R196 ;  /* 0x00000094ecc4723c */ /* 0x040ff000000810c4 */
[C---:B------:R-:W-:Y:S08]  /*b7e40*/  HMMA.1688.F32.TF32 R48, R236.reuse, R152, R48 ;  /* 0x00000098ec30723c */ /* 0x040ff00000081030 */
[C---:B------:R-:W-:Y:S08]  /*b7e50*/  HMMA.1688.F32.TF32 R60, R236.reuse, R156, R60 ;  /* 0x0000009cec3c723c */ /* 0x040ff0000008103c */
[----:B------:R-:W-:Y:S01]  /*b7e60*/  HMMA.1688.F32.TF32 R84, R236, R160, R84 ;  /* 0x000000a0ec54723c */ /* 0x000fe20000081054 */
[----:B------:R-:W-:Y:S04]  /*b7e70*/  LDS R38, [R252+0xd5380] ;  /* 0x0d538000fc267984 */ /* 0x000fe80000000800 */
[----:B------:R-:W-:Y:S01]  /*b7e80*/  LDS R39, [R3+0xd5380] ;  /* 0x0d53800003277984 */ /* 0x000fe20000000800 */
[----:B-1----:R-:W-:-:S02]  /*b7e90*/  IMAD.MOV.U32 R37, RZ, RZ, R112 ;  /* 0x000000ffff257224 */ /* 0x002fc400078e0070 */
[----:B------:R-:W-:Y:S02]  /*b7ea0*/  IMAD.MOV.U32 R36, RZ, RZ, R113 ;  /* 0x000000ffff247224 */ /* 0x000fe400078e0071 */
[----:B------:R-:W2:Y:S01]  /*b7eb0*/  LDL.LU.64 R112, [R1+0x3fc8] ;  /* 0x003fc80001707983 */ /* 0x000ea20000300a00 */
        /* <DEDUP_REMOVED lines=8> */
[C---:B--2---:R-:W-:Y:S11]  /*b7f40*/  HMMA.1688.F32.TF32 R44, R236.reuse, R132, R44 ;  /* 0x00000084ec2c723c */ /* 0x044ff6000008102c */
[----:B------:R-:W-:Y:S11]  /*b7f50*/  @!UPT UIADD3 URZ, URZ, URZ, URZ ;  /* 0x0000003f3f3ff290 */ /* 0x000ff6000fffe03f */
[----:B------:R-:W-:Y:S01]  /*b7f60*/  @!UPT UIADD3 URZ, URZ, URZ, URZ ;  /* 0x0000003f3f3ff290 */ /* 0x000fe2000fffe03f */
[----:B------:R-:W-:Y:S01]  /*b7f70*/  STL.64 [R1+0x440], R44 ;  /* 0x0004402c01007387 */ /* 0x000fe20000100a00 */
[----:B------:R-:W-:Y:S02]  /*b7f80*/  STL.64 [R1+0x448], R46 ;  /* 0x0004482e01007387 */ /* 0x000fe40000100a00 */
        /* <DEDUP_REMOVED lines=22> */
[----:B-1----:R-:W-:Y:S01]  /*b80f0*/  HMMA.1688.F32.TF32 R60, R236, R164, R76 ;  /* 0x000000a4ec3c723c */ /* 0x002fe2000008104c */
[----:B------:R-:W-:Y:S01]  /*b8100*/  STL.64 [R1+0x370], R84 ;  /* 0x0003705401007387 */ /* 0x000fe20000100a00 */
[----:B------:R-:W-:Y:S06]  /*b8110*/  STL.64 [R1+0x378], R86 ;  /* 0x0003785601007387 */ /* 0x000fec0000100a00 */
[----:B------:R-:W-:Y:S01]  /*b8120*/  HMMA.1688.F32.TF32 R76, R32, R208, R200 ;  /* 0x000000d0204c723c */ /* 0x000fe200000810c8 */
[----:B------:R-:W-:Y:S01]  /*b8130*/  MOV R236, R41 ;  /* 0x0000002900ec7202 */ /* 0x000fe20000000f00 */
[----:B------:R-:W-:-:S06]  /*b8140*/  IMAD.MOV.U32 R237, RZ, RZ, R40 ;  /* 0x000000ffffed7224 */ /* 0x000fcc00078e0028 */
[C---:B------:R-:W-:Y:S07]  /*b8150*/  HMMA.1688.F32.TF32 R40, R32.reuse, R120, R176 ;  /* 0x000000782028723c */ /* 0x040fee00000810b0 */
[----:B------:R-:W-:Y:S01]  /*b8160*/  STL.64 [R1+0x360], R60 ;  /* 0x0003603c01007387 */ /* 0x000fe20000100a00 */
[----:B------:R1:W-:Y:S02]  /*b8170*/  STL.64 [R1+0x368], R62 ;  /* 0x0003683e01007387 */ /* 0x0003e40000100a00 */
[----:B-1----:R-:W-:Y:S01]  /*b8180*/  HMMA.1688.F32.TF32 R60, R32, R236, R204 ;  /* 0x000000ec203c723c */ /* 0x002fe200000810cc */
[----:B------:R-:W-:-:S02]  /*b8190*/  IMAD.MOV.U32 R44, RZ, RZ, R37 ;  /* 0x000000ffff2c7224 */ /* 0x000fc400078e0025 */
[----:B------:R-:W-:Y:S02]  /*b81a0*/  IMAD.MOV.U32 R45, RZ, RZ, R36 ;  /* 0x000000ffff2d7224 */ /* 0x000fe400078e0024 */
[----:B------:R-:W-:Y:S01]  /*b81b0*/  STL.64 [R1+0x1130], R76 ;  /* 0x0011304c01007387 */ /* 0x000fe20000100a00 */
[----:B------:R1:W-:Y:S03]  /*b81c0*/  STL.64 [R1+0x1138], R78 ;  /* 0x0011384e01007387 */ /* 0x0003e60000100a00 */
[----:B------:R-:W-:Y:S04]  /*b81d0*/  LDS R36, [R252+0xd4380] ;  /* 0x0d438000fc247984 */ /* 0x000fe80000000800 */
[----:B------:R-:W2:Y:S01]  /*b81e0*/  LDS R37, [R3+0xd4380] ;  /* 0x0d43800003257984 */ /* 0x000ea20000000800 */
[C---:B-1----:R-:W-:Y:S09]  /*b81f0*/  HMMA.1688.F32.TF32 R76, R32.reuse, R56, R172 ;  /* 0x00000038204c723c */ /* 0x042ff200000810ac */
[----:B------:R-:W-:Y:S01]  /*b8200*/  STL.64 [R1+0x1120], R60 ;  /* 0x0011203c01007387 */ /* 0x000fe20000100a00 */
[----:B------:R1:W-:Y:S02]  /*b8210*/  STL.64 [R1+0x1128], R62 ;  /* 0x0011283e01007387 */ /* 0x0003e40000100a00 */
[----:B------:R-:W-:Y:S02]  /*b8220*/  STL.64 [R1+0x1110], R40 ;  /* 0x0011102801007387 */ /* 0x000fe40000100a00 */
[----:B------:R3:W-:Y:S01]  /*b8230*/  STL.64 [R1+0x1118], R42 ;  /* 0x0011182a01007387 */ /* 0x0007e20000100a00 */
[C---:B-1----:R-:W-:Y:S08]  /*b8240*/  HMMA.1688.F32.TF32 R60, R32.reuse, R44, R64 ;  /* 0x0000002c203c723c */ /* 0x042ff00000081040 */
[----:B---3--:R-:W-:Y:S01]  /*b8250*/  HMMA.1688.F32.TF32 R40, R32, R240, R52 ;  /* 0x000000f02028723c */ /* 0x008fe20000081034 */
[----:B------:R-:W-:Y:S01]  /*b8260*/  STL.64 [R1+0x1100], R76 ;  /* 0x0011004c01007387 */ /* 0x000fe20000100a00 */
[----:B------:R-:W-:Y:S02]  /*b8270*/  STL.64 [R1+0x1108], R78 ;  /* 0x0011084e01007387 */ /* 0x000fe40000100a00 */
[----:B------:R-:W3:Y:S11]  /*b8280*/  LDL.LU R204, [R1+0x260] ;  /* 0x0002600001cc7983 */ /* 0x000ef60000300800 */
[----:B------:R-:W-:Y:S01]  /*b8290*/  STL.64 [R1+0x10f0], R60 ;  /* 0x0010f03c01007387 */ /* 0x000fe20000100a00 */
[----:B------:R-:W-:Y:S07]  /*b82a0*/  STL.64 [R1+0x10f8], R62 ;  /* 0x0010f83e01007387 */ /* 0x000fee0000100a00 */
[----:B------:R1:W-:Y:S02]  /*b82b0*/  STL.64 [R1+0x10e0], R40 ;  /* 0x0010e02801007387 */ /* 0x0003e40000100a00 */
[----:B------:R4:W-:Y:S01]  /*b82c0*/  STL.64 [R1+0x10e8], R42 ;  /* 0x0010e82a01007387 */ /* 0x0009e20000100a00 */
[----:B------:R-:W3:Y:S01]  /*b82d0*/  LDL.LU R205, [R1+0x264] ;  /* 0x0002640001cd7983 */ /* 0x000ee20000300800 */
[----:B------:R-:W3:Y:S02]  /*b82e0*/  LDL.LU R206, [R1+0x268] ;  /* 0x0002680001ce7983 */ /* 0x000ee40000300800 */
[----:B------:R-:W3:Y:S01]  /*b82f0*/  LDL.LU R207, [R1+0x26c] ;  /* 0x00026c0001cf7983 */ /* 0x000ee20000300800 */
[----:B-1----:R-:W3:Y:S01]  /*b8300*/  LDL.LU R40, [R1+0x120] ;  /* 0x0001200001287983 */ /* 0x002ee20000300800 */
[----:B------:R-:W3:Y:S02]  /*b8310*/  LDL.LU R41, [R1+0x124] ;  /* 0x0001240001297983 */ /* 0x000ee40000300800 */
[----:B----4-:R-:W3:Y:S02]  /*b8320*/  LDL.LU R42, [R1+0x128] ;  /* 0x00012800012a7983 */ /* 0x010ee40000300800 */
        /* <DEDUP_REMOVED lines=24> */
[----:B------:R-:W4:Y:S02]  /*b84b0*/  LDL.LU R87, [R1+0x31c] ;  /* 0x00031c0001577983 */ /* 0x000f240000300800 */
[----:B--2---:R-:W-:-:S02]  /*b84c0*/  IMAD.MOV.U32 R176, RZ, RZ, R48 ;  /* 0x000000ffffb07224 */ /* 0x004fc400078e0030 */
[----:B------:R-:W-:Y:S01]  /*b84d0*/  IMAD.MOV.U32 R177, RZ, RZ, R49 ;  /* 0x000000ffffb17224 */ /* 0x000fe200078e0031 */
[----:B------:R-:W2:Y:S01]  /*b84e0*/  LDL.LU R48, [R1+0x3f54] ;  /* 0x003f540001307983 */ /* 0x000ea20000300800 */
[----:B------:R-:W2:Y:S02]  /*b84f0*/  LDL.LU R49, [R1+0x3f50] ;  /* 0x003f500001317983 */ /* 0x000ea40000300800 */
[----:B------:R-:W-:Y:S01]  /*b8500*/  IMAD.MOV.U32 R178, RZ, RZ, R50 ;  /* 0x000000ffffb27224 */ /* 0x000fe200078e0032 */
[----:B------:R-:W-:Y:S01]  /*b8510*/  MOV R179, R51 ;  /* 0x0000003300b37202 */ /* 0x000fe20000000f00 */
[----:B------:R-:W2:Y:S01]  /*b8520*/  LDL.LU R50, [R1+0x3f4c] ;  /* 0x003f4c0001327983 */ /* 0x000ea20000300800 */
[----:B------:R-:W2:Y:S02]  /*b8530*/  LDL.LU R51, [R1+0x3f48] ;  /* 0x003f480001337983 */ /* 0x000ea40000300800 */
[----:B------:R-:W4:Y:S02]  /*b8540*/  LDL.LU R172, [R1+0x230] ;  /* 0x0002300001ac7983 */ /* 0x000f240000300800 */
[----:B------:R-:W4:Y:S01]  /*b8550*/  LDL.LU R173, [R1+0x234] ;  /* 0x0002340001ad7983 */ /* 0x000f220000300800 */
[----:B------:R-:W4:Y:S01]  /*b8560*/  LDL.LU R174, [R1+0x238] ;  /* 0x0002380001ae7983 */ /* 0x000f220000300800 */
[----:B------:R-:W4:Y:S01]  /*b8570*/  LDL.LU R175, [R1+0x23c] ;  /* 0x00023c0001af7983 */ /* 0x000f220000300800 */
[C---:B---3--:R-:W-:Y:S11]  /*b8580*/  HMMA.1688.F32.TF32 R40, R32.reuse, R228, R40 ;  /* 0x000000e42028723c */ /* 0x048ff60000081028 */
[----:B------:R-:W-:Y:S11]  /*b8590*/  @!UPT UIADD3 URZ, URZ, URZ, URZ ;  /* 0x0000003f3f3ff290 */ /* 0x000ff6000fffe03f */
[----:B------:R-:W-:Y:S01]  /*b85a0*/  @!UPT UIADD3 URZ, URZ, URZ, URZ ;  /* 0x0000003f3f3ff290 */ /* 0x000fe2000fffe03f */
[----:B------:R-:W-:Y:S01]  /*b85b0*/  STL.64 [R1+0x10d0], R40 ;  /* 0x0010d02801007387 */ /* 0x000fe20000100a00 */
[----:B------:R2:W-:Y:S02]  /*b85c0*/  STL.64 [R1+0x10d8], R42 ;  /* 0x0010d82a01007387 */ /* 0x0005e40000100a00 */
[C---:B--2---:R-:W-:Y:S01]  /*b85d0*/  HMMA.1688.F32.TF32 R40, R32.reuse, R132, R48 ;  /* 0x000000842028723c */ /* 0x044fe20000081030 */
[----:B------:R-:W2:Y:S11]  /*b85e0*/  LDL.LU R48, [R1+0x330] ;  /* 0x0003300001307983 */ /* 0x000eb60000300800 */
[----:B------:R-:W-:Y:S11]  /*b85f0*/  @!UPT UIADD3 URZ, URZ, URZ, URZ ;  /* 0x0000003f3f3ff290 */ /* 0x000ff6000fffe03f */
[----:B------:R-:W-:Y:S01]  /*b8600*/  STL.64 [R1+0x10c0], R40 ;  /* 0x0010c02801007387 */ /* 0x000fe20000100a00 */
[----:B------:R-:W-:Y:S02]  /*b8610*/  STL.64 [R1+0x10c8], R42 ;  /* 0x0010c82a01007387 */ /* 0x000fe40000100a00 */
[----:B------:R-:W2:Y:S02]  /*b8620*/  LDL.LU R49, [R1+0x334] ;  /* 0x0003340001317983 */ /* 0x000ea40000300800 */
[----:B------:R-:W2:Y:S01]  /*b8630*/  LDL.LU R50, [R1+0x338] ;  /* 0x0003380001327983 */ /* 0x000ea20000300800 */
[----:B------:R-:W2:Y:S01]  /*b8640*/  LDL.LU R51, [R1+0x33c] ;  /* 0x00033c0001337983 */ /* 0x000ea20000300800 */
[C---:B----4-:R-:W-:Y:S08]  /*b8650*/  HMMA.1688.F32.TF32 R64, R32.reuse, R136, R64 ;  /* 0x000000882040723c */ /* 0x050ff00000081040 */
[C---:B------:R-:W-:Y:S08]  /*b8660*/  HMMA.1688.F32.TF32 R52, R32.reuse, R140, R52 ;  /* 0x0000008c2034723c */ /* 0x040ff00000081034 */
[C---:B------:R-:W-:Y:S08]  /*b8670*/  HMMA.1688.F32.TF32 R60, R32.reuse, R148, R60 ;  /* 0x00000094203c723c */ /* 0x040ff0000008103c */
[C---:B------:R-:W-:Y:S08]  /*b8680*/  HMMA.1688.F32.TF32 R84, R32.reuse, R152, R84 ;  /* 0x000000982054723c */ /* 0x040ff00000081054 */
[C---:B------:R-:W-:Y:S08]  /*b8690*/  HMMA.1688.F32.TF32 R76, R32.reuse, R156, R76 ;  /* 0x0000009c204c723c */ /* 0x040ff0000008104c */
[----:B------:R-:W-:Y:S01]  /*b86a0*/  HMMA.1688.F32.TF32 R200, R32, R160, R200 ;  /* 0x000000a020c8723c */ /* 0x000fe200000810c8 */
[----:B------:R-:W-:Y:S01]  /*b86b0*/  IMAD.MOV.U32 R122, RZ, RZ, R211 ;  /* 0x000000ffff7a7224 */ /* 0x000fe200078e00d3 */
[----:B------:R-:W-:-:S06]  /*b86c0*/  MOV R123, R210 ;  /* 0x000000d2007b7202 */ /* 0x000fcc0000000f00 */
[----:B------:R-:W-:Y:S01]  /*b86d0*/  HMMA.1688.F32.TF32 R172, R36, R120, R172 ;  /* 0x0000007824ac723c */ /* 0x000fe200000810ac */
[----:B------:R-:W-:Y:S01]  /*b86e0*/  MOV R47, R56 ;  /* 0x00000038002f7202 */ /* 0x000fe20000000f00 */
[----:B------:R-:W-:Y:S01]  /*b86f0*/  IMAD.MOV.U32 R46, RZ, RZ, R57 ;  /* 0x000000ffff2e7224 */ /* 0x000fe200078e0039 */
[----:B------:R-:W-:Y:S04]  /*b8700*/  LDS R40, [R0+0xd4380] ;  /* 0x0d43800000287984 */ /* 0x000fe80000000800 */
[----:B------:R-:W-:Y:S04]  /*b8710*/  LDS R42, [R0+0xd5380] ;  /* 0x0d538000002a7984 */ /* 0x000fe80000000800 */
[----:B------:R-:W-:Y:S04]  /*b8720*/  LDS R41, [R2+0xd4380] ;  /* 0x0d43800002297984 */ /* 0x000fe80000000800 */
[----:B------:R-:W1:Y:S04]  /*b8730*/  LDS R43, [R2+0xd5380] ;  /* 0x0d538000022b7984 */ /* 0x000e680000000800 */
[----:B------:R3:W-:Y:S01]  /*b8740*/  STL.64 [R1+0x10b0], R64 ;  /* 0x0010b04001007387 */ /* 0x0007e20000100a00 */
[----:B------:R4:W-:Y:S03]  /*b8750*/  STL.64 [R1+0x10b8], R66 ;  /* 0x0010b84201007387 */ /* 0x0009e60000100a00 */
[----:B---3--:R-:W3:Y:S01]  /*b8760*/  LDL.LU R64, [R1+0x220] ;  /* 0x0002200001407983 */ /* 0x008ee20000300800 */
[----:B------:R1:W-:Y:S02]  /*b8770*/  STL.64 [R1+0x10a0], R52 ;  /* 0x0010a03401007387 */ /* 0x0003e40000100a00 */
[----:B------:R1:W-:Y:S02]  /*b8780*/  STL.64 [R1+0x10a8], R54 ;  /* 0x0010a83601007387 */ /* 0x0003e40000100a00 */
[----:B------:R-:W3:Y:S01]  /*b8790*/  LDL.LU R65, [R1+0x224] ;  /* 0x0002240001417983 */ /* 0x000ee20000300800 */
[----:B----4-:R-:W3:Y:S01]  /*b87a0*/  LDL.LU R66, [R1+0x228] ;  /* 0x0002280001427983 */ /* 0x010ee20000300800 */
[----:B------:R-:W3:Y:S03]  /*b87b0*/  LDL.LU R67, [R1+0x22c] ;  /* 0x00022c0001437983 */ /* 0x000ee60000300800 */
[----:B-1----:R-:W3:Y:S01]  /*b87c0*/  LDL.LU R52, [R1+0x210] ;  /* 0x0002100001347983 */ /* 0x002ee20000300800 */
[----:B------:R-:W3:Y:S02]  /*b87d0*/  LDL.LU R53, [R1+0x214] ;  /* 0x0002140001357983 */ /* 0x000ee40000300800 */
[----:B------:R-:W3:Y:S02]  /*b87e0*/  LDL.LU R54, [R1+0x218] ;  /* 0x0002180001367983 */ /* 0x000ee40000300800 */
[----:B------:R-:W3:Y:S01]  /*b87f0*/  LDL.LU R55, [R1+0x21c] ;  /* 0x00021c0001377983 */ /* 0x000ee20000300800 */
[C---:B--2---:R-:W-:Y:S08]  /*b8800*/  HMMA.1688.F32.TF32 R48, R32.reuse, R144, R48 ;  /* 0x000000902030723c */ /* 0x044ff00000081030 */
[----:B------:R-:W-:Y:S11]  /*b8810*/  HMMA.1688.F32.TF32 R32, R32, R164, R204 ;  /* 0x000000a42020723c */ /* 0x000ff600000810cc */
[----:B------:R-:W-:Y:S04]  /*b8820*/  @!UPT UIADD3 URZ, URZ, URZ, URZ ;  /* 0x0000003f3f3ff290 */ /* 0x000fe8000fffe03f */
[----:B------:R1:W-:Y:S01]  /*b8830*/  STL.64 [R1+0x1090], R48 ;  /* 0x0010903001007387 */ /* 0x0003e20000100a00 */
[----:B------:R2:W-:Y:S03]  /*b8840*/  STL.64 [R1+0x1098], R50 ;  /* 0x0010983201007387 */ /* 0x0005e60000100a00 */
[----:B-1----:R-:W4:Y:S01]  /*b8850*/  LDL.LU R48, [R1+0x300] ;  /* 0x0003000001307983 */ /* 0x002f220000300800 */
[----:B------:R-:W4:Y:S02]  /*b8860*/  LDL.LU R49, [R1+0x304] ;  /* 0x0003040001317983 */ /* 0x000f240000300800 */
[----:B--2---:R-:W4:Y:S02]  /*b8870*/  LDL.LU R50, [R1+0x308] ;  /* 0x0003080001327983 */ /* 0x004f240000300800 */
[----:B------:R-:W4:Y:S01]  /*b8880*/  LDL.LU R51, [R1+0x30c] ;  /* 0x00030c0001337983 */ /* 0x000f220000300800 */
[----:B------:R-:W-:Y:S01]  /*b8890*/  STL.64 [R1+0x1080], R60 ;  /* 0x0010803c01007387 */ /* 0x000fe20000100a00 */
[----:B------:R1:W-:Y:S03]  /*b88a0*/  STL.64 [R1+0x1088], R62 ;  /* 0x0010883e01007387 */ /* 0x0003e60000100a00 */
        /* <DEDUP_REMOVED lines=14> */
[----:B------:R-:W2:Y:S02]  /*b8990*/  LDL.LU.64 R206, [R1+0x3f00] ;  /* 0x003f000001ce7983 */ /* 0x000ea40000300a00 */
[----:B------:R-:W2:Y:S01]  /*b89a0*/  LDL.LU.64 R204, [R1+0x3ef8] ;  /* 0x003ef80001cc7983 */ /* 0x000ea20000300a00 */
[----:B------:R1:W-:Y:S01]  /*b89b0*/  STL.64 [R1+0x1040], R32 ;  /* 0x0010402001007387 */ /* 0x0003e20000100a00 */
[----:B------:R3:W-:Y:S03]  /*b89c0*/  STL.64 [R1+0x1048], R34 ;  /* 0x0010482201007387 */ /* 0x0007e60000100a00 */
[----:B-1----:R-:W2:Y:S01]  /*b89d0*/  LDL.LU R32, [R1+0x250] ;  /* 0x0002500001207983 */ /* 0x002ea20000300800 */
[----:B------:R-:W2:Y:S02]  /*b89e0*/  LDL.LU R33, [R1+0x254] ;  /* 0x0002540001217983 */ /* 0x000ea40000300800 */
[----:B---3--:R-:W2:Y:S02]  /*b89f0*/  LDL.LU R34, [R1+0x258] ;  /* 0x0002580001227983 */ /* 0x008ea40000300800 */
[----:B------:R-:W2:Y:S01]  /*b8a00*/  LDL.LU R35, [R1+0x25c] ;  /* 0x00025c0001237983 */ /* 0x000ea20000300800 */
[C---:B------:R-:W-:Y:S08]  /*b8a10*/  HMMA.1688.F32.TF32 R64, R36.reuse, R56, R64 ;  /* 0x000000382440723c */ /* 0x040ff00000081040 */
[C---:B------:R-:W-:Y:S08]  /*b8a20*/  HMMA.1688.F32.TF32 R52, R36.reuse, R44, R52 ;  /* 0x0000002c2434723c */ /* 0x040ff00000081034 */
[C---:B--2---:R-:W-:Y:S11]  /*b8a30*/  HMMA.1688.F32.TF32 R32, R36.reuse, R208, R32 ;  /* 0x000000d02420723c */ /* 0x044ff60000081020 */
[----:B------:R-:W-:Y:S11]  /*b8a40*/  @!UPT UIADD3 URZ, URZ, URZ, URZ ;  /* 0x0000003f3f3ff290 */ /* 0x000ff6000fffe03f */
[----:B------:R-:W-:Y:S01]  /*b8a50*/  @!UPT UIADD3 URZ, URZ, URZ, URZ ;  /* 0x0000003f3f3ff290 */ /* 0x000fe2000fffe03f */
[----:B------:R1:W-:Y:S02]  /*b8a60*/  STL.64 [R1+0xd30], R32 ;  /* 0x000d302001007387 */ /* 0x0003e40000100a00 */
[----:B-1----:R-:W-:Y:S02]  /*b8a70*/  IMAD.MOV.U32 R33, RZ, RZ, R208 ;  /* 0x000000ffff217224 */ /* 0x002fe400078e00d0 */
[----:B------:R-:W-:Y:S02]  /*b8a80*/  IMAD.MOV.U32 R32, RZ, RZ, R209 ;  /* 0x000000ffff207224 */ /* 0x000fe400078e00d1 */
[----:B------:R-:W-:Y:S01]  /*b8a90*/  HMMA.1688.F32.TF32 R208, R36, R236, R176 ;  /* 0x000000ec24d0723c */ /* 0x000fe200000810b0 */
[----:B------:R-:W-:Y:S01]  /*b8aa0*/  STL.64 [R1+0xd38], R34 ;  /* 0x000d382201007387 */ /* 0x000fe20000100a00 */
[----:B------:R-:W2:Y:S11]  /*b8ab0*/  LDL.LU R176, [R1+0x3e0] ;  /* 0x0003e00001b07983 */ /* 0x000eb60000300800 */
[----:B------:R-:W-:Y:S10]  /*b8ac0*/  @!UPT UIADD3 URZ, URZ, URZ, URZ ;  /* 0x0000003f3f3ff290 */ /* 0x000ff4000fffe03f */
[----:B------:R1:W-:Y:S01]  /*b8ad0*/  STL.64 [R1+0xd20], R208 ;  /* 0x000d20d001007387 */ /* 0x0003e20000100a00 */
[----:B------:R3:W-:Y:S02]  /*b8ae0*/  STL.64 [R1+0xd28], R210 ;  /* 0x000d28d201007387 */ /* 0x0007e40000100a00 */
[----:B------:R3:W-:Y:S02]  /*b8af0*/  STL.64 [R1+0xd10], R172 ;  /* 0x000d10ac01007387 */ /* 0x0007e40000100a00 */
[----:B------:R4:W-:Y:S01]  /*b8b00*/  STL.64 [R1+0xd18], R174 ;  /* 0x000d18ae01007387 */ /* 0x0009e20000100a00 */
[----:B------:R-:W2:Y:S01]  /*b8b10*/  LDL.LU R177, [R1+0x3e4] ;  /* 0x0003e40001b17983 */ /* 0x000ea20000300800 */
[----:B------:R-:W2:Y:S02]  /*b8b20*/  LDL.LU R178, [R1+0x3e8] ;  /* 0x0003e80001b27983 */ /* 0x000ea40000300800 */
[----:B------:R-:W2:Y:S01]  /*b8b30*/  LDL.LU R179, [R1+0x3ec] ;  /* 0x0003ec0001b37983 */ /* 0x000ea20000300800 */
[----:B-1----:R-:W2:Y:S01]  /*b8b40*/  LDL.LU R208, [R1+0x3f0] ;  /* 0x0003f00001d07983 */ /* 0x002ea20000300800 */
[----:B------:R-:W2:Y:S02]  /*b8b50*/  LDL.LU R209, [R1+0x3f4] ;  /* 0x0003f40001d17983 */ /* 0x000ea40000300800 */
[----:B---3--:R-:W2:Y:S02]  /*b8b60*/  LDL.LU R210, [R1+0x3f8] ;  /* 0x0003f80001d27983 */ /* 0x008ea40000300800 */
[----:B------:R-:W2:Y:S01]  /*b8b70*/  LDL.LU R211, [R1+0x3fc] ;  /* 0x0003fc0001d37983 */ /* 0x000ea20000300800 */
[----:B------:R-:W3:Y:S01]  /*b8b80*/  LDL.LU R172, [R1+0x3d0] ;  /* 0x0003d00001ac7983 */ /* 0x000ee20000300800 */
[----:B------:R-:W3:Y:S02]  /*b8b90*/  LDL.LU R173, [R1+0x3d4] ;  /* 0x0003d40001ad7983 */ /* 0x000ee40000300800 */
[----:B----4-:R-:W-:-:S02]  /*b8ba0*/  IMAD.MOV.U32 R174, RZ, RZ, R60 ;  /* 0x000000ffffae7224 */ /* 0x010fc400078e003c */
[----:B------:R-:W-:Y:S01]  /*b8bb0*/  IMAD.MOV.U32 R175, RZ, RZ, R61 ;  /* 0x000000ffffaf7224 */ /* 0x000fe200078e003d */
[----:B------:R-:W4:Y:S01]  /*b8bc0*/  LDL.LU R60, [R1+0x3ef4] ;  /* 0x003ef400013c7983 */ /* 0x000f220000300800 */
[----:B------:R-:W4:Y:S02]  /*b8bd0*/  LDL.LU R61, [R1+0x3ef0] ;  /* 0x003ef000013d7983 */ /* 0x000f240000300800 */
[----:B------:R-:W-:Y:S02]  /*b8be0*/  STL.64 [R1+0xc20], R64 ;  /* 0x000c204001007387 */ /* 0x000fe40000100a00 */
[----:B------:R1:W-:Y:S02]  /*b8bf0*/  STL.64 [R1+0xc28], R66 ;  /* 0x000c284201007387 */ /* 0x0003e40000100a00 */
[----:B-1----:R-:W2:Y:S01]  /*b8c00*/  LDL.LU.64 R66, [R1+0x3ee8] ;  /* 0x003ee80001427983 */ /* 0x002ea20000300a00 */
[----:B------:R-:W2:Y:S02]  /*b8c10*/  LDL.LU.64 R64, [R1+0x3ee0] ;  /* 0x003ee00001407983 */ /* 0x000ea40000300a00 */
[----:B------:R-:W2:Y:S02]  /*b8c20*/  LDL.LU.64 R58, [R1+0x3ed8] ;  /* 0x003ed800013a7983 */ /* 0x000ea40000300a00 */
[----:B------:R-:W2:Y:S01]  /*b8c30*/  LDL.LU.64 R56, [R1+0x3ed0] ;  /* 0x003ed00001387983 */ /* 0x000ea20000300a00 */
[----:B------:R-:W-:Y:S01]  /*b8c40*/  STL.64 [R1+0xc00], R52 ;  /* 0x000c003401007387 */ /* 0x000fe20000100a00 */
[----:B------:R1:W-:Y:S03]  /*b8c50*/  STL.64 [R1+0xc08], R54 ;  /* 0x000c083601007387 */ /* 0x0003e60000100a00 */
[----:B-1----:R-:W2:Y:S01]  /*b8c60*/  LDL.LU.64 R54, [R1+0x3ec8] ;  /* 0x003ec80001367983 */ /* 0x002ea20000300a00 */
[----:B------:R-:W2:Y:S02]  /*b8c70*/  LDL.LU.64 R52, [R1+0x3ec0] ;  /* 0x003ec00001347983 */ /* 0x000ea40000300a00 */
[C---:B--2---:R-:W-:Y:S11]  /*b8c80*/  HMMA.1688.F32.TF32 R52, R36.reuse, R240, R52 ;  /* 0x000000f02434723c */ /* 0x044ff60000081034 */
[----:B------:R-:W-:Y:S11]  /*b8c90*/  @!UPT UIADD3 URZ, URZ, URZ, URZ ;  /* 0x0000003f3f3ff290 */ /* 0x000ff6000fffe03f */
[----:B------:R-:W-:Y:S01]  /*b8ca0*/  @!UPT UIADD3 URZ, URZ, URZ, URZ ;  /* 0x0000003f3f3ff290 */ /* 0x000fe2000fffe03f */
[----:B------:R1:W-:Y:S01]  /*b8cb0*/  STL.64 [R1+0xb20], R52 ;  /* 0x000b203401007387 */ /* 0x0003e20000100a00 */
[----:B------:R2:W-:Y:S02]  /*b8cc0*/  STL.64 [R1+0xb28], R54 ;  /* 0x000b283601007387 */ /* 0x0005e40000100a00 */
[----:B-1----:R-:W-:Y:S02]  /*b8cd0*/  IMAD.MOV.U32 R52, RZ, RZ, R33 ;  /* 0x000000ffff347224 */ /* 0x002fe400078e0021 */
[----:B------:R-:W-:Y:S02]  /*b8ce0*/  IMAD.MOV.U32 R53, RZ, RZ, R32 ;  /* 0x000000ffff357224 */ /* 0x000fe400078e0020 */
[----:B--2---:R-:W-:Y:S01]  /*b8cf0*/  IMAD.MOV.U32 R54, RZ, RZ, R62 ;  /* 0x000000ffff367224 */ /* 0x004fe200078e003e */
[----:B------:R-:W-:Y:S01]  /*b8d00*/  HMMA.1688.F32.TF32 R32, R36, R228, R56 ;  /* 0x000000e42420723c */ /* 0x000fe20000081038 */
[----:B------:R-:W4:Y:S01]  /*b8d10*/  LDL.LU R62, [R1+0x3ebc] ;  /* 0x003ebc00013e7983 */ /* 0x000f220000300800 */
[----:B------:R-:W-:-:S02]  /*b8d20*/  MOV R55, R63 ;  /* 0x0000003f00377202 */ /* 0x000fc40000000f00 */
[----:B------:R-:W4:Y:S03]  /*b8d30*/  LDL.LU R63, [R1+0x3eb8] ;  /* 0x003eb800013f7983 */ /* 0x000f260000300800 */
[----:B------:R-:W-:Y:S02]  /*b8d40*/  IMAD.MOV.U32 R56, RZ, RZ, R64 ;  /* 0x000000ffff387224 */ /* 0x000fe400078e0040 */
[----:B------:R-:W2:Y:S01]  /*b8d50*/  LDL.LU R64, [R1+0x3eb4] ;  /* 0x003eb40001407983 */ /* 0x000ea20000300800 */
[----:B------:R-:W-:Y:S02]  /*b8d60*/  IMAD.MOV.U32 R57, RZ, RZ, R65 ;  /* 0x000000ffff397224 */ /* 0x000fe400078e0041 */
[----:B------:R-:W-:Y:S02]  /*b8d70*/  IMAD.MOV.U32 R58, RZ, RZ, R66 ;  /* 0x000000ffff3a7224 */ /* 0x000fe400078e0042 */
[----:B------:R-:W-:-:S09]  /*b8d80*/  IMAD.MOV.U32 R59, RZ, RZ, R67 ;  /* 0x000000ffff3b7224 */ /* 0x000fd200078e0043 */
[----:B------:R-:W-:Y:S01]  /*b8d90*/  STL.64 [R1+0xb10], R32 ;  /* 0x000b102001007387 */ /* 0x000fe20000100a00 */
[----:B------:R4:W-:Y:S02]  /*b8da0*/  STL.64 [R1+0xb18], R34 ;  /* 0x000b182201007387 */ /* 0x0009e40000100a00 */
[----:B------:R-:W2:Y:S02]  /*b8db0*/  LDL.LU R65, [R1+0x3eb0] ;  /* 0x003eb00001417983 */ /* 0x000ea40000300800 */
[----:B------:R-:W2:Y:S01]  /*b8dc0*/  LDL.LU R66, [R1+0x3eac] ;  /* 0x003eac0001427983 */ /* 0x000ea20000300800 */
[----:B------:R-:W2:Y:S01]  /*b8dd0*/  LDL.LU R67, [R1+0x3ea8] ;  /* 0x003ea80001437983 */ /* 0x000ea20000300800 */
[C---:B------:R-:W-:Y:S08]  /*b8de0*/  HMMA.1688.F32.TF32 R208, R36.reuse, R140, R208 ;  /* 0x0000008c24d0723c */ /* 0x040ff000000810d0 */
[C---:B------:R-:W-:Y:S08]  /*b8df0*/  HMMA.1688.F32.TF32 R176, R36.reuse, R144, R176 ;  /* 0x0000009024b0723c */ /* 0x040ff000000810b0 */
[C---:B---3--:R-:W-:Y:S08]  /*b8e00*/  HMMA.1688.F32.TF32 R172, R36.reuse, R148, R172 ;  /* 0x0000009424ac723c */ /* 0x048ff000000810ac */
[C---:B----4-:R-:W-:Y:S01]  /*b8e10*/  HMMA.1688.F32.TF32 R32, R36.reuse, R132, R60 ;  /* 0x000000842420723c */ /* 0x050fe2000008103c */
[----:B------:R-:W3:Y:S11]  /*b8e20*/  LDL.LU R60, [R1+0x3b0] ;  /* 0x0003b000013c7983 */ /* 0x000ef60000300800 */
[----:B------:R-:W-:Y:S11]  /*b8e30*/  @!UPT UIADD3 URZ, URZ, URZ, URZ ;  /* 0x0000003f3f3ff290 */ /* 0x000ff6000fffe03f */
[----:B------:R-:W-:Y:S01]  /*b8e40*/  STL.64 [R1+0xb00], R32 ;  /* 0x000b002001007387 */ /* 0x000fe20000100a00 */
[----:B------:R2:W-:Y:S02]  /*b8e50*/  STL.64 [R1+0xb08], R34 ;  /* 0x000b082201007387 */ /* 0x0005e40000100a00 */
[----:B------:R-:W3:Y:S02]  /*b8e60*/  LDL.LU R61, [R1+0x3b4] ;  /* 0x0003b400013d7983 */ /* 0x000ee40000300800 */
[----:B------:R-:W3:Y:S01]  /*b8e70*/  LDL.LU R62, [R1+0x3b8] ;  /* 0x0003b800013e7983 */ /* 0x000ee20000300800 */
[----:B------:R-:W3:Y:S01]  /*b8e80*/  LDL.LU R63, [R1+0x3bc] ;  /* 0x0003bc00013f7983 */ /* 0x000ee20000300800 */
[C---:B--2---:R-:W-:Y:S03]  /*b8e90*/  HMMA.1688.F32.TF32 R32, R36.reuse, R136, R64 ;  /* 0x000000882420723c */ /* 0x044fe60000081040 */
[----:B------:R-:W2:Y:S11]  /*b8ea0*/  LDL.LU R64, [R1+0x3c0] ;  /* 0x0003c00001407983 */ /* 0x000eb60000300800 */
[----:B------:R-:W-:Y:S09]  /*b8eb0*/  @!UPT UIADD3 URZ, URZ, URZ, URZ ;  /* 0x0000003f3f3ff290 */ /* 0x000ff2000fffe03f */
        /* <DEDUP_REMOVED lines=9> */
[----:B------:R-:W-:-:S02]  /*b8f50*/  IMAD.MOV.U32 R242, RZ, RZ, R232 ;  /* 0x000000fffff27224 */ /* 0x000fc400078e00e8 */
[----:B------:R-:W-:Y:S01]  /*b8f60*/  IMAD.MOV.U32 R243, RZ, RZ, R233 ;  /* 0x000000fffff37224 */ /* 0x000fe200078e00e9 */
[----:B------:R-:W-:Y:S04]  /*b8f70*/  LDS R32, [R252+0xd6000] ;  /* 0x0d600000fc207984 */ /* 0x000fe80000000800 */
[----:B------:R-:W-:Y:S04]  /*b8f80*/  LDS R34, [R252+0xd7000] ;  /* 0x0d700000fc227984 */ /* 0x000fe80000000800 */
[----:B------:R-:W-:Y:S04]  /*b8f90*/  LDS R33, [R3+0xd6000] ;  /* 0x0d60000003217984 */ /* 0x000fe80000000800 */
[----:B------:R-:W4:Y:S04]  /*b8fa0*/  LDS R35, [R3+0xd7000] ;  /* 0x0d70000003237984 */ /* 0x000f280000000800 */
[----:B-1----:R-:W4:Y:S01]  /*b8fb0*/  LDL.LU.64 R210, [R1+0x3ea0] ;  /* 0x003ea00001d27983 */ /* 0x002f220000300a00 */
[----:B------:R-:W4:Y:S02]  /*b8fc0*/  LDL.LU.64 R208, [R1+0x3e98] ;  /* 0x003e980001d07983 */ /* 0x000f240000300a00 */
        /* <DEDUP_REMOVED lines=8> */
[C---:B---3--:R-:W-:Y:S08]  /*b9050*/  HMMA.1688.F32.TF32 R60, R36.reuse, R156, R60 ;  /* 0x0000009c243c723c */ /* 0x048ff0000008103c */
[----:B--2---:R-:W-:Y:S11]  /*b9060*/  HMMA.1688.F32.TF32 R64, R36, R152, R64 ;  /* 0x000000982440723c */ /* 0x004ff60000081040 */
[----:B------:R-:W-:Y:S11]  /*b9070*/  @!UPT UIADD3 URZ, URZ, URZ, URZ ;  /* 0x0000003f3f3ff290 */ /* 0x000ff6000fffe03f */
[----:B------:R-:W-:Y:S01]  /*b9080*/  @!UPT UIADD3 URZ, URZ, URZ, URZ ;  /* 0x0000003f3f3ff290 */ /* 0x000fe2000fffe03f */
[----:B------:R-:W-:Y:S01]  /*b9090*/  STL.64 [R1+0x3c0], R64 ;  /* 0x0003c04001007387 */ /* 0x000fe20000100a00 */
[----:B------:R-:W-:Y:S02]  /*b90a0*/  STL.64 [R1+0x3c8], R66 ;  /* 0x0003c84201007387 */ /* 0x000fe40000100a00 */
[----:B------:R-:W-:Y:S02]  /*b90b0*/  STL.64 [R1+0x3b0], R60 ;  /* 0x0003b03c01007387 */ /* 0x000fe40000100a00 */
[----:B------:R-:W-:Y:S01]  /*b90c0*/  STL.64 [R1+0x3b8], R62 ;  /* 0x0003b83e01007387 */ /* 0x000fe20000100a00 */
[----:B----4-:R-:W-:Y:S01]  /*b90d0*/  HMMA.1688.F32.TF32 R36, R40, R52, R172 ;  /* 0x000000342824723c */ /* 0x010fe200000810ac */
[----:B------:R-:W-:Y:S01]  /*b90e0*/  STL.64 [R1+0x3a0], R56 ;  /* 0x0003a03801007387 */ /* 0x000fe20000100a00 */
[----:B------:R1:W-:Y:S02]  /*b90f0*/  STL.64 [R1+0x3a8], R58 ;  /* 0x0003a83a01007387 */ /* 0x0003e40000100a00 */
[----:B------:R-:W-:Y:S02]  /*b9100*/  STL.64 [R1+0x350], R48 ;  /* 0x0003503001007387 */ /* 0x000fe40000100a00 */
[----:B------:R-:W-:Y:S02]  /*b9110*/  STL.64 [R1+0x358], R50 ;  /* 0x0003583201007387 */ /* 0x000fe40000100a00 */
[----:B------:R-:W-:-:S02]  /*b9120*/  IMAD.MOV.U32 R174, RZ, RZ, R199 ;  /* 0x000000ffffae7224 */ /* 0x000fc400078e00c7 */
[----:B------:R-:W-:Y:S11]  /*b9130*/  IMAD.MOV.U32 R175, RZ, RZ, R195 ;  /* 0x000000ffffaf7224 */ /* 0x000ff600078e00c3 */
[----:B------:R-:W-:Y:S02]  /*b9140*/  @!UPT UIADD3 URZ, URZ, URZ, URZ ;  /* 0x0000003f3f3ff290 */ /* 0x000fe4000fffe03f */
[----:B------:R-:W-:Y:S01]  /*b9150*/  STL.64 [R1+0x1140], R36 ;  /* 0x0011402401007387 */ /* 0x000fe20000100a00 */
[----:B------:R2:W-:Y:S02]  /*b9160*/  STL.64 [R1+0x1148], R38 ;  /* 0x0011482601007387 */ /* 0x0005e40000100a00 */
[----:B------:R-:W3:Y:S02]  /*b9170*/  LDL.LU R199, [R1+0x3e74] ;  /* 0x003e740001c77983 */ /* 0x000ee40000300800 */
[----:B------:R-:W4:Y:S01]  /*b9180*/  LDL.LU R195, [R1+0x3e70] ;  /* 0x003e700001c37983 */ /* 0x000f220000300800 */
[----:B------:R-:W-:Y:S01]  /*b9190*/  MOV R172, R47 ;  /* 0x0000002f00ac7202 */ /* 0x000fe20000000f00 */
[----:B------:R-:W-:Y:S01]  /*b91a0*/  IMAD.MOV.U32 R173, RZ, RZ, R46 ;  /* 0x000000ffffad7224 */ /* 0x000fe200078e002e */
[C---:B-1----:R-:W-:Y:S08]  /*b91b0*/  HMMA.1688.F32.TF32 R56, R40.reuse, R236, R176 ;  /* 0x000000ec2838723c */ /* 0x042ff000000810b0 */
[C---:B--2---:R-:W-:Y:S08]  /*b91c0*/  HMMA.1688.F32.TF32 R36, R40.reuse, R120, R208 ;  /* 0x000000782824723c */ /* 0x044ff000000810d0 */
[C---:B------:R-:W-:Y:S08]  /*b91d0*/  HMMA.1688.F32.TF32 R48, R40.reuse, R172, R204 ;  /* 0x000000ac2830723c */ /* 0x040ff000000810cc */
[C---:B------:R-:W-:Y:S01]  /*b91e0*/  HMMA.1688.F32.TF32 R44, R40.reuse, R44, R200 ;  /* 0x0000002c282c723c */ /* 0x040fe200000810c8 */
[----:B------:R-:W-:Y:S01]  /*b91f0*/  STL.64 [R1+0x1150], R56 ;  /* 0x0011503801007387 */ /* 0x000fe20000100a00 */
[----:B------:R-:W-:Y:S05]  /*b9200*/  STL.64 [R1+0x1158], R58 ;  /* 0x0011583a01007387 */ /* 0x000fea0000100a00 */
[----:B------:R-:W-:Y:S02]  /*b9210*/  STL.64 [R1+0x1160], R36 ;  /* 0x0011602401007387 */ /* 0x000fe40000100a00 */
[----:B------:R-:W-:Y:S06]  /*b9220*/  STL.64 [R1+0x1168], R38 ;  /* 0x0011682601007387 */ /* 0x000fec0000100a00 */
[----:B------:R-:W-:Y:S01]  /*b9230*/  STL.64 [R1+0x1170], R48 ;  /* 0x0011703001007387 */ /* 0x000fe20000100a00 */
[----:B------:R-:W-:Y:S07]  /*b9240*/  STL.64 [R1+0x1178], R50 ;  /* 0x0011783201007387 */ /* 0x000fee0000100a00 */
[----:B------:R-:W-:Y:S02]  /*b9250*/  STL.64 [R1+0x1180], R44 ;  /* 0x0011802c01007387 */ /* 0x000fe40000100a00 */
[----:B------:R1:W-:Y:S02]  /*b9260*/  STL.64 [R1+0x1188], R46 ;  /* 0x0011882e01007387 */ /* 0x0003e40000100a00 */
[C---:B-1----:R-:W-:Y:S08]  /*b9270*/  HMMA.1688.F32.TF32 R44, R40.reuse, R132, R76 ;  /* 0x00000084282c723c */ /* 0x042ff0000008104c */
[C---:B---3--:R-:W-:Y:S08]  /*b9280*/  HMMA.1688.F32.TF32 R36, R40.reuse, R240, R196 ;  /* 0x000000f02824723c */ /* 0x048ff000000810c4 */
[C---:B----4-:R-:W-:Y:S11]  /*b9290*/  HMMA.1688.F32.TF32 R48, R40.reuse, R228, R192 ;  /* 0x000000e42830723c */ /* 0x050ff600000810c0 */
[----:B------:R-:W-:Y:S04]  /*b92a0*/  @!UPT UIADD3 URZ, URZ, URZ, URZ ;  /* 0x0000003f3f3ff290 */ /* 0x000fe8000fffe03f */
[----:B------:R-:W-:Y:S01]  /*b92b0*/  STL.64 [R1+0x1190], R36 ;  /* 0x0011902401007387 */ /* 0x000fe20000100a00 */
[----:B------:R1:W-:Y:S07]  /*b92c0*/  STL.64 [R1+0x1198], R38 ;  /* 0x0011982601007387 */ /* 0x0003ee0000100a00 */
[----:B------:R-:W-:Y:S02]  /*b92d0*/  STL.64 [R1+0x11a0], R48 ;  /* 0x0011a03001007387 */ /* 0x000fe40000100a00 */
[----:B------:R-:W-:Y:S01]  /*b92e0*/  STL.64 [R1+0x11a8], R50 ;  /* 0x0011a83201007387 */ /* 0x000fe20000100a00 */
[C---:B-1----:R-:W-:Y:S01]  /*b92f0*/  HMMA.1688.F32.TF32 R36, R40.reuse, R136, R84 ;  /* 0x000000882824723c */ /* 0x042fe20000081054 */
[----:B------:R-:W2:Y:S01]  /*b9300*/  LDL R86, [R1+0x1f8] ;  /* 0x0001f80001567983 */ /* 0x000ea20000100800 */
[----:B------:R-:W-:Y:S02]  /*b9310*/  STL.64 [R1+0x11b0], R44 ;  /* 0x0011b02c01007387 */ /* 0x000fe40000100a00 */
[----:B------:R1:W-:Y:S04]  /*b9320*/  STL.64 [R1+0x11b8], R46 ;  /* 0x0011b82e01007387 */ /* 0x0003e80000100a00 */
[C---:B-1----:R-:W-:Y:S08]  /*b9330*/  HMMA.1688.F32.TF32 R44, R40.reuse, R140, R92 ;  /* 0x0000008c282c723c */ /* 0x042ff0000008105c */
[----:B------:R-:W-:Y:S07]  /*b9340*/  HMMA.1688.F32.TF32 R48, R40, R144, R100 ;  /* 0x000000902830723c */ /* 0x000fee0000081064 */
[----:B------:R-:W-:Y:S01]  /*b9350*/  STL.64 [R1+0x11c0], R36 ;  /* 0x0011c02401007387 */ /* 0x000fe20000100a00 */
[----:B------:R-:W-:Y:S02]  /*b9360*/  STL.64 [R1+0x11c8], R38 ;  /* 0x0011c82601007387 */ /* 0x000fe40000100a00 */
[----:B------:R-:W2:Y:S01]  /*b9370*/  LDL R87, [R1+0x1fc] ;  /* 0x0001fc0001577983 */ /* 0x000ea20000100800 */
[----:B------:R-:W-:Y:S01]  /*b9380*/  MOV R240, R226 ;  /* 0x000000e200f07202 */ /* 0x000fe20000000f00 */
        /* <DEDUP_REMOVED lines=8> */
[----:B------:R-:W-:Y:S01]  /*b9410*/  IMAD.MOV.U32 R63, RZ, RZ, R143 ;  /* 0x000000ffff3f7224 */ /* 0x000fe200078e008f */
[----:B------:R-:W-:Y:S01]  /*b9420*/  MOV R236, R138 ;  /* 0x0000008a00ec7202 */ /* 0x000fe20000000f00 */
[----:B------:R-:W-:Y:S01]  /*b9430*/  IMAD.MOV.U32 R237, RZ, RZ, R139 ;  /* 0x000000ffffed7224 */ /* 0x000fe200078e008b */
[----:B------:R-:W-:Y:S01]  /*b9440*/  STL.64 [R1+0x11d0], R44 ;  /* 0x0011d02c01007387 */ /* 0x000fe20000100a00 */
[----:B------:R1:W-:Y:S02]  /*b9450*/  STL.64 [R1+0x11d8], R46 ;  /* 0x0011d82e01007387 */ /* 0x0003e40000100a00 */
[----:B------:R-:W-:Y:S02]  /*b9460*/  IMAD.MOV.U32 R238, RZ, RZ, R134 ;  /* 0x000000ffffee7224 */ /* 0x000fe400078e0086 */
[----:B------:R-:W-:Y:S01]  /*b9470*/  IMAD.MOV.U32 R239, RZ, RZ, R135 ;  /* 0x000000ffffef7224 */ /* 0x000fe200078e0087 */
[----:B------:R-:W-:Y:S04]  /*b9480*/  LDS R36, [R0+0xd6000] ;  /* 0x0d60000000247984 */ /* 0x000fe80000000800 */
[----:B------:R-:W-:Y:S04]  /*b9490*/  LDS R38, [R0+0xd7000] ;  /* 0x0d70000000267984 */ /* 0x000fe80000000800 */
[----:B------:R-:W-:Y:S04]  /*b94a0*/  LDS R37, [R2+0xd6000] ;  /* 0x0d60000002257984 */ /* 0x000fe80000000800 */
[----:B------:R-:W3:Y:S01]  /*b94b0*/  LDS R39, [R2+0xd7000] ;  /* 0x0d70000002277984 */ /* 0x000ee20000000800 */
[C---:B-1----:R-:W-:Y:S03]  /*b94c0*/  HMMA.1688.F32.TF32 R44, R40.reuse, R148, R108 ;  /* 0x00000094282c723c */ /* 0x042fe6000008106c */
[----:B------:R-:W-:Y:S01]  /*b94d0*/  STL.64 [R1+0x11e0], R48 ;  /* 0x0011e03001007387 */ /* 0x000fe20000100a00 */
[----:B------:R1:W-:Y:S04]  /*b94e0*/  STL.64 [R1+0x11e8], R50 ;  /* 0x0011e83201007387 */ /* 0x0003e80000100a00 */
[C---:B-1----:R-:W-:Y:S11]  /*b94f0*/  HMMA.1688.F32.TF32 R48, R40.reuse, R152, R112 ;  /* 0x000000982830723c */ /* 0x042ff60000081070 */
[----:B------:R-:W-:Y:S04]  /*b9500*/  @!UPT UIADD3 URZ, URZ, URZ, URZ ;  /* 0x0000003f3f3ff290 */ /* 0x000fe8000fffe03f */
[----:B------:R1:W-:Y:S01]  /*b9510*/  STL.64 [R1+0x11f0], R44 ;  /* 0x0011f02c01007387 */ /* 0x0003e20000100a00 */
[----:B------:R-:W-:Y:S01]  /*b9520*/  IMAD.MOV.U32 R149, RZ, RZ, R46 ;  /* 0x000000ffff957224 */ /* 0x000fe200078e002e */
[----:B------:R-:W-:Y:S01]  /*b9530*/  MOV R145, R47 ;  /* 0x0000002f00917202 */ /* 0x000fe20000000f00 */
[----:B------:R-:W4:Y:S01]  /*b9540*/  LDL.64 R110, [R1+0x1a8] ;  /* 0x0001a800016e7983 */ /* 0x000f220000100a00 */
[C---:B-1----:R-:W-:Y:S04]  /*b9550*/  HMMA.1688.F32.TF32 R44, R40.reuse, R156, R116 ;  /* 0x0000009c282c723c */ /* 0x042fe80000081074 */
[----:B------:R-:W-:Y:S01]  /*b9560*/  STL.64 [R1+0x1200], R48 ;  /* 0x0012003001007387 */ /* 0x000fe20000100a00 */
[----:B------:R1:W-:Y:S03]  /*b9570*/  STL.64 [R1+0x1208], R50 ;  /* 0x0012083201007387 */ /* 0x0003e60000100a00 */
[C---:B-1----:R-:W-:Y:S11]  /*b9580*/  HMMA.1688.F32.TF32 R48, R40.reuse, R160, R124 ;  /* 0x000000a02830723c */ /* 0x042ff6000008107c */
[----:B------:R-:W-:Y:S04]  /*b9590*/  @!UPT UIADD3 URZ, URZ, URZ, URZ ;  /* 0x0000003f3f3ff290 */ /* 0x000fe8000fffe03f */
[----:B------:R1:W-:Y:S01]  /*b95a0*/  STL.64 [R1+0x1210], R44 ;  /* 0x0012102c01007387 */ /* 0x0003e20000100a00 */
[----:B------:R-:W-:Y:S02]  /*b95b0*/  IMAD.MOV.U32 R157, RZ, RZ, R46 ;  /* 0x000000ffff9d7224 */ /* 0x000fe400078e002e */
[----:B------:R-:W-:Y:S02]  /*b95c0*/  IMAD.MOV.U32 R153, RZ, RZ, R47 ;  /* 0x000000ffff997224 */ /* 0x000fe400078e002f */
[----:B------:R-:W2:Y:S01]  /*b95d0*/  LDL.64 R118, [R1+0x1b8] ;  /* 0x0001b80001767983 */ /* 0x000ea20000100a00 */
[----:B-1----:R-:W-:Y:S08]  /*b95e0*/  HMMA.1688.F32.TF32 R44, R40, R164, R128 ;  /* 0x000000a4282c723c */ /* 0x002ff00000081080 */
[C---:B------:R-:W-:Y:S08]  /*b95f0*/  HMMA.1688.F32.TF32 R216, R32.reuse, R174, R216 ;  /* 0x000000ae20d8723c */ /* 0x040ff000000810d8 */
[----:B------:R-:W-:Y:S01]  /*b9600*/  HMMA.1688.F32.TF32 R220, R32, R122, R220 ;  /* 0x0000007a20dc723c */ /* 0x000fe200000810dc */
[----:B------:R-:W-:Y:S01]  /*b9610*/  STL.64 [R1+0x1220], R48 ;  /* 0x0012203001007387 */ /* 0x000fe20000100a00 */
[----:B------:R-:W-:Y:S01]  /*b9620*/  STL.64 [R1+0x1228], R50 ;  /* 0x0012283201007387 */ /* 0x000fe20000100a00 */
        /* <DEDUP_REMOVED lines=8> */
[----:B------:R3:W-:Y:S01]  /*b96b0*/  STL.64 [R1+0x1230], R44 ;  /* 0x0012302c01007387 */ /* 0x0007e20000100a00 */
[----:B------:R-:W4:Y:S02]  /*b96c0*/  LDL.LU R226, [R1+0x3e6c] ;  /* 0x003e6c0001e27983 */ /* 0x000f240000300800 */
[----:B------:R-:W4:Y:S02]  /*b96d0*/  LDL.LU R227, [R1+0x3e68] ;  /* 0x003e680001e37983 */ /* 0x000f240000300800 */
[----:B------:R-:W4:Y:S01]  /*b96e0*/  LDL.LU R232, [R1+0x3e64] ;  /* 0x003e640001e87983 */ /* 0x000f220000300800 */
[----:B------:R-:W4:Y:S01]  /*b96f0*/  LDL.LU R233, [R1+0x3e60] ;  /* 0x003e600001e97983 */ /* 0x000f220000300800 */
[----:B---3--:R-:W-:Y:S01]  /*b9700*/  IMAD.MOV.U32 R44, RZ, RZ, R234 ;  /* 0x000000ffff2c7224 */ /* 0x008fe200078e00ea */
[----:B------:R-:W-:-:S02]  /*b9710*/  MOV R45, R235 ;  /* 0x000000eb002d7202 */ /* 0x000fc40000000f00 */
[----:B------:R-:W3:Y:S01]  /*b9720*/  LDL.LU R234, [R1+0x3e5c] ;  /* 0x003e5c0001ea7983 */ /* 0x000ee20000300800 */
[----:B------:R-:W3:Y:S02]  /*b9730*/  LDL.LU R235, [R1+0x3e58] ;  /* 0x003e580001eb7983 */ /* 0x000ee40000300800 */
[----:B------:R-:W-:Y:S02]  /*b9740*/  IMAD.MOV.U32 R165, RZ, RZ, R46 ;  /* 0x000000ffffa57224 */ /* 0x000fe400078e002e */
[----:B------:R-:W-:Y:S02]  /*b9750*/  IMAD.MOV.U32 R161, RZ, RZ, R47 ;  /* 0x000000ffffa17224 */ /* 0x000fe400078e002f */
[----:B------:R-:W-:Y:S02]  /*b9760*/  IMAD.MOV.U32 R46, RZ, RZ, R166 ;  /* 0x000000ffff2e7224 */ /* 0x000fe400078e00a6 */
[----:B------:R-:W-:Y:S01]  /*b9770*/  IMAD.MOV.U32 R47, RZ, RZ, R167 ;  /* 0x000000ffff2f7224 */ /* 0x000fe200078e00a7 */
[----:B------:R-:W3:Y:S01]  /*b9780*/  LDL.LU R166, [R1+0x3e54] ;  /* 0x003e540001a67983 */ /* 0x000ee20000300800 */
[----:B------:R-:W3:Y:S02]  /*b9790*/  LDL.LU R167, [R1+0x3e50] ;  /* 0x003e500001a77983 */ /* 0x000ee40000300800 */
[----:B------:R-:W-:-:S02]  /*b97a0*/  IMAD.MOV.U32 R48, RZ, RZ, R162 ;  /* 0x000000ffff307224 */ /* 0x000fc400078e00a2 */
[----:B------:R-:W-:Y:S01]  /*b97b0*/  IMAD.MOV.U32 R49, RZ, RZ, R163 ;  /* 0x000000ffff317224 */ /* 0x000fe200078e00a3 */
[----:B------:R-:W3:Y:S01]  /*b97c0*/  LDL.LU R162, [R1+0x3e4c] ;  /* 0x003e4c0001a27983 */ /* 0x000ee20000300800 */
[----:B------:R-:W3:Y:S01]  /*b97d0*/  LDL.LU R163, [R1+0x3e48] ;  /* 0x003e480001a37983 */ /* 0x000ee20000300800 */
[----:B------:R-:W-:Y:S01]  /*b97e0*/  MOV R50, R158 ;  /* 0x0000009e00327202 */ /* 0x000fe20000000f00 */
        /* <DEDUP_REMOVED lines=19> */
[----:B------:R-:W3:Y:S01]  /*b9920*/  LDL.64 R130, [R1+0x1c8] ;  /* 0x0001c80001827983 */ /* 0x000ee20000100a00 */
[C---:B--2---:R-:W-:Y:S08]  /*b9930*/  HMMA.1688.F32.TF32 R208, R32.reuse, R118, R104 ;  /* 0x0000007620d0723c */ /* 0x044ff00000081068 */
[C---:B----4-:R-:W-:Y:S08]  /*b9940*/  HMMA.1688.F32.TF32 R224, R32.reuse, R86, R224 ;  /* 0x0000005620e0723c */ /* 0x050ff000000810e0 */
[C---:B---3--:R-:W-:Y:S11]  /*b9950*/  HMMA.1688.F32.TF32 R228, R32.reuse, R54, R232 ;  /* 0x0000003620e4723c */ /* 0x048ff600000810e8 */
[----:B------:R-:W-:Y:S11]  /*b9960*/  @!UPT UIADD3 URZ, URZ, URZ, URZ ;  /* 0x0000003f3f3ff290 */ /* 0x000ff6000fffe03f */
[----:B------:R-:W-:Y:S01]  /*b9970*/  @!UPT UIADD3 URZ, URZ, URZ, URZ ;  /* 0x0000003f3f3ff290 */ /* 0x000fe2000fffe03f */
[----:B------:R-:W-:Y:S01]  /*b9980*/  STL.64 [R1+0x3d48], R230 ;  /* 0x003d48e601007387 */ /* 0x000fe20000100a00 */
[----:B------:R-:W-:Y:S02]  /*b9990*/  STL.64 [R1+0x3d40], R228 ;  /* 0x003d40e401007387 */ /* 0x000fe40000100a00 */
[----:B------:R-:W-:Y:S02]  /*b99a0*/  STL.64 [R1+0x3d58], R226 ;  /* 0x003d58e201007387 */ /* 0x000fe40000100a00 */
[----:B------:R-:W-:Y:S01]  /*b99b0*/  STL.64 [R1+0x3d50], R224 ;  /* 0x003d50e001007387 */ /* 0x000fe20000100a00 */
[----:B------:R-:W2:Y:S01]  /*b99c0*/  LDL.64 R106, [R1+0x1d8] ;  /* 0x0001d800016a7983 */ /* 0x000ea20000100a00 */
[----:B------:R-:W-:Y:S08]  /*b99d0*/  HMMA.1688.F32.TF32 R172, R32, R162, R28 ;  /* 0x000000a220ac723c */ /* 0x000ff0000008101c */
        /* <DEDUP_REMOVED lines=14> */
[----:B------:R-:W-:Y:S02]  /*b9ac0*/  STL.64 [R1+0xdc8], R30 ;  /* 0x000dc81e01007387 */ /* 0x000fe40000100a00 */
[----:B------:R-:W-:Y:S02]  /*b9ad0*/  STL.64 [R1+0xdb0], R60 ;  /* 0x000db03c01007387 */ /* 0x000fe40000100a00 */
[----:B------:R-:W-:Y:S11]  /*b9ae0*/  STL.64 [R1+0xdb8], R62 ;  /* 0x000db83e01007387 */ /* 0x000ff60000100a00 */
[----:B------:R-:W-:Y:S06]  /*b9af0*/  @!UPT UIADD3 URZ, URZ, URZ, URZ ;  /* 0x0000003f3f3ff290 */ /* 0x000fec000fffe03f */
[----:B------:R-:W-:Y:S01]  /*b9b00*/  STL.64 [R1+0xda0], R32 ;  /* 0x000da02001007387 */ /* 0x000fe20000100a00 */
[----:B------:R3:W-:Y:S02]  /*b9b10*/  STL.64 [R1+0xda8], R34 ;  /* 0x000da82201007387 */ /* 0x0007e40000100a00 */
[----:B---3--:R-:W-:Y:S07]  /*b9b20*/  HMMA.1688.F32.TF32 R32, R36, R118, R44 ;  /* 0x000000762420723c */ /* 0x008fee000008102c */
[----:B------:R-:W-:Y:S01]  /*b9b30*/  IMAD.MOV.U32 R44, RZ, RZ, R11 ;  /* 0x000000ffff2c7224 */ /* 0x000fe200078e000b */
[----:B------:R-:W-:Y:S01]  /*b9b40*/  MOV R45, R10 ;  /* 0x0000000a002d7202 */ /* 0x000fe20000000f00 */
[----:B------:R-:W-:-:S02]  /*b9b50*/  IMAD.MOV.U32 R46, RZ, RZ, R9 ;  /* 0x000000ffff2e7224 */ /* 0x000fc400078e0009 */
[----:B------:R-:W-:Y:S01]  /*b9b60*/  IMAD.MOV.U32 R47, RZ, RZ, R8 ;  /* 0x000000ffff2f7224 */ /* 0x000fe200078e0008 */
[C---:B--2---:R-:W-:Y:S08]  /*b9b70*/  HMMA.1688.F32.TF32 R28, R36.reuse, R106, R48 ;  /* 0x0000006a241c723c */ /* 0x044ff00000081030 */
[C---:B------:R-:W-:Y:S11]  /*b9b80*/  HMMA.1688.F32.TF32 R48, R36.reuse, R130, R236 ;  /* 0x000000822430723c */ /* 0x040ff600000810ec */
[----:B------:R-:W-:Y:S04]  /*b9b90*/  @!UPT UIADD3 URZ, URZ, URZ, URZ ;  /* 0x0000003f3f3ff290 */ /* 0x000fe8000fffe03f */
[----:B------:R-:W-:Y:S01]  /*b9ba0*/  STL.64 [R1+0xd90], R28 ;  /* 0x000d901c01007387 */ /* 0x000fe20000100a00 */
[----:B------:R2:W-:Y:S02]  /*b9bb0*/  STL.64 [R1+0xd98], R30 ;  /* 0x000d981e01007387 */ /* 0x0005e40000100a00 */
[----:B--2---:R-:W-:Y:S05]  /*b9bc0*/  HMMA.1688.F32.TF32 R28, R36, R110, R240 ;  /* 0x0000006e241c723c */ /* 0x004fea00000810f0 */
[----:B------:R2:W-:Y:S01]  /*b9bd0*/  STL.64 [R1+0xd80], R48 ;  /* 0x000d803001007387 */ /* 0x0005e20000100a00 */
[----:B------:R3:W-:Y:S02]  /*b9be0*/  STL.64 [R1+0xd88], R50 ;  /* 0x000d883201007387 */ /* 0x0007e40000100a00 */
[----:B------:R-:W-:Y:S02]  /*b9bf0*/  STL.64 [R1+0xd70], R32 ;  /* 0x000d702001007387 */ /* 0x000fe40000100a00 */
[----:B------:R4:W-:Y:S01]  /*b9c00*/  STL.64 [R1+0xd78], R34 ;  /* 0x000d782201007387 */ /* 0x0009e20000100a00 */
[----:B------:R-:W4:Y:S01]  /*b9c10*/  LDL.LU R11, [R1+0x3e0c] ;  /* 0x003e0c00010b7983 */ /* 0x000f220000300800 */
[----:B------:R-:W-:-:S02]  /*b9c20*/  IMAD.MOV.U32 R236, RZ, RZ, R19 ;  /* 0x000000ffffec7224 */ /* 0x000fc400078e0013 */
[----:B------:R-:W-:Y:S01]  /*b9c30*/  IMAD.MOV.U32 R237, RZ, RZ, R18 ;  /* 0x000000ffffed7224 */ /* 0x000fe200078e0012 */
[----:B------:R-:W-:Y:S01]  /*b9c40*/  MOV R238, R17 ;  /* 0x0000001100ee7202 */ /* 0x000fe20000000f00 */
[----:B------:R-:W-:-:S07]  /*b9c50*/  IMAD.MOV.U32 R239, RZ, RZ, R16 ;  /* 0x000000ffffef7224 */ /* 0x000fce00078e0010 */
[----:B------:R-:W-:Y:S01]  /*b9c60*/  STL.64 [R1+0xd60], R28 ;  /* 0x000d601c01007387 */ /* 0x000fe20000100a00 */
[----:B------:R-:W-:Y:S02]  /*b9c70*/  STL.64 [R1+0xd68], R30 ;  /* 0x000d681e01007387 */ /* 0x000fe40000100a00 */
[----:B------:R-:W4:Y:S02]  /*b9c80*/  LDL.LU R10, [R1+0x3e08] ;  /* 0x003e0800010a7983 */ /* 0x000f240000300800 */
[----:B------:R-:W4:Y:S01]  /*b9c90*/  LDL.LU R9, [R1+0x3e04] ;  /* 0x003e040001097983 */ /* 0x000f220000300800 */
[----:B------:R-:W4:Y:S01]  /*b9ca0*/  LDL.LU R8, [R1+0x3e00] ;  /* 0x003e000001087983 */ /* 0x000f220000300800 */
[----:B------:R-:W4:Y:S02]  /*b9cb0*/  LDL.LU R19, [R1+0x3dfc] ;  /* 0x003dfc0001137983 */ /* 0x000f240000300800 */
[----:B------:R-:W4:Y:S02]  /*b9cc0*/  LDL.LU R18, [R1+0x3df8] ;  /* 0x003df80001127983 */ /* 0x000f240000300800 */
[----:B------:R-:W4:Y:S01]  /*b9cd0*/  LDL.LU R17, [R1+0x3df4] ;  /* 0x003df40001117983 */ /* 0x000f220000300800 */
[----:B------:R-:W4:Y:S01]  /*b9ce0*/  LDL.LU R16, [R1+0x3df0] ;  /* 0x003df00001107983 */ /* 0x000f220000300800 */
[----:B--2---:R-:W-:-:S02]  /*b9cf0*/  IMAD.MOV.U32 R48, RZ, RZ, R15 ;  /* 0x000000ffff307224 */ /* 0x004fc400078e000f */
[----:B------:R-:W2:Y:S02]  /*b9d00*/  LDL.LU R15, [R1+0x3dec] ;  /* 0x003dec00010f7983 */ /* 0x000ea40000300800 */
[----:B------:R-:W-:Y:S02]  /*b9d10*/  IMAD.MOV.U32 R49, RZ, RZ, R14 ;  /* 0x000000ffff317224 */ /* 0x000fe400078e000e */
[----:B---3--:R-:W-:Y:S01]  /*b9d20*/  IMAD.MOV.U32 R50, RZ, RZ, R13 ;  /* 0x000000ffff327224 */ /* 0x008fe200078e000d */
[----:B------:R-:W3:Y:S01]  /*b9d30*/  LDL.LU R14, [R1+0x3de8] ;  /* 0x003de800010e7983 */ /* 0x000ee20000300800 */
[----:B------:R-:W2:Y:S01]  /*b9d40*/  LDL.LU R13, [R1+0x3de4] ;  /* 0x003de400010d7983 */ /* 0x000ea20000300800 */
[----:B------:R-:W-:Y:S01]  /*b9d50*/  MOV R51, R12 ;  /* 0x0000000c00337202 */ /* 0x000fe20000000f00 */
[----:B------:R-:W-:Y:S01]  /*b9d60*/  IMAD.MOV.U32 R64, RZ, RZ, R24 ;  /* 0x000000ffff407224 */ /* 0x000fe200078e0018 */
[----:B------:R-:W2:Y:S01]  /*b9d70*/  LDL.LU R12, [R1+0x3de0] ;  /* 0x003de000010c7983 */ /* 0x000ea20000300800 */
[----:B------:R-:W2:Y:S02]  /*b9d80*/  LDL.LU R24, [R1+0x3ddc] ;  /* 0x003ddc0001187983 */ /* 0x000ea40000300800 */
[----:B------:R-:W-:-:S02]  /*b9d90*/  IMAD.MOV.U32 R65, RZ, RZ, R25 ;  /* 0x000000ffff417224 */ /* 0x000fc400078e0019 */
[----:B------:R-:W-:Y:S01]  /*b9da0*/  IMAD.MOV.U32 R66, RZ, RZ, R26 ;  /* 0x000000ffff427224 */ /* 0x000fe200078e001a */
[----:B------:R-:W2:Y:S01]  /*b9db0*/  LDL.LU R25, [R1+0x3dd8] ;  /* 0x003dd80001197983 */ /* 0x000ea20000300800 */
[----:B------:R-:W2:Y:S02]  /*b9dc0*/  LDL.LU R26, [R1+0x3dd4] ;  /* 0x003dd400011a7983 */ /* 0x000ea40000300800 */
[----:B------:R-:W-:Y:S02]  /*b9dd0*/  IMAD.MOV.U32 R67, RZ, RZ, R27 ;  /* 0x000000ffff437224 */ /* 0x000fe400078e001b */
[----:B------:R-:W-:Y:S01]  /*b9de0*/  IMAD.MOV.U32 R60, RZ, RZ, R4 ;  /* 0x000000ffff3c7224 */ /* 0x000fe200078e0004 */
[----:B------:R-:W2:Y:S01]  /*b9df0*/  LDL.LU R27, [R1+0x3dd0] ;  /* 0x003dd000011b7983 */ /* 0x000ea20000300800 */
[----:B------:R-:W1:Y:S02]  /*b9e00*/  LDL.LU R20, [R1+0x3dcc] ;  /* 0x003dcc0001147983 */ /* 0x000e640000300800 */
[----:B------:R-:W1:Y:S02]  /*b9e10*/  LDL.LU R21, [R1+0x3dc8] ;  /* 0x003dc80001157983 */ /* 0x000e640000300800 */
[----:B------:R-:W1:Y:S01]  /*b9e20*/  LDL.LU R22, [R1+0x3dc4] ;  /* 0x003dc40001167983 */ /* 0x000e620000300800 */
[----:B------:R-:W1:Y:S01]  /*b9e30*/  LDL.LU R23, [R1+0x3dc0] ;  /* 0x003dc00001177983 */ /* 0x000e620000300800 */
        /* <DEDUP_REMOVED lines=10> */
[----:B------:R-:W-:Y:S01]  /*b9ee0*/  IMAD.MOV.U32 R243, RZ, RZ, R251 ;  /* 0x000000fffff37224 */ /* 0x000fe200078e00fb */
[----:B------:R-:W-:Y:S04]  /*b9ef0*/  LDS R28, [R0+0xd6080] ;  /* 0x0d608000001c7984 */ /* 0x000fe80000000800 */
[----:B------:R-:W-:Y:S04]  /*b9f00*/  LDS R30, [R0+0xd7080] ;  /* 0x0d708000001e7984 */ /* 0x000fe80000000800 */
[----:B------:R-:W-:Y:S04]  /*b9f10*/  LDS R29, [R2+0xd6080] ;  /* 0x0d608000021d7984 */ /* 0x000fe80000000800 */
[----:B------:R-:W1:Y:S01]  /*b9f20*/  LDS R31, [R2+0xd7080] ;  /* 0x0d708000021f7984 */ /* 0x000e620000000800 */
[----:B----4-:R-:W-:-:S02]  /*b9f30*/  IMAD.MOV.U32 R103, RZ, RZ, R19 ;  /* 0x000000ffff677224 */ /* 0x010fc400078e0013 */
[----:B------:R-:W-:Y:S01]  /*b9f40*/  IMAD.MOV.U32 R102, RZ, RZ, R18 ;  /* 0x000000ffff667224 */ /* 0x000fe200078e0012 */
[----:B------:R-:W-:Y:S01]  /*b9f50*/  MOV R101, R17 ;  /* 0x0000001100657202 */ /* 0x000fe20000000f00 */
[----:B------:R-:W-:Y:S02]  /*b9f60*/  IMAD.MOV.U32 R100, RZ, RZ, R16 ;  /* 0x000000ffff647224 */ /* 0x000fe400078e0010 */
        /* <DEDUP_REMOVED lines=12> */
[----:B------:R-:W4:Y:S01]  /*ba030*/  LDL.LU R232, [R1] ;  /* 0x0000000001e87983 */ /* 0x000f220000300800 */
[----:B------:R-:W4:Y:S02]  /*ba040*/  LDL.LU R233, [R1+0x4] ;  /* 0x0000040001e97983 */ /* 0x000f240000300800 */
[----:B------:R-:W4:Y:S02]  /*ba050*/  LDL.LU R234, [R1+0x8] ;  /* 0x0000080001ea7983 */ /* 0x000f240000300800 */
[----:B------:R-:W4:Y:S02]  /*ba060*/  LDL.LU R235, [R1+0xc] ;  /* 0x00000c0001eb7983 */ /* 0x000f240000300800 */
[----:B--2---:R-:W-:-:S02]  /*ba070*/  IMAD.MOV.U32 R112, RZ, RZ, R12 ;  /* 0x000000ffff707224 */ /* 0x004fc400078e000c */
[----:B------:R-:W-:Y:S01]  /*ba080*/  IMAD.MOV.U32 R113, RZ, RZ, R13 ;  /* 0x000000ffff717224 */ /* 0x000fe200078e000d */
[----:B------:R-:W2:Y:S01]  /*ba090*/  LDL.LU R12, [R1+0x3dac] ;  /* 0x003dac00010c7983 */ /* 0x000ea20000300800 */
[----:B------:R-:W2:Y:S01]  /*ba0a0*/  LDL.LU R13, [R1+0x3da8] ;  /* 0x003da800010d7983 */ /* 0x000ea20000300800 */
[----:B---3--:R-:W-:Y:S01]  /*ba0b0*/  MOV R114, R14 ;  /* 0x0000000e00727202 */ /* 0x008fe20000000f00 */
[----:B------:R-:W-:Y:S01]  /*ba0c0*/  IMAD.MOV.U32 R115, RZ, RZ, R15 ;  /* 0x000000ffff737224 */ /* 0x000fe200078e000f */
[----:B------:R-:W2:Y:S01]  /*ba0d0*/  LDL.LU R14, [R1+0x3da4] ;  /* 0x003da400010e7983 */ /* 0x000ea20000300800 */
[----:B------:R-:W2:Y:S02]  /*ba0e0*/  LDL.LU R15, [R1+0x3da0] ;  /* 0x003da000010f7983 */ /* 0x000ea40000300800 */
[----:B------:R-:W3:Y:S02]  /*ba0f0*/  LDL.LU R124, [R1+0x450] ;  /* 0x00045000017c7983 */ /* 0x000ee40000300800 */
[----:B------:R-:W3:Y:S01]  /*ba100*/  LDL.LU R125, [R1+0x454] ;  /* 0x00045400017d7983 */ /* 0x000ee20000300800 */
[----:B------:R-:W3:Y:S01]  /*ba110*/  LDL.LU R126, [R1+0x458] ;  /* 0x00045800017e7983 */ /* 0x000ee20000300800 */
[----:B------:R-:W3:Y:S02]  /*ba120*/  LDL.LU R127, [R1+0x45c] ;  /* 0x00045c00017f7983 */ /* 0x000ee40000300800 */
[----:B------:R-:W-:-:S02]  /*ba130*/  IMAD.MOV.U32 R92, RZ, RZ, R8 ;  /* 0x000000ffff5c7224 */ /* 0x000fc400078e0008 */
[----:B------:R-:W-:Y:S01]  /*ba140*/  IMAD.MOV.U32 R93, RZ, RZ, R9 ;  /* 0x000000ffff5d7224 */ /* 0x000fe200078e0009 */
[----:B------:R-:W2:Y:S01]  /*ba150*/  LDL.LU R8, [R1+0x3d9c] ;  /* 0x003d9c0001087983 */ /* 0x000ea20000300800 */
[----:B------:R-:W2:Y:S02]  /*ba160*/  LDL.LU R9, [R1+0x3d98] ;  /* 0x003d980001097983 */ /* 0x000ea40000300800 */
[----:B------:R-:W-:Y:S01]  /*ba170*/  IMAD.MOV.U32 R94, RZ, RZ, R10 ;  /* 0x000000ffff5e7224 */ /* 0x000fe200078e000a */
        /* <DEDUP_REMOVED lines=15> */
[C---:B----4-:R-:W-:Y:S08]  /*ba270*/  HMMA.1688.F32.TF32 R32, R36.reuse, R134, R224 ;  /* 0x000000862420723c */ /* 0x050ff000000810e0 */
[C---:B------:R-:W-:Y:S11]  /*ba280*/  HMMA.1688.F32.TF32 R68, R36.reuse, R138, R228 ;  /* 0x0000008a2444723c */ /* 0x040ff600000810e4 */
[----:B------:R-:W-:Y:S04]  /*ba290*/  @!UPT UIADD3 URZ, URZ, URZ, URZ ;  /* 0x0000003f3f3ff290 */ /* 0x000fe8000fffe03f */
[----:B------:R-:W-:Y:S01]  /*ba2a0*/  STL.64 [R1+0xd50], R32 ;  /* 0x000d502001007387 */ /* 0x000fe20000100a00 */
[----:B------:R4:W-:Y:S02]  /*ba2b0*/  STL.64 [R1+0xd58], R34 ;  /* 0x000d582201007387 */ /* 0x0009e40000100a00 */
[C---:B----4-:R-:W-:Y:S05]  /*ba2c0*/  HMMA.1688.F32.TF32 R32, R36.reuse, R142, R232 ;  /* 0x0000008e2420723c */ /* 0x050fea00000810e8 */
[----:B------:R-:W-:Y:S03]  /*ba2d0*/  STL.64 [R1+0xe30], R68 ;  /* 0x000e304401007387 */ /* 0x000fe60000100a00 */
[C---:B--2---:R-:W-:Y:S01]  /*ba2e0*/  HMMA.1688.F32.TF32 R72, R36.reuse, R146, R248 ;  /* 0x000000922448723c */ /* 0x044fe200000810f8 */
[----:B------:R2:W-:Y:S07]  /*ba2f0*/  STL.64 [R1+0xe38], R70 ;  /* 0x000e384601007387 */ /* 0x0005ee0000100a00 */
[C---:B------:R-:W-:Y:S08]  /*ba300*/  HMMA.1688.F32.TF32 R12, R36.reuse, R162, R12 ;  /* 0x000000a2240c723c */ /* 0x040ff0000008100c */
[C---:B--2---:R-:W-:Y:S01]  /*ba310*/  HMMA.1688.F32.TF32 R68, R36.reuse, R150, R244 ;  /* 0x000000962444723c */ /* 0x044fe200000810f4 */
[----:B------:R-:W-:Y:S01]  /*ba320*/  STL.64 [R1+0xe20], R32 ;  /* 0x000e202001007387 */ /* 0x000fe20000100a00 */
[----:B------:R2:W-:Y:S06]  /*ba330*/  STL.64 [R1+0xe28], R34 ;  /* 0x000e282201007387 */ /* 0x0005ec0000100a00 */
[C---:B--2---:R-:W-:Y:S08]  /*ba340*/  HMMA.1688.F32.TF32 R32, R36.reuse, R154, R4 ;  /* 0x0000009a2420723c */ /* 0x044ff00000081004 */
[C---:B------:R-:W-:Y:S08]  /*ba350*/  HMMA.1688.F32.TF32 R4, R36.reuse, R158, R8 ;  /* 0x0000009e2404723c */ /* 0x040ff00000081008 */
[----:B------:R-:W-:Y:S01]  /*ba360*/  HMMA.1688.F32.TF32 R8, R36, R166, R16 ;  /* 0x000000a62408723c */ /* 0x000fe20000081010 */
[----:B------:R-:W-:Y:S01]  /*ba370*/  STL.64 [R1+0xe10], R72 ;  /* 0x000e104801007387 */ /* 0x000fe20000100a00 */
[----:B------:R-:W-:Y:S02]  /*ba380*/  STL.64 [R1+0xe18], R74 ;  /* 0x000e184a01007387 */ /* 0x000fe40000100a00 */
[----:B------:R-:W-:Y:S02]  /*ba390*/  STL.64 [R1+0xe00], R68 ;  /* 0x000e004401007387 */ /* 0x000fe40000100a00 */
[----:B------:R-:W-:Y:S01]  /*ba3a0*/  STL.64 [R1+0xe08], R70 ;  /* 0x000e084601007387 */ /* 0x000fe20000100a00 */
        /* <DEDUP_REMOVED lines=10> */
[C---:B----4-:R-:W-:Y:S07]  /*ba450*/  HMMA.1688.F32.TF32 R8, R40.reuse, R130, R100 ;  /* 0x000000822808723c */ /* 0x050fee0000081064 */
[----:B------:R-:W-:Y:S01]  /*ba460*/  STL.64 [R1], R4 ;  /* 0x0000000401007387 */ /* 0x000fe20000100a00 */
[----:B------:R1:W-:Y:S07]  /*ba470*/  STL.64 [R1+0x8], R6 ;  /* 0x0000080601007387 */ /* 0x0003ee0000100a00 */
[----:B------:R-:W-:Y:S02]  /*ba480*/  STL.64 [R1+0x10], R12 ;  /* 0x0000100c01007387 */ /* 0x000fe40000100a00 */
[----:B------:R2:W-:Y:S06]  /*ba490*/  STL.64 [R1+0x18], R14 ;  /* 0x0000180e01007387 */ /* 0x0005ec0000100a00 */
[----:B------:R-:W-:Y:S01]  /*ba4a0*/  STL.64 [R1+0x20], R8 ;  /* 0x0000200801007387 */ /* 0x000fe20000100a00 */
[----:B------:R4:W-:Y:S01]  /*ba4b0*/  STL.64 [R1+0x28], R10 ;  /* 0x0000280a01007387 */ /* 0x0009e20000100a00 */
[C---:B-1----:R-:W-:Y:S08]  /*ba4c0*/  HMMA.1688.F32.TF32 R4, R40.reuse, R118, R92 ;  /* 0x000000762804723c */ /* 0x042ff0000008105c */
[C---:B--2---:R-:W-:Y:S08]  /*ba4d0*/  HMMA.1688.F32.TF32 R12, R40.reuse, R110, R76 ;  /* 0x0000006e280c723c */ /* 0x044ff0000008104c */
[C---:B----4-:R-:W-:Y:S07]  /*ba4e0*/  HMMA.1688.F32.TF32 R8, R40.reuse, R134, R64 ;  /* 0x000000862808723c */ /* 0x050fee0000081040 */
[----:B------:R-:W-:Y:S01]  /*ba4f0*/  STL.64 [R1+0x30], R4 ;  /* 0x0000300401007387 */ /* 0x000fe20000100a00 */
[----:B------:R-:W-:Y:S07]  /*ba500*/  STL.64 [R1+0x38], R6 ;  /* 0x0000380601007387 */ /* 0x000fee0000100a00 */
[----:B------:R-:W-:Y:S02]  /*ba510*/  STL.64 [R1+0x40], R12 ;  /* 0x0000400c01007387 */ /* 0x000fe40000100a00 */
[----:B------:R-:W-:Y:S06]  /*ba520*/  STL.64 [R1+0x48], R14 ;  /* 0x0000480e01007387 */ /* 0x000fec0000100a00 */
[----:B------:R-:W-:Y:S01]  /*ba530*/  STL.64 [R1+0x50], R8 ;  /* 0x0000500801007387 */ /* 0x000fe20000100a00 */
[----:B------:R1:W-:Y:S01]  /*ba540*/  STL.64 [R1+0x58], R10 ;  /* 0x0000580a01007387 */ /* 0x0003e20000100a00 */
[C---:B------:R-:W-:Y:S08]  /*ba550*/  HMMA.1688.F32.TF32 R16, R40.reuse, R150, R236 ;  /* 0x000000962810723c */ /* 0x040ff000000810ec */
[C---:B---3--:R-:W-:Y:S08]  /*ba560*/  HMMA.1688.F32.TF32 R244, R40.reuse, R122, R124 ;  /* 0x0000007a28f4723c */ /* 0x048ff0000008107c */
[C---:B------:R-:W-:Y:S01]  /*ba570*/  HMMA.1688.F32.TF32 R248, R40.reuse, R86, R24 ;  /* 0x0000005628f8723c */ /* 0x040fe20000081018 */
        /* <DEDUP_REMOVED lines=18> */
[----:B------:R-:W-:Y:S02]  /*ba6a0*/  STL.64 [R1+0x98], R18 ;  /* 0x0000981201007387 */ /* 0x000fe40000100a00 */
[----:B------:R-:W3:Y:S02]  /*ba6b0*/  LDL.LU R44, [R1+0x6a0] ;  /* 0x0006a000012c7983 */ /* 0x000ee40000300800 */
[----:B------:R-:W-:Y:S01]  /*ba6c0*/  STL.64 [R1+0xa0], R12 ;  /* 0x0000a00c01007387 */ /* 0x000fe20000100a00 */
[----:B------:R-:W-:Y:S11]  /*ba6d0*/  STL.64 [R1+0xa8], R14 ;  /* 0x0000a80e01007387 */ /* 0x000ff60000100a00 */
[----:B------:R-:W-:Y:S05]  /*ba6e0*/  @!UPT UIADD3 URZ, URZ, URZ, URZ ;  /* 0x0000003f3f3ff290 */ /* 0x000fea000fffe03f */
        /* <DEDUP_REMOVED lines=53> */
[----:B-1----:R-:W2:Y:S02]  /*baa40*/  LDL.LU R8, [R1+0x570] ;  /* 0x0005700001087983 */ /* 0x002ea40000300800 */
[----:B------:R-:W2:Y:S02]  /*baa50*/  LDL.LU R9, [R1+0x574] ;  /* 0x0005740001097983 */ /* 0x000ea40000300800 */
[----:B----4-:R-:W2:Y:S01]  /*baa60*/  LDL.LU R10, [R1+0x578] ;  /* 0x00057800010a7983 */ /* 0x010ea20000300800 */
        /* <DEDUP_REMOVED lines=54> */
[----:B------:R-:W-:Y:S08]  /*badd0*/  HMMA.1688.F32.TF32 R40, R40, R166, R228 ;  /* 0x000000a62828723c */ /* 0x000ff000000810e4 */
[C---:B----4-:R-:W-:Y:S08]  /*bade0*/  HMMA.1688.F32.TF32 R16, R28.reuse, R106, R16 ;  /* 0x0000006a1c10723c */ /* 0x050ff00000081010 */
[C---:B---3--:R-:W-:Y:S01]  /*badf0*/  HMMA.1688.F32.TF32 R12, R28.reuse, R130, R12 ;  /* 0x000000821c0c723c */ /* 0x048fe2000008100c */
[----:B------:R-:W-:Y:S01]  /*bae00*/  STL.64 [R1+0xd0], R224 ;  /* 0x0000d0e001007387 */ /* 0x000fe20000100a00 */
[----:B------:R1:W-:Y:S03]  /*bae10*/  STL.64 [R1+0xd8], R226 ;  /* 0x0000d8e201007387 */ /* 0x0003e60000100a00 */
[----:B-1----:R1:W5:Y:S01]  /*bae20*/  LDL.LU.64 R226, [R1+0x3d58] ;  /* 0x003d580001e27983 */ /* 0x0023620000300a00 */
[----:B------:R1:W5:Y:S02]  /*bae30*/  LDL.LU.64 R224, [R1+0x3d50] ;  /* 0x003d500001e07983 */ /* 0x0003640000300a00 */
[----:B------:R1:W5:Y:S02]  /*bae40*/  LDL.LU.64 R230, [R1+0x3d48] ;  /* 0x003d480001e67983 */ /* 0x0003640000300a00 */
[----:B------:R1:W5:Y:S01]  /*bae50*/  LDL.LU.64 R228, [R1+0x3d40] ;  /* 0x003d400001e47983 */ /* 0x0003620000300a00 */
[----:B------:R-:W-:Y:S01]  /*bae60*/  STL.64 [R1+0xc0], R40 ;  /* 0x0000c02801007387 */ /* 0x000fe20000100a00 */
[----:B------:R2:W-:Y:S02]  /*bae70*/  STL.64 [R1+0xc8], R42 ;  /* 0x0000c82a01007387 */ /* 0x0005e40000100a00 */
[C---:B--2---:R-:W-:Y:S08]  /*bae80*/  HMMA.1688.F32.TF32 R40, R28.reuse, R54, R24 ;  /* 0x000000361c28723c */ /* 0x044ff00000081018 */
[C---:B------:R-:W-:Y:S08]  /*bae90*/  HMMA.1688.F32.TF32 R24, R28.reuse, R86, R20 ;  /* 0x000000561c18723c */ /* 0x040ff00000081014 */
[C---:B------:R-:W-:Y:S08]  /*baea0*/  HMMA.1688.F32.TF32 R20, R28.reuse, R122, R36 ;  /* 0x0000007a1c14723c */ /* 0x040ff00000081024 */
[C---:B------:R-:W-:Y:S01]  /*baeb0*/  HMMA.1688.F32.TF32 R8, R28.reuse, R118, R8 ;  /* 0x000000761c08723c */ /* 0x040fe20000081008 */
[----:B------:R-:W-:Y:S01]  /*baec0*/  STL.64 [R1+0x4d0], R40 ;  /* 0x0004d02801007387 */ /* 0x000fe20000100a00 */
[----:B------:R-:W-:Y:S05]  /*baed0*/  STL.64 [R1+0x4d8], R42 ;  /* 0x0004d82a01007387 */ /* 0x000fea0000100a00 */
[----:B------:R-:W-:Y:S02]  /*baee0*/  STL.64 [R1+0x4c0], R24 ;  /* 0x0004c01801007387 */ /* 0x000fe40000100a00 */
[----:B------:R-:W-:Y:S06]  /*baef0*/  STL.64 [R1+0x4c8], R26 ;  /* 0x0004c81a01007387 */ /* 0x000fec0000100a00 */
[----:B------:R-:W-:Y:S01]  /*baf00*/  STL.64 [R1+0x4b0], R20 ;  /* 0x0004b01401007387 */ /* 0x000fe20000100a00 */
[----:B------:R-:W-:Y:S02]  /*baf10*/  STL.64 [R1+0x4b8], R22 ;  /* 0x0004b81601007387 */ /* 0x000fe40000100a00 */
[----:B------:R-:W-:Y:S02]  /*baf20*/  STL.64 [R1+0x4a0], R16 ;  /* 0x0004a01001007387 */ /* 0x000fe40000100a00 */
[----:B------:R2:W-:Y:S01]  /*baf30*/  STL.64 [R1+0x4a8], R18 ;  /* 0x0004a81201007387 */ /* 0x0005e20000100a00 */
[----:B------:R-:W-:Y:S01]  /*baf40*/  STL.64 [R1+0x490], R12 ;  /* 0x0004900c01007387 */ /* 0x000fe20000100a00 */
[----:B------:R3:W-:Y:S01]  /*baf50*/  STL.64 [R1+0x498], R14 ;  /* 0x0004980e01007387 */ /* 0x0007e20000100a00 */
[C---:B--2---:R-:W-:Y:S08]  /*baf60*/  HMMA.1688.F32.TF32 R16, R28.reuse, R110, R32 ;  /* 0x0000006e1c10723c */ /* 0x044ff00000081020 */
[C---:B---3--:R-:W-:Y:S01]  /*baf70*/  HMMA.1688.F32.TF32 R12, R28.reuse, R134, R68 ;  /* 0x000000861c0c723c */ /* 0x048fe20000081044 */
[----:B------:R-:W-:Y:S01]  /*baf80*/  STL.64 [R1+0x480], R8 ;  /* 0x0004800801007387 */ /* 0x000fe20000100a00 */
[----:B------:R-:W-:Y:S06]  /*baf90*/  STL.64 [R1+0x488], R10 ;  /* 0x0004880a01007387 */ /* 0x000fec0000100a00 */
[C---:B------:R-:W-:Y:S01]  /*bafa0*/  HMMA.1688.F32.TF32 R20, R28.reuse, R146, R88 ;  /* 0x000000921c14723c */ /* 0x040fe20000081058 */
[----:B------:R-:W-:Y:S01]  /*bafb0*/  LDS R8, [R0+0xd6100] ;  /* 0x0d61000000087984 */ /* 0x000fe20000000800 */
[----:B------:R-:W-:Y:S04]  /*bafc0*/  LDS R10, [R0+0xd7100] ;  /* 0x0d710000000a7984 */ /* 0x000fe80000000800 */
[----:B------:R-:W-:Y:S04]  /*bafd0*/  LDS R9, [R2+0xd6100] ;  /* 0x0d61000002097984 */ /* 0x000fe80000000800 */
[----:B------:R-:W2:Y:S04]  /*bafe0*/  LDS R11, [R2+0xd7100] ;  /* 0x0d710000020b7984 */ /* 0x000ea80000000800 */
[----:B------:R-:W-:Y:S01]  /*baff0*/  STL.64 [R1+0x470], R16 ;  /* 0x0004701001007387 */ /* 0x000fe20000100a00 */
[----:B------:R3:W-:Y:S02]  /*bb000*/  STL.64 [R1+0x478], R18 ;  /* 0x0004781201007387 */ /* 0x0007e40000100a00 */
[----:B------:R-:W-:Y:S02]  /*bb010*/  STL.64 [R1+0x460], R12 ;  /* 0x0004600c01007387 */ /* 0x000fe40000100a00 */
[----:B------:R4:W-:Y:S01]  /*bb020*/  STL.64 [R1+0x468], R14 ;  /* 0x0004680e01007387 */ /* 0x0009e20000100a00 */
[C---:B---3--:R-:W-:Y:S08]  /*bb030*/  HMMA.1688.F32.TF32 R16, R28.reuse, R138, R72 ;  /* 0x0000008a1c10723c */ /* 0x048ff00000081048 */
[C---:B----4-:R-:W-:Y:S11]  /*bb040*/  HMMA.1688.F32.TF32 R12, R28.reuse, R142, R80 ;  /* 0x0000008e1c0c723c */ /* 0x050ff60000081050 */
[----:B------:R-:W-:Y:S04]  /*bb050*/  @!UPT UIADD3 URZ, URZ, URZ, URZ ;  /* 0x0000003f3f3ff290 */ /* 0x000fe8000fffe03f */
[----:B------:R-:W-:Y:S01]  /*bb060*/  STL.64 [R1+0x560], R16 ;  /* 0x0005601001007387 */ /* 0x000fe20000100a00 */
[----:B------:R3:W-:Y:S07]  /*bb070*/  STL.64 [R1+0x568], R18 ;  /* 0x0005681201007387 */ /* 0x0007ee0000100a00 */
[----:B------:R-:W-:Y:S02]  /*bb080*/  STL.64 [R1+0x550], R12 ;  /* 0x0005500c01007387 */ /* 0x000fe40000100a00 */
[----:B------:R4:W-:Y:S01]  /*bb090*/  STL.64 [R1+0x558], R14 ;  /* 0x0005580e01007387 */ /* 0x0009e20000100a00 */
[C---:B---3--:R-:W-:Y:S08]  /*bb0a0*/  HMMA.1688.F32.TF32 R16, R28.reuse, R150, R96 ;  /* 0x000000961c10723c */ /* 0x048ff00000081060 */
[C---:B----4-:R-:W-:Y:S01]  /*bb0b0*/  HMMA.1688.F32.TF32 R12, R28.reuse, R154, R232 ;  /* 0x0000009a1c0c723c */ /* 0x050fe200000810e8 */
[----:B------:R-:W-:Y:S01]  /*bb0c0*/  STL.64 [R1+0x540], R20 ;  /* 0x0005401401007387 */ /* 0x000fe20000100a00 */
[----:B------:R3:W-:Y:S06]  /*bb0d0*/  STL.64 [R1+0x548], R22 ;  /* 0x0005481601007387 */ /* 0x0007ec0000100a00 */
[C---:B---3--:R-:W-:Y:S07]  /*bb0e0*/  HMMA.1688.F32.TF32 R20, R28.reuse, R158, R124 ;  /* 0x0000009e1c14723c */ /* 0x048fee000008107c */
[----:B------:R-:W-:Y:S01]  /*bb0f0*/  STL.64 [R1+0x530], R16 ;  /* 0x0005301001007387 */ /* 0x000fe20000100a00 */
[----:B------:R3:W-:Y:S07]  /*bb100*/  STL.64 [R1+0x538], R18 ;  /* 0x0005381201007387 */ /* 0x0007ee0000100a00 */
[----:B------:R-:W-:Y:S02]  /*bb110*/  STL.64 [R1+0x500], R12 ;  /* 0x0005000c01007387 */ /* 0x000fe40000100a00 */
[----:B------:R4:W-:Y:S01]  /*bb120*/  STL.64 [R1+0x508], R14 ;  /* 0x0005080e01007387 */ /* 0x0009e20000100a00 */
[C---:B---3--:R-:W-:Y:S08]  /*bb130*/  HMMA.1688.F32.TF32 R16, R28.reuse, R162, R112 ;  /* 0x000000a21c10723c */ /* 0x048ff00000081070 */
[----:B----4-:R-:W-:Y:S01]  /*bb140*/  HMMA.1688.F32.TF32 R12, R28, R166, R100 ;  /* 0x000000a61c0c723c */ /* 0x010fe20000081064 */
        /* <DEDUP_REMOVED lines=28> */
[----:B------:R-:W-:Y:S02]  /*bb310*/  STL.64 [R1+0x148], R22 ;  /* 0x0001481601007387 */ /* 0x000fe40000100a00 */
[----:B------:R-:W3:Y:S11]  /*bb320*/  LDL.LU R236, [R1+0x750] ;  /* 0x0007500001ec7983 */ /* 0x000ef60000300800 */
[----:B------:R4:W-:Y:S01]  /*bb330*/  STL.64 [R1+0x150], R16 ;  /* 0x0001501001007387 */ /* 0x0009e20000100a00 */
[----:B------:R1:W-:Y:S07]  /*bb340*/  STL.64 [R1+0x158], R18 ;  /* 0x0001581201007387 */ /* 0x0003ee0000100a00 */
[----:B------:R-:W-:Y:S02]  /*bb350*/  STL.64 [R1+0x160], R12 ;  /* 0x0001600c01007387 */ /* 0x000fe40000100a00 */
[----:B------:R-:W-:Y:S01]  /*bb360*/  STL.64 [R1+0x168], R14 ;  /* 0x0001680e01007387 */ /* 0x000fe20000100a00 */
        /* <DEDUP_REMOVED lines=51> */
[----:B----4-:R-:W4:Y:S01]  /*bb6a0*/  LDL.LU R16, [R1+0x700] ;  /* 0x0007000001107983 */ /* 0x010f220000300800 */
[----:B------:R-:W4:Y:S01]  /*bb6b0*/  LDL.LU R17, [R1+0x704] ;  /* 0x0007040001117983 */ /* 0x000f220000300800 */
[----:B-1----:R-:W4:Y:S02]  /*bb6c0*/  LDL.LU R18, [R1+0x708] ;  /* 0x0007080001127983 */ /* 0x002f240000300800 */
[----:B------:R-:W4:Y:S02]  /*bb6d0*/  LDL.LU R19, [R1+0x70c] ;  /* 0x00070c0001137983 */ /* 0x000f240000300800 */
        /* <DEDUP_REMOVED lines=34> */
[----:B------:R-:W4:Y:S02]  /*bb900*/  LDL R242, [R1+0x718] ;  /* 0x0007180001f27983 */ /* 0x000f240000100800 */
[----:B------:R-:W4:Y:S02]  /*bb910*/  LDL R243, [R1+0x71c] ;  /* 0x00071c0001f37983 */ /* 0x000f240000100800 */
[----:B------:R-:W4:Y:S01]  /*bb920*/  LDL.LU R44, [R1+0x740] ;  /* 0x00074000012c7983 */ /* 0x000f220000300800 */
[----:B------:R-:W4:Y:S01]  /*bb930*/  LDL.LU R45, [R1+0x744] ;  /* 0x00074400012d7983 */ /* 0x000f220000300800 */
[----:B------:R-:W4:Y:S02]  /*bb940*/  LDL.LU R46, [R1+0x748] ;  /* 0x00074800012e7983 */ /* 0x000f240000300800 */
[----:B------:R-:W4:Y:S01]  /*bb950*/  LDL.LU R47, [R1+0x74c] ;  /* 0x00074c00012f7983 */ /* 0x000f220000300800 */
[----:B------:R-:W-:Y:S04]  /*bb960*/  LDS R12, [R252+0xd6180] ;  /* 0x0d618000fc0c7984 */ /* 0x000fe80000000800 */
[----:B------:R-:W-:Y:S04]  /*bb970*/  LDS R14, [R252+0xd7180] ;  /* 0x0d718000fc0e7984 */ /* 0x000fe80000000800 */
[----:B------:R-:W-:Y:S04]  /*bb980*/  LDS R13, [R3+0xd6180] ;  /* 0x0d618000030d7984 */ /* 0x000fe80000000800 */
[----:B------:R-:W1:Y:S01]  /*bb990*/  LDS R15, [R3+0xd7180] ;  /* 0x0d718000030f7984 */ /* 0x000e620000000800 */
[C---:B--2---:R-:W-:Y:S08]  /*bb9a0*/  HMMA.1688.F32.TF32 R24, R4.reuse, R146, R24 ;  /* 0x000000920418723c */ /* 0x044ff00000081018 */
[C---:B---3--:R-:W-:Y:S08]  /*bb9b0*/  HMMA.1688.F32.TF32 R28, R4.reuse, R142, R40 ;  /* 0x0000008e041c723c */ /* 0x048ff00000081028 */
        /* <DEDUP_REMOVED lines=8> */
[C---:B--2---:R-:W-:Y:S08]  /*bba40*/  HMMA.1688.F32.TF32 R28, R4.reuse, R154, R36 ;  /* 0x0000009a041c723c */ /* 0x044ff00000081024 */
[C---:B----4-:R-:W-:Y:S08]  /*bba50*/  HMMA.1688.F32.TF32 R24, R4.reuse, R158, R16 ;  /* 0x0000009e0418723c */ /* 0x050ff00000081010 */
[C---:B---3--:R-:W-:Y:S08]  /*bba60*/  HMMA.1688.F32.TF32 R20, R4.reuse, R162, R32 ;  /* 0x000000a20414723c */ /* 0x048ff00000081020 */
[----:B------:R-:W-:Y:S08]  /*bba70*/  HMMA.1688.F32.TF32 R16, R4, R166, R68 ;  /* 0x000000a60410723c */ /* 0x000ff00000081044 */
[C---:B------:R-:W-:Y:S01]  /*bba80*/  HMMA.1688.F32.TF32 R4, R8.reuse, R54, R72 ;  /* 0x000000360804723c */ /* 0x040fe20000081048 */
[----:B------:R-:W-:Y:S01]  /*bba90*/  STL.64 [R1+0x210], R28 ;  /* 0x0002101c01007387 */ /* 0x000fe20000100a00 */
[----:B------:R-:W-:Y:S02]  /*bbaa0*/  STL.64 [R1+0x218], R30 ;  /* 0x0002181e01007387 */ /* 0x000fe40000100a00 */
[----:B------:R-:W-:Y:S02]  /*bbab0*/  STL.64 [R1+0x220], R24 ;  /* 0x0002201801007387 */ /* 0x000fe40000100a00 */
[----:B------:R-:W-:Y:S01]  /*bbac0*/  STL.64 [R1+0x228], R26 ;  /* 0x0002281a01007387 */ /* 0x000fe20000100a00 */
        /* <DEDUP_REMOVED lines=44> */
[----:B----4-:R-:W-:Y:S01]  /*bbd90*/  HMMA.1688.F32.TF32 R4, R8, R166, R240 ;  /* 0x000000a60804723c */ /* 0x010fe200000810f0 */
[----:B------:R-:W-:Y:S04]  /*bbda0*/  LDS R240, [R0+0xd6180] ;  /* 0x0d61800000f07984 */ /* 0x000fe80000000800 */
[----:B------:R2:W-:Y:S04]  /*bbdb0*/  LDS R242, [R0+0xd7180] ;  /* 0x0d71800000f27984 */ /* 0x0005e80000000800 */
[----:B------:R-:W-:Y:S04]  /*bbdc0*/  LDS R241, [R2+0xd6180] ;  /* 0x0d61800002f17984 */ /* 0x000fe80000000800 */
[----:B------:R3:W4:Y:S04]  /*bbdd0*/  LDS R243, [R2+0xd7180] ;  /* 0x0d71800002f37984 */ /* 0x0007280000000800 */
[----:B------:R-:W-:Y:S01]  /*bbde0*/  STL.64 [R1+0x600], R20 ;  /* 0x0006001401007387 */ /* 0x000fe20000100a00 */
[----:B------:R-:W-:Y:S02]  /*bbdf0*/  STL.64 [R1+0x608], R22 ;  /* 0x0006081601007387 */ /* 0x000fe40000100a00 */
[----:B------:R-:W-:Y:S02]  /*bbe00*/  STL.64 [R1+0x5f0], R16 ;  /* 0x0005f01001007387 */ /* 0x000fe40000100a00 */
[----:B------:R-:W-:Y:S01]  /*bbe10*/  STL.64 [R1+0x5f8], R18 ;  /* 0x0005f81201007387 */ /* 0x000fe20000100a00 */
[----:B------:R-:W-:Y:S01]  /*bbe20*/  STL.64 [R1+0x510], R4 ;  /* 0x0005100401007387 */ /* 0x000fe20000100a00 */
[----:B------:R1:W-:Y:S02]  /*bbe30*/  STL.64 [R1+0x518], R6 ;  /* 0x0005180601007387 */ /* 0x0003e40000100a00 */
[----:B--2---:R-:W2:Y:S02]  /*bbe40*/  LDL.LU R0, [R1+0x3d38] ;  /* 0x003d380001007983 */ /* 0x004ea40000300800 */
[----:B---3--:R-:W3:Y:S01]  /*bbe50*/  LDL.LU R2, [R1+0x3d34] ;  /* 0x003d340001027983 */ /* 0x008ee20000300800 */
[----:B------:R-:W2:Y:S01]  /*bbe60*/  LDL.LU R48, [R1+0x940] ;  /* 0x0009400001307983 */ /* 0x000ea20000300800 */
[C---:B-1----:R-:W-:Y:S11]  /*bbe70*/  HMMA.1688.F32.TF32 R4, R12.reuse, R54, R44 ;  /* 0x000000360c04723c */ /* 0x042ff6000008102c */
        /* <DEDUP_REMOVED lines=31> */
[----:B------:R-:W1:Y:S02]  /*bc070*/  LDL.LU R96, [R1+0x860] ;  /* 0x0008600001607983 */ /* 0x000e640000300800 */
[----:B------:R-:W1:Y:S02]  /*bc080*/  LDL.LU R97, [R1+0x864] ;  /* 0x0008640001617983 */ /* 0x000e640000300800 */
[----:B------:R-:W1:Y:S01]  /*bc090*/  LDL.LU R98, [R1+0x868] ;  /* 0x0008680001627983 */ /* 0x000e620000300800 */
[----:B------:R-:W1:Y:S01]  /*bc0a0*/  LDL.LU R99, [R1+0x86c] ;  /* 0x00086c0001637983 */ /* 0x000e620000300800 */
        /* <DEDUP_REMOVED lines=28> */
[C---:B--2---:R-:W-:Y:S08]  /*bc270*/  HMMA.1688.F32.TF32 R8, R12.reuse, R122, R88 ;  /* 0x0000007a0c08723c */ /* 0x044ff00000081058 */
[C---:B---3--:R-:W-:Y:S08]  /*bc280*/  HMMA.1688.F32.TF32 R16, R12.reuse, R86, R80 ;  /* 0x000000560c10723c */ /* 0x048ff00000081050 */
[C---:B-1----:R-:W-:Y:S11]  /*bc290*/  HMMA.1688.F32.TF32 R4, R12.reuse, R106, R96 ;  /* 0x0000006a0c04723c */ /* 0x042ff60000081060 */
[----:B------:R-:W-:Y:S04]  /*bc2a0*/  @!UPT UIADD3 URZ, URZ, URZ, URZ ;  /* 0x0000003f3f3ff290 */ /* 0x000fe8000fffe03f */
[----:B------:R-:W-:Y:S01]  /*bc2b0*/  STL.64 [R1+0x260], R16 ;  /* 0x0002601001007387 */ /* 0x000fe20000100a00 */
[----:B------:R-:W-:Y:S02]  /*bc2c0*/  STL.64 [R1+0x268], R18 ;  /* 0x0002681201007387 */ /* 0x000fe40000100a00 */
[----:B------:R-:W-:Y:S02]  /*bc2d0*/  STL.64 [R1+0x270], R8 ;  /* 0x0002700801007387 */ /* 0x000fe40000100a00 */
[----:B------:R-:W-:Y:S03]  /*bc2e0*/  STL.64 [R1+0x278], R10 ;  /* 0x0002780a01007387 */ /* 0x000fe60000100a00 */
[----:B------:R-:W-:Y:S01]  /*bc2f0*/  STL.64 [R1+0x280], R4 ;  /* 0x0002800401007387 */ /* 0x000fe20000100a00 */
[----:B------:R1:W-:Y:S02]  /*bc300*/  STL.64 [R1+0x288], R6 ;  /* 0x0002880601007387 */ /* 0x0003e40000100a00 */
[C---:B-1----:R-:W-:Y:S08]  /*bc310*/  HMMA.1688.F32.TF32 R4, R12.reuse, R130, R232 ;  /* 0x000000820c04723c */ /* 0x042ff000000810e8 */
[C---:B----4-:R-:W-:Y:S08]  /*bc320*/  HMMA.1688.F32.TF32 R16, R12.reuse, R134, R100 ;  /* 0x000000860c10723c */ /* 0x050ff00000081064 */
[----:B------:R-:W-:Y:S01]  /*bc330*/  HMMA.1688.F32.TF32 R8, R12, R138, R92 ;  /* 0x0000008a0c08723c */ /* 0x000fe2000008105c */
[----:B------:R-:W-:Y:S01]  /*bc340*/  IMAD.MOV.U32 R148, RZ, RZ, R110 ;  /* 0x000000ffff947224 */ /* 0x000fe200078e006e */
[----:B------:R-:W-:Y:S01]  /*bc350*/  MOV R144, R111 ;  /* 0x0000006f00907202 */ /* 0x000fe20000000f00 */
[----:B------:R-:W-:-:S02]  /*bc360*/  IMAD.MOV.U32 R137, RZ, RZ, R106 ;  /* 0x000000ffff897224 */ /* 0x000fc400078e006a */
[----:B------:R-:W-:Y:S01]  /*bc370*/  IMAD.MOV.U32 R136, RZ, RZ, R107 ;  /* 0x000000ffff887224 */ /* 0x000fe200078e006b */
[----:B------:R-:W-:Y:S01]  /*bc380*/  MOV R141, R130 ;  /* 0x00000082008d7202 */ /* 0x000fe20000000f00 */
[----:B------:R-:W-:Y:S02]  /*bc390*/  IMAD.MOV.U32 R140, RZ, RZ, R131 ;  /* 0x000000ffff8c7224 */ /* 0x000fe400078e0083 */
[----:B------:R-:W-:Y:S02]  /*bc3a0*/  IMAD.MOV.U32 R133, RZ, RZ, R118 ;  /* 0x000000ffff857224 */ /* 0x000fe400078e0076 */
[----:B------:R-:W-:Y:S01]  /*bc3b0*/  IMAD.MOV.U32 R132, RZ, RZ, R119 ;  /* 0x000000ffff847224 */ /* 0x000fe200078e0077 */
[----:B------:R-:W1:Y:S04]  /*bc3c0*/  LDS R232, [R252+0xd8000] ;  /* 0x0d800000fce87984 */ /* 0x000e680000000800 */
[----:B------:R-:W2:Y:S04]  /*bc3d0*/  LDS R234, [R252+0xd9000] ;  /* 0x0d900000fcea7984 */ /* 0x000ea80000000800 */
[----:B------:R-:W3:Y:S04]  /*bc3e0*/  LDS R233, [R3+0xd8000] ;  /* 0x0d80000003e97984 */ /* 0x000ee80000000800 */
[----:B------:R-:W4:Y:S04]  /*bc3f0*/  LDS R235, [R3+0xd9000] ;  /* 0x0d90000003eb7984 */ /* 0x000f280000000800 */
[----:B------:R-:W-:Y:S01]  /*bc400*/  STL.64 [R1+0x290], R4 ;  /* 0x0002900401007387 */ /* 0x000fe20000100a00 */
[----:B------:R1:W-:Y:S02]  /*bc410*/  STL.64 [R1+0x298], R6 ;  /* 0x0002980601007387 */ /* 0x0003e40000100a00 */
[C---:B-1----:R-:W-:Y:S11]  /*bc420*/  HMMA.1688.F32.TF32 R4, R12.reuse, R118, R124 ;  /* 0x000000760c04723c */ /* 0x042ff6000008107c */
[----:B------:R-:W-:Y:S11]  /*bc430*/  @!UPT UIADD3 URZ, URZ, URZ, URZ ;  /* 0x0000003f3f3ff290 */ /* 0x000ff6000fffe03f */
[----:B------:R-:W-:Y:S01]  /*bc440*/  @!UPT UIADD3 URZ, URZ, URZ, URZ ;  /* 0x0000003f3f3ff290 */ /* 0x000fe2000fffe03f */
[----:B------:R-:W-:Y:S01]  /*bc450*/  STL.64 [R1+0x2a0], R4 ;  /* 0x0002a00401007387 */ /* 0x000fe20000100a00 */
[----:B------:R1:W-:Y:S02]  /*bc460*/  STL.64 [R1+0x2a8], R6 ;  /* 0x0002a80601007387 */ /* 0x0003e40000100a00 */
[C---:B-1----:R-:W-:Y:S11]  /*bc470*/  HMMA.1688.F32.TF32 R4, R12.reuse, R110, R112 ;  /* 0x0000006e0c04723c */ /* 0x042ff60000081070 */
[----:B------:R-:W-:Y:S11]  /*bc480*/  @!UPT UIADD3 URZ, URZ, URZ, URZ ;  /* 0x0000003f3f3ff290 */ /* 0x000ff6000fffe03f */
[----:B------:R-:W-:Y:S01]  /*bc490*/  @!UPT UIADD3 URZ, URZ, URZ, URZ ;  /* 0x0000003f3f3ff290 */ /* 0x000fe2000fffe03f */
[----:B------:R-:W-:Y:S01]  /*bc4a0*/  STL.64 [R1+0x2b0], R4 ;  /* 0x0002b00401007387 */ /* 0x000fe20000100a00 */
[----:B------:R1:W-:Y:S02]  /*bc4b0*/  STL.64 [R1+0x2b8], R6 ;  /* 0x0002b80601007387 */ /* 0x0003e40000100a00 */
[C---:B-1----:R-:W-:Y:S01]  /*bc4c0*/  HMMA.1688.F32.TF32 R4, R12.reuse, R142, R56 ;  /* 0x0000008e0c04723c */ /* 0x042fe20000081038 */
[----:B------:R-:W-:Y:S01]  /*bc4d0*/  STL.64 [R1+0x2c0], R16 ;  /* 0x0002c01001007387 */ /* 0x000fe20000100a00 */
[----:B------:R1:W-:Y:S02]  /*bc4e0*/  STL.64 [R1+0x2c8], R18 ;  /* 0x0002c81201007387 */ /* 0x0003e40000100a00 */
[----:B------:R-:W2:Y:S02]  /*bc4f0*/  LDL.LU R56, [R1+0x9a0] ;  /* 0x0009a00001387983 */ /* 0x000ea40000300800 */
[----:B------:R-:W-:Y:S01]  /*bc500*/  STL.64 [R1+0x2d0], R8 ;  /* 0x0002d00801007387 */ /* 0x000fe20000100a00 */
[----:B------:R-:W-:Y:S11]  /*bc510*/  STL.64 [R1+0x2d8], R10 ;  /* 0x0002d80a01007387 */ /* 0x000ff60000100a00 */
[----:B------:R-:W-:Y:S05]  /*bc520*/  @!UPT UIADD3 URZ, URZ, URZ, URZ ;  /* 0x0000003f3f3ff290 */ /* 0x000fea000fffe03f */
[----:B------:R-:W-:Y:S01]  /*bc530*/  STL.64 [R1+0x2e0], R4 ;  /* 0x0002e00401007387 */ /* 0x000fe20000100a00 */
[----:B------:R3:W-:Y:S01]  /*bc540*/  STL.64 [R1+0x2e8], R6 ;  /* 0x0002e80601007387 */ /* 0x0007e20000100a00 */
[C---:B-1----:R-:W-:Y:S01]  /*bc550*/  HMMA.1688.F32.TF32 R16, R12.reuse, R150, R64 ;  /* 0x000000960c10723c */ /* 0x042fe20000081040 */
[----:B------:R-:W2:Y:S01]  /*bc560*/  LDL.LU R57, [R1+0x9a4] ;  /* 0x0009a40001397983 */ /* 0x000ea20000300800 */
[----:B------:R-:W2:Y:S01]  /*bc570*/  LDL.LU R58, [R1+0x9a8] ;  /* 0x0009a800013a7983 */ /* 0x000ea20000300800 */
[----:B------:R-:W2:Y:S05]  /*bc580*/  LDL.LU R59, [R1+0x9ac] ;  /* 0x0009ac00013b7983 */ /* 0x000eaa0000300800 */
[C---:B---3--:R-:W-:Y:S08]  /*bc590*/  HMMA.1688.F32.TF32 R4, R12.reuse, R146, R76 ;  /* 0x000000920c04723c */ /* 0x048ff0000008104c */
[C---:B------:R-:W-:Y:S11]  /*bc5a0*/  HMMA.1688.F32.TF32 R8, R12.reuse, R154, R60 ;  /* 0x0000009a0c08723c */ /* 0x040ff6000008103c */
        /* <DEDUP_REMOVED lines=8> */
[----:B------:R1:W-:Y:S02]  /*bc630*/  STL.64 [R1+0x318], R10 ;  /* 0x0003180a01007387 */ /* 0x0003e40000100a00 */
[C---:B-1----:R-:W-:Y:S11]  /*bc640*/  HMMA.1688.F32.TF32 R8, R12.reuse, R162, R236 ;  /* 0x000000a20c08723c */ /* 0x042ff600000810ec */
[----:B------:R-:W-:Y:S03]  /*bc650*/  @!UPT UIADD3 URZ, URZ, URZ, URZ ;  /* 0x0000003f3f3ff290 */ /* 0x000fe6000fffe03f */
[----:B------:R-:W-:Y:S01]  /*bc660*/  STL.64 [R1+0x320], R4 ;  /* 0x0003200401007387 */ /* 0x000fe20000100a00 */
[----:B------:R1:W-:Y:S02]  /*bc670*/  STL.64 [R1+0x328], R6 ;  /* 0x0003280601007387 */ /* 0x0003e40000100a00 */
[----:B------:R-:W3:Y:S02]  /*bc680*/  LDL.LU R93, [R1+0x9c4] ;  /* 0x0009c400015d7983 */ /* 0x000ee40000300800 */
[----:B------:R-:W3:Y:S01]  /*bc690*/  LDL.LU R94, [R1+0x9c8] ;  /* 0x0009c800015e7983 */ /* 0x000ee20000300800 */
[----:B------:R-:W3:Y:S01]  /*bc6a0*/  LDL.LU R95, [R1+0x9cc] ;  /* 0x0009cc00015f7983 */ /* 0x000ee20000300800 */
[----:B-1----:R-:W-:Y:S01]  /*bc6b0*/  HMMA.1688.F32.TF32 R4, R12, R166, R44 ;  /* 0x000000a60c04723c */ /* 0x002fe2000008102c */
[----:B------:R-:W-:Y:S02]  /*bc6c0*/  IMAD.MOV.U32 R236, RZ, RZ, R2 ;  /* 0x000000ffffec7224 */ /* 0x000fe400078e0002 */
[----:B------:R-:W-:Y:S01]  /*bc6d0*/  STL.64 [R1+0x340], R8 ;  /* 0x0003400801007387 */ /* 0x000fe20000100a00 */
[----:B------:R-:W-:Y:S02]  /*bc6e0*/  STL.64 [R1+0x348], R10 ;  /* 0x0003480a01007387 */ /* 0x000fe40000100a00 */
[----:B------:R-:W4:Y:S11]  /*bc6f0*/  LDL.LU R2, [R1+0x3d30] ;  /* 0x003d300001027983 */ /* 0x000f360000300800 */
[----:B------:R-:W-:Y:S06]  /*bc700*/  @!UPT UIADD3 URZ, URZ, URZ, URZ ;  /* 0x0000003f3f3ff290 */ /* 0x000fec000fffe03f */
[----:B------:R-:W-:Y:S01]  /*bc710*/  STL.64 [R1+0x330], R4 ;  /* 0x0003300401007387 */ /* 0x000fe20000100a00 */
[----:B------:R-:W-:Y:S02]  /*bc720*/  STL.64 [R1+0x338], R6 ;  /* 0x0003380601007387 */ /* 0x000fe40000100a00 */
[----:B------:R-:W4:Y:S02]  /*bc730*/  LDL.LU R237, [R1+0x9e4] ;  /* 0x0009e40001ed7983 */ /* 0x000f240000300800 */
[----:B------:R-:W4:Y:S02]  /*bc740*/  LDL.LU R238, [R1+0x9e8] ;  /* 0x0009e80001ee7983 */ /* 0x000f240000300800 */
[----:B------:R-:W-:Y:S02]  /*bc750*/  IMAD.MOV.U32 R239, RZ, RZ, R0 ;  /* 0x000000ffffef7224 */ /* 0x000fe400078e0000 */
[----:B------:R-:W4:Y:S01]  /*bc760*/  LDL.LU R0, [R1+0x3d2c] ;  /* 0x003d2c0001007983 */ /* 0x000f220000300800 */
[C---:B--2---:R-:W-:Y:S11]  /*bc770*/  HMMA.1688.F32.TF32 R60, R240.reuse, R54, R56 ;  /* 0x00000036f03c723c */ /* 0x044ff60000081038 */
[----:B------:R-:W-:Y:S11]  /*bc780*/  @!UPT UIADD3 URZ, URZ, URZ, URZ ;  /* 0x0000003f3f3ff290 */ /* 0x000ff6000fffe03f */
[----:B------:R-:W-:Y:S01]  /*bc790*/  @!UPT UIADD3 URZ, URZ, URZ, URZ ;  /* 0x0000003f3f3ff290 */ /* 0x000fe2000fffe03f */
[----:B------:R-:W-:Y:S01]  /*bc7a0*/  STL.64 [R1+0x730], R60 ;  /* 0x0007303c01007387 */ /* 0x000fe20000100a00 */
[----:B------:R-:W-:Y:S01]  /*bc7b0*/  STL.64 [R1+0x738], R62 ;  /* 0x0007383e01007387 */ /* 0x000fe20000100a00 */
[C---:B---3--:R-:W-:Y:S02]  /*bc7c0*/  HMMA.1688.F32.TF32 R88, R240.reuse, R86, R92 ;  /* 0x00000056f058723c */ /* 0x048fe4000008105c */
[----:B----4-:R-:W1:Y:S04]  /*bc7d0*/  LDSM.16.M88.4 R4, [R2+0x180] ;  /* 0x000180000204783b */ /* 0x010e680000000200 */
[----:B------:R-:W2:Y:S04]  /*bc7e0*/  LDSM.16.M88.4 R8, [R2+0x4180] ;  /* 0x004180000208783b */ /* 0x000ea80000000200 */
[----:B------:R-:W3:Y:S04]  /*bc7f0*/  LDSM.16.M88.4 R12, [R2+0x8180] ;  /* 0x00818000020c783b */ /* 0x000ee80000000200 */
[----:B------:R-:W4:Y:S04]  /*bc800*/  LDSM.16.M88.4 R16, [R2+0xc180] ;  /* 0x00c180000210783b */ /* 0x000f280000000200 */
        /* <DEDUP_REMOVED lines=11> */
[----:B------:R2:W1:Y:S01]  /*bc8c0*/  LDSM.16.M88.4 R64, [R2+0x3c180] ;  /* 0x03c180000240783b */ /* 0x0004620000000200 */
[----:B------:R-:W-:Y:S03]  /*bc8d0*/  HMMA.1688.F32.TF32 R108, R240, R122, R236 ;  /* 0x0000007af06c723c */ /* 0x000fe600000810ec */
[----:B--2---:R2:W5:Y:S01]  /*bc8e0*/  LDL.LU R2, [R1+0x3d28] ;  /* 0x003d280001027983 */ /* 0x0045620000300800 */
[----:B------:R-:W-:Y:S02]  /*bc8f0*/  STL.64 [R1+0x720], R88 ;  /* 0x0007205801007387 */ /* 0x000fe40000100a00 */
[----:B------:R-:W-:Y:S01]  /*bc900*/  STL.64 [R1+0x728], R90 ;  /* 0x0007285a01007387 */ /* 0x000fe20000100a00 */
[----:B------:R-:W1:Y:S04]  /*bc910*/  LDSM.16.M88.4 R68, [R0+0x180] ;  /* 0x000180000044783b */ /* 0x000e680000000200 */
[----:B------:R-:W1:Y:S04]  /*bc920*/  LDSM.16.M88.4 R72, [R0+0x4180] ;  /* 0x004180000048783b */ /* 0x000e680000000200 */
[----:B------:R-:W1:Y:S04]  /*bc930*/  LDSM.16.M88.4 R76, [R0+0x8180] ;  /* 0x00818000004c783b */ /* 0x000e680000000200 */
[----:B------:R-:W1:Y:S04]  /*bc940*/  LDSM.16.M88.4 R80, [R0+0xc180] ;  /* 0x00c180000050783b */ /* 0x000e680000000200 */
[----:B------:R-:W1:Y:S01]  /*bc950*/  LDSM.16.M88.4 R84, [R0+0x10180] ;  /* 0x010180000054783b */ /* 0x000e620000000200 */
[----:B------:R-:W1:Y:S03]  /*bc960*/  LDSM.16.M88.4 R88, [R0+0x14180] ;  /* 0x014180000058783b */ /* 0x000e660000000200 */
        /* <DEDUP_REMOVED lines=9> */
[----:B------:R-:W-:Y:S01]  /*bca00*/  STL.64 [R1+0x710], R108 ;  /* 0x0007106c01007387 */ /* 0x000fe20000100a00 */
[----:B------:R-:W-:-:S02]  /*bca10*/  IMAD.MOV.U32 R164, RZ, RZ, R110 ;  /* 0x000000ffffa47224 */ /* 0x000fc400078e006e */
[----:B------:R-:W-:Y:S02]  /*bca20*/  IMAD.MOV.U32 R160, RZ, RZ, R111 ;  /* 0x000000ffffa07224 */ /* 0x000fe400078e006f */
[----:B------:R2:W1:Y:S04]  /*bca30*/  LDSM.16.M88.4 R108, [R0+0x28180] ;  /* 0x02818000006c783b */ /* 0x0004680000000200 */
[----:B--2---:R2:W5:Y:S02]  /*bca40*/  LDL.LU R0, [R1+0x3d24] ;  /* 0x003d240001007983 */ /* 0x0045640000300800 */
[----:B-1-34-:R-:W-:Y:S04]  /*bca50*/  STL.64 [R1+0x3fb8], R106 ;  /* 0x003fb86a01007387 */ /* 0x01afe80000100a00 */
[----:B------:R-:W-:Y:S04]  /*bca60*/  STL.64 [R1+0x3fb0], R104 ;  /* 0x003fb06801007387 */ /* 0x000fe80000100a00 */
        /* <DEDUP_REMOVED lines=8> */
[----:B------:R-:W4:Y:S04]  /*bcaf0*/  LDL.LU R236, [R1+0xae0] ;  /* 0x000ae00001ec7983 */ /* 0x000f280000300800 */
[----:B------:R-:W4:Y:S04]  /*bcb00*/  LDL.LU R237, [R1+0xae4] ;  /* 0x000ae40001ed7983 */ /* 0x000f280000300800 */
[----:B------:R-:W4:Y:S04]  /*bcb10*/  LDL.LU R238, [R1+0xae8] ;  /* 0x000ae80001ee7983 */ /* 0x000f280000300800 */
[----:B------:R-:W4:Y:S01]  /*bcb20*/  LDL.LU R239, [R1+0xaec] ;  /* 0x000aec0001ef7983 */ /* 0x000f220000300800 */
[----:B-1----:R-:W-:Y:S01]  /*bcb30*/  IMAD.MOV.U32 R110, RZ, RZ, R137 ;  /* 0x000000ffff6e7224 */ /* 0x002fe200078e0089 */
[----:B------:R-:W-:Y:S01]  /*bcb40*/  MOV R111, R136 ;  /* 0x00000088006f7202 */ /* 0x000fe20000000f00 */
[----:B---3--:R-:W-:Y:S01]  /*bcb50*/  IMAD.MOV.U32 R118, RZ, RZ, R141 ;  /* 0x000000ffff767224 */ /* 0x008fe200078e008d */
[----:B------:R1:W-:Y:S01]  /*bcb60*/  STL.64 [R1+0x3f68], R126 ;  /* 0x003f687e01007387 */ /* 0x0003e20000100a00 */
[----:B------:R-:W-:-:S03]  /*bcb70*/  IMAD.MOV.U32 R119, RZ, RZ, R140 ;  /* 0x000000ffff777224 */ /* 0x000fc600078e008c */
[----:B------:R-:W-:Y:S04]  /*bcb80*/  STL.64 [R1+0x3f60], R124 ;  /* 0x003f607c01007387 */ /* 0x000fe80000100a00 */
[----:B------:R-:W3:Y:S04]  /*bcb90*/  LDL.LU R112, [R1+0xb60] ;  /* 0x000b600001707983 */ /* 0x000ee80000300800 */
[----:B------:R-:W3:Y:S01]  /*bcba0*/  LDL.LU R113, [R1+0xb64] ;  /* 0x000b640001717983 */ /* 0x000ee20000300800 */
[----:B-1----:R-:W-:Y:S01]  /*bcbb0*/  MOV R126, R148 ;  /* 0x00000094007e7202 */ /* 0x002fe20000000f00 */
[----:B------:R-:W-:-:S02]  /*bcbc0*/  IMAD.MOV.U32 R127, RZ, RZ, R144 ;  /* 0x000000ffff7f7224 */ /* 0x000fc400078e0090 */
[----:B------:R-:W3:Y:S04]  /*bcbd0*/  LDL.LU R114, [R1+0xb68] ;  /* 0x000b680001727983 */ /* 0x000ee80000300800 */
[----:B------:R-:W3:Y:S04]  /*bcbe0*/  LDL.LU R115, [R1+0xb6c] ;  /* 0x000b6c0001737983 */ /* 0x000ee80000300800 */
[----:B--2---:R-:W2:Y:S04]  /*bcbf0*/  LDL.LU R104, [R1+0xb70] ;  /* 0x000b700001687983 */ /* 0x004ea80000300800 */
[----:B------:R-:W2:Y:S04]  /*bcc00*/  LDL.LU R105, [R1+0xb74] ;  /* 0x000b740001697983 */ /* 0x000ea80000300800 */
[----:B------:R-:W2:Y:S04]  /*bcc10*/  LDL.LU R106, [R1+0xb78] ;  /* 0x000b7800016a7983 */ /* 0x000ea80000300800 */
[----:B------:R-:W2:Y:S04]  /*bcc20*/  LDL.LU R107, [R1+0xb7c] ;  /* 0x000b7c00016b7983 */ /* 0x000ea80000300800 */
[----:B------:R-:W4:Y:S04]  /*bcc30*/  LDL.LU R120, [R1+0xb50] ;  /* 0x000b500001787983 */ /* 0x000f280000300800 */
[----:B------:R-:W4:Y:S04]  /*bcc40*/  LDL.LU R121, [R1+0xb54] ;  /* 0x000b540001797983 */ /* 0x000f280000300800 */
[----:B------:R-:W4:Y:S04]  /*bcc50*/  LDL.LU R122, [R1+0xb58] ;  /* 0x000b5800017a7983 */ /* 0x000f280000300800 */
[----:B------:R-:W4:Y:S04]  /*bcc60*/  LDL.LU R123, [R1+0xb5c] ;  /* 0x000b5c00017b7983 */ /* 0x000f280000300800 */
[----:B------:R-:W-:Y:S04]  /*bcc70*/  STL.64 [R1+0x3f58], R130 ;  /* 0x003f588201007387 */ /* 0x000fe80000100a00 */
[----:B------:R1:W-:Y:S04]  /*bcc80*/  STL.64 [R1+0x3f50], R128 ;  /* 0x003f508001007387 */ /* 0x0003e80000100a00 */
[----:B-1----:R-:W4:Y:S04]  /*bcc90*/  LDL.LU R128, [R1+0xb40] ;  /* 0x000b400001807983 */ /* 0x002f280000300800 */
        /* <DEDUP_REMOVED lines=9> */
[----:B------:R1:W-:Y:S04]  /*bcd30*/  STL.64 [R1+0x3f38], R246 ;  /* 0x003f38f601007387 */ /* 0x0003e80000100a00 */
[----:B------:R4:W-:Y:S01]  /*bcd40*/  STL.64 [R1+0x3f30], R244 ;  /* 0x003f30f401007387 */ /* 0x0009e20000100a00 */
[----:B-1----:R-:W-:-:S02]  /*bcd50*/  IMAD.MOV.U32 R246, RZ, RZ, R133 ;  /* 0x000000fffff67224 */ /* 0x002fc400078e0085 */
[----:B------:R-:W-:Y:S01]  /*bcd60*/  IMAD.MOV.U32 R247, RZ, RZ, R132 ;  /* 0x000000fffff77224 */ /* 0x000fe200078e0084 */
[----:B------:R-:W-:Y:S04]  /*bcd70*/  STL [R1+0x3e24], R164 ;  /* 0x003e24a401007387 */ /* 0x000fe80000100800 */
[----:B------:R1:W-:Y:S04]  /*bcd80*/  STL [R1+0x3e20], R160 ;  /* 0x003e20a001007387 */ /* 0x0003e80000100800 */
[----:B-----5:R-:W-:Y:S04]  /*bcd90*/  STL [R1+0x3e1c], R2 ;  /* 0x003e1c0201007387 */ /* 0x020fe80000100800 */
[----:B------:R-:W-:Y:S04]  /*bcda0*/  STL [R1+0x3e18], R0 ;  /* 0x003e180001007387 */ /* 0x000fe80000100800 */
[----:B------:R-:W-:Y:S04]  /*bcdb0*/  STL [R1+0x3d94], R149 ;  /* 0x003d949501007387 */ /* 0x000fe80000100800 */
[----:B------:R-:W-:Y:S04]  /*bcdc0*/  STL [R1+0x3d90], R145 ;  /* 0x003d909101007387 */ /* 0x000fe80000100800 */
[----:B------:R-:W-:Y:S04]  /*bcdd0*/  STL [R1+0x3d8c], R157 ;  /* 0x003d8c9d01007387 */ /* 0x000fe80000100800 */
[----:B------:R-:W-:Y:S04]  /*bcde0*/  STL [R1+0x3d88], R153 ;  /* 0x003d889901007387 */ /* 0x000fe80000100800 */
[----:B------:R-:W-:Y:S04]  /*bcdf0*/  STL [R1+0x3d84], R165 ;  /* 0x003d84a501007387 */ /* 0x000fe80000100800 */
[----:B------:R-:W-:Y:S01]  /*bce00*/  STL [R1+0x3d80], R161 ;  /* 0x003d80a101007387 */ /* 0x000fe20000100800 */
[C---:B---3--:R-:W-:Y:S08]  /*bce10*/  HMMA.1688.F32.TF32 R116, R240.reuse, R118, R112 ;  /* 0x00000076f074723c */ /* 0x048ff00000081070 */
[C---:B--2---:R-:W-:Y:S01]  /*bce20*/  HMMA.1688.F32.TF32 R108, R240.reuse, R110, R104 ;  /* 0x0000006ef06c723c */ /* 0x044fe20000081068 */
[----:B------:R-:W2:Y:S04]  /*bce30*/  LDL.LU.64 R106, [R1+0x3fb8] ;  /* 0x003fb800016a7983 */ /* 0x000ea80000300a00 */
[----:B------:R-:W3:Y:S03]  /*bce40*/  LDL.LU.64 R104, [R1+0x3fb0] ;  /* 0x003fb00001687983 */ /* 0x000ee60000300a00 */
[----:B----4-:R-:W-:Y:S08]  /*bce50*/  HMMA.1688.F32.TF32 R244, R240, R246, R120 ;  /* 0x000000f6f0f4723c */ /* 0x010ff00000081078 */
[----:B-1----:R-:W-:-:S07]  /*bce60*/  IMAD.MOV.U32 R160, RZ, RZ, R119 ;  /* 0x000000ffffa07224 */ /* 0x002fce00078e0077 */
[----:B------:R-:W-:Y:S04]  /*bce70*/  STL.64 [R1+0x740], R108 ;  /* 0x0007406c01007387 */ /* 0x000fe80000100a00 */
[----:B------:R1:W-:Y:S01]  /*bce80*/  STL.64 [R1+0x748], R110 ;  /* 0x0007486e01007387 */ /* 0x0003e20000100a00 */
[----:B------:R-:W-:-:S03]  /*bce90*/  IMAD.MOV.U32 R164, RZ, RZ, R118 ;  /* 0x000000ffffa47224 */ /* 0x000fc600078e0076 */
[----:B-1----:R-:W4:Y:S04]  /*bcea0*/  LDL.LU.64 R110, [R1+0x3fa8] ;  /* 0x003fa800016e7983 */ /* 0x002f280000300a00 */
[----:B------:R-:W2:Y:S04]  /*bceb0*/  LDL.LU.64 R108, [R1+0x3fa0] ;  /* 0x003fa000016c7983 */ /* 0x000ea80000300a00 */
[----:B------:R-:W2:Y:S04]  /*bcec0*/  LDL.LU.64 R114, [R1+0x3f98] ;  /* 0x003f980001727983 */ /* 0x000ea80000300a00 */
[----:B------:R-:W2:Y:S04]  /*bced0*/  LDL.LU.64 R112, [R1+0x3f90] ;  /* 0x003f900001707983 */ /* 0x000ea80000300a00 */
[----:B------:R1:W-:Y:S04]  /*bcee0*/  STL.64 [R1+0x680], R116 ;  /* 0x0006807401007387 */ /* 0x0003e80000100a00 */
[----:B------:R-:W2:Y:S04]  /*bcef0*/  LDL.LU.64 R118, [R1+0x3f88] ;  /* 0x003f880001767983 */ /* 0x000ea80000300a00 */
[----:B-1----:R-:W2:Y:S04]  /*bcf00*/  LDL.LU.64 R116, [R1+0x3f80] ;  /* 0x003f800001747983 */ /* 0x002ea80000300a00 */
[----:B------:R-:W-:Y:S04]  /*bcf10*/  STL [R1+0x3e2c], R160 ;  /* 0x003e2ca001007387 */ /* 0x000fe80000100800 */
[----:B------:R-:W-:Y:S04]  /*bcf20*/  STL [R1+0x3e28], R164 ;  /* 0x003e28a401007387 */ /* 0x000fe80000100800 */
        /* <DEDUP_REMOVED lines=11> */
[----:B------:R1:W-:Y:S01]  /*bcfe0*/  STL.64 [R1+0x660], R124 ;  /* 0x0006607c01007387 */ /* 0x0003e20000100a00 */
[----:B------:R-:W-:Y:S01]  /*bcff0*/  MOV R160, R126 ;  /* 0x0000007e00a07202 */ /* 0x000fe20000000f00 */
[----:B------:R-:W-:Y:S02]  /*bd000*/  IMAD.MOV.U32 R164, RZ, RZ, R127 ;  /* 0x000000ffffa47224 */ /* 0x000fe400078e007f */
[----:B-1----:R-:W-:Y:S03]  /*bd010*/  HMMA.1688.F32.TF32 R124, R240, R134, R236 ;  /* 0x00000086f07c723c */ /* 0x002fe600000810ec */
[----:B------:R-:W-:Y:S04]  /*bd020*/  STL [R1+0x3e34], R164 ;  /* 0x003e34a401007387 */ /* 0x000fe80000100800 */
[----:B------:R-:W-:Y:S04]  /*bd030*/  STL [R1+0x3e30], R160 ;  /* 0x003e30a001007387 */ /* 0x000fe80000100800 */
        /* <DEDUP_REMOVED lines=8> */
[----:B------:R1:W-:Y:S04]  /*bd0c0*/  STL.64 [R1+0x650], R124 ;  /* 0x0006507c01007387 */ /* 0x0003e80000100a00 */
[----:B------:R1:W-:Y:S04]  /*bd0d0*/  STL.64 [R1+0x658], R126 ;  /* 0x0006587e01007387 */ /* 0x0003e80000100a00 */
        /* <DEDUP_REMOVED lines=11> */
[----:B------:R-:W-:Y:S04]  /*bd190*/  STL [R1+0x3e44], R161 ;  /* 0x003e44a101007387 */ /* 0x000fe80000100800 */
[----:B------:R1:W-:Y:S04]  /*bd1a0*/  STL [R1+0x3e40], R165 ;  /* 0x003e40a501007387 */ /* 0x0003e80000100800 */
[----:B------:R-:W-:Y:S04]  /*bd1b0*/  STL [R1+0x3e3c], R0 ;  /* 0x003e3c0001007387 */ /* 0x000fe80000100800 */
[----:B------:R1:W-:Y:S04]  /*bd1c0*/  STL [R1+0x3e38], R2 ;  /* 0x003e380201007387 */ /* 0x0003e80000100800 */
[----:B------:R-:W1:Y:S01]  /*bd1d0*/  LDS R239, [R3+0xdb000] ;  /* 0x0db0000003ef7984 */ /* 0x000e620000000800 */
[C---:B--2---:R-:W-:Y:S11]  /*bd1e0*/  HMMA.1688.F32.TF32 R244, R240.reuse, R142, R244 ;  /* 0x0000008ef0f4723c */ /* 0x044ff600000810f4 */
[----:B------:R-:W-:Y:S11]  /*bd1f0*/  @!UPT UIADD3 URZ, URZ, URZ, URZ ;  /* 0x0000003f3f3ff290 */ /* 0x000ff6000fffe03f */
[----:B------:R-:W-:Y:S02]  /*bd200*/  @!UPT UIADD3 URZ, URZ, URZ, URZ ;  /* 0x0000003f3f3ff290 */ /* 0x000fe4000fffe03f */
[----:B------:R-:W-:Y:S02]  /*bd210*/  IMAD.MOV.U32 R157, RZ, RZ, R244 ;  /* 0x000000ffff9d7224 */ /* 0x000fe400078e00f4 */
[----:B------:R-:W-:Y:S01]  /*bd220*/  IMAD.MOV.U32 R156, RZ, RZ, R245 ;  /* 0x000000ffff9c7224 */ /* 0x000fe200078e00f5 */
[----:B------:R-:W2:Y:S01]  /*bd230*/  LDL.LU R244, [R1+0xb90] ;  /* 0x000b900001f47983 */ /* 0x000ea20000300800 */
[----:B------:R-:W-:Y:S02]  /*bd240*/  IMAD.MOV.U32 R153, RZ, RZ, R246 ;  /* 0x000000ffff997224 */ /* 0x000fe400078e00f6 */
[----:B------:R-:W-:Y:S01]  /*bd250*/  IMAD.MOV.U32 R152, RZ, RZ, R247 ;  /* 0x000000ffff987224 */ /* 0x000fe200078e00f7 */
[----:B------:R-:W2:Y:S04]  /*bd260*/  LDL.LU R245, [R1+0xb94] ;  /* 0x000b940001f57983 */ /* 0x000ea80000300800 */
[----:B------:R-:W2:Y:S04]  /*bd270*/  LDL.LU R246, [R1+0xb98] ;  /* 0x000b980001f67983 */ /* 0x000ea80000300800 */
[----:B------:R-:W2:Y:S04]  /*bd280*/  LDL.LU R247, [R1+0xb9c] ;  /* 0x000b9c0001f77983 */ /* 0x000ea80000300800 */
[----:B------:R-:W-:Y:S04]  /*bd290*/  STL [R1+0x3e54], R152 ;  /* 0x003e549801007387 */ /* 0x000fe80000100800 */
[----:B------:R-:W-:Y:S04]  /*bd2a0*/  STL [R1+0x3e50], R153 ;  /* 0x003e509901007387 */ /* 0x000fe80000100800 */
[----:B------:R-:W-:Y:S04]  /*bd2b0*/  STL [R1+0x3e4c], R156 ;  /* 0x003e4c9c01007387 */ /* 0x000fe80000100800 */
[----:B------:R-:W-:Y:S01]  /*bd2c0*/  STL [R1+0x3e48], R157 ;  /* 0x003e489d01007387 */ /* 0x000fe20000100800 */
[C---:B---3--:R-:W-:Y:S08]  /*bd2d0*/  HMMA.1688.F32.TF32 R128, R240.reuse, R150, R128 ;  /* 0x00000096f080723c */ /* 0x048ff00000081080 */
[C---:B----4-:R-:W-:Y:S08]  /*bd2e0*/  HMMA.1688.F32.TF32 R124, R240.reuse, R146, R124 ;  /* 0x00000092f07c723c */ /* 0x050ff0000008107c */
[----:B------:R-:W-:Y:S08]  /*bd2f0*/  HMMA.1688.F32.TF32 R248, R240, R154, R248 ;  /* 0x0000009af0f8723c */ /* 0x000ff000000810f8 */
[----:B------:R-:W-:Y:S01]  /*bd300*/  MOV R160, R131 ;  /* 0x0000008300a07202 */ /* 0x000fe20000000f00 */
[----:B------:R-:W-:-:S07]  /*bd310*/  IMAD.MOV.U32 R164, RZ, RZ, R130 ;  /* 0x000000ffffa47224 */ /* 0x000fce00078e0082 */
[----:B-1----:R-:W-:Y:S01]  /*bd320*/  IMAD.MOV.U32 R165, RZ, RZ, R127 ;  /* 0x000000ffffa57224 */ /* 0x002fe200078e007f */
[----:B------:R-:W-:Y:S01]  /*bd330*/  MOV R161, R126 ;  /* 0x0000007e00a17202 */ /* 0x000fe20000000f00 */
[----:B------:R1:W-:Y:S01]  /*bd340*/  STL.64 [R1+0x6e0], R124 ;  /* 0x0006e07c01007387 */ /* 0x0003e20000100a00 */
[----:B------:R-:W-:-:S03]  /*bd350*/  IMAD.MOV.U32 R2, RZ, RZ, R129 ;  /* 0x000000ffff027224 */ /* 0x000fc600078e0081 */
[----:B------:R-:W3:Y:S01]  /*bd360*/  LDL.LU.64 R126, [R1+0x3f68] ;  /* 0x003f6800017e7983 */ /* 0x000ee20000300a00 */
[----:B------:R-:W-:-:S03]  /*bd370*/  IMAD.MOV.U32 R0, RZ, RZ, R128 ;  /* 0x000000ffff007224 */ /* 0x000fc600078e0080 */
[----:B-1----:R-:W4:Y:S04]  /*bd380*/  LDL.LU.64 R124, [R1+0x3f60] ;  /* 0x003f6000017c7983 */ /* 0x002f280000300a00 */
[----:B------:R-:W-:Y:S04]  /*bd390*/  STL [R1+0x3e5c], R165 ;  /* 0x003e5ca501007387 */ /* 0x000fe80000100800 */
[----:B------:R-:W-:Y:S04]  /*bd3a0*/  STL [R1+0x3e58], R161 ;  /* 0x003e58a101007387 */ /* 0x000fe80000100800 */
[----:B------:R-:W3:Y:S01]  /*bd3b0*/  LDL.LU.64 R130, [R1+0x3f58] ;  /* 0x003f580001827983 */ /* 0x000ee20000300a00 */
[----:B------:R-:W-:-:S03]  /*bd3c0*/  IMAD.MOV.U32 R141, RZ, RZ, R250 ;  /* 0x000000ffff8d7224 */ /* 0x000fc600078e00fa */
[----:B------:R-:W3:Y:S01]  /*bd3d0*/  LDL.LU.64 R128, [R1+0x3f50] ;  /* 0x003f500001807983 */ /* 0x000ee20000300a00 */
[----:B------:R-:W-:-:S03]  /*bd3e0*/  IMAD.MOV.U32 R140, RZ, RZ, R251 ;  /* 0x000000ffff8c7224 */ /* 0x000fc600078e00fb */
[----:B------:R-:W-:Y:S01]  /*bd3f0*/  STL [R1+0x3ea4], R160 ;  /* 0x003ea4a001007387 */ /* 0x000fe20000100800 */
[----:B------:R-:W-:-:S03]  /*bd400*/  IMAD.MOV.U32 R145, RZ, RZ, R248 ;  /* 0x000000ffff917224 */ /* 0x000fc600078e00f8 */
[----:B------:R-:W-:Y:S01]  /*bd410*/  STL [R1+0x3ea0], R164 ;  /* 0x003ea0a401007387 */ /* 0x000fe20000100800 */
[----:B------:R-:W-:-:S03]  /*bd420*/  IMAD.MOV.U32 R144, RZ, RZ, R249 ;  /* 0x000000ffff907224 */ /* 0x000fc600078e00f9 */
[----:B------:R-:W-:Y:S04]  /*bd430*/  STL [R1+0x3e9c], R2 ;  /* 0x003e9c0201007387 */ /* 0x000fe80000100800 */
[----:B------:R-:W-:Y:S04]  /*bd440*/  STL [R1+0x3e98], R0 ;  /* 0x003e980001007387 */ /* 0x000fe80000100800 */
[----:B------:R-:W3:Y:S04]  /*bd450*/  LDL.LU.64 R250, [R1+0x3f48] ;  /* 0x003f480001fa7983 */ /* 0x000ee80000300a00 */
[----:B------:R-:W3:Y:S04]  /*bd460*/  LDL.LU.64 R248, [R1+0x3f40] ;  /* 0x003f400001f87983 */ /* 0x000ee80000300a00 */
[----:B------:R-:W-:Y:S04]  /*bd470*/  STL.64 [R1+0x3f18], R142 ;  /* 0x003f188e01007387 */ /* 0x000fe80000100a00 */
[----:B------:R1:W-:Y:S04]  /*bd480*/  STL.64 [R1+0x3f10], R140 ;  /* 0x003f108c01007387 */ /* 0x0003e80000100a00 */
[----:B-1----:R-:W3:Y:S04]  /*bd490*/  LDL.LU R140, [R1+0xa10] ;  /* 0x000a1000018c7983 */ /* 0x002ee80000300800 */
[----:B------:R-:W3:Y:S04]  /*bd4a0*/  LDL.LU R141, [R1+0xa14] ;  /* 0x000a1400018d7983 */ /* 0x000ee80000300800 */
[----:B------:R-:W3:Y:S04]  /*bd4b0*/  LDL.LU R142, [R1+0xa18] ;  /* 0x000a1800018e7983 */ /* 0x000ee80000300800 */
[----:B------:R-:W3:Y:S04]  /*bd4c0*/  LDL.LU R143, [R1+0xa1c] ;  /* 0x000a1c00018f7983 */ /* 0x000ee80000300800 */
[----:B------:R-:W-:Y:S04]  /*bd4d0*/  STL [R1+0x3eac], R144 ;  /* 0x003eac9001007387 */ /* 0x000fe80000100800 */
[----:B------:R-:W-:Y:S01]  /*bd4e0*/  STL [R1+0x3ea8], R145 ;  /* 0x003ea89101007387 */ /* 0x000fe20000100800 */
[----:B--2---:R-:W-:Y:S11]  /*bd4f0*/  HMMA.1688.F32.TF32 R244, R240, R158, R244 ;  /* 0x0000009ef0f4723c */ /* 0x004ff600000810f4 */
[----:B------:R-:W-:Y:S11]  /*bd500*/  @!UPT UIADD3 URZ, URZ, URZ, URZ ;  /* 0x0000003f3f3ff290 */ /* 0x000ff6000fffe03f */
[----:B------:R-:W-:Y:S02]  /*bd510*/  @!UPT UIADD3 URZ, URZ, URZ, URZ ;  /* 0x0000003f3f3ff290 */ /* 0x000fe4000fffe03f */
[----:B------:R-:W-:Y:S02]  /*bd520*/  IMAD.MOV.U32 R152, RZ, RZ, R246 ;  /* 0x000000ffff987224 */ /* 0x000fe400078e00f6 */
[----:B------:R-:W-:Y:S01]  /*bd530*/  IMAD.MOV.U32 R153, RZ, RZ, R247 ;  /* 0x000000ffff997224 */ /* 0x000fe200078e00f7 */
[----:B------:R-:W-:Y:S01]  /*bd540*/  MOV R148, R244 ;  /* 0x000000f400947202 */ /* 0x000fe20000000f00 */
[----:B------:R-:W-:Y:S01]  /*bd550*/  IMAD.MOV.U32 R149, RZ, RZ, R245 ;  /* 0x000000ffff957224 */ /* 0x000fe200078e00f5 */
[----:B------:R-:W2:Y:S04]  /*bd560*/  LDL.LU.64 R246, [R1+0x3f38] ;  /* 0x003f380001f67983 */ /* 0x000ea80000300a00 */
[----:B------:R-:W2:Y:S04]  /*bd570*/  LDL.LU.64 R244, [R1+0x3f30] ;  /* 0x003f300001f47983 */ /* 0x000ea80000300a00 */
[----:B------:R-:W-:Y:S04]  /*bd580*/  STL.64 [R1+0x3f28], R154 ;  /* 0x003f289a01007387 */ /* 0x000fe80000100a00 */
[----:B------:R1:W-:Y:S04]  /*bd590*/  STL.64 [R1+0x3f20], R152 ;  /* 0x003f209801007387 */ /* 0x0003e80000100a00 */
[----:B-1----:R-:W2:Y:S04]  /*bd5a0*/  LDL.LU R152, [R1+0xb80] ;  /* 0x000b800001987983 */ /* 0x002ea80000300800 */
[----:B------:R-:W2:Y:S04]  /*bd5b0*/  LDL.LU R153, [R1+0xb84] ;  /* 0x000b840001997983 */ /* 0x000ea80000300800 */
[----:B------:R-:W2:Y:S04]  /*bd5c0*/  LDL.LU R154, [R1+0xb88] ;  /* 0x000b8800019a7983 */ /* 0x000ea80000300800 */
[----:B------:R-:W2:Y:S01]  /*bd5d0*/  LDL.LU R155, [R1+0xb8c] ;  /* 0x000b8c00019b7983 */ /* 0x000ea20000300800 */
[C---:B------:R-:W-:Y:S08]  /*bd5e0*/  HMMA.1688.F32.TF32 R228, R232.reuse, R4, R228 ;  /* 0x00000004e8e4723c */ /* 0x040ff000000810e4 */
[C---:B------:R-:W-:Y:S08]  /*bd5f0*/  HMMA.1688.F32.TF32 R224, R232.reuse, R8, R224 ;  /* 0x00000008e8e0723c */ /* 0x040ff000000810e0 */
[----:B------:R-:W-:Y:S08]  /*bd600*/  HMMA.1688.F32.TF32 R220, R232, R12, R220 ;  /* 0x0000000ce8dc723c */ /* 0x000ff000000810dc */
[----:B------:R-:W-:Y:S08]  /*bd610*/  HMMA.1688.F32.TF32 R228, R236, R6, R228 ;  /* 0x00000006ece4723c */ /* 0x000ff000000810e4 */
[----:B------:R-:W-:Y:S08]  /*bd620*/  HMMA.1688.F32.TF32 R216, R232, R16, R216 ;  /* 0x00000010e8d8723c */ /* 0x000ff000000810d8 */
[----:B------:R-:W-:Y:S08]  /*bd630*/  HMMA.1688.F32.TF32 R224, R236, R10, R224 ;  /* 0x0000000aece0723c */ /* 0x000ff000000810e0 */
[C---:B------:R-:W-:Y:S08]  /*bd640*/  HMMA.1688.F32.TF32 R212, R232.reuse, R20, R212 ;  /* 0x00000014e8d4723c */ /* 0x040ff000000810d4 */
[C---:B------:R-:W-:Y:S08]  /*bd650*/  HMMA.1688.F32.TF32 R208, R232.reuse, R24, R208 ;  /* 0x00000018e8d0723c */ /* 0x040ff000000810d0 */
[C---:B------:R-:W-:Y:S08]  /*bd660*/  HMMA.1688.F32.TF32 R204, R232.reuse, R28, R204 ;  /* 0x0000001ce8cc723c */ /* 0x040ff000000810cc */
[----:B------:R-:W-:Y:S08]  /*bd670*/  HMMA.1688.F32.TF32 R200, R232, R32, R200 ;  /* 0x00000020e8c8723c */ /* 0x000ff000000810c8 */
[----:B---3--:R-:W-:Y:S08]  /*bd680*/  HMMA.1688.F32.TF32 R140, R240, R166, R140 ;  /* 0x000000a6f08c723c */ /* 0x008ff0000008108c */
        /* <DEDUP_REMOVED lines=11> */
[----:B------:R-:W-:Y:S01]  /*bd740*/  LDS R235, [R3+0xdf000] ;  /* 0x0df0000003eb7984 */ /* 0x000fe20000000800 */
[C---:B------:R-:W-:Y:S08]  /*bd750*/  HMMA.1688.F32.TF32 R220, R236.reuse, R14, R220 ;  /* 0x0000000eecdc723c */ /* 0x040ff000000810dc */
[C---:B------:R-:W-:Y:S08]  /*bd760*/  HMMA.1688.F32.TF32 R216, R236.reuse, R18, R216 ;  /* 0x00000012ecd8723c */ /* 0x040ff000000810d8 */
[C---:B------:R-:W-:Y:S08]  /*bd770*/  HMMA.1688.F32.TF32 R212, R236.reuse, R22, R212 ;  /* 0x00000016ecd4723c */ /* 0x040ff000000810d4 */
[C---:B------:R-:W-:Y:S08]  /*bd780*/  HMMA.1688.F32.TF32 R208, R236.reuse, R26, R208 ;  /* 0x0000001aecd0723c */ /* 0x040ff000000810d0 */
[C---:B------:R-:W-:Y:S08]  /*bd790*/  HMMA.1688.F32.TF32 R204, R236.reuse, R30, R204 ;  /* 0x0000001eeccc723c */ /* 0x040ff000000810cc */
[----:B------:R-:W-:Y:S08]  /*bd7a0*/  HMMA.1688.F32.TF32 R200, R236, R34, R200 ;  /* 0x00000022ecc8723c */ /* 0x000ff000000810c8 */
[----:B--2---:R-:W-:Y:S01]  /*bd7b0*/  HMMA.1688.F32.TF32 R152, R240, R162, R152 ;  /* 0x000000a2f098723c */ /* 0x004fe20000081098 */
[----:B------:R-:W-:Y:S04]  /*bd7c0*/  LDS R240, [R252+0xdc000] ;  /* 0x0dc00000fcf07984 */ /* 0x000fe80000000800 */
[----:B------:R-:W-:Y:S04]  /*bd7d0*/  LDS R242, [R252+0xdd000] ;  /* 0x0dd00000fcf27984 */ /* 0x000fe80000000800 */
[----:B------:R-:W-:Y:S04]  /*bd7e0*/  LDS R241, [R3+0xdc000] ;  /* 0x0dc0000003f17984 */ /* 0x000fe80000000800 */
[----:B------:R-:W1:Y:S11]  /*bd7f0*/  LDS R243, [R3+0xdd000] ;  /* 0x0dd0000003f37984 */ /* 0x000e760000000800 */
[----:B------:R-:W-:Y:S01]  /*bd800*/  IMAD.MOV.U32 R136, RZ, RZ, R152 ;  /* 0x000000ffff887224 */ /* 0x000fe200078e0098 */
[----:B------:R-:W-:Y:S01]  /*bd810*/  MOV R137, R153 ;  /* 0x0000009900897202 */ /* 0x000fe20000000f00 */
[----:B------:R-:W-:-:S02]  /*bd820*/  IMAD.MOV.U32 R165, RZ, RZ, R154 ;  /* 0x000000ffffa57224 */ /* 0x000fc400078e009a */
[----:B------:R-:W-:Y:S01]  /*bd830*/  IMAD.MOV.U32 R161, RZ, RZ, R155 ;  /* 0x000000ffffa17224 */ /* 0x000fe200078e009b */
[C---:B-1----:R-:W-:Y:S08]  /*bd840*/  HMMA.1688.F32.TF32 R228, R240.reuse, R68, R228 ;  /* 0x00000044f0e4723c */ /* 0x042ff000000810e4 */
[C---:B------:R-:W-:Y:S08]  /*bd850*/  HMMA.1688.F32.TF32 R224, R240.reuse, R72, R224 ;  /* 0x00000048f0e0723c */ /* 0x040ff000000810e0 */
[----:B------:R-:W-:Y:S08]  /*bd860*/  HMMA.1688.F32.TF32 R220, R240, R76, R220 ;  /* 0x0000004cf0dc723c */ /* 0x000ff000000810dc */
[----:B------:R-:W-:Y:S08]  /*bd870*/  HMMA.1688.F32.TF32 R228, R232, R70, R228 ;  /* 0x00000046e8e4723c */ /* 0x000ff000000810e4 */
[----:B------:R-:W-:Y:S08]  /*bd880*/  HMMA.1688.F32.TF32 R216, R240, R80, R216 ;  /* 0x00000050f0d8723c */ /* 0x000ff000000810d8 */
[----:B------:R-:W-:Y:S08]  /*bd890*/  HMMA.1688.F32.TF32 R152, R232, R74, R224 ;  /* 0x0000004ae898723c */ /* 0x000ff000000810e0 */
[----:B------:R-:W-:Y:S01]  /*bd8a0*/  HMMA.1688.F32.TF32 R212, R240, R84, R212 ;  /* 0x00000054f0d4723c */ /* 0x000fe200000810d4 */
[----:B------:R-:W-:Y:S01]  /*bd8b0*/  STL [R1+0x3eb4], R149 ;  /* 0x003eb49501007387 */ /* 0x000fe20000100800 */
[----:B------:R-:W-:Y:S01]  /*bd8c0*/  IMAD.MOV.U32 R132, RZ, RZ, R140 ;  /* 0x000000ffff847224 */ /* 0x000fe200078e008c */
[----:B------:R-:W-:Y:S01]  /*bd8d0*/  MOV R156, R142 ;  /* 0x0000008e009c7202 */ /* 0x000fe20000000f00 */
[----:B------:R-:W-:Y:S01]  /*bd8e0*/  IMAD.MOV.U32 R133, RZ, RZ, R141 ;  /* 0x000000ffff857224 */ /* 0x000fe200078e008d */
[----:B------:R-:W-:Y:S01]  /*bd8f0*/  STL [R1+0x3eb0], R148 ;  /* 0x003eb09401007387 */ /* 0x000fe20000100800 */
[----:B------:R-:W-:-:S02]  /*bd900*/  IMAD.MOV.U32 R157, RZ, RZ, R143 ;  /* 0x000000ffff9d7224 */ /* 0x000fc400078e008f */
[----:B------:R-:W-:Y:S01]  /*bd910*/  HMMA.1688.F32.TF32 R140, R232, R78, R220 ;  /* 0x0000004ee88c723c */ /* 0x000fe200000810dc */
[----:B------:R-:W-:Y:S04]  /*bd920*/  STL.64 [R1+0x16b0], R228 ;  /* 0x0016b0e401007387 */ /* 0x000fe80000100a00 */
[----:B------:R-:W-:Y:S03]  /*bd930*/  STL.64 [R1+0x16b8], R230 ;  /* 0x0016b8e601007387 */ /* 0x000fe60000100a00 */
[----:B------:R-:W-:Y:S01]  /*bd940*/  HMMA.1688.F32.TF32 R208, R240, R88, R208 ;  /* 0x00000058f0d0723c */ /* 0x000fe200000810d0 */
[----:B------:R-:W-:Y:S04]  /*bd950*/  STL.64 [R1+0x16a0], R152 ;  /* 0x0016a09801007387 */ /* 0x000fe80000100a00 */
[----:B------:R1:W-:Y:S03]  /*bd960*/  STL.64 [R1+0x16a8], R154 ;  /* 0x0016a89a01007387 */ /* 0x0003e60000100a00 */
[----:B------:R-:W-:Y:S08]  /*bd970*/  HMMA.1688.F32.TF32 R216, R232, R82, R216 ;  /* 0x00000052e8d8723c */ /* 0x000ff000000810d8 */
[----:B------:R-:W-:Y:S08]  /*bd980*/  HMMA.1688.F32.TF32 R204, R240, R92, R204 ;  /* 0x0000005cf0cc723c */ /* 0x000ff000000810cc */
[----:B-1----:R-:W-:Y:S08]  /*bd990*/  HMMA.1688.F32.TF32 R152, R232, R86, R212 ;  /* 0x00000056e898723c */ /* 0x002ff000000810d4 */
[----:B------:R-:W-:Y:S01]  /*bd9a0*/  HMMA.1688.F32.TF32 R200, R240, R96, R200 ;  /* 0x00000060f0c8723c */ /* 0x000fe200000810c8 */
[----:B------:R-:W-:Y:S04]  /*bd9b0*/  STL.64 [R1+0x1690], R140 ;  /* 0x0016908c01007387 */ /* 0x000fe80000100a00 */
[----:B------:R1:W-:Y:S03]  /*bd9c0*/  STL.64 [R1+0x1698], R142 ;  /* 0x0016988e01007387 */ /* 0x0003e60000100a00 */
[----:B------:R-:W-:Y:S01]  /*bd9d0*/  HMMA.1688.F32.TF32 R196, R236, R38, R196 ;  /* 0x00000026ecc4723c */ /* 0x000fe200000810c4 */
[----:B------:R-:W-:Y:S04]  /*bd9e0*/  STL.64 [R1+0x1670], R216 ;  /* 0x001670d801007387 */ /* 0x000fe80000100a00 */
[----:B------:R-:W-:Y:S03]  /*bd9f0*/  STL.64 [R1+0x1678], R218 ;  /* 0x001678da01007387 */ /* 0x000fe60000100a00 */
[C---:B-1----:R-:W-:Y:S01]  /*bda00*/  HMMA.1688.F32.TF32 R140, R232.reuse, R90, R208 ;  /* 0x0000005ae88c723c */ /* 0x042fe200000810d0 */
[----:B------:R-:W-:Y:S04]  /*bda10*/  STL.64 [R1+0x1660], R152 ;  /* 0x0016609801007387 */ /* 0x000fe80000100a00 */
[----:B------:R1:W-:Y:S03]  /*bda20*/  STL.64 [R1+0x1668], R154 ;  /* 0x0016689a01007387 */ /* 0x0003e60000100a00 */
[----:B------:R-:W-:Y:S08]  /*bda30*/  HMMA.1688.F32.TF32 R204, R232, R94, R204 ;  /* 0x0000005ee8cc723c */ /* 0x000ff000000810cc */
[----:B------:R-:W-:Y:S08]  /*bda40*/  HMMA.1688.F32.TF32 R192, R236, R42, R192 ;  /* 0x0000002aecc0723c */ /* 0x000ff000000810c0 */
[----:B-1----:R-:W-:Y:S08]  /*bda50*/  HMMA.1688.F32.TF32 R152, R232, R98, R200 ;  /* 0x00000062e898723c */ /* 0x002ff000000810c8 */
[C---:B------:R-:W-:Y:S08]  /*bda60*/  HMMA.1688.F32.TF32 R188, R236.reuse, R46, R188 ;  /* 0x0000002eecbc723c */ /* 0x040ff000000810bc */
[C---:B------:R-:W-:Y:S08]  /*bda70*/  HMMA.1688.F32.TF32 R184, R236.reuse, R50, R184 ;  /* 0x00000032ecb8723c */ /* 0x040ff000000810b8 */
[C---:B------:R-:W-:Y:S08]  /*bda80*/  HMMA.1688.F32.TF32 R180, R236.reuse, R54, R180 ;  /* 0x00000036ecb4723c */ /* 0x040ff000000810b4 */
[C---:B------:R-:W-:Y:S08]  /*bda90*/  HMMA.1688.F32.TF32 R176, R236.reuse, R58, R176 ;  /* 0x0000003aecb0723c */ /* 0x040ff000000810b0 */
[C---:B------:R-:W-:Y:S08]  /*bdaa0*/  HMMA.1688.F32.TF32 R172, R236.reuse, R62, R172 ;  /* 0x0000003eecac723c */ /* 0x040ff000000810ac */
[----:B------:R-:W-:Y:S01]  /*bdab0*/  HMMA.1688.F32.TF32 R168, R236, R66, R168 ;  /* 0x00000042eca8723c */ /* 0x000fe200000810a8 */
[----:B------:R1:W-:Y:S04]  /*bdac0*/  STL.64 [R1+0x1650], R140 ;  /* 0x0016508c01007387 */ /* 0x0003e80000100a00 */
[----:B------:R2:W-:Y:S03]  /*bdad0*/  STL.64 [R1+0x1658], R142 ;  /* 0x0016588e01007387 */ /* 0x0005e60000100a00 */
[C---:B------:R-:W-:Y:S01]  /*bdae0*/  HMMA.1688.F32.TF32 R196, R240.reuse, R100, R196 ;  /* 0x00000064f0c4723c */ /* 0x040fe200000810c4 */
[----:B------:R-:W-:Y:S04]  /*bdaf0*/  LDS R236, [R252+0xd8080] ;  /* 0x0d808000fcec7984 */ /* 0x000fe80000000800 */
[----:B-1----:R-:W3:Y:S04]  /*bdb00*/  LDL.LU R140, [R1+0xc0] ;  /* 0x0000c000018c7983 */ /* 0x002ee80000300800 */
[----:B------:R1:W-:Y:S01]  /*bdb10*/  STL.64 [R1+0x1640], R204 ;  /* 0x001640cc01007387 */ /* 0x0003e20000100a00 */
[C---:B------:R-:W-:Y:S03]  /*bdb20*/  HMMA.1688.F32.TF32 R192, R240.reuse, R104, R192 ;  /* 0x00000068f0c0723c */ /* 0x040fe600000810c0 */
[----:B------:R1:W-:Y:S04]  /*bdb30*/  STL.64 [R1+0x1648], R206 ;  /* 0x001648ce01007387 */ /* 0x0003e80000100a00 */
[----:B------:R1:W-:Y:S01]  /*bdb40*/  STL.64 [R1+0x1630], R152 ;  /* 0x0016309801007387 */ /* 0x0003e20000100a00 */
[C---:B------:R-:W-:Y:S03]  /*bdb50*/  HMMA.1688.F32.TF32 R188, R240.reuse, R108, R188 ;  /* 0x0000006cf0bc723c */ /* 0x040fe600000810bc */
[----:B------:R1:W-:Y:S04]  /*bdb60*/  STL.64 [R1+0x1638], R154 ;  /* 0x0016389a01007387 */ /* 0x0003e80000100a00 */
[----:B------:R-:W3:Y:S01]  /*bdb70*/  LDL.LU R141, [R1+0xc4] ;  /* 0x0000c400018d7983 */ /* 0x000ee20000300800 */
[C---:B------:R-:W-:Y:S03]  /*bdb80*/  HMMA.1688.F32.TF32 R184, R240.reuse, R112, R184 ;  /* 0x00000070f0b8723c */ /* 0x040fe600000810b8 */
[----:B--2---:R-:W3:Y:S04]  /*bdb90*/  LDL.LU R142, [R1+0xc8] ;  /* 0x0000c800018e7983 */ /* 0x004ee80000300800 */
[----:B------:R-:W3:Y:S01]  /*bdba0*/  LDL.LU R143, [R1+0xcc] ;  /* 0x0000cc00018f7983 */ /* 0x000ee20000300800 */
[C---:B------:R-:W-:Y:S03]  /*bdbb0*/  HMMA.1688.F32.TF32 R180, R240.reuse, R116, R180 ;  /* 0x00000074f0b4723c */ /* 0x040fe600000810b4 */
[----:B------:R-:W-:Y:S04]  /*bdbc0*/  LDS R238, [R252+0xd9080] ;  /* 0x0d908000fcee7984 */ /* 0x000fe80000000800 */
[----:B------:R-:W-:Y:S01]  /*bdbd0*/  LDS R237, [R3+0xd8080] ;  /* 0x0d80800003ed7984 */ /* 0x000fe20000000800 */
[C---:B------:R-:W-:Y:S03]  /*bdbe0*/  HMMA.1688.F32.TF32 R176, R240.reuse, R120, R176 ;  /* 0x00000078f0b0723c */ /* 0x040fe600000810b0 */
[----:B------:R-:W2:Y:S04]  /*bdbf0*/  LDS R239, [R3+0xd9080] ;  /* 0x0d90800003ef7984 */ /* 0x000ea80000000800 */
[----:B------:R-:W-:Y:S01]  /*bdc00*/  LDS R200, [R252+0xda080] ;  /* 0x0da08000fcc87984 */ /* 0x000fe20000000800 */
[C---:B----4-:R-:W-:Y:S03]  /*bdc10*/  HMMA.1688.F32.TF32 R172, R240.reuse, R124, R172 ;  /* 0x0000007cf0ac723c */ /* 0x050fe600000810ac */
[----:B------:R-:W-:Y:S04]  /*bdc20*/  LDS R202, [R252+0xdb080] ;  /* 0x0db08000fcca7984 */ /* 0x000fe80000000800 */
[----:B------:R-:W-:Y:S01]  /*bdc30*/  LDS R201, [R3+0xda080] ;  /* 0x0da0800003c97984 */ /* 0x000fe20000000800 */
[----:B------:R-:W-:Y:S03]  /*bdc40*/  HMMA.1688.F32.TF32 R168, R240, R128, R168 ;  /* 0x00000080f0a8723c */ /* 0x000fe600000810a8 */
[----:B------:R-:W4:Y:S04]  /*bdc50*/  LDL.LU R240, [R1+0xb0] ;  /* 0x0000b00001f07983 */ /* 0x000f280000300800 */
[----:B------:R-:W4:Y:S04]  /*bdc60*/  LDL.LU R241, [R1+0xb4] ;  /* 0x0000b40001f17983 */ /* 0x000f280000300800 */
[----:B------:R-:W4:Y:S04]  /*bdc70*/  LDL.LU R242, [R1+0xb8] ;  /* 0x0000b80001f27983 */ /* 0x000f280000300800 */
[----:B------:R-:W4:Y:S04]  /*bdc80*/  LDL.LU R243, [R1+0xbc] ;  /* 0x0000bc0001f37983 */ /* 0x000f280000300800 */
[----:B------:R-:W2:Y:S04]  /*bdc90*/  LDL.LU R228, [R1+0xa0] ;  /* 0x0000a00001e47983 */ /* 0x000ea80000300800 */
        /* <DEDUP_REMOVED lines=17> */
[----:B-1----:R-:W4:Y:S04]  /*bddb0*/  LDL.LU R204, [R1+0x40] ;  /* 0x0000400001cc7983 */ /* 0x002f280000300800 */
[----:B------:R-:W4:Y:S01]  /*bddc0*/  LDL.LU R205, [R1+0x44] ;  /* 0x0000440001cd7983 */ /* 0x000f220000300800 */
[C---:B------:R-:W-:Y:S03]  /*bddd0*/  HMMA.1688.F32.TF32 R188, R232.reuse, R110, R188 ;  /* 0x0000006ee8bc723c */ /* 0x040fe600000810bc */
[----:B------:R-:W4:Y:S04]  /*bdde0*/  LDL.LU R206, [R1+0x48] ;  /* 0x0000480001ce7983 */ /* 0x000f280000300800 */
[----:B------:R-:W4:Y:S04]  /*bddf0*/  LDL.LU R207, [R1+0x4c] ;  /* 0x00004c0001cf7983 */ /* 0x000f280000300800 */
[----:B------:R-:W4:Y:S04]  /*bde00*/  LDL.LU R212, [R1+0x60] ;  /* 0x0000600001d47983 */ /* 0x000f280000300800 */
[----:B------:R-:W4:Y:S04]  /*bde10*/  LDL.LU R213, [R1+0x64] ;  /* 0x0000640001d57983 */ /* 0x000f280000300800 */
        /* <DEDUP_REMOVED lines=11> */
[----:B------:R1:W-:Y:S04]  /*bded0*/  STL.64 [R1+0x1700], R196 ;  /* 0x001700c401007387 */ /* 0x0003e80000100a00 */
[----:B------:R1:W-:Y:S04]  /*bdee0*/  STL.64 [R1+0x1708], R198 ;  /* 0x001708c601007387 */ /* 0x0003e80000100a00 */
[----:B------:R-:W2:Y:S04]  /*bdef0*/  LDS R203, [R3+0xdb080] ;  /* 0x0db0800003cb7984 */ /* 0x000ea80000000800 */
[----:B-1----:R-:W4:Y:S04]  /*bdf00*/  LDL.LU R196, [R1+0x30] ;  /* 0x0000300001c47983 */ /* 0x002f280000300800 */
[----:B------:R-:W4:Y:S04]  /*bdf10*/  LDL.LU R197, [R1+0x34] ;  /* 0x0000340001c57983 */ /* 0x000f280000300800 */
[----:B------:R-:W4:Y:S04]  /*bdf20*/  LDL.LU R198, [R1+0x38] ;  /* 0x0000380001c67983 */ /* 0x000f280000300800 */
[----:B------:R-:W4:Y:S04]  /*bdf30*/  LDL.LU R199, [R1+0x3c] ;  /* 0x00003c0001c77983 */ /* 0x000f280000300800 */
[----:B------:R1:W-:Y:S04]  /*bdf40*/  STL.64 [R1+0x16f0], R192 ;  /* 0x0016f0c001007387 */ /* 0x0003e80000100a00 */
[----:B------:R1:W-:Y:S04]  /*bdf50*/  STL.64 [R1+0x16f8], R194 ;  /* 0x0016f8c201007387 */ /* 0x0003e80000100a00 */
        /* <DEDUP_REMOVED lines=12> */
[----:B-1----:R-:W4:Y:S04]  /*be020*/  LDL.LU R184, [R1] ;  /* 0x0000000001b87983 */ /* 0x002f280000300800 */
[----:B------:R-:W4:Y:S04]  /*be030*/  LDL.LU R185, [R1+0x4] ;  /* 0x0000040001b97983 */ /* 0x000f280000300800 */
[----:B------:R-:W4:Y:S04]  /*be040*/  LDL.LU R186, [R1+0x8] ;  /* 0x0000080001ba7983 */ /* 0x000f280000300800 */
[----:B------:R-:W4:Y:S01]  /*be050*/  LDL.LU R187, [R1+0xc] ;  /* 0x00000c0001bb7983 */ /* 0x000f220000300800 */
[C---:B------:R-:W-:Y:S11]  /*be060*/  HMMA.1688.F32.TF32 R180, R232.reuse, R118, R180 ;  /* 0x00000076e8b4723c */ /* 0x040ff600000810b4 */
[----:B------:R-:W-:Y:S11]  /*be070*/  @!UPT UIADD3 URZ, URZ, URZ, URZ ;  /* 0x0000003f3f3ff290 */ /* 0x000ff6000fffe03f */
[----:B------:R-:W-:Y:S01]  /*be080*/  @!UPT UIADD3 URZ, URZ, URZ, URZ ;  /* 0x0000003f3f3ff290 */ /* 0x000fe2000fffe03f */
[----:B------:R-:W-:Y:S04]  /*be090*/  STL.64 [R1+0x17a0], R180 ;  /* 0x0017a0b401007387 */ /* 0x000fe80000100a00 */
[----:B------:R1:W-:Y:S02]  /*be0a0*/  STL.64 [R1+0x17a8], R182 ;  /* 0x0017a8b601007387 */ /* 0x0003e40000100a00 */
[C---:B-1----:R-:W-:Y:S08]  /*be0b0*/  HMMA.1688.F32.TF32 R180, R232.reuse, R122, R176 ;  /* 0x0000007ae8b4723c */ /* 0x042ff000000810b0 */
[C---:B------:R-:W-:Y:S08]  /*be0c0*/  HMMA.1688.F32.TF32 R176, R232.reuse, R126, R172 ;  /* 0x0000007ee8b0723c */ /* 0x040ff000000810ac */
[----:B------:R-:W-:Y:S08]  /*be0d0*/  HMMA.1688.F32.TF32 R172, R232, R130, R168 ;  /* 0x00000082e8ac723c */ /* 0x000ff000000810a8 */
[C---:B--2---:R-:W-:Y:S01]  /*be0e0*/  HMMA.1688.F32.TF32 R248, R236.reuse, R8, R248 ;  /* 0x00000008ecf8723c */ /* 0x044fe200000810f8 */
[----:B------:R-:W-:Y:S04]  /*be0f0*/  STL.64 [R1+0x1790], R180 ;  /* 0x001790b401007387 */ /* 0x000fe80000100a00 */
[----:B------:R4:W-:Y:S03]  /*be100*/  STL.64 [R1+0x1798], R182 ;  /* 0x001798b601007387 */ /* 0x0009e60000100a00 */
[----:B------:R-:W-:Y:S01]  /*be110*/  HMMA.1688.F32.TF32 R244, R236, R12, R244 ;  /* 0x0000000cecf4723c */ /* 0x000fe200000810f4 */
[----:B------:R-:W-:Y:S04]  /*be120*/  STL.64 [R1+0x17e0], R176 ;  /* 0x0017e0b001007387 */ /* 0x000fe80000100a00 */
[----:B------:R1:W-:Y:S04]  /*be130*/  STL.64 [R1+0x17e8], R178 ;  /* 0x0017e8b201007387 */ /* 0x0003e80000100a00 */
[----:B------:R-:W-:Y:S04]  /*be140*/  STL.64 [R1+0x17d0], R172 ;  /* 0x0017d0ac01007387 */ /* 0x000fe80000100a00 */
[----:B------:R2:W-:Y:S03]  /*be150*/  STL.64 [R1+0x17d8], R174 ;  /* 0x0017d8ae01007387 */ /* 0x0005e60000100a00 */
[C---:B------:R-:W-:Y:S08]  /*be160*/  HMMA.1688.F32.TF32 R248, R200.reuse, R10, R248 ;  /* 0x0000000ac8f8723c */ /* 0x040ff000000810f8 */
[----:B------:R-:W-:Y:S08]  /*be170*/  HMMA.1688.F32.TF32 R244, R200, R14, R244 ;  /* 0x0000000ec8f4723c */ /* 0x000ff000000810f4 */
[C---:B---3--:R-:W-:Y:S08]  /*be180*/  HMMA.1688.F32.TF32 R220, R236.reuse, R40, R220 ;  /* 0x00000028ecdc723c */ /* 0x048ff000000810dc */
[C---:B----4-:R-:W-:Y:S01]  /*be190*/  HMMA.1688.F32.TF32 R180, R236.reuse, R24, R196 ;  /* 0x00000018ecb4723c */ /* 0x050fe200000810c4 */
[----:B------:R-:W-:Y:S04]  /*be1a0*/  LDS R196, [R252+0xdc080] ;  /* 0x0dc08000fcc47984 */ /* 0x000fe80000000800 */
[----:B------:R-:W-:Y:S04]  /*be1b0*/  LDS R198, [R252+0xdd080] ;  /* 0x0dd08000fcc67984 */ /* 0x000fe80000000800 */
[----:B------:R-:W-:Y:S04]  /*be1c0*/  LDS R197, [R3+0xdc080] ;  /* 0x0dc0800003c57984 */ /* 0x000fe80000000800 */
[----:B------:R-:W3:Y:S01]  /*be1d0*/  LDS R199, [R3+0xdd080] ;  /* 0x0dd0800003c77984 */ /* 0x000ee20000000800 */
[C---:B-1----:R-:W-:Y:S08]  /*be1e0*/  HMMA.1688.F32.TF32 R176, R236.reuse, R20, R192 ;  /* 0x00000014ecb0723c */ /* 0x042ff000000810c0 */
[C---:B--2---:R-:W-:Y:S08]  /*be1f0*/  HMMA.1688.F32.TF32 R172, R236.reuse, R16, R188 ;  /* 0x00000010ecac723c */ /* 0x044ff000000810bc */
[C---:B------:R-:W-:Y:S08]  /*be200*/  HMMA.1688.F32.TF32 R168, R236.reuse, R4, R184 ;  /* 0x00000004eca8723c */ /* 0x040ff000000810b8 */
[C---:B------:R-:W-:Y:S08]  /*be210*/  HMMA.1688.F32.TF32 R188, R236.reuse, R32, R208 ;  /* 0x00000020ecbc723c */ /* 0x040ff000000810d0 */
[----:B------:R-:W-:Y:S01]  /*be220*/  HMMA.1688.F32.TF32 R208, R236, R52, R228 ;  /* 0x00000034ecd0723c */ /* 0x000fe200000810e4 */
[----:B------:R-:W-:Y:S04]  /*be230*/  LDS R228, [R252+0xde080] ;  /* 0x0de08000fce47984 */ /* 0x000fe80000000800 */
[----:B------:R-:W-:Y:S03]  /*be240*/  LDS R230, [R252+0xdf080] ;  /* 0x0df08000fce67984 */ /* 0x000fe60000000800 */
[C---:B------:R-:W-:Y:S01]  /*be250*/  HMMA.1688.F32.TF32 R168, R200.reuse, R6, R168 ;  /* 0x00000006c8a8723c */ /* 0x040fe200000810a8 */
[----:B------:R-:W-:Y:S04]  /*be260*/  LDS R229, [R3+0xde080] ;  /* 0x0de0800003e57984 */ /* 0x000fe80000000800 */
[----:B------:R-:W1:Y:S03]  /*be270*/  LDS R231, [R3+0xdf080] ;  /* 0x0df0800003e77984 */ /* 0x000e660000000800 */
[----:B------:R-:W-:Y:S08]  /*be280*/  HMMA.1688.F32.TF32 R172, R200, R18, R172 ;  /* 0x00000012c8ac723c */ /* 0x000ff000000810ac */
[----:B------:R-:W-:Y:S08]  /*be290*/  HMMA.1688.F32.TF32 R184, R236, R28, R204 ;  /* 0x0000001cecb8723c */ /* 0x000ff000000810cc */
[C---:B---3--:R-:W-:Y:S08]  /*be2a0*/  HMMA.1688.F32.TF32 R168, R196.reuse, R68, R168 ;  /* 0x00000044c4a8723c */ /* 0x048ff000000810a8 */
[----:B------:R-:W-:Y:S08]  /*be2b0*/  HMMA.1688.F32.TF32 R248, R196, R72, R248 ;  /* 0x00000048c4f8723c */ /* 0x000ff000000810f8 */
[----:B------:R-:W-:Y:S08]  /*be2c0*/  HMMA.1688.F32.TF32 R176, R200, R22, R176 ;  /* 0x00000016c8b0723c */ /* 0x000ff000000810b0 */
[----:B------:R-:W-:Y:S08]  /*be2d0*/  HMMA.1688.F32.TF32 R244, R196, R76, R244 ;  /* 0x0000004cc4f4723c */ /* 0x000ff000000810f4 */
[----:B------:R-:W-:Y:S08]  /*be2e0*/  HMMA.1688.F32.TF32 R180, R200, R26, R180 ;  /* 0x0000001ac8b4723c */ /* 0x000ff000000810b4 */
[----:B------:R-:W-:Y:S08]  /*be2f0*/  HMMA.1688.F32.TF32 R204, R236, R48, R216 ;  /* 0x00000030eccc723c */ /* 0x000ff000000810d8 */
[----:B-1----:R-:W-:Y:S08]  /*be300*/  HMMA.1688.F32.TF32 R168, R228, R70, R168 ;  /* 0x00000046e4a8723c */ /* 0x002ff000000810a8 */
[----:B------:R-:W-:Y:S08]  /*be310*/  HMMA.1688.F32.TF32 R216, R236, R60, R152 ;  /* 0x0000003cecd8723c */ /* 0x000ff00000081098 */
[----:B------:R-:W-:Y:S08]  /*be320*/  HMMA.1688.F32.TF32 R172, R196, R80, R172 ;  /* 0x00000050c4ac723c */ /* 0x000ff000000810ac */
[----:B------:R-:W-:Y:S08]  /*be330*/  HMMA.1688.F32.TF32 R184, R200, R30, R184 ;  /* 0x0000001ec8b8723c */ /* 0x000ff000000810b8 */
[----:B------:R-:W-:Y:S08]  /*be340*/  HMMA.1688.F32.TF32 R152, R228, R74, R248 ;  /* 0x0000004ae498723c */ /* 0x000ff000000810f8 */
[----:B------:R-:W-:Y:S08]  /*be350*/  HMMA.1688.F32.TF32 R176, R196, R84, R176 ;  /* 0x00000054c4b0723c */ /* 0x000ff000000810b0 */
[----:B------:R-:W-:Y:S01]  /*be360*/  HMMA.1688.F32.TF32 R188, R200, R34, R188 ;  /* 0x00000022c8bc723c */ /* 0x000fe200000810bc */
[----:B------:R-:W-:Y:S07]  /*be370*/  STL.64 [R1+0x15d0], R168 ;  /* 0x0015d0a801007387 */ /* 0x000fee0000100a00 */
[C---:B------:R-:W-:Y:S01]  /*be380*/  HMMA.1688.F32.TF32 R192, R236.reuse, R36, R212 ;  /* 0x00000024ecc0723c */ /* 0x040fe200000810d4 */
[----:B------:R1:W-:Y:S07]  /*be390*/  STL.64 [R1+0x15d8], R170 ;  /* 0x0015d8aa01007387 */ /* 0x0003ee0000100a00 */
[C---:B------:R-:W-:Y:S01]  /*be3a0*/  HMMA.1688.F32.TF32 R224, R236.reuse, R44, R224 ;  /* 0x0000002cece0723c */ /* 0x040fe200000810e0 */
[----:B------:R-:W-:Y:S07]  /*be3b0*/  STL.64 [R1+0x15c0], R152 ;  /* 0x0015c09801007387 */ /* 0x000fee0000100a00 */
[C---:B------:R-:W-:Y:S01]  /*be3c0*/  HMMA.1688.F32.TF32 R212, R236.reuse, R56, R240 ;  /* 0x00000038ecd4723c */ /* 0x040fe200000810f0 */
[----:B------:R2:W-:Y:S07]  /*be3d0*/  STL.64 [R1+0x15c8], R154 ;  /* 0x0015c89a01007387 */ /* 0x0005ee0000100a00 */
[----:B------:R-:W-:Y:S08]  /*be3e0*/  HMMA.1688.F32.TF32 R236, R236, R64, R140 ;  /* 0x00000040ecec723c */ /* 0x000ff0000008108c */
[----:B------:R-:W-:Y:S08]  /*be3f0*/  HMMA.1688.F32.TF32 R140, R228, R78, R244 ;  /* 0x0000004ee48c723c */ /* 0x000ff000000810f4 */
[----:B------:R-:W-:Y:S08]  /*be400*/  HMMA.1688.F32.TF32 R180, R196, R88, R180 ;  /* 0x00000058c4b4723c */ /* 0x000ff000000810b4 */
[----:B-1----:R-:W-:Y:S08]  /*be410*/  HMMA.1688.F32.TF32 R168, R228, R82, R172 ;  /* 0x00000052e4a8723c */ /* 0x002ff000000810ac */
[----:B------:R-:W-:Y:S08]  /*be420*/  HMMA.1688.F32.TF32 R184, R196, R92, R184 ;  /* 0x0000005cc4b8723c */ /* 0x000ff000000810b8 */
[----:B--2---:R-:W-:Y:S08]  /*be430*/  HMMA.1688.F32.TF32 R152, R228, R86, R176 ;  /* 0x00000056e498723c */ /* 0x004ff000000810b0 */
[----:B------:R-:W-:Y:S01]  /*be440*/  HMMA.1688.F32.TF32 R188, R196, R96, R188 ;  /* 0x00000060c4bc723c */ /* 0x000fe200000810bc */
[----:B------:R-:W-:Y:S04]  /*be450*/  STL.64 [R1+0x15b0], R140 ;  /* 0x0015b08c01007387 */ /* 0x000fe80000100a00 */
[----:B------:R1:W-:Y:S04]  /*be460*/  STL.64 [R1+0x15b8], R142 ;  /* 0x0015b88e01007387 */ /* 0x0003e80000100a00 */
[----:B------:R-:W-:Y:S04]  /*be470*/  STL.64 [R1+0x15a0], R168 ;  /* 0x0015a0a801007387 */ /* 0x000fe80000100a00 */
[----:B------:R2:W-:Y:S01]  /*be480*/  STL.64 [R1+0x15a8], R170 ;  /* 0x0015a8aa01007387 */ /* 0x0005e20000100a00 */
[C---:B-1----:R-:W-:Y:S03]  /*be490*/  HMMA.1688.F32.TF32 R140, R228.reuse, R90, R180 ;  /* 0x0000005ae48c723c */ /* 0x042fe600000810b4 */
[----:B------:R-:W-:Y:S04]  /*be4a0*/  STL.64 [R1+0x1590], R152 ;  /* 0x0015909801007387 */ /* 0x000fe80000100a00 */
[----:B------:R1:W-:Y:S01]  /*be4b0*/  STL.64 [R1+0x1598], R154 ;  /* 0x0015989a01007387 */ /* 0x0003e20000100a00 */
[----:B--2---:R-:W-:Y:S08]  /*be4c0*/  HMMA.1688.F32.TF32 R168, R228, R94, R184 ;  /* 0x0000005ee4a8723c */ /* 0x004ff000000810b8 */
[----:B------:R-:W-:Y:S08]  /*be4d0*/  HMMA.1688.F32.TF32 R192, R200, R38, R192 ;  /* 0x00000026c8c0723c */ /* 0x000ff000000810c0 */
[----:B-1----:R-:W-:Y:S08]  /*be4e0*/  HMMA.1688.F32.TF32 R152, R228, R98, R188 ;  /* 0x00000062e498723c */ /* 0x002ff000000810bc */
[C---:B------:R-:W-:Y:S01]  /*be4f0*/  HMMA.1688.F32.TF32 R220, R200.reuse, R42, R220 ;  /* 0x0000002ac8dc723c */ /* 0x040fe200000810dc */
[----:B------:R1:W-:Y:S07]  /*be500*/  STL.64 [R1+0x1580], R140 ;  /* 0x0015808c01007387 */ /* 0x0003ee0000100a00 */
[C---:B------:R-:W-:Y:S01]  /*be510*/  HMMA.1688.F32.TF32 R224, R200.reuse, R46, R224 ;  /* 0x0000002ec8e0723c */ /* 0x040fe200000810e0 */
[----:B------:R2:W-:Y:S04]  /*be520*/  STL.64 [R1+0x1588], R142 ;  /* 0x0015888e01007387 */ /* 0x0005e80000100a00 */
[----:B-1----:R-:W3:Y:S03]  /*be530*/  LDL.LU R140, [R1+0x230] ;  /* 0x00023000018c7983 */ /* 0x002ee60000300800 */
[C---:B------:R-:W-:Y:S01]  /*be540*/  HMMA.1688.F32.TF32 R204, R200.reuse, R50, R204 ;  /* 0x00000032c8cc723c */ /* 0x040fe200000810cc */
[----:B------:R-:W-:Y:S07]  /*be550*/  STL.64 [R1+0x1570], R168 ;  /* 0x001570a801007387 */ /* 0x000fee0000100a00 */
[C---:B------:R-:W-:Y:S01]  /*be560*/  HMMA.1688.F32.TF32 R208, R200.reuse, R54, R208 ;  /* 0x00000036c8d0723c */ /* 0x040fe200000810d0 */
[----:B------:R-:W-:Y:S07]  /*be570*/  STL.64 [R1+0x1578], R170 ;  /* 0x001578aa01007387 */ /* 0x000fee0000100a00 */
[C---:B------:R-:W-:Y:S08]  /*be580*/  HMMA.1688.F32.TF32 R212, R200.reuse, R58, R212 ;  /* 0x0000003ac8d4723c */ /* 0x040ff000000810d4 */
[C---:B------:R-:W-:Y:S08]  /*be590*/  HMMA.1688.F32.TF32 R216, R200.reuse, R62, R216 ;  /* 0x0000003ec8d8723c */ /* 0x040ff000000810d8 */
[----:B------:R-:W-:Y:S01]  /*be5a0*/  HMMA.1688.F32.TF32 R236, R200, R66, R236 ;  /* 0x00000042c8ec723c */ /* 0x000fe200000810ec */
[----:B------:R1:W-:Y:S04]  /*be5b0*/  STL.64 [R1+0x1560], R152 ;  /* 0x0015609801007387 */ /* 0x0003e80000100a00 */
[----:B------:R4:W-:Y:S03]  /*be5c0*/  STL.64 [R1+0x1568], R154 ;  /* 0x0015689a01007387 */ /* 0x0009e60000100a00 */
[C---:B------:R-:W-:Y:S01]  /*be5d0*/  HMMA.1688.F32.TF32 R192, R196.reuse, R100, R192 ;  /* 0x00000064c4c0723c */ /* 0x040fe200000810c0 */
[----:B------:R-:W3:Y:S04]  /*be5e0*/  LDL.LU R141, [R1+0x234] ;  /* 0x00023400018d7983 */ /* 0x000ee80000300800 */
[----:B--2---:R-:W3:Y:S04]  /*be5f0*/  LDL.LU R142, [R1+0x238] ;  /* 0x00023800018e7983 */ /* 0x004ee80000300800 */
[----:B------:R-:W3:Y:S01]  /*be600*/  LDL.LU R143, [R1+0x23c] ;  /* 0x00023c00018f7983 */ /* 0x000ee20000300800 */
[C---:B------:R-:W-:Y:S03]  /*be610*/  HMMA.1688.F32.TF32 R220, R196.reuse, R104, R220 ;  /* 0x00000068c4dc723c */ /* 0x040fe600000810dc */
        /* <DEDUP_REMOVED lines=16> */
[----:B------:R-:W-:Y:S04]  /*be720*/  LDS R200, [R252+0xd8100] ;  /* 0x0d810000fcc87984 */ /* 0x000fe80000000800 */
[----:B------:R-:W-:Y:S01]  /*be730*/  LDS R202, [R252+0xd9100] ;  /* 0x0d910000fcca7984 */ /* 0x000fe20000000800 */
[C---:B------:R-:W-:Y:S03]  /*be740*/  HMMA.1688.F32.TF32 R216, R196.reuse, R124, R216 ;  /* 0x0000007cc4d8723c */ /* 0x040fe600000810d8 */
[----:B------:R-:W-:Y:S04]  /*be750*/  LDS R201, [R3+0xd8100] ;  /* 0x0d81000003c97984 */ /* 0x000fe80000000800 */
[----:B------:R-:W1:Y:S01]  /*be760*/  LDS R203, [R3+0xd9100] ;  /* 0x0d91000003cb7984 */ /* 0x000e620000000800 */
[----:B------:R-:W-:Y:S03]  /*be770*/  HMMA.1688.F32.TF32 R236, R196, R128, R236 ;  /* 0x00000080c4ec723c */ /* 0x000fe600000810ec */
[----:B------:R-:W2:Y:S04]  /*be780*/  LDL.LU R196, [R1+0x170] ;  /* 0x0001700001c47983 */ /* 0x000ea80000300800 */
[----:B------:R-:W2:Y:S04]  /*be790*/  LDL.LU R197, [R1+0x174] ;  /* 0x0001740001c57983 */ /* 0x000ea80000300800 */
        /* <DEDUP_REMOVED lines=30> */
[----:B-1----:R-:W3:Y:S04]  /*be980*/  LDL.LU R152, [R1+0x240] ;  /* 0x0002400001987983 */ /* 0x002ee80000300800 */
[----:B------:R-:W3:Y:S04]  /*be990*/  LDL.LU R153, [R1+0x244] ;  /* 0x0002440001997983 */ /* 0x000ee80000300800 */
[----:B----4-:R-:W4:Y:S04]  /*be9a0*/  LDL.LU R154, [R1+0x248] ;  /* 0x00024800019a7983 */ /* 0x010f280000300800 */
[----:B------:R-:W4:Y:S04]  /*be9b0*/  LDL.LU R155, [R1+0x24c] ;  /* 0x00024c00019b7983 */ /* 0x000f280000300800 */
[----:B------:R1:W-:Y:S04]  /*be9c0*/  STL.64 [R1+0x15f0], R192 ;  /* 0x0015f0c001007387 */ /* 0x0003e80000100a00 */
[----:B------:R1:W-:Y:S04]  /*be9d0*/  STL.64 [R1+0x15f8], R194 ;  /* 0x0015f8c201007387 */ /* 0x0003e80000100a00 */
[----:B------:R-:W-:Y:S04]  /*be9e0*/  LDS R168, [R252+0xda100] ;  /* 0x0da10000fca87984 */ /* 0x000fe80000000800 */
[----:B-1----:R-:W4:Y:S04]  /*be9f0*/  LDL.LU R192, [R1+0x120] ;  /* 0x0001200001c07983 */ /* 0x002f280000300800 */
[----:B------:R-:W4:Y:S04]  /*bea00*/  LDL.LU R193, [R1+0x124] ;  /* 0x0001240001c17983 */ /* 0x000f280000300800 */
[----:B------:R-:W4:Y:S04]  /*bea10*/  LDL.LU R194, [R1+0x128] ;  /* 0x0001280001c27983 */ /* 0x000f280000300800 */
        /* <DEDUP_REMOVED lines=33> */
[----:B------:R-:W-:Y:S04]  /*bec30*/  STL.64 [R1+0x17c0], R212 ;  /* 0x0017c0d401007387 */ /* 0x000fe80000100a00 */
[----:B------:R4:W-:Y:S02]  /*bec40*/  STL.64 [R1+0x17c8], R214 ;  /* 0x0017c8d601007387 */ /* 0x0009e40000100a00 */
[C---:B--2---:R-:W-:Y:S11]  /*bec50*/  HMMA.1688.F32.TF32 R196, R200.reuse, R40, R196 ;  /* 0x00000028c8c4723c */ /* 0x044ff600000810c4 */
[----:B------:R-:W-:Y:S04]  /*bec60*/  @!UPT UIADD3 URZ, URZ, URZ, URZ ;  /* 0x0000003f3f3ff290 */ /* 0x000fe8000fffe03f */
[----:B------:R-:W-:Y:S04]  /*bec70*/  STL.64 [R1+0x17b0], R208 ;  /* 0x0017b0d001007387 */ /* 0x000fe80000100a00 */
[----:B------:R1:W-:Y:S01]  /*bec80*/  STL.64 [R1+0x17b8], R210 ;  /* 0x0017b8d201007387 */ /* 0x0003e20000100a00 */
[C---:B---3--:R-:W-:Y:S08]  /*bec90*/  HMMA.1688.F32.TF32 R216, R200.reuse, R24, R188 ;  /* 0x00000018c8d8723c */ /* 0x048ff000000810bc */
[C---:B------:R-:W-:Y:S08]  /*beca0*/  HMMA.1688.F32.TF32 R188, R200.reuse, R56, R232 ;  /* 0x00000038c8bc723c */ /* 0x040ff000000810e8 */
[C---:B------:R-:W-:Y:S08]  /*becb0*/  HMMA.1688.F32.TF32 R232, R200.reuse, R64, R140 ;  /* 0x00000040c8e8723c */ /* 0x040ff0000008108c */
[C---:B------:R-:W-:Y:S08]  /*becc0*/  HMMA.1688.F32.TF32 R240, R200.reuse, R8, R240 ;  /* 0x00000008c8f0723c */ /* 0x040ff000000810f0 */
[----:B------:R-:W-:Y:S11]  /*becd0*/  HMMA.1688.F32.TF32 R172, R200, R36, R172 ;  /* 0x00000024c8ac723c */ /* 0x000ff600000810ac */
[----:B------:R-:W-:Y:S05]  /*bece0*/  @!UPT UIADD3 URZ, URZ, URZ, URZ ;  /* 0x0000003f3f3ff290 */ /* 0x000fea000fffe03f */
[C---:B------:R-:W-:Y:S08]  /*becf0*/  HMMA.1688.F32.TF32 R240, R168.reuse, R10, R240 ;  /* 0x0000000aa8f0723c */ /* 0x040ff000000810f0 */
[----:B------:R-:W-:Y:S08]  /*bed00*/  HMMA.1688.F32.TF32 R216, R168, R26, R216 ;  /* 0x0000001aa8d8723c */ /* 0x000ff000000810d8 */
[C---:B----4-:R-:W-:Y:S08]  /*bed10*/  HMMA.1688.F32.TF32 R212, R200.reuse, R20, R192 ;  /* 0x00000014c8d4723c */ /* 0x050ff000000810c0 */
[C---:B------:R-:W-:Y:S08]  /*bed20*/  HMMA.1688.F32.TF32 R192, R200.reuse, R60, R152 ;  /* 0x0000003cc8c0723c */ /* 0x040ff00000081098 */
[C---:B-1----:R-:W-:Y:S08]  /*bed30*/  HMMA.1688.F32.TF32 R208, R200.reuse, R16, R220 ;  /* 0x00000010c8d0723c */ /* 0x042ff000000810dc */
[C---:B------:R-:W-:Y:S08]  /*bed40*/  HMMA.1688.F32.TF32 R220, R200.reuse, R28, R184 ;  /* 0x0000001cc8dc723c */ /* 0x040ff000000810b8 */
[C---:B------:R-:W-:Y:S08]  /*bed50*/  HMMA.1688.F32.TF32 R228, R200.reuse, R12, R224 ;  /* 0x0000000cc8e4723c */ /* 0x040ff000000810e0 */
[C---:B------:R-:W-:Y:S01]  /*bed60*/  HMMA.1688.F32.TF32 R224, R200.reuse, R32, R176 ;  /* 0x00000020c8e0723c */ /* 0x040fe200000810b0 */
[----:B------:R-:W-:Y:S04]  /*bed70*/  LDS R176, [R252+0xdc100] ;  /* 0x0dc10000fcb07984 */ /* 0x000fe80000000800 */
[----:B------:R-:W-:Y:S04]  /*bed80*/  LDS R178, [R252+0xdd100] ;  /* 0x0dd10000fcb27984 */ /* 0x000fe80000000800 */
[----:B------:R-:W-:Y:S04]  /*bed90*/  LDS R177, [R3+0xdc100] ;  /* 0x0dc1000003b17984 */ /* 0x000fe80000000800 */
[----:B------:R-:W1:Y:S01]  /*beda0*/  LDS R179, [R3+0xdd100] ;  /* 0x0dd1000003b37984 */ /* 0x000e620000000800 */
        /* <DEDUP_REMOVED lines=23> */
[----:B------:R-:W-:Y:S03]  /*bef20*/  LDS R170, [R252+0xd9180] ;  /* 0x0d918000fcaa7984 */ /* 0x000fe60000000800 */
[C---:B-1----:R-:W-:Y:S01]  /*bef30*/  HMMA.1688.F32.TF32 R236, R176.reuse, R68, R236 ;  /* 0x00000044b0ec723c */ /* 0x042fe200000810ec */
[----:B------:R-:W-:Y:S04]  /*bef40*/  LDS R169, [R3+0xd8180] ;  /* 0x0d81800003a97984 */ /* 0x000fe80000000800 */
[----:B------:R-:W1:Y:S03]  /*bef50*/  LDS R171, [R3+0xd9180] ;  /* 0x0d91800003ab7984 */ /* 0x000e660000000800 */
        /* <DEDUP_REMOVED lines=15> */
[C---:B--2---:R-:W-:Y:S08]  /*bf050*/  HMMA.1688.F32.TF32 R176, R228.reuse, R70, R236 ;  /* 0x00000046e4b0723c */ /* 0x044ff000000810ec */
[C---:B------:R-:W-:Y:S08]  /*bf060*/  HMMA.1688.F32.TF32 R152, R228.reuse, R74, R240 ;  /* 0x0000004ae498723c */ /* 0x040ff000000810f0 */
[C---:B------:R-:W-:Y:S07]  /*bf070*/  HMMA.1688.F32.TF32 R140, R228.reuse, R78, R200 ;  /* 0x0000004ee48c723c */ /* 0x040fee00000810c8 */
[----:B------:R-:W-:Y:S04]  /*bf080*/  STL.64 [R1+0x1480], R176 ;  /* 0x001480b001007387 */ /* 0x000fe80000100a00 */
[----:B------:R2:W-:Y:S04]  /*bf090*/  STL.64 [R1+0x1488], R178 ;  /* 0x001488b201007387 */ /* 0x0005e80000100a00 */
[----:B------:R-:W-:Y:S04]  /*bf0a0*/  STL.64 [R1+0x1470], R152 ;  /* 0x0014709801007387 */ /* 0x000fe80000100a00 */
[----:B------:R3:W-:Y:S01]  /*bf0b0*/  STL.64 [R1+0x1478], R154 ;  /* 0x0014789a01007387 */ /* 0x0007e20000100a00 */
[C---:B--2---:R-:W-:Y:S08]  /*bf0c0*/  HMMA.1688.F32.TF32 R176, R228.reuse, R82, R208 ;  /* 0x00000052e4b0723c */ /* 0x044ff000000810d0 */
[C---:B---3--:R-:W-:Y:S01]  /*bf0d0*/  HMMA.1688.F32.TF32 R152, R228.reuse, R86, R212 ;  /* 0x00000056e498723c */ /* 0x048fe200000810d4 */
[----:B------:R-:W-:Y:S04]  /*bf0e0*/  STL.64 [R1+0x1460], R140 ;  /* 0x0014608c01007387 */ /* 0x000fe80000100a00 */
[----:B------:R2:W-:Y:S10]  /*bf0f0*/  STL.64 [R1+0x1468], R142 ;  /* 0x0014688e01007387 */ /* 0x0005f40000100a00 */
[----:B------:R-:W-:Y:S01]  /*bf100*/  STL.64 [R1+0x14d0], R176 ;  /* 0x0014d0b001007387 */ /* 0x000fe20000100a00 */
[C---:B--2---:R-:W-:Y:S03]  /*bf110*/  HMMA.1688.F32.TF32 R140, R228.reuse, R90, R216 ;  /* 0x0000005ae48c723c */ /* 0x044fe600000810d8 */
[----:B------:R2:W-:Y:S04]  /*bf120*/  STL.64 [R1+0x14d8], R178 ;  /* 0x0014d8b201007387 */ /* 0x0005e80000100a00 */
[----:B------:R-:W-:Y:S04]  /*bf130*/  STL.64 [R1+0x14c0], R152 ;  /* 0x0014c09801007387 */ /* 0x000fe80000100a00 */
[----:B------:R3:W-:Y:S01]  /*bf140*/  STL.64 [R1+0x14c8], R154 ;  /* 0x0014c89a01007387 */ /* 0x0007e20000100a00 */
[C---:B--2---:R-:W-:Y:S08]  /*bf150*/  HMMA.1688.F32.TF32 R176, R228.reuse, R94, R220 ;  /* 0x0000005ee4b0723c */ /* 0x044ff000000810dc */
[C---:B---3--:R-:W-:Y:S03]  /*bf160*/  HMMA.1688.F32.TF32 R152, R228.reuse, R98, R224 ;  /* 0x00000062e498723c */ /* 0x048fe600000810e0 */
[----:B------:R2:W-:Y:S04]  /*bf170*/  STL.64 [R1+0x14b0], R140 ;  /* 0x0014b08c01007387 */ /* 0x0005e80000100a00 */
[----:B------:R3:W-:Y:S04]  /*bf180*/  STL.64 [R1+0x14b8], R142 ;  /* 0x0014b88e01007387 */ /* 0x0007e80000100a00 */
[----:B--2---:R-:W2:Y:S04]  /*bf190*/  LDL.LU R140, [R1+0x330] ;  /* 0x00033000018c7983 */ /* 0x004ea80000300800 */
[----:B------:R-:W-:Y:S04]  /*bf1a0*/  STL.64 [R1+0x14a0], R176 ;  /* 0x0014a0b001007387 */ /* 0x000fe80000100a00 */
[----:B------:R-:W-:Y:S04]  /*bf1b0*/  STL.64 [R1+0x14a8], R178 ;  /* 0x0014a8b201007387 */ /* 0x000fe80000100a00 */
[----:B------:R4:W-:Y:S04]  /*bf1c0*/  STL.64 [R1+0x1490], R152 ;  /* 0x0014909801007387 */ /* 0x0009e80000100a00 */
[----:B------:R1:W-:Y:S04]  /*bf1d0*/  STL.64 [R1+0x1498], R154 ;  /* 0x0014989a01007387 */ /* 0x0003e80000100a00 */
        /* <DEDUP_REMOVED lines=52> */
[----:B------:R1:W-:Y:S01]  /*bf520*/  STL.64 [R1+0x1508], R174 ;  /* 0x001508ae01007387 */ /* 0x0003e20000100a00 */
[C---:B------:R-:W-:Y:S03]  /*bf530*/  HMMA.1688.F32.TF32 R184, R228.reuse, R118, R184 ;  /* 0x00000076e4b8723c */ /* 0x040fe600000810b8 */
        /* <DEDUP_REMOVED lines=36> */
[C---:B---3--:R-:W-:Y:S08]  /*bf780*/  HMMA.1688.F32.TF32 R192, R168.reuse, R56, R248 ;  /* 0x00000038a8c0723c */ /* 0x048ff000000810f8 */
[C---:B--2---:R-:W-:Y:S07]  /*bf790*/  HMMA.1688.F32.TF32 R232, R168.reuse, R64, R140 ;  /* 0x00000040a8e8723c */ /* 0x044fee000008108c */
[----:B------:R-:W-:Y:S01]  /*bf7a0*/  STL.64 [R1+0x1750], R184 ;  /* 0x001750b801007387 */ /* 0x000fe20000100a00 */
[C---:B----4-:R-:W-:Y:S03]  /*bf7b0*/  HMMA.1688.F32.TF32 R200, R168.reuse, R40, R200 ;  /* 0x00000028a8c8723c */ /* 0x050fe600000810c8 */
[----:B------:R2:W-:Y:S04]  /*bf7c0*/  STL.64 [R1+0x1758], R186 ;  /* 0x001758ba01007387 */ /* 0x0005e80000100a00 */
[----:B------:R-:W3:Y:S01]  /*bf7d0*/  LDL.LU R140, [R1+0xc70] ;  /* 0x000c7000018c7983 */ /* 0x000ee20000300800 */
[C---:B-1----:R-:W-:Y:S03]  /*bf7e0*/  HMMA.1688.F32.TF32 R188, R168.reuse, R52, R244 ;  /* 0x00000034a8bc723c */ /* 0x042fe600000810f4 */
[----:B------:R-:W3:Y:S04]  /*bf7f0*/  LDL.LU R141, [R1+0xc74] ;  /* 0x000c7400018d7983 */ /* 0x000ee80000300800 */
[----:B------:R-:W3:Y:S01]  /*bf800*/  LDL.LU R142, [R1+0xc78] ;  /* 0x000c7800018e7983 */ /* 0x000ee20000300800 */
[C---:B------:R-:W-:Y:S03]  /*bf810*/  HMMA.1688.F32.TF32 R224, R168.reuse, R32, R224 ;  /* 0x00000020a8e0723c */ /* 0x040fe600000810e0 */
[----:B------:R-:W3:Y:S05]  /*bf820*/  LDL.LU R143, [R1+0xc7c] ;  /* 0x000c7c00018f7983 */ /* 0x000eea0000300800 */
[C---:B------:R-:W-:Y:S08]  /*bf830*/  HMMA.1688.F32.TF32 R216, R168.reuse, R24, R216 ;  /* 0x00000018a8d8723c */ /* 0x040ff000000810d8 */
[C---:B------:R-:W-:Y:S08]  /*bf840*/  HMMA.1688.F32.TF32 R212, R168.reuse, R20, R212 ;  /* 0x00000014a8d4723c */ /* 0x040ff000000810d4 */
[C---:B------:R-:W-:Y:S08]  /*bf850*/  HMMA.1688.F32.TF32 R208, R168.reuse, R16, R208 ;  /* 0x00000010a8d0723c */ /* 0x040ff000000810d0 */
[C---:B------:R-:W-:Y:S08]  /*bf860*/  HMMA.1688.F32.TF32 R236, R168.reuse, R4, R236 ;  /* 0x00000004a8ec723c */ /* 0x040ff000000810ec */
[C---:B------:R-:W-:Y:S08]  /*bf870*/  HMMA.1688.F32.TF32 R240, R168.reuse, R8, R240 ;  /* 0x00000008a8f0723c */ /* 0x040ff000000810f0 */
[----:B------:R-:W-:Y:S08]  /*bf880*/  HMMA.1688.F32.TF32 R220, R168, R28, R220 ;  /* 0x0000001ca8dc723c */ /* 0x000ff000000810dc */
[----:B------:R-:W-:Y:S08]  /*bf890*/  HMMA.1688.F32.TF32 R236, R176, R6, R236 ;  /* 0x00000006b0ec723c */ /* 0x000ff000000810ec */
[C---:B------:R-:W-:Y:S08]  /*bf8a0*/  HMMA.1688.F32.TF32 R172, R168.reuse, R36, R172 ;  /* 0x00000024a8ac723c */ /* 0x040ff000000810ac */
[C---:B--2---:R-:W-:Y:S08]  /*bf8b0*/  HMMA.1688.F32.TF32 R184, R168.reuse, R48, R196 ;  /* 0x00000030a8b8723c */ /* 0x044ff000000810c4 */
[C---:B------:R-:W-:Y:S01]  /*bf8c0*/  HMMA.1688.F32.TF32 R196, R168.reuse, R60, R152 ;  /* 0x0000003ca8c4723c */ /* 0x040fe20000081098 */
[----:B------:R-:W2:Y:S04]  /*bf8d0*/  LDL.LU R152, [R1+0xc80] ;  /* 0x000c800001987983 */ /* 0x000ea80000300800 */
[----:B------:R-:W2:Y:S03]  /*bf8e0*/  LDL.LU R153, [R1+0xc84] ;  /* 0x000c840001997983 */ /* 0x000ea60000300800 */
[C---:B------:R-:W-:Y:S01]  /*bf8f0*/  HMMA.1688.F32.TF32 R204, R168.reuse, R44, R204 ;  /* 0x0000002ca8cc723c */ /* 0x040fe200000810cc */
[----:B------:R-:W2:Y:S04]  /*bf900*/  LDL.LU R154, [R1+0xc88] ;  /* 0x000c8800019a7983 */ /* 0x000ea80000300800 */
[----:B------:R-:W2:Y:S03]  /*bf910*/  LDL.LU R155, [R1+0xc8c] ;  /* 0x000c8c00019b7983 */ /* 0x000ea60000300800 */
[----:B------:R-:W-:Y:S01]  /*bf920*/  HMMA.1688.F32.TF32 R228, R168, R12, R180 ;  /* 0x0000000ca8e4723c */ /* 0x000fe200000810b4 */
[----:B------:R-:W-:Y:S04]  /*bf930*/  LDS R180, [R252+0xdc180] ;  /* 0x0dc18000fcb47984 */ /* 0x000fe80000000800 */
[----:B------:R-:W-:Y:S04]  /*bf940*/  LDS R182, [R252+0xdd180] ;  /* 0x0dd18000fcb67984 */ /* 0x000fe80000000800 */
[----:B------:R-:W-:Y:S04]  /*bf950*/  LDS R181, [R3+0xdc180] ;  /* 0x0dc1800003b57984 */ /* 0x000fe80000000800 */
[----:B------:R-:W1:Y:S01]  /*bf960*/  LDS R183, [R3+0xdd180] ;  /* 0x0dd1800003b77984 */ /* 0x000e620000000800 */
[C---:B------:R-:W-:Y:S03]  /*bf970*/  HMMA.1688.F32.TF32 R240, R176.reuse, R10, R240 ;  /* 0x0000000ab0f0723c */ /* 0x040fe600000810f0 */
[----:B------:R-:W4:Y:S04]  /*bf980*/  LDL.64 R246, [R1+0x1f8] ;  /* 0x0001f80001f67983 */ /* 0x000f280000100a00 */
[----:B------:R-:W3:Y:S03]  /*bf990*/  LDL.64 R250, [R1+0x1e8] ;  /* 0x0001e80001fa7983 */ /* 0x000ee60000100a00 */
[----:B------:R-:W-:Y:S01]  /*bf9a0*/  HMMA.1688.F32.TF32 R168, R176, R14, R228 ;  /* 0x0000000eb0a8723c */ /* 0x000fe200000810e4 */
[----:B------:R-:W-:Y:S04]  /*bf9b0*/  LDS R228, [R252+0xde180] ;  /* 0x0de18000fce47984 */ /* 0x000fe80000000800 */
[----:B------:R-:W-:Y:S04]  /*bf9c0*/  LDS R230, [R252+0xdf180] ;  /* 0x0df18000fce67984 */ /* 0x000fe80000000800 */
[----:B------:R-:W-:Y:S04]  /*bf9d0*/  LDS R229, [R3+0xde180] ;  /* 0x0de1800003e57984 */ /* 0x000fe80000000800 */
[----:B------:R-:W1:Y:S02]  /*bf9e0*/  LDS R231, [R3+0xdf180] ;  /* 0x0df1800003e77984 */ /* 0x000e640000000800 */
[----:B-1----:R-:W-:Y:S08]  /*bf9f0*/  HMMA.1688.F32.TF32 R236, R180, R68, R236 ;  /* 0x00000044b4ec723c */ /* 0x002ff000000810ec */
        /* <DEDUP_REMOVED lines=15> */
[----:B------:R-:W-:Y:S01]  /*bfaf0*/  HMMA.1688.F32.TF32 R236, R228, R70, R236 ;  /* 0x00000046e4ec723c */ /* 0x000fe200000810ec */
[----:B------:R-:W-:Y:S04]  /*bfb00*/  LDS R177, [R3+0xd6200] ;  /* 0x0d62000003b17984 */ /* 0x000fe80000000800 */
[----:B------:R-:W3:Y:S03]  /*bfb10*/  LDS R179, [R3+0xd7200] ;  /* 0x0d72000003b37984 */ /* 0x000ee60000000800 */
        /* <DEDUP_REMOVED lines=15> */
[----:B------:R-:W2:Y:S04]  /*bfc10*/  LDL.64 R182, [R1+0x208] ;  /* 0x0002080001b67983 */ /* 0x000ea80000100a00 */
        /* <DEDUP_REMOVED lines=10> */
[----:B------:R1:W-:Y:S02]  /*bfcc0*/  STL.64 [R1+0x13c8], R242 ;  /* 0x0013c8f201007387 */ /* 0x0003e40000100a00 */
[C---:B-1----:R-:W-:Y:S08]  /*bfcd0*/  HMMA.1688.F32.TF32 R240, R228.reuse, R82, R208 ;  /* 0x00000052e4f0723c */ /* 0x042ff000000810d0 */
[C---:B------:R-:W-:Y:S01]  /*bfce0*/  HMMA.1688.F32.TF32 R208, R228.reuse, R86, R212 ;  /* 0x00000056e4d0723c */ /* 0x040fe200000810d4 */
[----:B------:R-:W-:Y:S04]  /*bfcf0*/  STL.64 [R1+0x13b0], R168 ;  /* 0x0013b0a801007387 */ /* 0x000fe80000100a00 */
[----:B------:R1:W-:Y:S03]  /*bfd00*/  STL.64 [R1+0x13b8], R170 ;  /* 0x0013b8aa01007387 */ /* 0x0003e60000100a00 */
[C---:B------:R-:W-:Y:S07]  /*bfd10*/  HMMA.1688.F32.TF32 R212, R228.reuse, R94, R220 ;  /* 0x0000005ee4d4723c */ /* 0x040fee00000810dc */
[----:B------:R-:W-:Y:S01]  /*bfd20*/  STL.64 [R1+0x13a0], R240 ;  /* 0x0013a0f001007387 */ /* 0x000fe20000100a00 */
[C---:B-1----:R-:W-:Y:S03]  /*bfd30*/  HMMA.1688.F32.TF32 R168, R228.reuse, R90, R216 ;  /* 0x0000005ae4a8723c */ /* 0x042fe600000810d8 */
[----:B------:R-:W-:Y:S04]  /*bfd40*/  STL.64 [R1+0x13a8], R242 ;  /* 0x0013a8f201007387 */ /* 0x000fe80000100a00 */
[----:B------:R-:W-:Y:S04]  /*bfd50*/  STL.64 [R1+0x1390], R208 ;  /* 0x001390d001007387 */ /* 0x000fe80000100a00 */
[----:B------:R1:W-:Y:S02]  /*bfd60*/  STL.64 [R1+0x1398], R210 ;  /* 0x001398d201007387 */ /* 0x0003e40000100a00 */
[C---:B-1----:R-:W-:Y:S10]  /*bfd70*/  HMMA.1688.F32.TF32 R208, R228.reuse, R98, R224 ;  /* 0x00000062e4d0723c */ /* 0x042ff400000810e0 */
[----:B------:R-:W-:Y:S04]  /*bfd80*/  STL.64 [R1+0x1380], R168 ;  /* 0x001380a801007387 */ /* 0x000fe80000100a00 */
[----:B------:R-:W-:Y:S04]  /*bfd90*/  STL.64 [R1+0x1388], R170 ;  /* 0x001388aa01007387 */ /* 0x000fe80000100a00 */
[----:B------:R-:W-:Y:S04]  /*bfda0*/  STL.64 [R1+0x1370], R212 ;  /* 0x001370d401007387 */ /* 0x000fe80000100a00 */
[----:B------:R-:W-:Y:S01]  /*bfdb0*/  STL.64 [R1+0x1378], R214 ;  /* 0x001378d601007387 */ /* 0x000fe20000100a00 */
[----:B------:R-:W-:Y:S03]  /*bfdc0*/  HMMA.1688.F32.TF32 R184, R228, R114, R184 ;  /* 0x00000072e4b8723c */ /* 0x000fe600000810b8 */
[----:B------:R-:W-:Y:S04]  /*bfdd0*/  LDS R168, [R252+0xd8200] ;  /* 0x0d820000fca87984 */ /* 0x000fe80000000800 */
[----:B------:R-:W-:Y:S04]  /*bfde0*/  LDS R170, [R252+0xd9200] ;  /* 0x0d920000fcaa7984 */ /* 0x000fe80000000800 */
[----:B------:R-:W-:Y:S04]  /*bfdf0*/  STL.64 [R1+0x1360], R208 ;  /* 0x001360d001007387 */ /* 0x000fe80000100a00 */
[----:B------:R1:W-:Y:S01]  /*bfe00*/  STL.64 [R1+0x1368], R210 ;  /* 0x001368d201007387 */ /* 0x0003e20000100a00 */
[----:B---3--:R-:W-:Y:S03]  /*bfe10*/  HMMA.1688.F32.TF32 R240, R176, R250, R140 ;  /* 0x000000fab0f0723c */ /* 0x008fe6000008108c */
[----:B------:R-:W-:Y:S04]  /*bfe20*/  LDS R169, [R3+0xd8200] ;  /* 0x0d82000003a97984 */ /* 0x000fe80000000800 */
[----:B------:R-:W3:Y:S01]  /*bfe30*/  LDS R171, [R3+0xd9200] ;  /* 0x0d92000003ab7984 */ /* 0x000ee20000000800 */
[C---:B-1----:R-:W-:Y:S08]  /*bfe40*/  HMMA.1688.F32.TF32 R208, R228.reuse, R102, R172 ;  /* 0x00000066e4d0723c */ /* 0x042ff000000810ac */
[C---:B------:R-:W-:Y:S08]  /*bfe50*/  HMMA.1688.F32.TF32 R172, R228.reuse, R106, R200 ;  /* 0x0000006ae4ac723c */ /* 0x040ff000000810c8 */
[C---:B------:R-:W-:Y:S07]  /*bfe60*/  HMMA.1688.F32.TF32 R200, R228.reuse, R110, R204 ;  /* 0x0000006ee4c8723c */ /* 0x040fee00000810cc */
        /* <DEDUP_REMOVED lines=18> */
[----:B------:R-:W-:Y:S04]  /*bff90*/  STL.64 [R1+0x1620], R172 ;  /* 0x001620ac01007387 */ /* 0x000fe80000100a00 */
[----:B------:R-:W-:Y:S04]  /*bffa0*/  STL.64 [R1+0x1628], R174 ;  /* 0x001628ae01007387 */ /* 0x000fe80000100a00 */
[----:B----4-:R1:W-:Y:S04]  /*bffb0*/  STL.64 [R1+0x3f08], R246 ;  /* 0x003f08f601007387 */ /* 0x0103e80000100a00 */
        /* <DEDUP_REMOVED lines=19> */
[C---:B--2---:R-:W-:Y:S03]  /*c00f0*/  HMMA.1688.F32.TF32 R232, R176.reuse, R182, R236 ;  /* 0x000000b6b0e8723c */ /* 0x044fe600000810ec */
[----:B------:R-:W3:Y:S04]  /*c0100*/  LDL.LU R211, [R1+0xc5c] ;  /* 0x000c5c0001d37983 */ /* 0x000ee80000300800 */
[----:B------:R-:W2:Y:S01]  /*c0110*/  LDL.LU R224, [R1+0xc60] ;  /* 0x000c600001e07983 */ /* 0x000ea20000300800 */
[----:B------:R-:W-:Y:S03]  /*c0120*/  HMMA.1688.F32.TF32 R236, R176, R246, R152 ;  /* 0x000000f6b0ec723c */ /* 0x000fe60000081098 */
[----:B------:R-:W2:Y:S04]  /*c0130*/  LDL.LU R225, [R1+0xc64] ;  /* 0x000c640001e17983 */ /* 0x000ea80000300800 */
[----:B------:R-:W2:Y:S04]  /*c0140*/  LDL.LU R226, [R1+0xc68] ;  /* 0x000c680001e27983 */ /* 0x000ea80000300800 */
[----:B------:R-:W2:Y:S04]  /*c0150*/  LDL.LU R227, [R1+0xc6c] ;  /* 0x000c6c0001e37983 */ /* 0x000ea80000300800 */
[----:B------:R-:W2:Y:S04]  /*c0160*/  LDL.64 R154, [R1+0x1d8] ;  /* 0x0001d800019a7983 */ /* 0x000ea80000100a00 */
[----:B------:R-:W3:Y:S04]  /*c0170*/  LDL.64 R142, [R1+0x1c8] ;  /* 0x0001c800018e7983 */ /* 0x000ee80000100a00 */
[----:B------:R-:W4:Y:S04]  /*c0180*/  LDL.LU R212, [R1+0xc40] ;  /* 0x000c400001d47983 */ /* 0x000f280000300800 */
[----:B------:R-:W4:Y:S04]  /*c0190*/  LDL.LU R213, [R1+0xc44] ;  /* 0x000c440001d57983 */ /* 0x000f280000300800 */
[----:B------:R-:W4:Y:S01]  /*c01a0*/  LDL.LU R214, [R1+0xc48] ;  /* 0x000c480001d67983 */ /* 0x000f220000300800 */
[----:B------:R-:W-:-:S03]  /*c01b0*/  IMAD.MOV.U32 R2, RZ, RZ, R182 ;  /* 0x000000ffff027224 */ /* 0x000fc600078e00b6 */
[----:B------:R-:W4:Y:S01]  /*c01c0*/  LDL.LU R215, [R1+0xc4c] ;  /* 0x000c4c0001d77983 */ /* 0x000f220000300800 */
[----:B------:R-:W-:-:S03]  /*c01d0*/  IMAD.MOV.U32 R0, RZ, RZ, R183 ;  /* 0x000000ffff007224 */ /* 0x000fc600078e00b7 */
[----:B-1----:R-:W4:Y:S04]  /*c01e0*/  LDL.64 R246, [R1+0x1b8] ;  /* 0x0001b80001f67983 */ /* 0x002f280000100a00 */
[----:B------:R-:W4:Y:S04]  /*c01f0*/  LDL.64 R222, [R1+0x1a8] ;  /* 0x0001a80001de7983 */ /* 0x000f280000100a00 */
        /* <DEDUP_REMOVED lines=24> */
[----:B--2---:R-:W-:Y:S01]  /*c0380*/  HMMA.1688.F32.TF32 R224, R176, R154, R224 ;  /* 0x0000009ab0e0723c */ /* 0x004fe200000810e0 */
[----:B------:R-:W-:Y:S01]  /*c0390*/  IMAD.MOV.U32 R145, RZ, RZ, R154 ;  /* 0x000000ffff917224 */ /* 0x000fe200078e009a */
[----:B------:R-:W-:-:S02]  /*c03a0*/  MOV R144, R155 ;  /* 0x0000009b00907202 */ /* 0x000fc40000000f00 */
[----:B------:R-:W2:Y:S01]  /*c03b0*/  LDL.LU.64 R154, [R1+0x3f28] ;  /* 0x003f2800019a7983 */ /* 0x000ea20000300a00 */
[----:B---3--:R-:W-:Y:S02]  /*c03c0*/  IMAD.MOV.U32 R149, RZ, RZ, R142 ;  /* 0x000000ffff957224 */ /* 0x008fe400078e008e */
[----:B------:R-:W-:Y:S01]  /*c03d0*/  IMAD.MOV.U32 R148, RZ, RZ, R143 ;  /* 0x000000ffff947224 */ /* 0x000fe200078e008f */
[----:B------:R-:W3:Y:S01]  /*c03e0*/  LDL.LU.64 R152, [R1+0x3f20] ;  /* 0x003f200001987983 */ /* 0x000ee20000300a00 */
[C---:B------:R-:W-:Y:S03]  /*c03f0*/  HMMA.1688.F32.TF32 R208, R176.reuse, R142, R208 ;  /* 0x0000008eb0d0723c */ /* 0x040fe600000810d0 */
[----:B------:R-:W3:Y:S04]  /*c0400*/  LDL.LU.64 R142, [R1+0x3f18] ;  /* 0x003f1800018e7983 */ /* 0x000ee80000300a00 */
[----:B------:R-:W3:Y:S01]  /*c0410*/  LDL.LU.64 R140, [R1+0x3f10] ;  /* 0x003f1000018c7983 */ /* 0x000ee20000300a00 */
[----:B----4-:R-:W-:Y:S01]  /*c0420*/  HMMA.1688.F32.TF32 R216, R176, R222, R216 ;  /* 0x000000deb0d8723c */ /* 0x010fe200000810d8 */
[----:B------:R-:W-:Y:S01]  /*c0430*/  MOV R245, R222 ;  /* 0x000000de00f57202 */ /* 0x000fe20000000f00 */
[----:B------:R-:W-:-:S06]  /*c0440*/  IMAD.MOV.U32 R244, RZ, RZ, R223 ;  /* 0x000000fffff47224 */ /* 0x000fcc00078e00df */
[----:B------:R-:W-:Y:S01]  /*c0450*/  HMMA.1688.F32.TF32 R220, R176, R134, R180 ;  /* 0x00000086b0dc723c */ /* 0x000fe200000810b4 */
[----:B------:R-:W-:Y:S04]  /*c0460*/  LDS R180, [R252+0xda200] ;  /* 0x0da20000fcb47984 */ /* 0x000fe80000000800 */
[----:B------:R-:W-:Y:S04]  /*c0470*/  LDS R182, [R252+0xdb200] ;  /* 0x0db20000fcb67984 */ /* 0x000fe80000000800 */
[----:B------:R-:W-:Y:S04]  /*c0480*/  LDS R181, [R3+0xda200] ;  /* 0x0da2000003b57984 */ /* 0x000fe80000000800 */
[----:B------:R-:W1:Y:S01]  /*c0490*/  LDS R183, [R3+0xdb200] ;  /* 0x0db2000003b77984 */ /* 0x000e620000000800 */
        /* <DEDUP_REMOVED lines=10> */
[C---:B-1----:R-:W-:Y:S08]  /*c0540*/  HMMA.1688.F32.TF32 R232, R180.reuse, R6, R232 ;  /* 0x00000006b4e8723c */ /* 0x042ff000000810e8 */
        /* <DEDUP_REMOVED lines=13> */
[C---:B--2---:R-:W-:Y:S08]  /*c0620*/  HMMA.1688.F32.TF32 R204, R176.reuse, R154, R204 ;  /* 0x0000009ab0cc723c */ /* 0x044ff000000810cc */
[----:B---3--:R-:W-:Y:S08]  /*c0630*/  HMMA.1688.F32.TF32 R184, R176, R142, R184 ;  /* 0x0000008eb0b8723c */ /* 0x008ff000000810b8 */
[C---:B------:R-:W-:Y:S01]  /*c0640*/  HMMA.1688.F32.TF32 R176, R168.reuse, R16, R224 ;  /* 0x00000010a8b0723c */ /* 0x040fe200000810e0 */
[----:B------:R-:W-:Y:S04]  /*c0650*/  LDS R224, [R252+0xdc200] ;  /* 0x0dc20000fce07984 */ /* 0x000fe80000000800 */
[----:B------:R-:W-:Y:S04]  /*c0660*/  LDS R226, [R252+0xdd200] ;  /* 0x0dd20000fce27984 */ /* 0x000fe80000000800 */
[----:B------:R-:W-:Y:S04]  /*c0670*/  LDS R225, [R3+0xdc200] ;  /* 0x0dc2000003e17984 */ /* 0x000fe80000000800 */
[----:B------:R-:W1:Y:S01]  /*c0680*/  LDS R227, [R3+0xdd200] ;  /* 0x0dd2000003e37984 */ /* 0x000e620000000800 */
[C---:B------:R-:W-:Y:S08]  /*c0690*/  HMMA.1688.F32.TF32 R204, R168.reuse, R52, R204 ;  /* 0x00000034a8cc723c */ /* 0x040ff000000810cc */
[----:B------:R-:W-:Y:S01]  /*c06a0*/  HMMA.1688.F32.TF32 R184, R168, R40, R184 ;  /* 0x00000028a8b8723c */ /* 0x000fe200000810b8 */
[----:B------:R-:W-:Y:S04]  /*c06b0*/  LDS R168, [R252+0xde200] ;  /* 0x0de20000fca87984 */ /* 0x000fe80000000800 */
[----:B------:R-:W-:Y:S04]  /*c06c0*/  LDS R170, [R252+0xdf200] ;  /* 0x0df20000fcaa7984 */ /* 0x000fe80000000800 */
[----:B------:R-:W-:Y:S04]  /*c06d0*/  LDS R169, [R3+0xde200] ;  /* 0x0de2000003a97984 */ /* 0x000fe80000000800 */
[----:B------:R-:W2:Y:S01]  /*c06e0*/  LDS R171, [R3+0xdf200] ;  /* 0x0df2000003ab7984 */ /* 0x000ea20000000800 */
[----:B------:R-:W-:Y:S08]  /*c06f0*/  HMMA.1688.F32.TF32 R176, R180, R18, R176 ;  /* 0x00000012b4b0723c */ /* 0x000ff000000810b0 */
[C---:B-1----:R-:W-:Y:S08]  /*c0700*/  HMMA.1688.F32.TF32 R232, R224.reuse, R68, R232 ;  /* 0x00000044e0e8723c */ /* 0x042ff000000810e8 */
[C---:B------:R-:W-:Y:S01]  /*c0710*/  HMMA.1688.F32.TF32 R236, R224.reuse, R72, R236 ;  /* 0x00000048e0ec723c */ /* 0x040fe200000810ec */
[----:B------:R-:W-:Y:S04]  /*c0720*/  STL.64 [R1+0x3ee0], R134 ;  /* 0x003ee08601007387 */ /* 0x000fe80000100a00 */
[----:B------:R-:W-:Y:S03]  /*c0730*/  STL.64 [R1+0x3ed8], R132 ;  /* 0x003ed88401007387 */ /* 0x000fe60000100a00 */
[----:B------:R-:W-:Y:S01]  /*c0740*/  HMMA.1688.F32.TF32 R240, R224, R76, R240 ;  /* 0x0000004ce0f0723c */ /* 0x000fe200000810f0 */
[----:B------:R-:W-:Y:S04]  /*c0750*/  STL.64 [R1+0x3ef0], R138 ;  /* 0x003ef08a01007387 */ /* 0x000fe80000100a00 */
[----:B------:R2:W-:Y:S03]  /*c0760*/  STL.64 [R1+0x3ee8], R136 ;  /* 0x003ee88801007387 */ /* 0x0005e60000100a00 */
[----:B------:R-:W-:Y:S08]  /*c0770*/  HMMA.1688.F32.TF32 R212, R180, R26, R212 ;  /* 0x0000001ab4d4723c */ /* 0x000ff000000810d4 */
[----:B------:R-:W-:Y:S08]  /*c0780*/  HMMA.1688.F32.TF32 R176, R224, R80, R176 ;  /* 0x00000050e0b0723c */ /* 0x000ff000000810b0 */
[----:B--2---:R-:W-:Y:S08]  /*c0790*/  HMMA.1688.F32.TF32 R136, R168, R70, R232 ;  /* 0x00000046a888723c */ /* 0x004ff000000810e8 */
[----:B------:R-:W-:Y:S08]  /*c07a0*/  HMMA.1688.F32.TF32 R216, R180, R30, R216 ;  /* 0x0000001eb4d8723c */ /* 0x000ff000000810d8 */
[----:B------:R-:W-:Y:S08]  /*c07b0*/  HMMA.1688.F32.TF32 R132, R168, R74, R236 ;  /* 0x0000004aa884723c */ /* 0x000ff000000810ec */
[----:B------:R-:W-:Y:S08]  /*c07c0*/  HMMA.1688.F32.TF32 R208, R224, R84, R208 ;  /* 0x00000054e0d0723c */ /* 0x000ff000000810d0 */
[----:B------:R-:W-:Y:S01]  /*c07d0*/  HMMA.1688.F32.TF32 R220, R180, R34, R220 ;  /* 0x00000022b4dc723c */ /* 0x000fe200000810dc */
[----:B------:R-:W-:Y:S04]  /*c07e0*/  STL.64 [R1+0x3f00], R142 ;  /* 0x003f008e01007387 */ /* 0x000fe80000100a00 */
[----:B------:R1:W-:Y:S03]  /*c07f0*/  STL.64 [R1+0x3ef8], R140 ;  /* 0x003ef88c01007387 */ /* 0x0003e60000100a00 */
[----:B------:R-:W-:Y:S01]  /*c0800*/  HMMA.1688.F32.TF32 R212, R224, R88, R212 ;  /* 0x00000058e0d4723c */ /* 0x000fe200000810d4 */
[----:B------:R-:W-:Y:S04]  /*c0810*/  STL.64 [R1+0x12e0], R136 ;  /* 0x0012e08801007387 */ /* 0x000fe80000100a00 */
[----:B------:R2:W-:Y:S03]  /*c0820*/  STL.64 [R1+0x12e8], R138 ;  /* 0x0012e88a01007387 */ /* 0x0005e60000100a00 */
[C---:B-1----:R-:W-:Y:S01]  /*c0830*/  HMMA.1688.F32.TF32 R140, R168.reuse, R78, R240 ;  /* 0x0000004ea88c723c */ /* 0x042fe200000810f0 */
[----:B------:R-:W-:Y:S04]  /*c0840*/  STL.64 [R1+0x12d0], R132 ;  /* 0x0012d08401007387 */ /* 0x000fe80000100a00 */
[----:B------:R1:W-:Y:S03]  /*c0850*/  STL.64 [R1+0x12d8], R134 ;  /* 0x0012d88601007387 */ /* 0x0003e60000100a00 */
[----:B--2---:R-:W-:Y:S08]  /*c0860*/  HMMA.1688.F32.TF32 R136, R168, R82, R176 ;  /* 0x00000052a888723c */ /* 0x004ff000000810b0 */
[C---:B------:R-:W-:Y:S08]  /*c0870*/  HMMA.1688.F32.TF32 R172, R180.reuse, R38, R172 ;  /* 0x00000026b4ac723c */ /* 0x040ff000000810ac */
[----:B------:R-:W-:Y:S08]  /*c0880*/  HMMA.1688.F32.TF32 R184, R180, R42, R184 ;  /* 0x0000002ab4b8723c */ /* 0x000ff000000810b8 */
[----:B------:R-:W-:Y:S08]  /*c0890*/  HMMA.1688.F32.TF32 R216, R224, R92, R216 ;  /* 0x0000005ce0d8723c */ /* 0x000ff000000810d8 */
[----:B-1----:R-:W-:Y:S08]  /*c08a0*/  HMMA.1688.F32.TF32 R132, R168, R86, R208 ;  /* 0x00000056a884723c */ /* 0x002ff000000810d0 */
[----:B------:R-:W-:Y:S01]  /*c08b0*/  HMMA.1688.F32.TF32 R220, R224, R96, R220 ;  /* 0x00000060e0dc723c */ /* 0x000fe200000810dc */
[----:B------:R-:W-:Y:S04]  /*c08c0*/  STL.64 [R1+0x12c0], R140 ;  /* 0x0012c08c01007387 */ /* 0x000fe80000100a00 */
[----:B------:R1:W-:Y:S04]  /*c08d0*/  STL.64 [R1+0x12c8], R142 ;  /* 0x0012c88e01007387 */ /* 0x0003e80000100a00 */
[----:B------:R-:W-:Y:S01]  /*c08e0*/  STL.64 [R1+0xce0], R136 ;  /* 0x000ce08801007387 */ /* 0x000fe20000100a00 */
[C---:B------:R-:W-:Y:S03]  /*c08f0*/  HMMA.1688.F32.TF32 R188, R180.reuse, R46, R188 ;  /* 0x0000002eb4bc723c */ /* 0x040fe600000810bc */
[----:B------:R2:W-:Y:S05]  /*c0900*/  STL.64 [R1+0xce8], R138 ;  /* 0x000ce88a01007387 */ /* 0x0005ea0000100a00 */
[----:B------:R-:W-:Y:S01]  /*c0910*/  HMMA.1688.F32.TF32 R200, R180, R50, R200 ;  /* 0x00000032b4c8723c */ /* 0x000fe200000810c8 */
[----:B------:R-:W-:Y:S04]  /*c0920*/  STL.64 [R1+0xcd0], R132 ;  /* 0x000cd08401007387 */ /* 0x000fe80000100a00 */
[----:B------:R3:W-:Y:S03]  /*c0930*/  STL.64 [R1+0xcd8], R134 ;  /* 0x000cd88601007387 */ /* 0x0007e60000100a00 */
[----:B-1----:R-:W-:Y:S08]  /*c0940*/  HMMA.1688.F32.TF32 R140, R168, R90, R212 ;  /* 0x0000005aa88c723c */ /* 0x002ff000000810d4 */
[C---:B------:R-:W-:Y:S08]  /*c0950*/  HMMA.1688.F32.TF32 R204, R180.reuse, R54, R204 ;  /* 0x00000036b4cc723c */ /* 0x040ff000000810cc */
[C---:B------:R-:W-:Y:S08]  /*c0960*/  HMMA.1688.F32.TF32 R192, R180.reuse, R58, R192 ;  /* 0x0000003ab4c0723c */ /* 0x040ff000000810c0 */
[----:B------:R-:W-:Y:S01]  /*c0970*/  HMMA.1688.F32.TF32 R196, R180, R62, R196 ;  /* 0x0000003eb4c4723c */ /* 0x000fe200000810c4 */
[----:B------:R-:W-:-:S02]  /*c0980*/  IMAD.MOV.U32 R164, RZ, RZ, R246 ;  /* 0x000000ffffa47224 */ /* 0x000fc400078e00f6 */
[----:B------:R-:W-:-:S05]  /*c0990*/  IMAD.MOV.U32 R160, RZ, RZ, R247 ;  /* 0x000000ffffa07224 */ /* 0x000fca00078e00f7 */
[----:B------:R-:W-:Y:S01]  /*c09a0*/  HMMA.1688.F32.TF32 R228, R180, R66, R228 ;  /* 0x00000042b4e4723c */ /* 0x000fe200000810e4 */
[----:B------:R-:W-:Y:S01]  /*c09b0*/  MOV R234, R2 ;  /* 0x0000000200ea7202 */ /* 0x000fe20000000f00 */
[----:B------:R-:W-:Y:S01]  /*c09c0*/  IMAD.MOV.U32 R235, RZ, RZ, R0 ;  /* 0x000000ffffeb7224 */ /* 0x000fe200078e0000 */
[----:B------:R-:W-:Y:S04]  /*c09d0*/  LDS R176, [R252+0xd8280] ;  /* 0x0d828000fcb07984 */ /* 0x000fe80000000800 */
[----:B------:R-:W-:Y:S01]  /*c09e0*/  LDS R178, [R252+0xd9280] ;  /* 0x0d928000fcb27984 */ /* 0x000fe20000000800 */
[C---:B--2---:R-:W-:Y:S03]  /*c09f0*/  HMMA.1688.F32.TF32 R136, R168.reuse, R94, R216 ;  /* 0x0000005ea888723c */ /* 0x044fe600000810d8 */
[----:B------:R-:W-:Y:S04]  /*c0a00*/  LDS R177, [R3+0xd8280] ;  /* 0x0d82800003b17984 */ /* 0x000fe80000000800 */
[----:B------:R-:W-:Y:S01]  /*c0a10*/  LDS R179, [R3+0xd9280] ;  /* 0x0d92800003b37984 */ /* 0x000fe20000000800 */
[----:B---3--:R-:W-:Y:S08]  /*c0a20*/  HMMA.1688.F32.TF32 R132, R168, R98, R220 ;  /* 0x00000062a884723c */ /* 0x008ff000000810dc */
[C---:B------:R-:W-:Y:S01]  /*c0a30*/  HMMA.1688.F32.TF32 R172, R224.reuse, R100, R172 ;  /* 0x00000064e0ac723c */ /* 0x040fe200000810ac */
[----:B------:R-:W-:Y:S04]  /*c0a40*/  STL.64 [R1+0x9a0], R140 ;  /* 0x0009a08c01007387 */ /* 0x000fe80000100a00 */
[----:B------:R-:W-:Y:S03]  /*c0a50*/  STL.64 [R1+0x9a8], R142 ;  /* 0x0009a88e01007387 */ /* 0x000fe60000100a00 */
[C---:B------:R-:W-:Y:S01]  /*c0a60*/  HMMA.1688.F32.TF32 R184, R224.reuse, R104, R184 ;  /* 0x00000068e0b8723c */ /* 0x040fe200000810b8 */
[----:B------:R-:W-:Y:S04]  /*c0a70*/  STL.64 [R1+0x990], R136 ;  /* 0x0009908801007387 */ /* 0x000fe80000100a00 */
[----:B------:R-:W-:Y:S03]  /*c0a80*/  STL.64 [R1+0x998], R138 ;  /* 0x0009988a01007387 */ /* 0x000fe60000100a00 */
[C---:B------:R-:W-:Y:S01]  /*c0a90*/  HMMA.1688.F32.TF32 R188, R224.reuse, R108, R188 ;  /* 0x0000006ce0bc723c */ /* 0x040fe200000810bc */
[----:B------:R-:W-:Y:S04]  /*c0aa0*/  STL.64 [R1+0x980], R132 ;  /* 0x0009808401007387 */ /* 0x000fe80000100a00 */
[----:B------:R1:W-:Y:S03]  /*c0ab0*/  STL.64 [R1+0x988], R134 ;  /* 0x0009888601007387 */ /* 0x0003e60000100a00 */
[----:B------:R-:W-:Y:S01]  /*c0ac0*/  HMMA.1688.F32.TF32 R200, R224, R112, R200 ;  /* 0x00000070e0c8723c */ /* 0x000fe200000810c8 */
[----:B------:R-:W-:Y:S04]  /*c0ad0*/  LDS R180, [R252+0xd6280] ;  /* 0x0d628000fcb47984 */ /* 0x000fe80000000800 */
[----:B------:R-:W-:Y:S03]  /*c0ae0*/  LDS R182, [R252+0xd7280] ;  /* 0x0d728000fcb67984 */ /* 0x000fe60000000800 */
[C---:B-1----:R-:W-:Y:S01]  /*c0af0*/  HMMA.1688.F32.TF32 R132, R168.reuse, R102, R172 ;  /* 0x00000066a884723c */ /* 0x042fe200000810ac */
[----:B------:R-:W-:Y:S04]  /*c0b00*/  LDS R181, [R3+0xd6280] ;  /* 0x0d62800003b57984 */ /* 0x000fe80000000800 */
[----:B------:R-:W1:Y:S03]  /*c0b10*/  LDS R183, [R3+0xd7280] ;  /* 0x0d72800003b77984 */ /* 0x000e660000000800 */
[----:B------:R-:W-:Y:S08]  /*c0b20*/  HMMA.1688.F32.TF32 R140, R168, R106, R184 ;  /* 0x0000006aa88c723c */ /* 0x000ff000000810b8 */
[----:B------:R-:W-:Y:S07]  /*c0b30*/  HMMA.1688.F32.TF32 R204, R224, R116, R204 ;  /* 0x00000074e0cc723c */ /* 0x000fee00000810cc */
[----:B------:R-:W-:Y:S01]  /*c0b40*/  STL.64 [R1+0x1350], R132 ;  /* 0x0013508401007387 */ /* 0x000fe20000100a00 */
[----:B------:R-:W-:Y:S03]  /*c0b50*/  HMMA.1688.F32.TF32 R136, R168, R110, R188 ;  /* 0x0000006ea888723c */ /* 0x000fe600000810bc */
[----:B------:R2:W-:Y:S05]  /*c0b60*/  STL.64 [R1+0x1358], R134 ;  /* 0x0013588601007387 */ /* 0x0005ea0000100a00 */
[----:B------:R-:W-:Y:S08]  /*c0b70*/  HMMA.1688.F32.TF32 R192, R224, R120, R192 ;  /* 0x00000078e0c0723c */ /* 0x000ff000000810c0 */
[----:B--2---:R-:W-:Y:S08]  /*c0b80*/  HMMA.1688.F32.TF32 R132, R168, R114, R200 ;  /* 0x00000072a884723c */ /* 0x004ff000000810c8 */
[----:B------:R-:W-:Y:S01]  /*c0b90*/  HMMA.1688.F32.TF32 R196, R224, R124, R196 ;  /* 0x0000007ce0c4723c */ /* 0x000fe200000810c4 */
        /* <DEDUP_REMOVED lines=78> */
[----:B------:R1:W-:Y:S01]  /*c1080*/  STL.64 [R1+0x14e0], R228 ;  /* 0x0014e0e401007387 */ /* 0x0003e20000100a00 */
[----:B------:R-:W-:-:S03]  /*c1090*/  IMAD.MOV.U32 R210, RZ, RZ, R149 ;  /* 0x000000ffffd27224 */ /* 0x000fc600078e0095 */
[----:B------:R1:W-:Y:S01]  /*c10a0*/  STL.64 [R1+0x14e8], R230 ;  /* 0x0014e8e601007387 */ /* 0x0003e20000100a00 */
[----:B------:R-:W-:-:S03]  /*c10b0*/  IMAD.MOV.U32 R211, RZ, RZ, R148 ;  /* 0x000000ffffd37224 */ /* 0x000fc600078e0094 */
[----:B------:R-:W2:Y:S01]  /*c10c0*/  LDL.LU R169, [R1+0x9f4] ;  /* 0x0009f40001a97983 */ /* 0x000ea20000300800 */
[----:B------:R-:W-:-:S03]  /*c10d0*/  IMAD.MOV.U32 R214, RZ, RZ, R164 ;  /* 0x000000ffffd67224 */ /* 0x000fc600078e00a4 */
[----:B------:R-:W2:Y:S01]  /*c10e0*/  LDL.LU R170, [R1+0x9f8] ;  /* 0x0009f80001aa7983 */ /* 0x000ea20000300800 */
[----:B------:R-:W-:-:S03]  /*c10f0*/  MOV R215, R160 ;  /* 0x000000a000d77202 */ /* 0x000fc60000000f00 */
[----:B------:R-:W2:Y:S04]  /*c1100*/  LDL.LU R171, [R1+0x9fc] ;  /* 0x0009fc0001ab7983 */ /* 0x000ea80000300800 */
[----:B-1----:R-:W2:Y:S04]  /*c1110*/  LDL.LU R228, [R1+0x920] ;  /* 0x0009200001e47983 */ /* 0x002ea80000300800 */
[----:B------:R-:W2:Y:S04]  /*c1120*/  LDL.LU R229, [R1+0x924] ;  /* 0x0009240001e57983 */ /* 0x000ea80000300800 */
[----:B------:R-:W2:Y:S04]  /*c1130*/  LDL.LU R230, [R1+0x928] ;  /* 0x0009280001e67983 */ /* 0x000ea80000300800 */
[----:B------:R-:W2:Y:S01]  /*c1140*/  LDL.LU R231, [R1+0x92c] ;  /* 0x00092c0001e77983 */ /* 0x000ea20000300800 */
[C---:B---3--:R-:W-:Y:S08]  /*c1150*/  HMMA.1688.F32.TF32 R208, R180.reuse, R210, R136 ;  /* 0x000000d2b4d0723c */ /* 0x048ff00000081088 */
[C---:B----4-:R-:W-:Y:S08]  /*c1160*/  HMMA.1688.F32.TF32 R224, R180.reuse, R226, R140 ;  /* 0x000000e2b4e0723c */ /* 0x050ff0000008108c */
[C---:B--2---:R-:W-:Y:S01]  /*c1170*/  HMMA.1688.F32.TF32 R232, R180.reuse, R234, R244 ;  /* 0x000000eab4e8723c */ /* 0x044fe200000810f4 */
[----:B------:R-:W2:Y:S04]  /*c1180*/  LDL.LU.64 R246, [R1+0x3f08] ;  /* 0x003f080001f67983 */ /* 0x000ea80000300a00 */
[----:B------:R-:W3:Y:S04]  /*c1190*/  LDL.LU.64 R142, [R1+0x3f00] ;  /* 0x003f0000018e7983 */ /* 0x000ee80000300a00 */
[----:B------:R-:W4:Y:S04]  /*c11a0*/  LDL.LU.64 R140, [R1+0x3ef8] ;  /* 0x003ef800018c7983 */ /* 0x000f280000300a00 */
[----:B------:R-:W4:Y:S04]  /*c11b0*/  LDL.LU.64 R138, [R1+0x3ef0] ;  /* 0x003ef000018a7983 */ /* 0x000f280000300a00 */
[----:B------:R-:W4:Y:S01]  /*c11c0*/  LDL.LU.64 R136, [R1+0x3ee8] ;  /* 0x003ee80001887983 */ /* 0x000f220000300a00 */
[C---:B------:R-:W-:Y:S03]  /*c11d0*/  HMMA.1688.F32.TF32 R212, R180.reuse, R214, R132 ;  /* 0x000000d6b4d4723c */ /* 0x040fe60000081084 */
[----:B------:R-:W4:Y:S04]  /*c11e0*/  LDL.LU.64 R134, [R1+0x3ee0] ;  /* 0x003ee00001867983 */ /* 0x000f280000300a00 */
[----:B------:R-:W4:Y:S01]  /*c11f0*/  LDL.LU.64 R132, [R1+0x3ed8] ;  /* 0x003ed80001847983 */ /* 0x000f220000300a00 */
[----:B------:R-:W-:Y:S03]  /*c1200*/  HMMA.1688.F32.TF32 R216, R180, R218, R172 ;  /* 0x000000dab4d8723c */ /* 0x000fe600000810ac */
[----:B------:R-:W-:Y:S04]  /*c1210*/  LDS R172, [R252+0xda280] ;  /* 0x0da28000fcac7984 */ /* 0x000fe80000000800 */
[----:B------:R-:W-:Y:S04]  /*c1220*/  LDS R174, [R252+0xdb280] ;  /* 0x0db28000fcae7984 */ /* 0x000fe80000000800 */
[----:B------:R-:W-:Y:S04]  /*c1230*/  LDS R173, [R3+0xda280] ;  /* 0x0da2800003ad7984 */ /* 0x000fe80000000800 */
[----:B------:R-:W1:Y:S01]  /*c1240*/  LDS R175, [R3+0xdb280] ;  /* 0x0db2800003af7984 */ /* 0x000e620000000800 */
[----:B------:R-:W-:Y:S08]  /*c1250*/  HMMA.1688.F32.TF32 R232, R176, R4, R232 ;  /* 0x00000004b0e8723c */ /* 0x000ff000000810e8 */
[C---:B------:R-:W-:Y:S08]  /*c1260*/  HMMA.1688.F32.TF32 R240, R180.reuse, R250, R240 ;  /* 0x000000fab4f0723c */ /* 0x040ff000000810f0 */
[C---:B------:R-:W-:Y:S08]  /*c1270*/  HMMA.1688.F32.TF32 R188, R180.reuse, R146, R188 ;  /* 0x00000092b4bc723c */ /* 0x040ff000000810bc */
[C---:B------:R-:W-:Y:S08]  /*c1280*/  HMMA.1688.F32.TF32 R200, R180.reuse, R150, R200 ;  /* 0x00000096b4c8723c */ /* 0x040ff000000810c8 */
[C---:B------:R-:W-:Y:S08]  /*c1290*/  HMMA.1688.F32.TF32 R204, R180.reuse, R154, R204 ;  /* 0x0000009ab4cc723c */ /* 0x040ff000000810cc */
[C---:B------:R-:W-:Y:S08]  /*c12a0*/  HMMA.1688.F32.TF32 R192, R180.reuse, R158, R192 ;  /* 0x0000009eb4c0723c */ /* 0x040ff000000810c0 */
[----:B------:R-:W-:Y:S08]  /*c12b0*/  HMMA.1688.F32.TF32 R196, R180, R162, R196 ;  /* 0x000000a2b4c4723c */ /* 0x000ff000000810c4 */
[----:B-1----:R-:W-:Y:S08]  /*c12c0*/  HMMA.1688.F32.TF32 R232, R172, R6, R232 ;  /* 0x00000006ace8723c */ /* 0x002ff000000810e8 */
        /* <DEDUP_REMOVED lines=14> */
[C---:B---3--:R-:W-:Y:S08]  /*c13b0*/  HMMA.1688.F32.TF32 R184, R180.reuse, R142, R184 ;  /* 0x0000008eb4b8723c */ /* 0x048ff000000810b8 */
[C---:B----4-:R-:W-:Y:S08]  /*c13c0*/  HMMA.1688.F32.TF32 R168, R180.reuse, R138, R168 ;  /* 0x0000008ab4a8723c */ /* 0x050ff000000810a8 */
[----:B------:R-:W-:Y:S08]  /*c13d0*/  HMMA.1688.F32.TF32 R220, R180, R134, R220 ;  /* 0x00000086b4dc723c */ /* 0x000ff000000810dc */
        /* <DEDUP_REMOVED lines=8> */
[----:B------:R-:W-:Y:S01]  /*c1460*/  HMMA.1688.F32.TF32 R184, R176, R40, R184 ;  /* 0x00000028b0b8723c */ /* 0x000fe200000810b8 */
[----:B------:R-:W-:Y:S04]  /*c1470*/  LDS R176, [R252+0xde280] ;  /* 0x0de28000fcb07984 */ /* 0x000fe80000000800 */
[----:B------:R-:W-:Y:S04]  /*c1480*/  LDS R178, [R252+0xdf280] ;  /* 0x0df28000fcb27984 */ /* 0x000fe80000000800 */
[----:B------:R-:W-:Y:S04]  /*c1490*/  LDS R177, [R3+0xde280] ;  /* 0x0de2800003b17984 */ /* 0x000fe80000000800 */
[----:B------:R-:W2:Y:S01]  /*c14a0*/  LDS R179, [R3+0xdf280] ;  /* 0x0df2800003b37984 */ /* 0x000ea20000000800 */
        /* <DEDUP_REMOVED lines=14> */
[----:B------:R-:W-:Y:S07]  /*c1590*/  STL.64 [R1+0x3ec0], R134 ;  /* 0x003ec08601007387 */ /* 0x000fee0000100a00 */
[----:B--2---:R-:W-:Y:S01]  /*c15a0*/  HMMA.1688.F32.TF32 R232, R176, R70, R232 ;  /* 0x00000046b0e8723c */ /* 0x004fe200000810e8 */
[----:B------:R1:W-:Y:S04]  /*c15b0*/  STL.64 [R1+0x3eb8], R132 ;  /* 0x003eb88401007387 */ /* 0x0003e80000100a00 */
[----:B------:R-:W-:Y:S04]  /*c15c0*/  STL.64 [R1+0x3ed0], R138 ;  /* 0x003ed08a01007387 */ /* 0x000fe80000100a00 */
[----:B------:R2:W-:Y:S04]  /*c15d0*/  STL.64 [R1+0x3ec8], R136 ;  /* 0x003ec88801007387 */ /* 0x0005e80000100a00 */
[----:B-1----:R-:W3:Y:S04]  /*c15e0*/  LDL.LU R132, [R1+0xab0] ;  /* 0x000ab00001847983 */ /* 0x002ee80000300800 */
[----:B------:R-:W3:Y:S04]  /*c15f0*/  LDL.LU R133, [R1+0xab4] ;  /* 0x000ab40001857983 */ /* 0x000ee80000300800 */
[----:B------:R-:W3:Y:S04]  /*c1600*/  LDL.LU R134, [R1+0xab8] ;  /* 0x000ab80001867983 */ /* 0x000ee80000300800 */
[----:B------:R-:W3:Y:S01]  /*c1610*/  LDL.LU R135, [R1+0xabc] ;  /* 0x000abc0001877983 */ /* 0x000ee20000300800 */
[C---:B------:R-:W-:Y:S03]  /*c1620*/  HMMA.1688.F32.TF32 R236, R224.reuse, R72, R236 ;  /* 0x00000048e0ec723c */ /* 0x040fe600000810ec */
[----:B--2---:R-:W2:Y:S04]  /*c1630*/  LDL.LU R136, [R1+0xac0] ;  /* 0x000ac00001887983 */ /* 0x004ea80000300800 */
        /* <DEDUP_REMOVED lines=21> */
[----:B------:R-:W4:Y:S04]  /*c1790*/  LDL.64 R226, [R1+0x208] ;  /* 0x0002080001e27983 */ /* 0x000f280000100a00 */
[----:B------:R1:W-:Y:S04]  /*c17a0*/  STL.64 [R1+0x920], R232 ;  /* 0x000920e801007387 */ /* 0x0003e80000100a00 */
[----:B------:R1:W-:Y:S04]  /*c17b0*/  STL.64 [R1+0x928], R234 ;  /* 0x000928ea01007387 */ /* 0x0003e80000100a00 */
[----:B-1----:R-:W4:Y:S04]  /*c17c0*/  LDL.LU R232, [R1+0xad0] ;  /* 0x000ad00001e87983 */ /* 0x002f280000300800 */
[----:B------:R-:W4:Y:S04]  /*c17d0*/  LDL.LU R233, [R1+0xad4] ;  /* 0x000ad40001e97983 */ /* 0x000f280000300800 */
[----:B------:R-:W4:Y:S04]  /*c17e0*/  LDL.LU R234, [R1+0xad8] ;  /* 0x000ad80001ea7983 */ /* 0x000f280000300800 */
[----:B------:R-:W4:Y:S01]  /*c17f0*/  LDL.LU R235, [R1+0xadc] ;  /* 0x000adc0001eb7983 */ /* 0x000f220000300800 */
[C---:B------:R-:W-:Y:S08]  /*c1800*/  HMMA.1688.F32.TF32 R236, R176.reuse, R74, R236 ;  /* 0x0000004ab0ec723c */ /* 0x040ff000000810ec */
[C---:B------:R-:W-:Y:S08]  /*c1810*/  HMMA.1688.F32.TF32 R240, R176.reuse, R78, R240 ;  /* 0x0000004eb0f0723c */ /* 0x040ff000000810f0 */
[C---:B------:R-:W-:Y:S07]  /*c1820*/  HMMA.1688.F32.TF32 R208, R176.reuse, R86, R208 ;  /* 0x00000056b0d0723c */ /* 0x040fee00000810d0 */
[----:B------:R-:W-:Y:S04]  /*c1830*/  STL.64 [R1+0x910], R236 ;  /* 0x000910ec01007387 */ /* 0x000fe80000100a00 */
[----:B------:R1:W-:Y:S02]  /*c1840*/  STL.64 [R1+0x918], R238 ;  /* 0x000918ee01007387 */ /* 0x0003e40000100a00 */
[C---:B-1----:R-:W-:Y:S02]  /*c1850*/  HMMA.1688.F32.TF32 R236, R176.reuse, R82, R180 ;  /* 0x00000052b0ec723c */ /* 0x042fe400000810b4 */
[----:B------:R-:W-:Y:S04]  /*c1860*/  STL.64 [R1+0x8f0], R240 ;  /* 0x0008f0f001007387 */ /* 0x000fe80000100a00 */
[----:B------:R-:W-:Y:S02]  /*c1870*/  STL.64 [R1+0x8f8], R242 ;  /* 0x0008f8f201007387 */ /* 0x000fe40000100a00 */
        /* <DEDUP_REMOVED lines=17> */
[----:B------:R-:W2:Y:S01]  /*c1990*/  LDS R183, [R3+0xd9300] ;  /* 0x0d93000003b77984 */ /* 0x000ea20000000800 */
        /* <DEDUP_REMOVED lines=19> */
[----:B------:R-:W-:Y:S04]  /*c1ad0*/  STL.64 [R1+0x1410], R184 ;  /* 0x001410b801007387 */ /* 0x000fe80000100a00 */
[----:B------:R-:W-:Y:S01]  /*c1ae0*/  STL.64 [R1+0x1418], R186 ;  /* 0x001418ba01007387 */ /* 0x000fe20000100a00 */
[C---:B------:R-:W-:Y:S03]  /*c1af0*/  HMMA.1688.F32.TF32 R236, R172.reuse, R246, R136 ;  /* 0x000000f6acec723c */ /* 0x040fe60000081088 */
[----:B------:R-:W-:Y:S04]  /*c1b00*/  LDS R176, [R252+0xda300] ;  /* 0x0da30000fcb07984 */ /* 0x000fe80000000800 */
[----:B------:R-:W-:Y:S04]  /*c1b10*/  LDS R177, [R3+0xda300] ;  /* 0x0da3000003b17984 */ /* 0x000fe80000000800 */
        /* <DEDUP_REMOVED lines=22> */
[----:B------:R-:W2:Y:S01]  /*c1c80*/  LDL.LU R210, [R1+0xa98] ;  /* 0x000a980001d27983 */ /* 0x000ea20000300800 */
[----:B------:R-:W-:-:S03]  /*c1c90*/  IMAD.MOV.U32 R245, RZ, RZ, R226 ;  /* 0x000000fffff57224 */ /* 0x000fc600078e00e2 */
[----:B------:R-:W2:Y:S01]  /*c1ca0*/  LDL.LU R211, [R1+0xa9c] ;  /* 0x000a9c0001d37983 */ /* 0x000ea20000300800 */
[----:B------:R-:W-:-:S03]  /*c1cb0*/  IMAD.MOV.U32 R244, RZ, RZ, R227 ;  /* 0x000000fffff47224 */ /* 0x000fc600078e00e3 */
[----:B------:R-:W4:Y:S04]  /*c1cc0*/  LDL.LU R224, [R1+0xaa0] ;  /* 0x000aa00001e07983 */ /* 0x000f280000300800 */
[----:B------:R-:W4:Y:S01]  /*c1cd0*/  LDL.LU R225, [R1+0xaa4] ;  /* 0x000aa40001e17983 */ /* 0x000f220000300800 */
[----:B---3--:R-:W-:Y:S03]  /*c1ce0*/  HMMA.1688.F32.TF32 R240, R172, R250, R132 ;  /* 0x000000faacf0723c */ /* 0x008fe60000081084 */
[----:B------:R-:W4:Y:S04]  /*c1cf0*/  LDL.LU R226, [R1+0xaa8] ;  /* 0x000aa80001e27983 */ /* 0x000f280000300800 */
[----:B------:R-:W4:Y:S04]  /*c1d00*/  LDL.LU R227, [R1+0xaac] ;  /* 0x000aac0001e37983 */ /* 0x000f280000300800 */
[----:B------:R-:W4:Y:S04]  /*c1d10*/  LDL.64 R138, [R1+0x1d8] ;  /* 0x0001d800018a7983 */ /* 0x000f280000100a00 */
[----:B------:R-:W3:Y:S04]  /*c1d20*/  LDL.64 R134, [R1+0x1c8] ;  /* 0x0001c80001867983 */ /* 0x000ee80000100a00 */
[----:B------:R-:W2:Y:S04]  /*c1d30*/  LDL.LU R212, [R1+0x900] ;  /* 0x0009000001d47983 */ /* 0x000ea80000300800 */
[----:B------:R-:W2:Y:S04]  /*c1d40*/  LDL.LU R213, [R1+0x904] ;  /* 0x0009040001d57983 */ /* 0x000ea80000300800 */
[----:B------:R-:W2:Y:S04]  /*c1d50*/  LDL.LU R214, [R1+0x908] ;  /* 0x0009080001d67983 */ /* 0x000ea80000300800 */
[----:B------:R-:W2:Y:S04]  /*c1d60*/  LDL.LU R215, [R1+0x90c] ;  /* 0x00090c0001d77983 */ /* 0x000ea80000300800 */
[----:B------:R-:W2:Y:S04]  /*c1d70*/  LDL.64 R178, [R1+0x1b8] ;  /* 0x0001b80001b27983 */ /* 0x000ea80000100a00 */
[----:B------:R-:W2:Y:S04]  /*c1d80*/  LDL.64 R230, [R1+0x1a8] ;  /* 0x0001a80001e67983 */ /* 0x000ea80000100a00 */
        /* <DEDUP_REMOVED lines=25> */
[----:B------:R-:W2:Y:S01]  /*c1f20*/  LDL.LU R251, [R1+0x36c] ;  /* 0x00036c0001fb7983 */ /* 0x000ea20000300800 */
[----:B----4-:R-:W-:Y:S01]  /*c1f30*/  HMMA.1688.F32.TF32 R224, R172, R138, R224 ;  /* 0x0000008aace0723c */ /* 0x010fe200000810e0 */
[----:B------:R-:W-:-:S02]  /*c1f40*/  IMAD.MOV.U32 R2, RZ, RZ, R138 ;  /* 0x000000ffff027224 */ /* 0x000fc400078e008a */
[----:B------:R-:W-:Y:S02]  /*c1f50*/  IMAD.MOV.U32 R0, RZ, RZ, R139 ;  /* 0x000000ffff007224 */ /* 0x000fe400078e008b */
[----:B------:R-:W4:Y:S01]  /*c1f60*/  LDL.LU.64 R138, [R1+0x3ed0] ;  /* 0x003ed000018a7983 */ /* 0x000f220000300a00 */
[----:B---3--:R-:W-:Y:S02]  /*c1f70*/  IMAD.MOV.U32 R160, RZ, RZ, R134 ;  /* 0x000000ffffa07224 */ /* 0x008fe400078e0086 */
[----:B--2---:R-:W-:Y:S01]  /*c1f80*/  HMMA.1688.F32.TF32 R208, R172, R134, R208 ;  /* 0x00000086acd0723c */ /* 0x004fe200000810d0 */
[----:B------:R-:W2:Y:S01]  /*c1f90*/  LDL.LU.64 R136, [R1+0x3ec8] ;  /* 0x003ec80001887983 */ /* 0x000ea20000300a00 */
[----:B------:R-:W-:-:S03]  /*c1fa0*/  IMAD.MOV.U32 R164, RZ, RZ, R135 ;  /* 0x000000ffffa47224 */ /* 0x000fc600078e0087 */
[----:B------:R-:W3:Y:S04]  /*c1fb0*/  LDL.LU.64 R134, [R1+0x3ec0] ;  /* 0x003ec00001867983 */ /* 0x000ee80000300a00 */
[----:B------:R-:W2:Y:S01]  /*c1fc0*/  LDL.LU.64 R132, [R1+0x3eb8] ;  /* 0x003eb80001847983 */ /* 0x000ea20000300a00 */
[----:B------:R-:W-:Y:S01]  /*c1fd0*/  HMMA.1688.F32.TF32 R212, R172, R178, R212 ;  /* 0x000000b2acd4723c */ /* 0x000fe200000810d4 */
[----:B------:R-:W-:Y:S01]  /*c1fe0*/  MOV R144, R178 ;  /* 0x000000b200907202 */ /* 0x000fe20000000f00 */
[----:B------:R-:W-:Y:S01]  /*c1ff0*/  IMAD.MOV.U32 R145, RZ, RZ, R179 ;  /* 0x000000ffff917224 */ /* 0x000fe200078e00b3 */
[----:B------:R-:W-:Y:S04]  /*c2000*/  LDS R178, [R252+0xdb300] ;  /* 0x0db30000fcb27984 */ /* 0x000fe80000000800 */
[----:B------:R-:W1:Y:S01]  /*c2010*/  LDS R179, [R3+0xdb300] ;  /* 0x0db3000003b37984 */ /* 0x000e620000000800 */
[----:B------:R-:W-:Y:S01]  /*c2020*/  HMMA.1688.F32.TF32 R232, R180, R4, R232 ;  /* 0x00000004b4e8723c */ /* 0x000fe200000810e8 */
[----:B------:R-:W-:-:S02]  /*c2030*/  IMAD.MOV.U32 R149, RZ, RZ, R230 ;  /* 0x000000ffff957224 */ /* 0x000fc400078e00e6 */
[----:B------:R-:W-:-:S05]  /*c2040*/  IMAD.MOV.U32 R148, RZ, RZ, R231 ;  /* 0x000000ffff947224 */ /* 0x000fca00078e00e7 */
        /* <DEDUP_REMOVED lines=24> */
[C---:B----4-:R-:W-:Y:S08]  /*c21d0*/  HMMA.1688.F32.TF32 R168, R172.reuse, R138, R168 ;  /* 0x0000008aaca8723c */ /* 0x050ff000000810a8 */
        /* <DEDUP_REMOVED lines=11> */
[----:B------:R-:W3:Y:S01]  /*c2290*/  LDS R183, [R3+0xdf300] ;  /* 0x0df3000003b77984 */ /* 0x000ee20000000800 */
[----:B------:R-:W-:Y:S08]  /*c22a0*/  HMMA.1688.F32.TF32 R172, R176, R18, R172 ;  /* 0x00000012b0ac723c */ /* 0x000ff000000810ac */
[C---:B-1----:R-:W-:Y:S08]  /*c22b0*/  HMMA.1688.F32.TF32 R232, R224.reuse, R68, R232 ;  /* 0x00000044e0e8723c */ /* 0x042ff000000810e8 */
[C---:B------:R-:W-:Y:S01]  /*c22c0*/  HMMA.1688.F32.TF32 R236, R224.reuse, R72, R236 ;  /* 0x00000048e0ec723c */ /* 0x040fe200000810ec */
[----:B------:R-:W-:Y:S04]  /*c22d0*/  STL.64 [R1+0x3e68], R134 ;  /* 0x003e688601007387 */ /* 0x000fe80000100a00 */
[----:B--2---:R-:W-:Y:S03]  /*c22e0*/  STL.64 [R1+0x3e60], R132 ;  /* 0x003e608401007387 */ /* 0x004fe60000100a00 */
[----:B------:R-:W-:Y:S01]  /*c22f0*/  HMMA.1688.F32.TF32 R240, R224, R76, R240 ;  /* 0x0000004ce0f0723c */ /* 0x000fe200000810f0 */
[----:B------:R-:W-:Y:S04]  /*c2300*/  STL.64 [R1+0x3e78], R138 ;  /* 0x003e788a01007387 */ /* 0x000fe80000100a00 */
[----:B------:R3:W-:Y:S03]  /*c2310*/  STL.64 [R1+0x3e70], R136 ;  /* 0x003e708801007387 */ /* 0x0007e60000100a00 */
[----:B------:R-:W-:Y:S08]  /*c2320*/  HMMA.1688.F32.TF32 R212, R176, R26, R212 ;  /* 0x0000001ab0d4723c */ /* 0x000ff000000810d4 */
[----:B------:R-:W-:Y:S08]  /*c2330*/  HMMA.1688.F32.TF32 R172, R224, R80, R172 ;  /* 0x00000050e0ac723c */ /* 0x000ff000000810ac */
[----:B---3--:R-:W-:Y:S08]  /*c2340*/  HMMA.1688.F32.TF32 R136, R180, R70, R232 ;  /* 0x00000046b488723c */ /* 0x008ff000000810e8 */
        /* <DEDUP_REMOVED lines=15> */
[----:B-1----:R-:W-:Y:S08]  /*c2440*/  HMMA.1688.F32.TF32 R132, R180, R86, R208 ;  /* 0x00000056b484723c */ /* 0x002ff000000810d0 */
[C---:B------:R-:W-:Y:S01]  /*c2450*/  HMMA.1688.F32.TF32 R168, R176.reuse, R38, R168 ;  /* 0x00000026b0a8723c */ /* 0x040fe200000810a8 */
        /* <DEDUP_REMOVED lines=17> */
[----:B------:R-:W-:Y:S01]  /*c2570*/  LDS R172, [R252+0xd8380] ;  /* 0x0d838000fcac7984 */ /* 0x000fe20000000800 */
[----:B------:R-:W-:-:S02]  /*c2580*/  IMAD.MOV.U32 R243, RZ, RZ, R246 ;  /* 0x000000fffff37224 */ /* 0x000fc400078e00f6 */
[----:B------:R-:W-:Y:S01]  /*c2590*/  IMAD.MOV.U32 R242, RZ, RZ, R247 ;  /* 0x000000fffff27224 */ /* 0x000fe200078e00f7 */
[----:B------:R-:W-:Y:S01]  /*c25a0*/  LDS R174, [R252+0xd9380] ;  /* 0x0d938000fcae7984 */ /* 0x000fe20000000800 */
[----:B-1----:R-:W-:Y:S03]  /*c25b0*/  HMMA.1688.F32.TF32 R132, R180, R98, R220 ;  /* 0x00000062b484723c */ /* 0x002fe600000810dc */
[----:B------:R-:W-:Y:S04]  /*c25c0*/  LDS R173, [R3+0xd8380] ;  /* 0x0d83800003ad7984 */ /* 0x000fe80000000800 */
[----:B------:R-:W-:Y:S01]  /*c25d0*/  LDS R175, [R3+0xd9380] ;  /* 0x0d93800003af7984 */ /* 0x000fe20000000800 */
        /* <DEDUP_REMOVED lines=8> */
[----:B------:R1:W-:Y:S01]  /*c2660*/  STL.64 [R1+0xbe8], R134 ;  /* 0x000be88601007387 */ /* 0x0003e20000100a00 */
[----:B------:R-:W-:Y:S03]  /*c2670*/  HMMA.1688.F32.TF32 R200, R224, R112, R200 ;  /* 0x00000070e0c8723c */ /* 0x000fe600000810c8 */
[----:B------:R-:W2:Y:S01]  /*c2680*/  LDL.LU R248, [R1+0x350] ;  /* 0x0003500001f87983 */ /* 0x000ea20000300800 */
[----:B------:R-:W-:Y:S01]  /*c2690*/  IMAD.MOV.U32 R218, RZ, RZ, R149 ;  /* 0x000000ffffda7224 */ /* 0x000fe200078e0095 */
[----:B------:R-:W-:Y:S01]  /*c26a0*/  MOV R219, R148 ;  /* 0x0000009400db7202 */ /* 0x000fe20000000f00 */
[----:B------:R-:W-:Y:S01]  /*c26b0*/  IMAD.MOV.U32 R214, RZ, RZ, R144 ;  /* 0x000000ffffd67224 */ /* 0x000fe200078e0090 */
[----:B------:R-:W-:Y:S01]  /*c26c0*/  LDS R176, [R252+0xd6380] ;  /* 0x0d638000fcb07984 */ /* 0x000fe20000000800 */
[----:B-1----:R-:W-:Y:S01]  /*c26d0*/  HMMA.1688.F32.TF32 R132, R180, R102, R168 ;  /* 0x00000066b484723c */ /* 0x002fe200000810a8 */
[----:B------:R-:W-:-:S02]  /*c26e0*/  IMAD.MOV.U32 R215, RZ, RZ, R145 ;  /* 0x000000ffffd77224 */ /* 0x000fc400078e0091 */
[----:B------:R-:W-:Y:S01]  /*c26f0*/  LDS R178, [R252+0xd7380] ;  /* 0x0d738000fcb27984 */ /* 0x000fe20000000800 */
[----:B------:R-:W-:Y:S02]  /*c2700*/  IMAD.MOV.U32 R210, RZ, RZ, R160 ;  /* 0x000000ffffd27224 */ /* 0x000fe400078e00a0 */
[----:B------:R-:W-:Y:S01]  /*c2710*/  IMAD.MOV.U32 R211, RZ, RZ, R164 ;  /* 0x000000ffffd37224 */ /* 0x000fe200078e00a4 */
[----:B------:R-:W-:Y:S01]  /*c2720*/  LDS R177, [R3+0xd6380] ;  /* 0x0d63800003b17984 */ /* 0x000fe20000000800 */
[C---:B------:R-:W-:Y:S03]  /*c2730*/  HMMA.1688.F32.TF32 R140, R180.reuse, R106, R184 ;  /* 0x0000006ab48c723c */ /* 0x040fe600000810b8 */
[----:B------:R-:W1:Y:S05]  /*c2740*/  LDS R179, [R3+0xd7380] ;  /* 0x0d73800003b37984 */ /* 0x000e6a0000000800 */
[----:B------:R-:W-:Y:S07]  /*c2750*/  HMMA.1688.F32.TF32 R136, R180, R110, R188 ;  /* 0x0000006eb488723c */ /* 0x000fee00000810bc */
[----:B------:R-:W-:Y:S01]  /*c2760*/  STL.64 [R1+0xc40], R132 ;  /* 0x000c408401007387 */ /* 0x000fe20000100a00 */
[----:B------:R-:W-:Y:S03]  /*c2770*/  HMMA.1688.F32.TF32 R204, R224, R116, R204 ;  /* 0x00000074e0cc723c */ /* 0x000fe600000810cc */
[----:B------:R3:W-:Y:S04]  /*c2780*/  STL.64 [R1+0xc48], R134 ;  /* 0x000c488601007387 */ /* 0x0007e80000100a00 */
[----:B------:R-:W2:Y:S04]  /*c2790*/  LDL.LU R249, [R1+0x354] ;  /* 0x0003540001f97983 */ /* 0x000ea80000300800 */
[----:B------:R-:W2:Y:S01]  /*c27a0*/  LDL.LU R250, [R1+0x358] ;  /* 0x0003580001fa7983 */ /* 0x000ea20000300800 */
[C---:B---3--:R-:W-:Y:S03]  /*c27b0*/  HMMA.1688.F32.TF32 R132, R180.reuse, R114, R200 ;  /* 0x00000072b484723c */ /* 0x048fe600000810c8 */
[----:B------:R-:W2:Y:S04]  /*c27c0*/  LDL.LU R251, [R1+0x35c] ;  /* 0x00035c0001fb7983 */ /* 0x000ea80000300800 */
        /* <DEDUP_REMOVED lines=9> */
[----:B----4-:R-:W-:Y:S03]  /*c2860*/  HMMA.1688.F32.TF32 R132, R180, R118, R204 ;  /* 0x00000076b484723c */ /* 0x010fe600000810cc */
[----:B------:R-:W3:Y:S04]  /*c2870*/  LDL.LU R171, [R1+0x3dc] ;  /* 0x0003dc0001ab7983 */ /* 0x000ee80000300800 */
[----:B------:R-:W4:Y:S04]  /*c2880*/  LDL.LU R200, [R1+0x3a0] ;  /* 0x0003a00001c87983 */ /* 0x000f280000300800 */
[----:B------:R-:W4:Y:S04]  /*c2890*/  LDL.LU R201, [R1+0x3a4] ;  /* 0x0003a40001c97983 */ /* 0x000f280000300800 */
[----:B------:R-:W4:Y:S04]  /*c28a0*/  LDL.LU R202, [R1+0x3a8] ;  /* 0x0003a80001ca7983 */ /* 0x000f280000300800 */
[----:B------:R-:W4:Y:S04]  /*c28b0*/  LDL.LU R203, [R1+0x3ac] ;  /* 0x0003ac0001cb7983 */ /* 0x000f280000300800 */
[----:B------:R-:W2:Y:S04]  /*c28c0*/  LDL.LU R149, [R1+0x3eb4] ;  /* 0x003eb40001957983 */ /* 0x000ea80000300800 */
        /* <DEDUP_REMOVED lines=16> */
[----:B-1----:R-:W2:Y:S01]  /*c29d0*/  LDL.LU R132, [R1+0xc00] ;  /* 0x000c000001847983 */ /* 0x002ea20000300800 */
[C---:B------:R-:W-:Y:S03]  /*c29e0*/  HMMA.1688.F32.TF32 R196, R224.reuse, R124, R196 ;  /* 0x0000007ce0c4723c */ /* 0x040fe600000810c4 */
[----:B------:R-:W2:Y:S04]  /*c29f0*/  LDL.LU R133, [R1+0xc04] ;  /* 0x000c040001857983 */ /* 0x000ea80000300800 */
[----:B------:R-:W2:Y:S01]  /*c2a00*/  LDL.LU R134, [R1+0xc08] ;  /* 0x000c080001867983 */ /* 0x000ea20000300800 */
[----:B------:R-:W-:Y:S03]  /*c2a10*/  HMMA.1688.F32.TF32 R228, R224, R128, R228 ;  /* 0x00000080e0e4723c */ /* 0x000fe600000810e4 */
[----:B------:R-:W2:Y:S04]  /*c2a20*/  LDL.LU R135, [R1+0xc0c] ;  /* 0x000c0c0001877983 */ /* 0x000ea80000300800 */
[----:B------:R-:W-:Y:S01]  /*c2a30*/  MOV R226, R2 ;  /* 0x0000000200e27202 */ /* 0x000fe20000000f00 */
[----:B------:R-:W-:Y:S01]  /*c2a40*/  IMAD.MOV.U32 R227, RZ, RZ, R0 ;  /* 0x000000ffffe37224 */ /* 0x000fe200078e0000 */
        /* <DEDUP_REMOVED lines=20> */
[----:B------:R-:W4:Y:S01]  /*c2b90*/  LDL.LU R185, [R1+0xd44] ;  /* 0x000d440001b97983 */ /* 0x000f220000300800 */
[C---:B------:R-:W-:Y:S03]  /*c2ba0*/  HMMA.1688.F32.TF32 R196, R180.reuse, R126, R196 ;  /* 0x0000007eb4c4723c */ /* 0x040fe600000810c4 */
[----:B------:R-:W4:Y:S04]  /*c2bb0*/  LDL.LU R186, [R1+0xd48] ;  /* 0x000d480001ba7983 */ /* 0x000f280000300800 */
[----:B------:R-:W4:Y:S01]  /*c2bc0*/  LDL.LU R187, [R1+0xd4c] ;  /* 0x000d4c0001bb7983 */ /* 0x000f220000300800 */
[----:B------:R-:W-:Y:S03]  /*c2bd0*/  HMMA.1688.F32.TF32 R228, R180, R130, R228 ;  /* 0x00000082b4e4723c */ /* 0x000fe600000810e4 */
[----:B------:R-:W4:Y:S04]  /*c2be0*/  LDL.LU R188, [R1+0x3f0] ;  /* 0x0003f00001bc7983 */ /* 0x000f280000300800 */
        /* <DEDUP_REMOVED lines=15> */
[----:B------:R-:W4:Y:S04]  /*c2ce0*/  LDL.LU R180, [R1+0xb20] ;  /* 0x000b200001b47983 */ /* 0x000f280000300800 */
[----:B------:R1:W-:Y:S04]  /*c2cf0*/  STL.64 [R1+0xd00], R228 ;  /* 0x000d00e401007387 */ /* 0x0003e80000100a00 */
[----:B------:R1:W-:Y:S04]  /*c2d00*/  STL.64 [R1+0xd08], R230 ;  /* 0x000d08e601007387 */ /* 0x0003e80000100a00 */
[----:B------:R-:W4:Y:S04]  /*c2d10*/  LDL.LU R181, [R1+0xb24] ;  /* 0x000b240001b57983 */ /* 0x000f280000300800 */
[----:B------:R-:W4:Y:S04]  /*c2d20*/  LDL.LU R182, [R1+0xb28] ;  /* 0x000b280001b67983 */ /* 0x000f280000300800 */
[----:B------:R-:W4:Y:S04]  /*c2d30*/  LDL.LU R183, [R1+0xb2c] ;  /* 0x000b2c0001b77983 */ /* 0x000f280000300800 */
[----:B-1----:R-:W4:Y:S04]  /*c2d40*/  LDL.LU R228, [R1+0x3c0] ;  /* 0x0003c00001e47983 */ /* 0x002f280000300800 */
[----:B------:R-:W4:Y:S04]  /*c2d50*/  LDL.LU R229, [R1+0x3c4] ;  /* 0x0003c40001e57983 */ /* 0x000f280000300800 */
[----:B------:R-:W4:Y:S04]  /*c2d60*/  LDL.LU R230, [R1+0x3c8] ;  /* 0x0003c80001e67983 */ /* 0x000f280000300800 */
[----:B------:R-:W4:Y:S01]  /*c2d70*/  LDL.LU R231, [R1+0x3cc] ;  /* 0x0003cc0001e77983 */ /* 0x000f220000300800 */
[C---:B--2---:R-:W-:Y:S08]  /*c2d80*/  HMMA.1688.F32.TF32 R208, R176.reuse, R210, R132 ;  /* 0x000000d2b0d0723c */ /* 0x044ff00000081084 */
[C---:B---3--:R-:W-:Y:S08]  /*c2d90*/  HMMA.1688.F32.TF32 R240, R176.reuse, R242, R140 ;  /* 0x000000f2b0f0723c */ /* 0x048ff0000008108c */
[C---:B----4-:R-:W-:Y:S01]  /*c2da0*/  HMMA.1688.F32.TF32 R232, R176.reuse, R234, R244 ;  /* 0x000000eab0e8723c */ /* 0x050fe200000810f4 */
[----:B------:R-:W2:Y:S04]  /*c2db0*/  LDL.LU.64 R246, [R1+0x3e90] ;  /* 0x003e900001f67983 */ /* 0x000ea80000300a00 */
[----:B------:R-:W3:Y:S04]  /*c2dc0*/  LDL.LU.64 R142, [R1+0x3e88] ;  /* 0x003e8800018e7983 */ /* 0x000ee80000300a00 */
[----:B------:R-:W4:Y:S01]  /*c2dd0*/  LDL.LU.64 R140, [R1+0x3e80] ;  /* 0x003e8000018c7983 */ /* 0x000f220000300a00 */
[C---:B------:R-:W-:Y:S03]  /*c2de0*/  HMMA.1688.F32.TF32 R224, R176.reuse, R226, R136 ;  /* 0x000000e2b0e0723c */ /* 0x040fe60000081088 */
[----:B------:R-:W4:Y:S04]  /*c2df0*/  LDL.LU.64 R138, [R1+0x3e78] ;  /* 0x003e7800018a7983 */ /* 0x000f280000300a00 */
[----:B------:R-:W4:Y:S04]  /*c2e00*/  LDL.LU.64 R136, [R1+0x3e70] ;  /* 0x003e700001887983 */ /* 0x000f280000300a00 */
[----:B------:R-:W4:Y:S01]  /*c2e10*/  LDL.LU.64 R134, [R1+0x3e68] ;  /* 0x003e680001867983 */ /* 0x000f220000300a00 */
[C---:B------:R-:W-:Y:S03]  /*c2e20*/  HMMA.1688.F32.TF32 R216, R176.reuse, R218, R204 ;  /* 0x000000dab0d8723c */ /* 0x040fe600000810cc */
[----:B------:R-:W-:Y:S04]  /*c2e30*/  LDS R204, [R252+0xda380] ;  /* 0x0da38000fccc7984 */ /* 0x000fe80000000800 */
[----:B------:R-:W-:Y:S04]  /*c2e40*/  LDS R206, [R252+0xdb380] ;  /* 0x0db38000fcce7984 */ /* 0x000fe80000000800 */
[----:B------:R-:W-:Y:S04]  /*c2e50*/  LDS R205, [R3+0xda380] ;  /* 0x0da3800003cd7984 */ /* 0x000fe80000000800 */
[----:B------:R-:W1:Y:S01]  /*c2e60*/  LDS R207, [R3+0xdb380] ;  /* 0x0db3800003cf7984 */ /* 0x000e620000000800 */
[C---:B------:R-:W-:Y:S03]  /*c2e70*/  HMMA.1688.F32.TF32 R168, R176.reuse, R150, R168 ;  /* 0x00000096b0a8723c */ /* 0x040fe600000810a8 */
[----:B------:R-:W4:Y:S05]  /*c2e80*/  LDL.LU.64 R132, [R1+0x3e60] ;  /* 0x003e600001847983 */ /* 0x000f2a0000300a00 */
[----:B------:R-:W-:Y:S08]  /*c2e90*/  HMMA.1688.F32.TF32 R200, R176, R162, R200 ;  /* 0x000000a2b0c8723c */ /* 0x000ff000000810c8 */
[----:B------:R-:W-:Y:S08]  /*c2ea0*/  HMMA.1688.F32.TF32 R232, R172, R4, R232 ;  /* 0x00000004ace8723c */ /* 0x000ff000000810e8 */
        /* <DEDUP_REMOVED lines=15> */
[C---:B-1----:R-:W-:Y:S08]  /*c2fa0*/  HMMA.1688.F32.TF32 R232, R204.reuse, R6, R232 ;  /* 0x00000006cce8723c */ /* 0x042ff000000810e8 */
        /* <DEDUP_REMOVED lines=48> */
[C---:B--2---:R-:W-:Y:S01]  /*c32b0*/  HMMA.1688.F32.TF32 R224, R172.reuse, R70, R232 ;  /* 0x00000046ace0723c */ /* 0x044fe200000810e8 */
[----:B------:R-:W-:Y:S04]  /*c32c0*/  STL.64 [R1+0x3e08], R134 ;  /* 0x003e088601007387 */ /* 0x000fe80000100a00 */
[----:B------:R-:W-:Y:S03]  /*c32d0*/  STL.64 [R1+0x3e10], R138 ;  /* 0x003e108a01007387 */ /* 0x000fe60000100a00 */
[C---:B------:R-:W-:Y:S01]  /*c32e0*/  HMMA.1688.F32.TF32 R236, R172.reuse, R74, R236 ;  /* 0x0000004aacec723c */ /* 0x040fe200000810ec */
[----:B------:R-:W-:Y:S04]  /*c32f0*/  STL.64 [R1+0x3e00], R150 ;  /* 0x003e009601007387 */ /* 0x000fe80000100a00 */
[----:B------:R-:W2:Y:S03]  /*c3300*/  LDL.LU R251, [R1+0xb30] ;  /* 0x000b300001fb7983 */ /* 0x000ea60000300800 */
[C---:B------:R-:W-:Y:S01]  /*c3310*/  HMMA.1688.F32.TF32 R232, R172.reuse, R78, R240 ;  /* 0x0000004eace8723c */ /* 0x040fe200000810f0 */
[----:B------:R-:W3:Y:S06]  /*c3320*/  LDL.LU R249, [R1+0xb34] ;  /* 0x000b340001f97983 */ /* 0x000eec0000300800 */
[----:B------:R-:W-:Y:S04]  /*c3330*/  STL.64 [R1+0xd20], R224 ;  /* 0x000d20e001007387 */ /* 0x000fe80000100a00 */
[----:B------:R1:W-:Y:S02]  /*c3340*/  STL.64 [R1+0xd28], R226 ;  /* 0x000d28e201007387 */ /* 0x0003e40000100a00 */
[C---:B-1----:R-:W-:Y:S08]  /*c3350*/  HMMA.1688.F32.TF32 R224, R172.reuse, R82, R176 ;  /* 0x00000052ace0723c */ /* 0x042ff000000810b0 */
[C---:B------:R-:W-:Y:S01]  /*c3360*/  HMMA.1688.F32.TF32 R176, R172.reuse, R86, R208 ;  /* 0x00000056acb0723c */ /* 0x040fe200000810d0 */
[----:B------:R-:W-:Y:S04]  /*c3370*/  STL.64 [R1+0xcf0], R236 ;  /* 0x000cf0ec01007387 */ /* 0x000fe80000100a00 */
[----:B------:R-:W-:Y:S03]  /*c3380*/  STL.64 [R1+0xcf8], R238 ;  /* 0x000cf8ee01007387 */ /* 0x000fe60000100a00 */
[C---:B------:R-:W-:Y:S01]  /*c3390*/  HMMA.1688.F32.TF32 R212, R172.reuse, R90, R212 ;  /* 0x0000005aacd4723c */ /* 0x040fe200000810d4 */
[----:B------:R-:W-:Y:S04]  /*c33a0*/  STL.64 [R1+0xc70], R232 ;  /* 0x000c70e801007387 */ /* 0x000fe80000100a00 */
[----:B------:R-:W-:Y:S04]  /*c33b0*/  STL.64 [R1+0xc78], R234 ;  /* 0x000c78ea01007387 */ /* 0x000fe80000100a00 */
[----:B------:R-:W-:Y:S01]  /*c33c0*/  STL.64 [R1+0xc50], R224 ;  /* 0x000c50e001007387 */ /* 0x000fe20000100a00 */
[C---:B------:R-:W-:Y:S03]  /*c33d0*/  HMMA.1688.F32.TF32 R208, R172.reuse, R94, R216 ;  /* 0x0000005eacd0723c */ /* 0x040fe600000810d8 */
[----:B------:R-:W-:Y:S04]  /*c33e0*/  STL.64 [R1+0xc58], R226 ;  /* 0x000c58e201007387 */ /* 0x000fe80000100a00 */
[----:B------:R-:W-:Y:S04]  /*c33f0*/  STL.64 [R1+0xc30], R176 ;  /* 0x000c30b001007387 */ /* 0x000fe80000100a00 */
[----:B------:R1:W-:Y:S01]  /*c3400*/  STL.64 [R1+0xc38], R178 ;  /* 0x000c38b201007387 */ /* 0x0003e20000100a00 */
[C---:B------:R-:W-:Y:S08]  /*c3410*/  HMMA.1688.F32.TF32 R184, R172.reuse, R102, R184 ;  /* 0x00000066acb8723c */ /* 0x040ff000000810b8 */
[C---:B-1----:R-:W-:Y:S08]  /*c3420*/  HMMA.1688.F32.TF32 R176, R172.reuse, R98, R220 ;  /* 0x00000062acb0723c */ /* 0x042ff000000810dc */
[C---:B------:R-:W-:Y:S01]  /*c3430*/  HMMA.1688.F32.TF32 R188, R172.reuse, R106, R188 ;  /* 0x0000006aacbc723c */ /* 0x040fe200000810bc */
[----:B------:R-:W-:Y:S04]  /*c3440*/  STL.64 [R1+0xc00], R212 ;  /* 0x000c00d401007387 */ /* 0x000fe80000100a00 */
[----:B------:R-:W-:Y:S03]  /*c3450*/  STL.64 [R1+0xc08], R214 ;  /* 0x000c08d601007387 */ /* 0x000fe60000100a00 */
[C---:B------:R-:W-:Y:S01]  /*c3460*/  HMMA.1688.F32.TF32 R192, R172.reuse, R110, R192 ;  /* 0x0000006eacc0723c */ /* 0x040fe200000810c0 */
[----:B------:R-:W4:Y:S04]  /*c3470*/  LDL.LU R232, [R1+0x390] ;  /* 0x0003900001e87983 */ /* 0x000f280000300800 */
[----:B------:R-:W-:Y:S04]  /*c3480*/  STL.64 [R1+0xd40], R208 ;  /* 0x000d40d001007387 */ /* 0x000fe80000100a00 */
[----:B------:R-:W-:Y:S04]  /*c3490*/  STL.64 [R1+0xd48], R210 ;  /* 0x000d48d201007387 */ /* 0x000fe80000100a00 */
[----:B------:R-:W-:Y:S04]  /*c34a0*/  STL.64 [R1+0xd30], R176 ;  /* 0x000d30b001007387 */ /* 0x000fe80000100a00 */
[----:B------:R-:W-:Y:S04]  /*c34b0*/  STL.64 [R1+0xd38], R178 ;  /* 0x000d38b201007387 */ /* 0x000fe80000100a00 */
[----:B------:R-:W4:Y:S04]  /*c34c0*/  LDL.LU R233, [R1+0x394] ;  /* 0x0003940001e97983 */ /* 0x000f280000300800 */
[----:B------:R-:W4:Y:S04]  /*c34d0*/  LDL.LU R234, [R1+0x398] ;  /* 0x0003980001ea7983 */ /* 0x000f280000300800 */
[----:B------:R-:W4:Y:S04]  /*c34e0*/  LDL.LU R235, [R1+0x39c] ;  /* 0x00039c0001eb7983 */ /* 0x000f280000300800 */
[----:B------:R1:W-:Y:S04]  /*c34f0*/  STL.64 [R1+0x12a0], R184 ;  /* 0x0012a0b801007387 */ /* 0x0003e80000100a00 */
[----:B------:R1:W-:Y:S04]  /*c3500*/  STL.64 [R1+0x12a8], R186 ;  /* 0x0012a8ba01007387 */ /* 0x0003e80000100a00 */
[----:B-1----:R-:W4:Y:S04]  /*c3510*/  LDL.LU R184, [R1+0xdf0] ;  /* 0x000df00001b87983 */ /* 0x002f280000300800 */
        /* <DEDUP_REMOVED lines=43> */
[----:B-1----:R-:W4:Y:S04]  /*c37d0*/  LDL.LU R192, [R1+0xdd0] ;  /* 0x000dd00001c07983 */ /* 0x002f280000300800 */
[----:B------:R-:W4:Y:S04]  /*c37e0*/  LDL.LU R193, [R1+0xdd4] ;  /* 0x000dd40001c17983 */ /* 0x000f280000300800 */
[----:B------:R-:W4:Y:S01]  /*c37f0*/  LDL.LU R194, [R1+0xdd8] ;  /* 0x000dd80001c27983 */ /* 0x000f220000300800 */
[----:B------:R-:W-:Y:S03]  /*c3800*/  HMMA.1688.F32.TF32 R172, R172, R130, R228 ;  /* 0x00000082acac723c */ /* 0x000fe600000810e4 */
[----:B------:R-:W4:Y:S04]  /*c3810*/  LDL.LU R195, [R1+0xddc] ;  /* 0x000ddc0001c37983 */ /* 0x000f280000300800 */
[----:B------:R1:W-:Y:S04]  /*c3820*/  STL.64 [R1+0x1270], R168 ;  /* 0x001270a801007387 */ /* 0x0003e80000100a00 */
[----:B------:R3:W-:Y:S04]  /*c3830*/  STL.64 [R1+0x1278], R170 ;  /* 0x001278aa01007387 */ /* 0x0007e80000100a00 */
[----:B--2---:R-:W-:Y:S04]  /*c3840*/  LDS R204, [R251+0xd8000] ;  /* 0x0d800000fbcc7984 */ /* 0x004fe80000000800 */
[----:B-1----:R-:W2:Y:S04]  /*c3850*/  LDL.LU R168, [R1+0xe30] ;  /* 0x000e300001a87983 */ /* 0x002ea80000300800 */
[----:B------:R-:W2:Y:S04]  /*c3860*/  LDL.LU R169, [R1+0xe34] ;  /* 0x000e340001a97983 */ /* 0x000ea80000300800 */
[----:B---3--:R-:W2:Y:S04]  /*c3870*/  LDL.LU R170, [R1+0xe38] ;  /* 0x000e380001aa7983 */ /* 0x008ea80000300800 */
[----:B------:R-:W2:Y:S04]  /*c3880*/  LDL.LU R171, [R1+0xe3c] ;  /* 0x000e3c0001ab7983 */ /* 0x000ea80000300800 */
[----:B------:R1:W-:Y:S04]  /*c3890*/  STL.64 [R1+0x1260], R180 ;  /* 0x001260b401007387 */ /* 0x0003e80000100a00 */
[----:B------:R3:W-:Y:S04]  /*c38a0*/  STL.64 [R1+0x1268], R182 ;  /* 0x001268b601007387 */ /* 0x0007e80000100a00 */
[----:B------:R-:W-:Y:S04]  /*c38b0*/  LDS R206, [R251+0xd9000] ;  /* 0x0d900000fbce7984 */ /* 0x000fe80000000800 */
[----:B-1----:R-:W2:Y:S04]  /*c38c0*/  LDL.LU R180, [R1+0xe00] ;  /* 0x000e000001b47983 */ /* 0x002ea80000300800 */
[----:B------:R-:W2:Y:S04]  /*c38d0*/  LDL.LU R181, [R1+0xe04] ;  /* 0x000e040001b57983 */ /* 0x000ea80000300800 */
[----:B---3--:R-:W3:Y:S04]  /*c38e0*/  LDL.LU R182, [R1+0xe08] ;  /* 0x000e080001b67983 */ /* 0x008ee80000300800 */
[----:B------:R-:W3:Y:S04]  /*c38f0*/  LDL.LU R183, [R1+0xe0c] ;  /* 0x000e0c0001b77983 */ /* 0x000ee80000300800 */
[----:B------:R1:W-:Y:S04]  /*c3900*/  STL.64 [R1+0x1250], R196 ;  /* 0x001250c401007387 */ /* 0x0003e80000100a00 */
[----:B------:R1:W-:Y:S04]  /*c3910*/  STL.64 [R1+0x1258], R198 ;  /* 0x001258c601007387 */ /* 0x0003e80000100a00 */
[----:B------:R-:W-:Y:S04]  /*c3920*/  LDS R205, [R249+0xd8000] ;  /* 0x0d800000f9cd7984 */ /* 0x000fe80000000800 */
[----:B-1----:R-:W3:Y:S04]  /*c3930*/  LDL.LU R196, [R1+0xe20] ;  /* 0x000e200001c47983 */ /* 0x002ee80000300800 */
[----:B------:R-:W3:Y:S04]  /*c3940*/  LDL.LU R197, [R1+0xe24] ;  /* 0x000e240001c57983 */ /* 0x000ee80000300800 */
[----:B------:R-:W3:Y:S04]  /*c3950*/  LDL.LU R198, [R1+0xe28] ;  /* 0x000e280001c67983 */ /* 0x000ee80000300800 */
[----:B------:R-:W3:Y:S04]  /*c3960*/  LDL.LU R199, [R1+0xe2c] ;  /* 0x000e2c0001c77983 */ /* 0x000ee80000300800 */
[----:B------:R1:W-:Y:S04]  /*c3970*/  STL.64 [R1+0x12b0], R200 ;  /* 0x0012b0c801007387 */ /* 0x0003e80000100a00 */
[----:B------:R1:W-:Y:S04]  /*c3980*/  STL.64 [R1+0x12b8], R202 ;  /* 0x0012b8ca01007387 */ /* 0x0003e80000100a00 */
[----:B------:R-:W4:Y:S04]  /*c3990*/  LDS R207, [R249+0xd9000] ;  /* 0x0d900000f9cf7984 */ /* 0x000f280000000800 */
[----:B-1----:R-:W3:Y:S04]  /*c39a0*/  LDL.LU R200, [R1+0xe10] ;  /* 0x000e100001c87983 */ /* 0x002ee80000300800 */
[----:B------:R-:W3:Y:S04]  /*c39b0*/  LDL.LU R201, [R1+0xe14] ;  /* 0x000e140001c97983 */ /* 0x000ee80000300800 */
[----:B------:R-:W3:Y:S04]  /*c39c0*/  LDL.LU R202, [R1+0xe18] ;  /* 0x000e180001ca7983 */ /* 0x000ee80000300800 */
[----:B------:R-:W3:Y:S04]  /*c39d0*/  LDL.LU R203, [R1+0xe1c] ;  /* 0x000e1c0001cb7983 */ /* 0x000ee80000300800 */
[----:B------:R-:W3:Y:S04]  /*c39e0*/  LDL.LU R228, [R1+0xda0] ;  /* 0x000da00001e47983 */ /* 0x000ee80000300800 */
[----:B------:R-:W-:Y:S04]  /*c39f0*/  STL.64 [R1+0x1240], R172 ;  /* 0x001240ac01007387 */ /* 0x000fe80000100a00 */
[----:B------:R-:W-:Y:S04]  /*c3a00*/  STL.64 [R1+0x1248], R174 ;  /* 0x001248ae01007387 */ /* 0x000fe80000100a00 */
[----:B------:R-:W3:Y:S04]  /*c3a10*/  LDL.LU R229, [R1+0xda4] ;  /* 0x000da40001e57983 */ /* 0x000ee80000300800 */
[----:B------:R-:W3:Y:S04]  /*c3a20*/  LDL.LU R230, [R1+0xda8] ;  /* 0x000da80001e67983 */ /* 0x000ee80000300800 */
[----:B------:R-:W3:Y:S04]  /*c3a30*/  LDL.LU R231, [R1+0xdac] ;  /* 0x000dac0001e77983 */ /* 0x000ee80000300800 */
[----:B------:R-:W-:Y:S04]  /*c3a40*/  LDS R176, [R251+0xda000] ;  /* 0x0da00000fbb07984 */ /* 0x000fe80000000800 */
[----:B------:R-:W-:Y:S04]  /*c3a50*/  LDS R178, [R251+0xdb000] ;  /* 0x0db00000fbb27984 */ /* 0x000fe80000000800 */
[----:B------:R-:W-:Y:S04]  /*c3a60*/  LDS R177, [R249+0xda000] ;  /* 0x0da00000f9b17984 */ /* 0x000fe80000000800 */
[----:B------:R-:W1:Y:S04]  /*c3a70*/  LDS R179, [R249+0xdb000] ;  /* 0x0db00000f9b37984 */ /* 0x000e680000000800 */
[----:B------:R-:W-:Y:S04]  /*c3a80*/  LDS R172, [R251+0xdc000] ;  /* 0x0dc00000fbac7984 */ /* 0x000fe80000000800 */
[----:B------:R-:W-:Y:S04]  /*c3a90*/  LDS R174, [R251+0xdd000] ;  /* 0x0dd00000fbae7984 */ /* 0x000fe80000000800 */
[----:B------:R-:W-:Y:S04]  /*c3aa0*/  LDS R173, [R249+0xdc000] ;  /* 0x0dc00000f9ad7984 */ /* 0x000fe80000000800 */
[----:B------:R-:W1:Y:S01]  /*c3ab0*/  LDS R175, [R249+0xdd000] ;  /* 0x0dd00000f9af7984 */ /* 0x000e620000000800 */
        /* <DEDUP_REMOVED lines=10> */
[----:B-1----:R-:W-:Y:S08]  /*c3b60*/  HMMA.1688.F32.TF32 R236, R176, R6, R236 ;  /* 0x00000006b0ec723c */ /* 0x002ff000000810ec */
[C---:B------:R-:W-:Y:S08]  /*c3b70*/  HMMA.1688.F32.TF32 R192, R204.reuse, R60, R192 ;  /* 0x0000003cccc0723c */ /* 0x040ff000000810c0 */
[C---:B--2---:R-:W-:Y:S08]  /*c3b80*/  HMMA.1688.F32.TF32 R168, R204.reuse, R36, R168 ;  /* 0x00000024cca8723c */ /* 0x044ff000000810a8 */
[C---:B---3--:R-:W-:Y:S08]  /*c3b90*/  HMMA.1688.F32.TF32 R180, R204.reuse, R48, R180 ;  /* 0x00000030ccb4723c */ /* 0x048ff000000810b4 */
[C---:B------:R-:W-:Y:S08]  /*c3ba0*/  HMMA.1688.F32.TF32 R196, R204.reuse, R40, R196 ;  /* 0x00000028ccc4723c */ /* 0x040ff000000810c4 */
[C---:B------:R-:W-:Y:S08]  /*c3bb0*/  HMMA.1688.F32.TF32 R200, R204.reuse, R44, R200 ;  /* 0x0000002cccc8723c */ /* 0x040ff000000810c8 */
[----:B------:R-:W-:Y:S08]  /*c3bc0*/  HMMA.1688.F32.TF32 R228, R204, R12, R228 ;  /* 0x0000000ccce4723c */ /* 0x000ff000000810e4 */
[C---:B------:R-:W-:Y:S11]  /*c3bd0*/  HMMA.1688.F32.TF32 R240, R176.reuse, R10, R240 ;  /* 0x0000000ab0f0723c */ /* 0x040ff600000810f0 */
[----:B------:R-:W-:Y:S05]  /*c3be0*/  @!UPT UIADD3 URZ, URZ, URZ, URZ ;  /* 0x0000003f3f3ff290 */ /* 0x000fea000fffe03f */
        /* <DEDUP_REMOVED lines=40> */
[C---:B------:R-:W-:Y:S07]  /*c3e70*/  HMMA.1688.F32.TF32 R208, R228.reuse, R82, R208 ;  /* 0x00000052e4d0723c */ /* 0x040fee00000810d0 */
[----:B------:R-:W-:Y:S04]  /*c3e80*/  STL.64 [R1+0x30], R172 ;  /* 0x000030ac01007387 */ /* 0x000fe80000100a00 */
[----:B------:R1:W-:Y:S02]  /*c3e90*/  STL.64 [R1+0x38], R174 ;  /* 0x000038ae01007387 */ /* 0x0003e40000100a00 */
[C---:B-1----:R-:W-:Y:S08]  /*c3ea0*/  HMMA.1688.F32.TF32 R172, R228.reuse, R78, R204 ;  /* 0x0000004ee4ac723c */ /* 0x042ff000000810cc */
[C---:B------:R-:W-:Y:S01]  /*c3eb0*/  HMMA.1688.F32.TF32 R204, R228.reuse, R86, R212 ;  /* 0x00000056e4cc723c */ /* 0x040fe200000810d4 */
[----:B------:R-:W-:Y:S04]  /*c3ec0*/  STL.64 [R1+0x20], R236 ;  /* 0x000020ec01007387 */ /* 0x000fe80000100a00 */
[----:B------:R-:W-:Y:S10]  /*c3ed0*/  STL.64 [R1+0x28], R238 ;  /* 0x000028ee01007387 */ /* 0x000ff40000100a00 */
        /* <DEDUP_REMOVED lines=11> */
[----:B------:R-:W-:Y:S04]  /*c3f90*/  STL.64 [R1+0x210], R208 ;  /* 0x000210d001007387 */ /* 0x000fe80000100a00 */
[----:B------:R-:W-:Y:S01]  /*c3fa0*/  STL.64 [R1+0x218], R210 ;  /* 0x000218d201007387 */ /* 0x000fe20000100a00 */
[C---:B------:R-:W-:Y:S03]  /*c3fb0*/  HMMA.1688.F32.TF32 R200, R228.reuse, R110, R200 ;  /* 0x0000006ee4c8723c */ /* 0x040fe600000810c8 */
[----:B------:R-:W-:Y:S04]  /*c3fc0*/  LDS R172, [R251+0xda080] ;  /* 0x0da08000fbac7984 */ /* 0x000fe80000000800 */
[----:B------:R-:W-:Y:S04]  /*c3fd0*/  STL.64 [R1+0x190], R204 ;  /* 0x000190cc01007387 */ /* 0x000fe80000100a00 */
[----:B------:R1:W-:Y:S01]  /*c3fe0*/  STL.64 [R1+0x198], R206 ;  /* 0x000198ce01007387 */ /* 0x0003e20000100a00 */
[C---:B------:R-:W-:Y:S03]  /*c3ff0*/  HMMA.1688.F32.TF32 R180, R228.reuse, R114, R180 ;  /* 0x00000072e4b4723c */ /* 0x040fe600000810b4 */
[----:B------:R-:W-:Y:S04]  /*c4000*/  LDS R174, [R251+0xdb080] ;  /* 0x0db08000fbae7984 */ /* 0x000fe80000000800 */
[----:B------:R-:W-:Y:S01]  /*c4010*/  LDS R173, [R249+0xda080] ;  /* 0x0da08000f9ad7984 */ /* 0x000fe20000000800 */
[C---:B-1----:R-:W-:Y:S03]  /*c4020*/  HMMA.1688.F32.TF32 R204, R228.reuse, R102, R168 ;  /* 0x00000066e4cc723c */ /* 0x042fe600000810a8 */
[----:B------:R-:W1:Y:S05]  /*c4030*/  LDS R175, [R249+0xdb080] ;  /* 0x0db08000f9af7984 */ /* 0x000e6a0000000800 */
[C---:B------:R-:W-:Y:S11]  /*c4040*/  HMMA.1688.F32.TF32 R168, R228.reuse, R106, R196 ;  /* 0x0000006ae4a8723c */ /* 0x040ff600000810c4 */
[----:B------:R-:W-:Y:S04]  /*c4050*/  @!UPT UIADD3 URZ, URZ, URZ, URZ ;  /* 0x0000003f3f3ff290 */ /* 0x000fe8000fffe03f */
[----:B------:R-:W-:Y:S04]  /*c4060*/  STL.64 [R1+0x250], R204 ;  /* 0x000250cc01007387 */ /* 0x000fe80000100a00 */
[----:B------:R-:W-:Y:S04]  /*c4070*/  STL.64 [R1+0x258], R206 ;  /* 0x000258ce01007387 */ /* 0x000fe80000100a00 */
[----:B------:R-:W2:Y:S04]  /*c4080*/  LDL.LU R196, [R1+0x4e0] ;  /* 0x0004e00001c47983 */ /* 0x000ea80000300800 */
[----:B------:R-:W-:Y:S04]  /*c4090*/  STL.64 [R1+0x260], R168 ;  /* 0x000260a801007387 */ /* 0x000fe80000100a00 */
[----:B------:R3:W-:Y:S04]  /*c40a0*/  STL.64 [R1+0x268], R170 ;  /* 0x000268aa01007387 */ /* 0x0007e80000100a00 */
[----:B------:R-:W2:Y:S04]  /*c40b0*/  LDL.LU R197, [R1+0x4e4] ;  /* 0x0004e40001c57983 */ /* 0x000ea80000300800 */
[----:B------:R-:W2:Y:S01]  /*c40c0*/  LDL.LU R198, [R1+0x4e8] ;  /* 0x0004e80001c67983 */ /* 0x000ea20000300800 */
[C---:B---3--:R-:W-:Y:S03]  /*c40d0*/  HMMA.1688.F32.TF32 R168, R228.reuse, R118, R184 ;  /* 0x00000076e4a8723c */ /* 0x048fe600000810b8 */
[----:B------:R-:W2:Y:S04]  /*c40e0*/  LDL.LU R199, [R1+0x4ec] ;  /* 0x0004ec0001c77983 */ /* 0x000ea80000300800 */
[----:B------:R3:W-:Y:S04]  /*c40f0*/  STL.64 [R1+0x280], R200 ;  /* 0x000280c801007387 */ /* 0x0007e80000100a00 */
[----:B------:R4:W-:Y:S04]  /*c4100*/  STL.64 [R1+0x288], R202 ;  /* 0x000288ca01007387 */ /* 0x0009e80000100a00 */
[----:B---3--:R-:W3:Y:S04]  /*c4110*/  LDL.LU R200, [R1+0x540] ;  /* 0x0005400001c87983 */ /* 0x008ee80000300800 */
[----:B------:R-:W-:Y:S04]  /*c4120*/  STL.64 [R1+0x270], R180 ;  /* 0x000270b401007387 */ /* 0x000fe80000100a00 */
[----:B------:R-:W-:Y:S04]  /*c4130*/  STL.64 [R1+0x278], R182 ;  /* 0x000278b601007387 */ /* 0x000fe80000100a00 */
        /* <DEDUP_REMOVED lines=65> */
[----:B------:R-:W-:Y:S04]  /*c4550*/  STL.64 [R1+0x790], R228 ;  /* 0x000790e401007387 */ /* 0x000fe80000100a00 */
[----:B------:R1:W-:Y:S04]  /*c4560*/  STL.64 [R1+0x798], R230 ;  /* 0x000798e601007387 */ /* 0x0003e80000100a00 */
        /* <DEDUP_REMOVED lines=8> */
[C---:B-1----:R-:W-:Y:S01]  /*c45f0*/  HMMA.1688.F32.TF32 R228, R176.reuse, R12, R168 ;  /* 0x0000000cb0e4723c */ /* 0x042fe200000810a8 */
        /* <DEDUP_REMOVED lines=60> */
[----:B------:R-:W-:Y:S01]  /*c49c0*/  STL.64 [R1+0x548], R238 ;  /* 0x000548ee01007387 */ /* 0x000fe20000100a00 */
[C---:B--2---:R-:W-:Y:S03]  /*c49d0*/  HMMA.1688.F32.TF32 R168, R228.reuse, R82, R204 ;  /* 0x00000052e4a8723c */ /* 0x044fe600000810cc */
[----:B------:R-:W-:Y:S04]  /*c49e0*/  STL.64 [R1+0x530], R176 ;  /* 0x000530b001007387 */ /* 0x000fe80000100a00 */
[----:B------:R2:W-:Y:S01]  /*c49f0*/  STL.64 [R1+0x538], R178 ;  /* 0x000538b201007387 */ /* 0x0005e20000100a00 */
[C---:B------:R-:W-:Y:S08]  /*c4a00*/  HMMA.1688.F32.TF32 R204, R228.reuse, R86, R208 ;  /* 0x00000056e4cc723c */ /* 0x040ff000000810d0 */
        /* <DEDUP_REMOVED lines=10> */
[----:B------:R-:W-:Y:S01]  /*c4ab0*/  STL.64 [R1+0x4c0], R168 ;  /* 0x0004c0a801007387 */ /* 0x000fe20000100a00 */
[C---:B------:R-:W-:Y:S03]  /*c4ac0*/  HMMA.1688.F32.TF32 R184, R228.reuse, R106, R184 ;  /* 0x0000006ae4b8723c */ /* 0x040fe600000810b8 */
[----:B------:R-:W-:Y:S04]  /*c4ad0*/  STL.64 [R1+0x4c8], R170 ;  /* 0x0004c8aa01007387 */ /* 0x000fe80000100a00 */
[----:B------:R-:W-:Y:S04]  /*c4ae0*/  STL.64 [R1+0x4b0], R204 ;  /* 0x0004b0cc01007387 */ /* 0x000fe80000100a00 */
[----:B------:R-:W-:Y:S01]  /*c4af0*/  STL.64 [R1+0x4b8], R206 ;  /* 0x0004b8ce01007387 */ /* 0x000fe20000100a00 */
[C---:B------:R-:W-:Y:S03]  /*c4b00*/  HMMA.1688.F32.TF32 R196, R228.reuse, R126, R196 ;  /* 0x0000007ee4c4723c */ /* 0x040fe600000810c4 */
[----:B------:R-:W-:Y:S04]  /*c4b10*/  LDS R168, [R251+0xda100] ;  /* 0x0da10000fba87984 */ /* 0x000fe80000000800 */
[----:B------:R-:W-:Y:S04]  /*c4b20*/  STL.64 [R1+0x780], R176 ;  /* 0x000780b001007387 */ /* 0x000fe80000100a00 */
[----:B------:R2:W-:Y:S04]  /*c4b30*/  STL.64 [R1+0x788], R178 ;  /* 0x000788b201007387 */ /* 0x0005e80000100a00 */
[----:B------:R-:W-:Y:S04]  /*c4b40*/  LDS R170, [R251+0xdb100] ;  /* 0x0db10000fbaa7984 */ /* 0x000fe80000000800 */
[----:B------:R-:W-:Y:S01]  /*c4b50*/  LDS R169, [R249+0xda100] ;  /* 0x0da10000f9a97984 */ /* 0x000fe20000000800 */
[C---:B--2---:R-:W-:Y:S03]  /*c4b60*/  HMMA.1688.F32.TF32 R176, R228.reuse, R110, R200 ;  /* 0x0000006ee4b0723c */ /* 0x044fe600000810c8 */
[----:B------:R-:W-:Y:S04]  /*c4b70*/  STL.64 [R1+0x770], R184 ;  /* 0x000770b801007387 */ /* 0x000fe80000100a00 */
[----:B------:R2:W-:Y:S04]  /*c4b80*/  STL.64 [R1+0x778], R186 ;  /* 0x000778ba01007387 */ /* 0x0005e80000100a00 */
[----:B------:R-:W3:Y:S01]  /*c4b90*/  LDS R171, [R249+0xdb100] ;  /* 0x0db10000f9ab7984 */ /* 0x000ee20000000800 */
[C---:B--2---:R-:W-:Y:S11]  /*c4ba0*/  HMMA.1688.F32.TF32 R184, R228.reuse, R114, R180 ;  /* 0x00000072e4b8723c */ /* 0x044ff600000810b4 */
[----:B------:R-:W-:Y:S01]  /*c4bb0*/  STL.64 [R1+0x760], R176 ;  /* 0x000760b001007387 */ /* 0x000fe20000100a00 */
[C---:B------:R-:W-:Y:S03]  /*c4bc0*/  HMMA.1688.F32.TF32 R180, R228.reuse, R118, R188 ;  /* 0x00000076e4b4723c */ /* 0x040fe600000810bc */
[----:B------:R2:W-:Y:S05]  /*c4bd0*/  STL.64 [R1+0x768], R178 ;  /* 0x000768b201007387 */ /* 0x0005ea0000100a00 */
[C---:B--2---:R-:W-:Y:S03]  /*c4be0*/  HMMA.1688.F32.TF32 R176, R228.reuse, R122, R192 ;  /* 0x0000007ae4b0723c */ /* 0x044fe600000810c0 */
[----:B------:R-:W-:Y:S04]  /*c4bf0*/  STL.64 [R1+0x750], R184 ;  /* 0x000750b801007387 */ /* 0x000fe80000100a00 */
[----:B------:R-:W-:Y:S04]  /*c4c00*/  STL.64 [R1+0x758], R186 ;  /* 0x000758ba01007387 */ /* 0x000fe80000100a00 */
[----:B------:R-:W1:Y:S04]  /*c4c10*/  LDL.LU R200, [R1+0x620] ;  /* 0x0006200001c87983 */ /* 0x000e680000300800 */
[----:B------:R2:W-:Y:S04]  /*c4c20*/  STL.64 [R1+0x4a0], R180 ;  /* 0x0004a0b401007387 */ /* 0x0005e80000100a00 */
[----:B------:R4:W-:Y:S04]  /*c4c30*/  STL.64 [R1+0x4a8], R182 ;  /* 0x0004a8b601007387 */ /* 0x0009e80000100a00 */
[----:B------:R2:W-:Y:S04]  /*c4c40*/  STL.64 [R1+0x490], R176 ;  /* 0x000490b001007387 */ /* 0x0005e80000100a00 */
[----:B------:R2:W-:Y:S04]  /*c4c50*/  STL.64 [R1+0x498], R178 ;  /* 0x000498b201007387 */ /* 0x0005e80000100a00 */
[----:B------:R-:W1:Y:S04]  /*c4c60*/  LDL.LU R201, [R1+0x624] ;  /* 0x0006240001c97983 */ /* 0x000e680000300800 */
[----:B------:R-:W1:Y:S04]  /*c4c70*/  LDL.LU R202, [R1+0x628] ;  /* 0x0006280001ca7983 */ /* 0x000e680000300800 */
[----:B------:R-:W1:Y:S04]  /*c4c80*/  LDL.LU R203, [R1+0x62c] ;  /* 0x00062c0001cb7983 */ /* 0x000e680000300800 */
        /* <DEDUP_REMOVED lines=53> */
[----:B------:R1:W-:Y:S04]  /*c4fe0*/  STL.64 [R1+0x480], R196 ;  /* 0x000480c401007387 */ /* 0x0003e80000100a00 */
[----:B------:R1:W-:Y:S04]  /*c4ff0*/  STL.64 [R1+0x488], R198 ;  /* 0x000488c601007387 */ /* 0x0003e80000100a00 */
[----:B-1----:R-:W3:Y:S04]  /*c5000*/  LDL.LU R196, [R1+0x5f0] ;  /* 0x0005f00001c47983 */ /* 0x002ee80000300800 */
[----:B------:R-:W3:Y:S04]  /*c5010*/  LDL.LU R197, [R1+0x5f4] ;  /* 0x0005f40001c57983 */ /* 0x000ee80000300800 */
[----:B------:R-:W3:Y:S04]  /*c5020*/  LDL.LU R198, [R1+0x5f8] ;  /* 0x0005f80001c67983 */ /* 0x000ee80000300800 */
[----:B------:R-:W3:Y:S04]  /*c5030*/  LDL.LU R199, [R1+0x5fc] ;  /* 0x0005fc0001c77983 */ /* 0x000ee80000300800 */
[----:B------:R-:W3:Y:S04]  /*c5040*/  LDL.LU R232, [R1+0x510] ;  /* 0x0005100001e87983 */ /* 0x000ee80000300800 */
[----:B------:R-:W-:Y:S04]  /*c5050*/  STL.64 [R1+0x470], R228 ;  /* 0x000470e401007387 */ /* 0x000fe80000100a00 */
[----:B------:R1:W-:Y:S04]  /*c5060*/  STL.64 [R1+0x478], R230 ;  /* 0x000478e601007387 */ /* 0x0003e80000100a00 */
[----:B------:R-:W3:Y:S04]  /*c5070*/  LDL.LU R233, [R1+0x514] ;  /* 0x0005140001e97983 */ /* 0x000ee80000300800 */
[----:B------:R-:W3:Y:S04]  /*c5080*/  LDL.LU R234, [R1+0x518] ;  /* 0x0005180001ea7983 */ /* 0x000ee80000300800 */
[----:B------:R-:W3:Y:S01]  /*c5090*/  LDL.LU R235, [R1+0x51c] ;  /* 0x00051c0001eb7983 */ /* 0x000ee20000300800 */
[C---:B------:R-:W-:Y:S08]  /*c50a0*/  HMMA.1688.F32.TF32 R200, R172.reuse, R48, R200 ;  /* 0x00000030acc8723c */ /* 0x040ff000000810c8 */
[C---:B--2---:R-:W-:Y:S08]  /*c50b0*/  HMMA.1688.F32.TF32 R180, R172.reuse, R44, R180 ;  /* 0x0000002cacb4723c */ /* 0x044ff000000810b4 */
[C---:B----4-:R-:W-:Y:S08]  /*c50c0*/  HMMA.1688.F32.TF32 R220, R172.reuse, R32, R220 ;  /* 0x00000020acdc723c */ /* 0x050ff000000810dc */
[C---:B---3--:R-:W-:Y:S08]  /*c50d0*/  HMMA.1688.F32.TF32 R216, R172.reuse, R28, R216 ;  /* 0x0000001cacd8723c */ /* 0x048ff000000810d8 */
        /* <DEDUP_REMOVED lines=40> */
[----:B------:R-:W-:Y:S04]  /*c5360*/  LDS R168, [R251+0xd8180] ;  /* 0x0d818000fba87984 */ /* 0x000fe80000000800 */
[----:B------:R-:W-:Y:S01]  /*c5370*/  HMMA.1688.F32.TF32 R240, R184, R72, R240 ;  /* 0x00000048b8f0723c */ /* 0x000fe200000810f0 */
[----:B------:R-:W-:Y:S01]  /*c5380*/  IMAD.MOV.U32 R150, RZ, RZ, R152 ;  /* 0x000000ffff967224 */ /* 0x000fe200078e0098 */
[----:B------:R-:W-:Y:S01]  /*c5390*/  LDS R170, [R251+0xd9180] ;  /* 0x0d918000fbaa7984 */ /* 0x000fe20000000800 */
[----:B------:R-:W-:-:S02]  /*c53a0*/  IMAD.MOV.U32 R151, RZ, RZ, R153 ;  /* 0x000000ffff977224 */ /* 0x000fc400078e0099 */
[----:B------:R-:W-:Y:S01]  /*c53b0*/  IMAD.MOV.U32 R135, RZ, RZ, R157 ;  /* 0x000000ffff877224 */ /* 0x000fe200078e009d */
[----:B------:R-:W-:Y:S02]  /*c53c0*/  LDS R169, [R249+0xd8180] ;  /* 0x0d818000f9a97984 */ /* 0x000fe40000000800 */
[----:B------:R-:W-:Y:S02]  /*c53d0*/  HMMA.1688.F32.TF32 R172, R184, R76, R172 ;  /* 0x0000004cb8ac723c */ /* 0x000fe400000810ac */
[----:B------:R-:W1:Y:S06]  /*c53e0*/  LDS R171, [R249+0xd9180] ;  /* 0x0d918000f9ab7984 */ /* 0x000e6c0000000800 */
[----:B--2---:R-:W-:Y:S08]  /*c53f0*/  HMMA.1688.F32.TF32 R236, R228, R70, R236 ;  /* 0x00000046e4ec723c */ /* 0x004ff000000810ec */
        /* <DEDUP_REMOVED lines=15> */
[----:B------:R-:W-:Y:S04]  /*c54f0*/  STL.64 [R1+0x460], R236 ;  /* 0x000460ec01007387 */ /* 0x000fe80000100a00 */
[----:B------:R-:W-:Y:S03]  /*c5500*/  STL.64 [R1+0x468], R238 ;  /* 0x000468ee01007387 */ /* 0x000fe60000100a00 */
        /* <DEDUP_REMOVED lines=15> */
[----:B---3--:R-:W-:Y:S03]  /*c5600*/  HMMA.1688.F32.TF32 R172, R228, R102, R224 ;  /* 0x00000066e4ac723c */ /* 0x008fe600000810e0 */
[----:B------:R-:W-:Y:S04]  /*c5610*/  STL.64 [R1+0x3b0], R204 ;  /* 0x0003b0cc01007387 */ /* 0x000fe80000100a00 */
[----:B------:R-:W-:Y:S08]  /*c5620*/  STL.64 [R1+0x3b8], R206 ;  /* 0x0003b8ce01007387 */ /* 0x000ff00000100a00 */
        /* <DEDUP_REMOVED lines=12> */
[----:B------:R-:W-:-:S03]  /*c56f0*/  MOV R185, R2 ;  /* 0x0000000200b97202 */ /* 0x000fc60000000f00 */
[----:B------:R-:W2:Y:S01]  /*c5700*/  LDL.LU R205, [R1+0x6e4] ;  /* 0x0006e40001cd7983 */ /* 0x000ea20000300800 */
[----:B---3--:R-:W-:Y:S02]  /*c5710*/  IMAD.MOV.U32 R186, RZ, RZ, R164 ;  /* 0x000000ffffba7224 */ /* 0x008fe400078e00a4 */
[----:B------:R-:W-:Y:S02]  /*c5720*/  IMAD.MOV.U32 R187, RZ, RZ, R160 ;  /* 0x000000ffffbb7224 */ /* 0x000fe400078e00a0 */
[----:B----4-:R-:W-:Y:S02]  /*c5730*/  IMAD.MOV.U32 R207, RZ, RZ, R165 ;  /* 0x000000ffffcf7224 */ /* 0x010fe400078e00a5 */
[----:B------:R-:W-:Y:S02]  /*c5740*/  IMAD.MOV.U32 R206, RZ, RZ, R161 ;  /* 0x000000ffffce7224 */ /* 0x000fe400078e00a1 */
[----:B------:R-:W3:Y:S04]  /*c5750*/  LDL.LU R161, [R1+0x3e44] ;  /* 0x003e440001a17983 */ /* 0x000ee80000300800 */
[----:B------:R-:W4:Y:S04]  /*c5760*/  LDL.LU R165, [R1+0x3e40] ;  /* 0x003e400001a57983 */ /* 0x000f280000300800 */
        /* <DEDUP_REMOVED lines=12> */
[----:B------:R-:W2:Y:S04]  /*c5830*/  LDL.LU R160, [R1+0x3e2c] ;  /* 0x003e2c0001a07983 */ /* 0x000ea80000300800 */
[----:B------:R-:W3:Y:S01]  /*c5840*/  LDL.LU R164, [R1+0x3e28] ;  /* 0x003e280001a47983 */ /* 0x000ee20000300800 */
[C---:B------:R-:W-:Y:S03]  /*c5850*/  HMMA.1688.F32.TF32 R172, R228.reuse, R106, R176 ;  /* 0x0000006ae4ac723c */ /* 0x040fe600000810b0 */
[----:B------:R-:W4:Y:S04]  /*c5860*/  LDL.LU R216, [R1+0x670] ;  /* 0x0006700001d87983 */ /* 0x000f280000300800 */
[----:B------:R-:W4:Y:S01]  /*c5870*/  LDL.LU R217, [R1+0x674] ;  /* 0x0006740001d97983 */ /* 0x000f220000300800 */
[----:B------:R-:W-:Y:S03]  /*c5880*/  HMMA.1688.F32.TF32 R180, R228, R110, R180 ;  /* 0x0000006ee4b4723c */ /* 0x000fe600000810b4 */
[----:B------:R-:W4:Y:S04]  /*c5890*/  LDL.LU R218, [R1+0x678] ;  /* 0x0006780001da7983 */ /* 0x000f280000300800 */
[----:B------:R-:W4:Y:S04]  /*c58a0*/  LDL.LU R219, [R1+0x67c] ;  /* 0x00067c0001db7983 */ /* 0x000f280000300800 */
[----:B------:R-:W4:Y:S04]  /*c58b0*/  LDL.LU R212, [R1+0x680] ;  /* 0x0006800001d47983 */ /* 0x000f280000300800 */
[----:B------:R-:W4:Y:S01]  /*c58c0*/  LDL.LU R213, [R1+0x684] ;  /* 0x0006840001d57983 */ /* 0x000f220000300800 */
[----:B------:R-:W-:-:S02]  /*c58d0*/  IMAD.MOV.U32 R176, RZ, RZ, R2 ;  /* 0x000000ffffb07224 */ /* 0x000fc400078e0002 */
[----:B------:R-:W-:Y:S01]  /*c58e0*/  IMAD.MOV.U32 R177, RZ, RZ, R0 ;  /* 0x000000ffffb17224 */ /* 0x000fe200078e0000 */
[C---:B------:R-:W-:Y:S08]  /*c58f0*/  HMMA.1688.F32.TF32 R200, R228.reuse, R114, R200 ;  /* 0x00000072e4c8723c */ /* 0x040ff000000810c8 */
[C---:B------:R-:W-:Y:S08]  /*c5900*/  HMMA.1688.F32.TF32 R188, R228.reuse, R118, R188 ;  /* 0x00000076e4bc723c */ /* 0x040ff000000810bc */
[C---:B------:R-:W-:Y:S08]  /*c5910*/  HMMA.1688.F32.TF32 R192, R228.reuse, R122, R192 ;  /* 0x0000007ae4c0723c */ /* 0x040ff000000810c0 */
[----:B------:R-:W-:Y:S01]  /*c5920*/  HMMA.1688.F32.TF32 R196, R228, R126, R196 ;  /* 0x0000007ee4c4723c */ /* 0x000fe200000810c4 */
[----:B--2---:R-:W-:Y:S01]  /*c5930*/  IMAD.MOV.U32 R215, RZ, RZ, R160 ;  /* 0x000000ffffd77224 */ /* 0x004fe200078e00a0 */
[----:B---3--:R-:W-:-:S02]  /*c5940*/  MOV R214, R164 ;  /* 0x000000a400d67202 */ /* 0x008fc40000000f00 */
        /* <DEDUP_REMOVED lines=17> */
[----:B------:R-:W3:Y:S04]  /*c5a60*/  LDL.LU R0, [R1+0x3e18] ;  /* 0x003e180001007983 */ /* 0x000ee80000300800 */
[----:B------:R1:W-:Y:S04]  /*c5a70*/  STL.64 [R1+0x3f0], R180 ;  /* 0x0003f0b401007387 */ /* 0x0003e80000100a00 */
[----:B------:R-:W-:Y:S04]  /*c5a80*/  STL.64 [R1+0x3f8], R182 ;  /* 0x0003f8b601007387 */ /* 0x000fe80000100a00 */
[----:B------:R-:W-:Y:S04]  /*c5a90*/  LDS R172, [R251+0xda180] ;  /* 0x0da18000fbac7984 */ /* 0x000fe80000000800 */
[----:B-1----:R-:W3:Y:S04]  /*c5aa0*/  LDL.LU R180, [R1+0x710] ;  /* 0x0007100001b47983 */ /* 0x002ee80000300800 */
[----:B------:R-:W3:Y:S04]  /*c5ab0*/  LDL.LU R181, [R1+0x714] ;  /* 0x0007140001b57983 */ /* 0x000ee80000300800 */
        /* <DEDUP_REMOVED lines=8> */
[----:B-1----:R-:W-:Y:S03]  /*c5b40*/  HMMA.1688.F32.TF32 R192, R228, R130, R232 ;  /* 0x00000082e4c0723c */ /* 0x002fe600000810e8 */
[----:B------:R-:W-:Y:S04]  /*c5b50*/  STL.64 [R1+0x440], R196 ;  /* 0x000440c401007387 */ /* 0x000fe80000100a00 */
[----:B------:R-:W-:Y:S01]  /*c5b60*/  STL.64 [R1+0x448], R198 ;  /* 0x000448c601007387 */ /* 0x000fe20000100a00 */
[C---:B------:R-:W-:Y:S03]  /*c5b70*/  HMMA.1688.F32.TF32 R232, R168.reuse, R64, R132 ;  /* 0x00000040a8e8723c */ /* 0x040fe60000081084 */
[----:B------:R-:W1:Y:S11]  /*c5b80*/  LDS R175, [R249+0xdb180] ;  /* 0x0db18000f9af7984 */ /* 0x000e760000000800 */
[----:B------:R-:W-:Y:S01]  /*c5b90*/  @!UPT UIADD3 URZ, URZ, URZ, URZ ;  /* 0x0000003f3f3ff290 */ /* 0x000fe2000fffe03f */
[----:B------:R-:W-:Y:S04]  /*c5ba0*/  STL.64 [R1+0x430], R192 ;  /* 0x000430c001007387 */ /* 0x000fe80000100a00 */
[----:B------:R4:W-:Y:S04]  /*c5bb0*/  STL.64 [R1+0x438], R194 ;  /* 0x000438c201007387 */ /* 0x0009e80000100a00 */
[----:B------:R-:W3:Y:S04]  /*c5bc0*/  LDL.LU R132, [R1+0xeb0] ;  /* 0x000eb00001847983 */ /* 0x000ee80000300800 */
[----:B------:R-:W3:Y:S04]  /*c5bd0*/  LDL.LU R133, [R1+0xeb4] ;  /* 0x000eb40001857983 */ /* 0x000ee80000300800 */
[----:B------:R-:W3:Y:S04]  /*c5be0*/  LDL.LU R134, [R1+0xeb8] ;  /* 0x000eb80001867983 */ /* 0x000ee80000300800 */
[----:B------:R-:W3:Y:S01]  /*c5bf0*/  LDL.LU R135, [R1+0xebc] ;  /* 0x000ebc0001877983 */ /* 0x000ee20000300800 */
[C---:B----4-:R-:W-:Y:S03]  /*c5c00*/  HMMA.1688.F32.TF32 R192, R168.reuse, R56, R148 ;  /* 0x00000038a8c0723c */ /* 0x050fe60000081094 */
[----:B------:R-:W4:Y:S04]  /*c5c10*/  LDL.LU R148, [R1+0xec0] ;  /* 0x000ec00001947983 */ /* 0x000f280000300800 */
[----:B------:R-:W4:Y:S01]  /*c5c20*/  LDL.LU R149, [R1+0xec4] ;  /* 0x000ec40001957983 */ /* 0x000f220000300800 */
[----:B------:R-:W-:Y:S03]  /*c5c30*/  HMMA.1688.F32.TF32 R196, R168, R60, R136 ;  /* 0x0000003ca8c4723c */ /* 0x000fe60000081088 */
[----:B------:R-:W4:Y:S04]  /*c5c40*/  LDL.LU R150, [R1+0xec8] ;  /* 0x000ec80001967983 */ /* 0x000f280000300800 */
[----:B------:R-:W4:Y:S04]  /*c5c50*/  LDL.LU R151, [R1+0xecc] ;  /* 0x000ecc0001977983 */ /* 0x000f280000300800 */
[----:B------:R-:W4:Y:S01]  /*c5c60*/  LDL.64 R138, [R1+0x208] ;  /* 0x00020800018a7983 */ /* 0x000f220000100a00 */
[----:B------:R-:W-:Y:S01]  /*c5c70*/  IMAD.MOV.U32 R178, RZ, RZ, R165 ;  /* 0x000000ffffb27224 */ /* 0x000fe200078e00a5 */
[----:B------:R-:W-:Y:S01]  /*c5c80*/  MOV R179, R161 ;  /* 0x000000a100b37202 */ /* 0x000fe20000000f00 */
[----:B------:R-:W-:Y:S01]  /*c5c90*/  IMAD.MOV.U32 R200, RZ, RZ, R157 ;  /* 0x000000ffffc87224 */ /* 0x000fe200078e009d */
[----:B------:R-:W-:Y:S01]  /*c5ca0*/  MOV R202, R153 ;  /* 0x0000009900ca7202 */ /* 0x000fe20000000f00 */
[----:B------:R-:W-:Y:S01]  /*c5cb0*/  IMAD.MOV.U32 R201, RZ, RZ, R156 ;  /* 0x000000ffffc97224 */ /* 0x000fe200078e009c */
[----:B------:R-:W-:Y:S01]  /*c5cc0*/  MOV R191, R140 ;  /* 0x0000008c00bf7202 */ /* 0x000fe20000000f00 */
[----:B------:R-:W-:-:S02]  /*c5cd0*/  IMAD.MOV.U32 R203, RZ, RZ, R152 ;  /* 0x000000ffffcb7224 */ /* 0x000fc400078e0098 */
[----:B------:R-:W-:Y:S02]  /*c5ce0*/  IMAD.MOV.U32 R188, RZ, RZ, R145 ;  /* 0x000000ffffbc7224 */ /* 0x000fe400078e0091 */
[----:B------:R-:W-:Y:S02]  /*c5cf0*/  IMAD.MOV.U32 R189, RZ, RZ, R144 ;  /* 0x000000ffffbd7224 */ /* 0x000fe400078e0090 */
[----:B------:R-:W-:Y:S01]  /*c5d00*/  IMAD.MOV.U32 R190, RZ, RZ, R141 ;  /* 0x000000ffffbe7224 */ /* 0x000fe200078e008d */
        /* <DEDUP_REMOVED lines=9> */
[----:B--2---:R-:W-:-:S02]  /*c5da0*/  IMAD.MOV.U32 R182, RZ, RZ, R164 ;  /* 0x000000ffffb67224 */ /* 0x004fc400078e00a4 */
[----:B---3--:R-:W-:-:S05]  /*c5db0*/  IMAD.MOV.U32 R183, RZ, RZ, R160 ;  /* 0x000000ffffb77224 */ /* 0x008fca00078e00a0 */
[C---:B------:R-:W-:Y:S08]  /*c5dc0*/  HMMA.1688.F32.TF32 R240, R168.reuse, R8, R240 ;  /* 0x00000008a8f0723c */ /* 0x040ff000000810f0 */
[----:B------:R-:W-:Y:S11]  /*c5dd0*/  HMMA.1688.F32.TF32 R236, R168, R4, R236 ;  /* 0x00000004a8ec723c */ /* 0x000ff600000810ec */
[----:B------:R-:W-:Y:S05]  /*c5de0*/  @!UPT UIADD3 URZ, URZ, URZ, URZ ;  /* 0x0000003f3f3ff290 */ /* 0x000fea000fffe03f */
[----:B-1----:R-:W-:Y:S08]  /*c5df0*/  HMMA.1688.F32.TF32 R240, R172, R10, R240 ;  /* 0x0000000aacf0723c */ /* 0x002ff000000810f0 */
[----:B------:R-:W-:Y:S08]  /*c5e00*/  HMMA.1688.F32.TF32 R208, R168, R16, R208 ;  /* 0x00000010a8d0723c */ /* 0x000ff000000810d0 */
[----:B------:R-:W-:Y:S08]  /*c5e10*/  HMMA.1688.F32.TF32 R236, R172, R6, R236 ;  /* 0x00000006acec723c */ /* 0x000ff000000810ec */
[----:B------:R-:W-:Y:S01]  /*c5e20*/  HMMA.1688.F32.TF32 R228, R168, R12, R180 ;  /* 0x0000000ca8e4723c */ /* 0x000fe200000810b4 */
[----:B------:R-:W-:Y:S04]  /*c5e30*/  LDS R180, [R251+0xdc180] ;  /* 0x0dc18000fbb47984 */ /* 0x000fe80000000800 */
[----:B------:R-:W-:Y:S04]  /*c5e40*/  LDS R182, [R251+0xdd180] ;  /* 0x0dd18000fbb67984 */ /* 0x000fe80000000800 */
[----:B------:R-:W-:Y:S04]  /*c5e50*/  LDS R181, [R249+0xdc180] ;  /* 0x0dc18000f9b57984 */ /* 0x000fe80000000800 */
[----:B------:R-:W1:Y:S11]  /*c5e60*/  LDS R183, [R249+0xdd180] ;  /* 0x0dd18000f9b77984 */ /* 0x000e760000000800 */
[C---:B------:R-:W-:Y:S01]  /*c5e70*/  HMMA.1688.F32.TF32 R168, R172.reuse, R14, R228 ;  /* 0x0000000eaca8723c */ /* 0x040fe200000810e4 */
[----:B------:R-:W-:Y:S04]  /*c5e80*/  LDS R228, [R251+0xde180] ;  /* 0x0de18000fbe47984 */ /* 0x000fe80000000800 */
[----:B------:R-:W-:Y:S04]  /*c5e90*/  LDS R230, [R251+0xdf180] ;  /* 0x0df18000fbe67984 */ /* 0x000fe80000000800 */
[----:B------:R-:W-:Y:S04]  /*c5ea0*/  LDS R229, [R249+0xde180] ;  /* 0x0de18000f9e57984 */ /* 0x000fe80000000800 */
[----:B------:R-:W2:Y:S01]  /*c5eb0*/  LDS R231, [R249+0xdf180] ;  /* 0x0df18000f9e77984 */ /* 0x000ea20000000800 */
[C---:B------:R-:W-:Y:S08]  /*c5ec0*/  HMMA.1688.F32.TF32 R208, R172.reuse, R18, R208 ;  /* 0x00000012acd0723c */ /* 0x040ff000000810d0 */
[----:B------:R-:W-:Y:S08]  /*c5ed0*/  HMMA.1688.F32.TF32 R212, R172, R22, R212 ;  /* 0x00000016acd4723c */ /* 0x000ff000000810d4 */
        /* <DEDUP_REMOVED lines=33> */
[----:B------:R-:W-:Y:S04]  /*c60f0*/  STL.64 [R1+0x570], R236 ;  /* 0x000570ec01007387 */ /* 0x000fe80000100a00 */
[----:B------:R-:W-:Y:S03]  /*c6100*/  STL.64 [R1+0x578], R238 ;  /* 0x000578ee01007387 */ /* 0x000fe60000100a00 */
[C---:B------:R-:W-:Y:S08]  /*c6110*/  HMMA.1688.F32.TF32 R168, R228.reuse, R78, R168 ;  /* 0x0000004ee4a8723c */ /* 0x040ff000000810a8 */
        /* <DEDUP_REMOVED lines=12> */
[----:B--2---:R-:W-:Y:S06]  /*c61e0*/  HMMA.1688.F32.TF32 R180, R228, R98, R224 ;  /* 0x00000062e4b4723c */ /* 0x004fec00000810e0 */
[----:B------:R-:W-:Y:S04]  /*c61f0*/  STL.64 [R1+0x5b0], R168 ;  /* 0x0005b0a801007387 */ /* 0x000fe80000100a00 */
[----:B------:R-:W-:Y:S05]  /*c6200*/  STL.64 [R1+0x5b8], R170 ;  /* 0x0005b8aa01007387 */ /* 0x000fea0000100a00 */
[----:B------:R-:W-:Y:S04]  /*c6210*/  STL.64 [R1+0x5a0], R208 ;  /* 0x0005a0d001007387 */ /* 0x000fe80000100a00 */
[----:B------:R-:W-:Y:S01]  /*c6220*/  STL.64 [R1+0x5a8], R210 ;  /* 0x0005a8d201007387 */ /* 0x000fe20000100a00 */
[----:B-1----:R-:W-:Y:S01]  /*c6230*/  HMMA.1688.F32.TF32 R236, R172, R246, R132 ;  /* 0x000000f6acec723c */ /* 0x002fe20000081084 */
[----:B------:R-:W-:-:S02]  /*c6240*/  IMAD.MOV.U32 R141, RZ, RZ, R246 ;  /* 0x000000ffff8d7224 */ /* 0x000fc400078e00f6 */
[----:B------:R-:W-:Y:S01]  /*c6250*/  IMAD.MOV.U32 R140, RZ, RZ, R247 ;  /* 0x000000ffff8c7224 */ /* 0x000fe200078e00f7 */
[----:B------:R-:W-:Y:S01]  /*c6260*/  LDS R168, [R251+0xd8200] ;  /* 0x0d820000fba87984 */ /* 0x000fe20000000800 */
[----:B----4-:R-:W-:Y:S02]  /*c6270*/  IMAD.MOV.U32 R152, RZ, RZ, R138 ;  /* 0x000000ffff987224 */ /* 0x010fe400078e008a */
[----:B------:R-:W-:Y:S01]  /*c6280*/  IMAD.MOV.U32 R3, RZ, RZ, R139 ;  /* 0x000000ffff037224 */ /* 0x000fe200078e008b */
        /* <DEDUP_REMOVED lines=9> */
[----:B------:R1:W-:Y:S04]  /*c6320*/  STL.64 [R1+0x588], R182 ;  /* 0x000588b601007387 */ /* 0x0003e80000100a00 */
[----:B------:R-:W-:Y:S04]  /*c6330*/  STL.64 [R1+0x6f0], R176 ;  /* 0x0006f0b001007387 */ /* 0x000fe80000100a00 */
[----:B------:R3:W-:Y:S01]  /*c6340*/  STL.64 [R1+0x6f8], R178 ;  /* 0x0006f8b201007387 */ /* 0x0007e20000100a00 */
[C---:B-1----:R-:W-:Y:S08]  /*c6350*/  HMMA.1688.F32.TF32 R180, R228.reuse, R114, R184 ;  /* 0x00000072e4b4723c */ /* 0x042ff000000810b8 */
[C---:B---3--:R-:W-:Y:S01]  /*c6360*/  HMMA.1688.F32.TF32 R176, R228.reuse, R118, R188 ;  /* 0x00000076e4b0723c */ /* 0x048fe200000810bc */
[----:B------:R-:W-:Y:S04]  /*c6370*/  STL.64 [R1+0x6d0], R200 ;  /* 0x0006d0c801007387 */ /* 0x000fe80000100a00 */
[----:B------:R-:W-:Y:S03]  /*c6380*/  STL.64 [R1+0x6d8], R202 ;  /* 0x0006d8ca01007387 */ /* 0x000fe60000100a00 */
[C---:B------:R-:W-:Y:S07]  /*c6390*/  HMMA.1688.F32.TF32 R184, R228.reuse, R122, R192 ;  /* 0x0000007ae4b8723c */ /* 0x040fee00000810c0 */
[----:B------:R-:W-:Y:S04]  /*c63a0*/  STL.64 [R1+0x6c0], R180 ;  /* 0x0006c0b401007387 */ /* 0x000fe80000100a00 */
[----:B------:R1:W-:Y:S04]  /*c63b0*/  STL.64 [R1+0x6c8], R182 ;  /* 0x0006c8b601007387 */ /* 0x0003e80000100a00 */
[----:B------:R-:W-:Y:S04]  /*c63c0*/  STL.64 [R1+0x6a0], R176 ;  /* 0x0006a0b001007387 */ /* 0x000fe80000100a00 */
[----:B------:R3:W-:Y:S01]  /*c63d0*/  STL.64 [R1+0x6a8], R178 ;  /* 0x0006a8b201007387 */ /* 0x0007e20000100a00 */
[C---:B-1----:R-:W-:Y:S08]  /*c63e0*/  HMMA.1688.F32.TF32 R180, R228.reuse, R126, R196 ;  /* 0x0000007ee4b4723c */ /* 0x042ff000000810c4 */
[----:B---3--:R-:W-:Y:S01]  /*c63f0*/  HMMA.1688.F32.TF32 R176, R228, R130, R232 ;  /* 0x00000082e4b0723c */ /* 0x008fe200000810e8 */
[----:B------:R-:W-:Y:S04]  /*c6400*/  STL.64 [R1+0x680], R184 ;  /* 0x000680b801007387 */ /* 0x000fe80000100a00 */
[----:B------:R-:W-:Y:S10]  /*c6410*/  STL.64 [R1+0x688], R186 ;  /* 0x000688ba01007387 */ /* 0x000ff40000100a00 */
        /* <DEDUP_REMOVED lines=33> */
[----:B------:R-:W2:Y:S04]  /*c6630*/  LDL.64 R138, [R1+0x1e8] ;  /* 0x0001e800018a7983 */ /* 0x000ea80000100a00 */
        /* <DEDUP_REMOVED lines=10> */
[----:B------:R-:W2:Y:S04]  /*c66e0*/  LDL.64 R230, [R1+0x1b8] ;  /* 0x0001b80001e67983 */ /* 0x000ea80000100a00 */
[----:B------:R-:W2:Y:S04]  /*c66f0*/  LDL.64 R222, [R1+0x1a8] ;  /* 0x0001a80001de7983 */ /* 0x000ea80000100a00 */
[----:B-1----:R-:W2:Y:S04]  /*c6700*/  LDL.LU R180, [R1+0xe50] ;  /* 0x000e500001b47983 */ /* 0x002ea80000300800 */
[----:B------:R-:W2:Y:S04]  /*c6710*/  LDL.LU R181, [R1+0xe54] ;  /* 0x000e540001b57983 */ /* 0x000ea80000300800 */
[----:B---3--:R-:W3:Y:S04]  /*c6720*/  LDL.LU R182, [R1+0xe58] ;  /* 0x000e580001b67983 */ /* 0x008ee80000300800 */
[----:B------:R-:W3:Y:S04]  /*c6730*/  LDL.LU R183, [R1+0xe5c] ;  /* 0x000e5c0001b77983 */ /* 0x000ee80000300800 */
[----:B----4-:R-:W4:Y:S04]  /*c6740*/  LDL.LU R176, [R1+0xf30] ;  /* 0x000f300001b07983 */ /* 0x010f280000300800 */
[----:B------:R-:W4:Y:S04]  /*c6750*/  LDL.LU R177, [R1+0xf34] ;  /* 0x000f340001b17983 */ /* 0x000f280000300800 */
[----:B------:R-:W4:Y:S04]  /*c6760*/  LDL.LU R178, [R1+0xf38] ;  /* 0x000f380001b27983 */ /* 0x000f280000300800 */
        /* <DEDUP_REMOVED lines=14> */
[----:B------:R-:W-:Y:S01]  /*c6850*/  MOV R145, R138 ;  /* 0x0000008a00917202 */ /* 0x000fe20000000f00 */
[----:B------:R-:W-:-:S02]  /*c6860*/  IMAD.MOV.U32 R144, RZ, RZ, R139 ;  /* 0x000000ffff907224 */ /* 0x000fc400078e008b */
[----:B------:R-:W2:Y:S04]  /*c6870*/  LDL.LU.64 R138, [R1+0x3e10] ;  /* 0x003e1000018a7983 */ /* 0x000ea80000300a00 */
[C---:B------:R-:W-:Y:S01]  /*c6880*/  HMMA.1688.F32.TF32 R224, R172.reuse, R134, R224 ;  /* 0x00000086ace0723c */ /* 0x040fe200000810e0 */
[----:B------:R-:W-:Y:S02]  /*c6890*/  IMAD.MOV.U32 R137, RZ, RZ, R134 ;  /* 0x000000ffff897224 */ /* 0x000fe400078e0086 */
[----:B------:R-:W-:Y:S02]  /*c68a0*/  IMAD.MOV.U32 R136, RZ, RZ, R135 ;  /* 0x000000ffff887224 */ /* 0x000fe400078e0087 */
[----:B------:R-:W2:Y:S01]  /*c68b0*/  LDL.LU.64 R134, [R1+0x3e08] ;  /* 0x003e080001867983 */ /* 0x000ea20000300a00 */
[----:B------:R-:W-:Y:S01]  /*c68c0*/  IMAD.MOV.U32 R133, RZ, RZ, R150 ;  /* 0x000000ffff857224 */ /* 0x000fe200078e0096 */
[----:B------:R-:W-:Y:S01]  /*c68d0*/  MOV R132, R151 ;  /* 0x0000009700847202 */ /* 0x000fe20000000f00 */
[C---:B------:R-:W-:Y:S01]  /*c68e0*/  HMMA.1688.F32.TF32 R208, R172.reuse, R150, R208 ;  /* 0x00000096acd0723c */ /* 0x040fe200000810d0 */
[----:B------:R-:W2:Y:S07]  /*c68f0*/  LDL.LU.64 R150, [R1+0x3e00] ;  /* 0x003e000001967983 */ /* 0x000eae0000300a00 */
[----:B------:R-:W-:Y:S01]  /*c6900*/  HMMA.1688.F32.TF32 R216, R172, R222, R216 ;  /* 0x000000deacd8723c */ /* 0x000fe200000810d8 */
        /* <DEDUP_REMOVED lines=9> */
[----:B---3--:R-:W-:Y:S08]  /*c69a0*/  HMMA.1688.F32.TF32 R184, R172, R142, R184 ;  /* 0x0000008eacb8723c */ /* 0x008ff000000810b8 */
[----:B------:R-:W-:Y:S08]  /*c69b0*/  HMMA.1688.F32.TF32 R232, R168, R4, R232 ;  /* 0x00000004a8e8723c */ /* 0x000ff000000810e8 */
[----:B----4-:R-:W-:Y:S08]  /*c69c0*/  HMMA.1688.F32.TF32 R192, R172, R158, R192 ;  /* 0x0000009eacc0723c */ /* 0x010ff000000810c0 */
        /* <DEDUP_REMOVED lines=12> */
[C---:B------:R-:W-:Y:S01]  /*c6a90*/  HMMA.1688.F32.TF32 R220, R172.reuse, R134, R180 ;  /* 0x00000086acdc723c */ /* 0x040fe200000810b4 */
[----:B------:R-:W-:Y:S04]  /*c6aa0*/  LDS R180, [R251+0xda200] ;  /* 0x0da20000fbb47984 */ /* 0x000fe80000000800 */
[----:B------:R-:W-:Y:S04]  /*c6ab0*/  LDS R182, [R251+0xdb200] ;  /* 0x0db20000fbb67984 */ /* 0x000fe80000000800 */
[----:B------:R-:W-:Y:S04]  /*c6ac0*/  LDS R181, [R249+0xda200] ;  /* 0x0da20000f9b57984 */ /* 0x000fe80000000800 */
[----:B------:R-:W1:Y:S01]  /*c6ad0*/  LDS R183, [R249+0xdb200] ;  /* 0x0db20000f9b77984 */ /* 0x000e620000000800 */
        /* <DEDUP_REMOVED lines=31> */
[C---:B--2---:R-:W-:Y:S01]  /*c6cd0*/  HMMA.1688.F32.TF32 R232, R224.reuse, R68, R232 ;  /* 0x00000044e0e8723c */ /* 0x044fe200000810e8 */
[----:B------:R-:W-:Y:S04]  /*c6ce0*/  LDS R182, [R251+0xd7280] ;  /* 0x0d728000fbb67984 */ /* 0x000fe80000000800 */
[----:B------:R-:W-:Y:S03]  /*c6cf0*/  LDS R181, [R249+0xd6280] ;  /* 0x0d628000f9b57984 */ /* 0x000fe60000000800 */
[C---:B------:R-:W-:Y:S01]  /*c6d00*/  HMMA.1688.F32.TF32 R236, R224.reuse, R72, R236 ;  /* 0x00000048e0ec723c */ /* 0x040fe200000810ec */
[----:B------:R-:W2:Y:S07]  /*c6d10*/  LDS R183, [R249+0xd7280] ;  /* 0x0d728000f9b77984 */ /* 0x000eae0000000800 */
        /* <DEDUP_REMOVED lines=14> */
[C---:B-1----:R-:W-:Y:S01]  /*c6e00*/  HMMA.1688.F32.TF32 R224, R168.reuse, R70, R232 ;  /* 0x00000046a8e0723c */ /* 0x042fe200000810e8 */
[----:B------:R-:W-:Y:S04]  /*c6e10*/  STL.64 [R1+0x3de0], R138 ;  /* 0x003de08a01007387 */ /* 0x000fe80000100a00 */
[----:B------:R-:W-:Y:S03]  /*c6e20*/  STL.64 [R1+0x3de8], R142 ;  /* 0x003de88e01007387 */ /* 0x000fe60000100a00 */
[C---:B------:R-:W-:Y:S01]  /*c6e30*/  HMMA.1688.F32.TF32 R236, R168.reuse, R74, R236 ;  /* 0x0000004aa8ec723c */ /* 0x040fe200000810ec */
[----:B------:R-:W-:Y:S04]  /*c6e40*/  STL.64 [R1+0x3df0], R146 ;  /* 0x003df09201007387 */ /* 0x000fe80000100a00 */
[----:B------:R-:W-:Y:S03]  /*c6e50*/  STL.64 [R1+0x3df8], R150 ;  /* 0x003df89601007387 */ /* 0x000fe60000100a00 */
[C---:B------:R-:W-:Y:S07]  /*c6e60*/  HMMA.1688.F32.TF32 R232, R168.reuse, R78, R240 ;  /* 0x0000004ea8e8723c */ /* 0x040fee00000810f0 */
[----:B------:R-:W-:Y:S01]  /*c6e70*/  STL.64 [R1+0x7a0], R224 ;  /* 0x0007a0e001007387 */ /* 0x000fe20000100a00 */
[C---:B------:R-:W-:Y:S03]  /*c6e80*/  HMMA.1688.F32.TF32 R208, R168.reuse, R86, R208 ;  /* 0x00000056a8d0723c */ /* 0x040fe600000810d0 */
[----:B------:R1:W-:Y:S05]  /*c6e90*/  STL.64 [R1+0x7a8], R226 ;  /* 0x0007a8e201007387 */ /* 0x0003ea0000100a00 */
[C---:B-1----:R-:W-:Y:S01]  /*c6ea0*/  HMMA.1688.F32.TF32 R224, R168.reuse, R82, R172 ;  /* 0x00000052a8e0723c */ /* 0x042fe200000810ac */
[----:B------:R-:W-:Y:S04]  /*c6eb0*/  STL.64 [R1+0x7b0], R236 ;  /* 0x0007b0ec01007387 */ /* 0x000fe80000100a00 */
[----:B------:R-:W-:Y:S04]  /*c6ec0*/  STL.64 [R1+0x7b8], R238 ;  /* 0x0007b8ee01007387 */ /* 0x000fe80000100a00 */
[----:B------:R-:W-:Y:S01]  /*c6ed0*/  STL.64 [R1+0x7c0], R232 ;  /* 0x0007c0e801007387 */ /* 0x000fe20000100a00 */
[C---:B------:R-:W-:Y:S03]  /*c6ee0*/  HMMA.1688.F32.TF32 R172, R168.reuse, R90, R212 ;  /* 0x0000005aa8ac723c */ /* 0x040fe600000810d4 */
[----:B------:R-:W-:Y:S05]  /*c6ef0*/  STL.64 [R1+0x7c8], R234 ;  /* 0x0007c8ea01007387 */ /* 0x000fea0000100a00 */
[C---:B------:R-:W-:Y:S05]  /*c6f00*/  HMMA.1688.F32.TF32 R212, R168.reuse, R94, R216 ;  /* 0x0000005ea8d4723c */ /* 0x040fea00000810d8 */
        /* <DEDUP_REMOVED lines=9> */
[----:B------:R-:W-:Y:S01]  /*c6fa0*/  HMMA.1688.F32.TF32 R188, R168, R110, R188 ;  /* 0x0000006ea8bc723c */ /* 0x000fe200000810bc */
[----:B------:R-:W-:-:S02]  /*c6fb0*/  IMAD.MOV.U32 R243, RZ, RZ, R136 ;  /* 0x000000fffff37224 */ /* 0x000fc400078e0088 */
[----:B------:R-:W-:Y:S02]  /*c6fc0*/  IMAD.MOV.U32 R242, RZ, RZ, R137 ;  /* 0x000000fffff27224 */ /* 0x000fe400078e0089 */
[----:B------:R-:W-:Y:S02]  /*c6fd0*/  IMAD.MOV.U32 R239, RZ, RZ, R144 ;  /* 0x000000ffffef7224 */ /* 0x000fe400078e0090 */
[----:B------:R-:W-:Y:S01]  /*c6fe0*/  IMAD.MOV.U32 R238, RZ, RZ, R145 ;  /* 0x000000ffffee7224 */ /* 0x000fe200078e0091 */
[----:B------:R-:W-:Y:S01]  /*c6ff0*/  MOV R234, R141 ;  /* 0x0000008d00ea7202 */ /* 0x000fe20000000f00 */
[----:B------:R-:W-:Y:S04]  /*c7000*/  STL.64 [R1+0x820], R208 ;  /* 0x000820d001007387 */ /* 0x000fe80000100a00 */
[----:B------:R1:W-:Y:S01]  /*c7010*/  STL.64 [R1+0x828], R210 ;  /* 0x000828d201007387 */ /* 0x0003e20000100a00 */
[----:B------:R-:W-:Y:S01]  /*c7020*/  IMAD.MOV.U32 R235, RZ, RZ, R140 ;  /* 0x000000ffffeb7224 */ /* 0x000fe200078e008c */
[C---:B------:R-:W-:Y:S02]  /*c7030*/  HMMA.1688.F32.TF32 R204, R168.reuse, R118, R204 ;  /* 0x00000076a8cc723c */ /* 0x040fe400000810cc */
[----:B------:R-:W-:Y:S04]  /*c7040*/  LDS R172, [R251+0xd8280] ;  /* 0x0d828000fbac7984 */ /* 0x000fe80000000800 */
[----:B------:R-:W-:Y:S02]  /*c7050*/  LDS R174, [R251+0xd9280] ;  /* 0x0d928000fbae7984 */ /* 0x000fe40000000800 */
[C---:B-1----:R-:W-:Y:S02]  /*c7060*/  HMMA.1688.F32.TF32 R208, R168.reuse, R102, R176 ;  /* 0x00000066a8d0723c */ /* 0x042fe400000810b0 */
[----:B------:R-:W-:Y:S04]  /*c7070*/  LDS R173, [R249+0xd8280] ;  /* 0x0d828000f9ad7984 */ /* 0x000fe80000000800 */
[----:B------:R-:W1:Y:S02]  /*c7080*/  LDS R175, [R249+0xd9280] ;  /* 0x0d928000f9af7984 */ /* 0x000e640000000800 */
[C---:B------:R-:W-:Y:S11]  /*c7090*/  HMMA.1688.F32.TF32 R176, R168.reuse, R106, R184 ;  /* 0x0000006aa8b0723c */ /* 0x040ff600000810b8 */
[----:B------:R-:W-:Y:S04]  /*c70a0*/  @!UPT UIADD3 URZ, URZ, URZ, URZ ;  /* 0x0000003f3f3ff290 */ /* 0x000fe8000fffe03f */
[----:B------:R-:W-:Y:S04]  /*c70b0*/  STL.64 [R1+0x830], R208 ;  /* 0x000830d001007387 */ /* 0x000fe80000100a00 */
[----:B------:R-:W-:Y:S04]  /*c70c0*/  STL.64 [R1+0x838], R210 ;  /* 0x000838d201007387 */ /* 0x000fe80000100a00 */
[----:B------:R-:W3:Y:S04]  /*c70d0*/  LDL.LU R224, [R1+0xfd0] ;  /* 0x000fd00001e07983 */ /* 0x000ee80000300800 */
        /* <DEDUP_REMOVED lines=22> */
[----:B------:R-:W-:-:S03]  /*c7240*/  MOV R211, R132 ;  /* 0x0000008400d37202 */ /* 0x000fc60000000f00 */
[----:B-1----:R-:W2:Y:S01]  /*c7250*/  LDL.LU R176, [R1+0x1020] ;  /* 0x0010200001b07983 */ /* 0x002ea20000300800 */
        /* <DEDUP_REMOVED lines=60> */
[----:B------:R-:W4:Y:S01]  /*c7620*/  LDL.LU R171, [R1+0xf7c] ;  /* 0x000f7c0001ab7983 */ /* 0x000f220000300800 */
[----:B------:R-:W-:-:S02]  /*c7630*/  IMAD.MOV.U32 R230, RZ, RZ, R152 ;  /* 0x000000ffffe67224 */ /* 0x000fc400078e0098 */
[----:B------:R-:W-:Y:S01]  /*c7640*/  IMAD.MOV.U32 R231, RZ, RZ, R3 ;  /* 0x000000ffffe77224 */ /* 0x000fe200078e0003 */
[C---:B--2---:R-:W-:Y:S08]  /*c7650*/  HMMA.1688.F32.TF32 R208, R180.reuse, R210, R132 ;  /* 0x000000d2b4d0723c */ /* 0x044ff00000081084 */
[C---:B---3--:R-:W-:Y:S08]  /*c7660*/  HMMA.1688.F32.TF32 R240, R180.reuse, R242, R136 ;  /* 0x000000f2b4f0723c */ /* 0x048ff00000081088 */
[C---:B----4-:R-:W-:Y:S08]  /*c7670*/  HMMA.1688.F32.TF32 R232, R180.reuse, R234, R144 ;  /* 0x000000eab4e8723c */ /* 0x050ff00000081090 */
[C---:B------:R-:W-:Y:S08]  /*c7680*/  HMMA.1688.F32.TF32 R236, R180.reuse, R238, R140 ;  /* 0x000000eeb4ec723c */ /* 0x040ff0000008108c */
[----:B------:R-:W-:Y:S01]  /*c7690*/  HMMA.1688.F32.TF32 R228, R180, R230, R148 ;  /* 0x000000e6b4e4723c */ /* 0x000fe20000081094 */
[----:B------:R-:W2:Y:S04]  /*c76a0*/  LDL.LU.64 R150, [R1+0x3df8] ;  /* 0x003df80001967983 */ /* 0x000ea80000300a00 */
[----:B------:R-:W3:Y:S04]  /*c76b0*/  LDL.LU.64 R146, [R1+0x3df0] ;  /* 0x003df00001927983 */ /* 0x000ee80000300a00 */
[----:B------:R-:W4:Y:S04]  /*c76c0*/  LDL.LU.64 R142, [R1+0x3de8] ;  /* 0x003de800018e7983 */ /* 0x000f280000300a00 */
[----:B------:R-:W3:Y:S04]  /*c76d0*/  LDL.LU.64 R138, [R1+0x3de0] ;  /* 0x003de000018a7983 */ /* 0x000ee80000300a00 */
[----:B------:R-:W3:Y:S01]  /*c76e0*/  LDL.LU.64 R134, [R1+0x3dd8] ;  /* 0x003dd80001867983 */ /* 0x000ee20000300a00 */
[----:B------:R-:W-:Y:S01]  /*c76f0*/  MOV R218, R156 ;  /* 0x0000009c00da7202 */ /* 0x000fe20000000f00 */
[----:B------:R-:W-:Y:S01]  /*c7700*/  IMAD.MOV.U32 R219, RZ, RZ, R153 ;  /* 0x000000ffffdb7224 */ /* 0x000fe200078e0099 */
[C---:B------:R-:W-:Y:S08]  /*c7710*/  HMMA.1688.F32.TF32 R232, R172.reuse, R8, R232 ;  /* 0x00000008ace8723c */ /* 0x040ff000000810e8 */
[C---:B------:R-:W-:Y:S08]  /*c7720*/  HMMA.1688.F32.TF32 R228, R172.reuse, R4, R228 ;  /* 0x00000004ace4723c */ /* 0x040ff000000810e4 */
[C---:B------:R-:W-:Y:S08]  /*c7730*/  HMMA.1688.F32.TF32 R236, R172.reuse, R12, R236 ;  /* 0x0000000cacec723c */ /* 0x040ff000000810ec */
[----:B------:R-:W-:Y:S08]  /*c7740*/  HMMA.1688.F32.TF32 R208, R172, R20, R208 ;  /* 0x00000014acd0723c */ /* 0x000ff000000810d0 */
        /* <DEDUP_REMOVED lines=9> */
[----:B------:R-:W-:Y:S08]  /*c77e0*/  HMMA.1688.F32.TF32 R224, R180, R166, R244 ;  /* 0x000000a6b4e0723c */ /* 0x000ff000000810f4 */
[C---:B------:R-:W-:Y:S08]  /*c77f0*/  HMMA.1688.F32.TF32 R212, R172.reuse, R24, R212 ;  /* 0x00000018acd4723c */ /* 0x040ff000000810d4 */
[----:B------:R-:W-:Y:S08]  /*c7800*/  HMMA.1688.F32.TF32 R216, R172, R28, R216 ;  /* 0x0000001cacd8723c */ /* 0x000ff000000810d8 */
[C---:B-1----:R-:W-:Y:S08]  /*c7810*/  HMMA.1688.F32.TF32 R228, R168.reuse, R6, R228 ;  /* 0x00000006a8e4723c */ /* 0x042ff000000810e4 */
[C---:B------:R-:W-:Y:S08]  /*c7820*/  HMMA.1688.F32.TF32 R232, R168.reuse, R10, R232 ;  /* 0x0000000aa8e8723c */ /* 0x040ff000000810e8 */
[----:B------:R-:W-:Y:S08]  /*c7830*/  HMMA.1688.F32.TF32 R236, R168, R14, R236 ;  /* 0x0000000ea8ec723c */ /* 0x000ff000000810ec */
[C---:B------:R-:W-:Y:S08]  /*c7840*/  HMMA.1688.F32.TF32 R192, R172.reuse, R52, R192 ;  /* 0x00000034acc0723c */ /* 0x040ff000000810c0 */
[C---:B------:R-:W-:Y:S08]  /*c7850*/  HMMA.1688.F32.TF32 R196, R172.reuse, R56, R196 ;  /* 0x00000038acc4723c */ /* 0x040ff000000810c4 */
[C---:B------:R-:W-:Y:S08]  /*c7860*/  HMMA.1688.F32.TF32 R200, R172.reuse, R60, R200 ;  /* 0x0000003cacc8723c */ /* 0x040ff000000810c8 */
[----:B------:R-:W-:Y:S08]  /*c7870*/  HMMA.1688.F32.TF32 R224, R172, R64, R224 ;  /* 0x00000040ace0723c */ /* 0x000ff000000810e0 */
[----:B------:R-:W-:Y:S08]  /*c7880*/  HMMA.1688.F32.TF32 R208, R168, R22, R208 ;  /* 0x00000016a8d0723c */ /* 0x000ff000000810d0 */
[C---:B--2---:R-:W-:Y:S08]  /*c7890*/  HMMA.1688.F32.TF32 R188, R180.reuse, R150, R188 ;  /* 0x00000096b4bc723c */ /* 0x044ff000000810bc */
[C---:B----4-:R-:W-:Y:S08]  /*c78a0*/  HMMA.1688.F32.TF32 R176, R180.reuse, R142, R176 ;  /* 0x0000008eb4b0723c */ /* 0x050ff000000810b0 */
[C---:B---3--:R-:W-:Y:S08]  /*c78b0*/  HMMA.1688.F32.TF32 R220, R180.reuse, R134, R220 ;  /* 0x00000086b4dc723c */ /* 0x048ff000000810dc */
[C---:B------:R-:W-:Y:S08]  /*c78c0*/  HMMA.1688.F32.TF32 R204, R180.reuse, R138, R204 ;  /* 0x0000008ab4cc723c */ /* 0x040ff000000810cc */
        /* <DEDUP_REMOVED lines=16> */
[----:B------:R-:W-:Y:S08]  /*c79d0*/  HMMA.1688.F32.TF32 R180, R168, R18, R180 ;  /* 0x00000012a8b4723c */ /* 0x000ff000000810b4 */
[C---:B------:R-:W-:Y:S08]  /*c79e0*/  HMMA.1688.F32.TF32 R232, R240.reuse, R72, R232 ;  /* 0x00000048f0e8723c */ /* 0x040ff000000810e8 */
[----:B------:R-:W-:Y:S08]  /*c79f0*/  HMMA.1688.F32.TF32 R236, R240, R76, R236 ;  /* 0x0000004cf0ec723c */ /* 0x000ff000000810ec */
[----:B------:R-:W-:Y:S01]  /*c7a00*/  HMMA.1688.F32.TF32 R212, R168, R26, R212 ;  /* 0x0000001aa8d4723c */ /* 0x000fe200000810d4 */
[----:B------:R-:W-:Y:S04]  /*c7a10*/  STL.64 [R1+0x3db0], R134 ;  /* 0x003db08601007387 */ /* 0x000fe80000100a00 */
[----:B------:R2:W-:Y:S04]  /*c7a20*/  STL.64 [R1+0x3db8], R138 ;  /* 0x003db88a01007387 */ /* 0x0005e80000100a00 */
[----:B------:R1:W-:Y:S01]  /*c7a30*/  STL.64 [R1+0x3dc8], R142 ;  /* 0x003dc88e01007387 */ /* 0x0003e20000100a00 */
[----:B------:R-:W-:Y:S08]  /*c7a40*/  HMMA.1688.F32.TF32 R180, R240, R80, R180 ;  /* 0x00000050f0b4723c */ /* 0x000ff000000810b4 */
[C---:B--2---:R-:W-:Y:S08]  /*c7a50*/  HMMA.1688.F32.TF32 R136, R172.reuse, R74, R232 ;  /* 0x0000004aac88723c */ /* 0x044ff000000810e8 */
[----:B-1----:R-:W-:Y:S08]  /*c7a60*/  HMMA.1688.F32.TF32 R140, R172, R70, R228 ;  /* 0x00000046ac8c723c */ /* 0x002ff000000810e4 */
[----:B------:R-:W-:Y:S08]  /*c7a70*/  HMMA.1688.F32.TF32 R208, R240, R84, R208 ;  /* 0x00000054f0d0723c */ /* 0x000ff000000810d0 */
[----:B------:R-:W-:Y:S08]  /*c7a80*/  HMMA.1688.F32.TF32 R132, R172, R78, R236 ;  /* 0x0000004eac84723c */ /* 0x000ff000000810ec */
[----:B------:R-:W-:Y:S08]  /*c7a90*/  HMMA.1688.F32.TF32 R212, R240, R88, R212 ;  /* 0x00000058f0d4723c */ /* 0x000ff000000810d4 */
[C---:B------:R-:W-:Y:S01]  /*c7aa0*/  HMMA.1688.F32.TF32 R216, R168.reuse, R30, R216 ;  /* 0x0000001ea8d8723c */ /* 0x040fe200000810d8 */
[----:B------:R-:W-:Y:S04]  /*c7ab0*/  STL.64 [R1+0x3dd0], R146 ;  /* 0x003dd09201007387 */ /* 0x000fe80000100a00 */
[----:B------:R-:W-:Y:S04]  /*c7ac0*/  STL.64 [R1+0x3dc0], R154 ;  /* 0x003dc09a01007387 */ /* 0x000fe80000100a00 */
[----:B------:R-:W-:Y:S01]  /*c7ad0*/  STL.64 [R1+0x3da8], R66 ;  /* 0x003da84201007387 */ /* 0x000fe20000100a00 */
[C---:B------:R-:W-:Y:S03]  /*c7ae0*/  HMMA.1688.F32.TF32 R220, R168.reuse, R34, R220 ;  /* 0x00000022a8dc723c */ /* 0x040fe600000810dc */
[----:B------:R-:W-:Y:S04]  /*c7af0*/  STL.64 [R1+0x8c0], R140 ;  /* 0x0008c08c01007387 */ /* 0x000fe80000100a00 */
[----:B------:R1:W-:Y:S04]  /*c7b00*/  STL.64 [R1+0x8c8], R142 ;  /* 0x0008c88e01007387 */ /* 0x0003e80000100a00 */
[----:B------:R-:W-:Y:S01]  /*c7b10*/  STL.64 [R1+0x9c0], R136 ;  /* 0x0009c08801007387 */ /* 0x000fe20000100a00 */
[----:B------:R-:W-:Y:S03]  /*c7b20*/  HMMA.1688.F32.TF32 R204, R168, R38, R204 ;  /* 0x00000026a8cc723c */ /* 0x000fe600000810cc */
[----:B------:R2:W-:Y:S04]  /*c7b30*/  STL.64 [R1+0x9c8], R138 ;  /* 0x0009c88a01007387 */ /* 0x0005e80000100a00 */
[----:B------:R-:W-:Y:S01]  /*c7b40*/  LDS R236, [R251+0xd8300] ;  /* 0x0d830000fbec7984 */ /* 0x000fe20000000800 */
[C---:B-1----:R-:W-:Y:S03]  /*c7b50*/  HMMA.1688.F32.TF32 R140, R172.reuse, R82, R180 ;  /* 0x00000052ac8c723c */ /* 0x042fe600000810b4 */
[----:B------:R-:W-:Y:S04]  /*c7b60*/  STL.64 [R1+0x9d0], R132 ;  /* 0x0009d08401007387 */ /* 0x000fe80000100a00 */
[----:B------:R1:W-:Y:S01]  /*c7b70*/  STL.64 [R1+0x9d8], R134 ;  /* 0x0009d88601007387 */ /* 0x0003e20000100a00 */
[----:B--2---:R-:W-:Y:S03]  /*c7b80*/  HMMA.1688.F32.TF32 R136, R172, R86, R208 ;  /* 0x00000056ac88723c */ /* 0x004fe600000810d0 */
[----:B------:R-:W-:Y:S04]  /*c7b90*/  LDS R238, [R251+0xd9300] ;  /* 0x0d930000fbee7984 */ /* 0x000fe80000000800 */
[----:B------:R-:W-:Y:S01]  /*c7ba0*/  LDS R237, [R249+0xd8300] ;  /* 0x0d830000f9ed7984 */ /* 0x000fe20000000800 */
[----:B------:R-:W-:Y:S03]  /*c7bb0*/  HMMA.1688.F32.TF32 R216, R240, R92, R216 ;  /* 0x0000005cf0d8723c */ /* 0x000fe600000810d8 */
[----:B------:R-:W-:Y:S05]  /*c7bc0*/  LDS R239, [R249+0xd9300] ;  /* 0x0d930000f9ef7984 */ /* 0x000fea0000000800 */
[----:B-1----:R-:W-:Y:S08]  /*c7bd0*/  HMMA.1688.F32.TF32 R132, R172, R90, R212 ;  /* 0x0000005aac84723c */ /* 0x002ff000000810d4 */
[----:B------:R-:W-:Y:S01]  /*c7be0*/  HMMA.1688.F32.TF32 R176, R168, R42, R176 ;  /* 0x0000002aa8b0723c */ /* 0x000fe200000810b0 */
[----:B------:R-:W-:Y:S04]  /*c7bf0*/  STL.64 [R1+0x9e0], R140 ;  /* 0x0009e08c01007387 */ /* 0x000fe80000100a00 */
[----:B------:R-:W-:Y:S03]  /*c7c00*/  STL.64 [R1+0x9e8], R142 ;  /* 0x0009e88e01007387 */ /* 0x000fe60000100a00 */
        /* <DEDUP_REMOVED lines=9> */
[----:B------:R-:W-:Y:S08]  /*c7ca0*/  HMMA.1688.F32.TF32 R176, R240, R104, R176 ;  /* 0x00000068f0b0723c */ /* 0x000ff000000810b0 */
[----:B------:R-:W-:Y:S08]  /*c7cb0*/  HMMA.1688.F32.TF32 R192, R168, R54, R192 ;  /* 0x00000036a8c0723c */ /* 0x000ff000000810c0 */
[----:B------:R-:W-:Y:S01]  /*c7cc0*/  HMMA.1688.F32.TF32 R140, R172, R98, R220 ;  /* 0x00000062ac8c723c */ /* 0x000fe200000810dc */
[----:B------:R-:W-:Y:S04]  /*c7cd0*/  STL.64 [R1+0xa10], R132 ;  /* 0x000a108401007387 */ /* 0x000fe80000100a00 */
[----:B------:R1:W-:Y:S03]  /*c7ce0*/  STL.64 [R1+0xa18], R134 ;  /* 0x000a188601007387 */ /* 0x0003e60000100a00 */
[----:B------:R-:W-:Y:S08]  /*c7cf0*/  HMMA.1688.F32.TF32 R184, R240, R108, R184 ;  /* 0x0000006cf0b8723c */ /* 0x000ff000000810b8 */
[----:B------:R-:W-:Y:S08]  /*c7d00*/  HMMA.1688.F32.TF32 R196, R168, R58, R196 ;  /* 0x0000003aa8c4723c */ /* 0x000ff000000810c4 */
[----:B------:R-:W-:Y:S08]  /*c7d10*/  HMMA.1688.F32.TF32 R136, R172, R102, R204 ;  /* 0x00000066ac88723c */ /* 0x000ff000000810cc */
[----:B------:R-:W-:Y:S08]  /*c7d20*/  HMMA.1688.F32.TF32 R188, R240, R112, R188 ;  /* 0x00000070f0bc723c */ /* 0x000ff000000810bc */
[----:B------:R-:W-:Y:S08]  /*c7d30*/  HMMA.1688.F32.TF32 R200, R168, R62, R200 ;  /* 0x0000003ea8c8723c */ /* 0x000ff000000810c8 */
[----:B-1----:R-:W-:Y:S08]  /*c7d40*/  HMMA.1688.F32.TF32 R132, R172, R106, R176 ;  /* 0x0000006aac84723c */ /* 0x002ff000000810b0 */
        /* <DEDUP_REMOVED lines=10> */
[----:B--2---:R-:W-:Y:S01]  /*c7df0*/  HMMA.1688.F32.TF32 R136, R172, R114, R188 ;  /* 0x00000072ac88723c */ /* 0x004fe200000810bc */
[----:B------:R-:W-:Y:S04]  /*c7e00*/  LDS R168, [R251+0xd6300] ;  /* 0x0d630000fba87984 */ /* 0x000fe80000000800 */
[----:B------:R-:W-:Y:S03]  /*c7e10*/  LDS R170, [R251+0xd7300] ;  /* 0x0d730000fbaa7984 */ /* 0x000fe60000000800 */
[----:B------:R-:W-:Y:S01]  /*c7e20*/  HMMA.1688.F32.TF32 R200, R240, R124, R200 ;  /* 0x0000007cf0c8723c */ /* 0x000fe200000810c8 */
[----:B------:R-:W-:Y:S04]  /*c7e30*/  LDS R169, [R249+0xd6300] ;  /* 0x0d630000f9a97984 */ /* 0x000fe80000000800 */
[----:B------:R-:W2:Y:S03]  /*c7e40*/  LDS R171, [R249+0xd7300] ;  /* 0x0d730000f9ab7984 */ /* 0x000ea60000000800 */
[----:B-1----:R-:W-:Y:S08]  /*c7e50*/  HMMA.1688.F32.TF32 R132, R172, R118, R192 ;  /* 0x00000076ac84723c */ /* 0x002ff000000810c0 */
        /* <DEDUP_REMOVED lines=9> */
[----:B-1----:R-:W-:Y:S07]  /*c7ef0*/  HMMA.1688.F32.TF32 R132, R172, R130, R224 ;  /* 0x00000082ac84723c */ /* 0x002fee00000810e0 */
[----:B------:R-:W-:Y:S04]  /*c7f00*/  STL.64 [R1+0xa90], R140 ;  /* 0x000a908c01007387 */ /* 0x000fe80000100a00 */
[----:B------:R1:W-:Y:S04]  /*c7f10*/  STL.64 [R1+0xa98], R142 ;  /* 0x000a988e01007387 */ /* 0x0003e80000100a00 */
        /* <DEDUP_REMOVED lines=44> */
[----:B------:R-:W2:Y:S04]  /*c81e0*/  LDL.64 R146, [R1+0x208] ;  /* 0x0002080001927983 */ /* 0x000ea80000100a00 */
[----:B-1----:R-:W3:Y:S04]  /*c81f0*/  LDL.LU.64 R142, [R1+0x1f8] ;  /* 0x0001f800018e7983 */ /* 0x002ee80000300a00 */
[----:B------:R-:W3:Y:S04]  /*c8200*/  LDL.LU.64 R154, [R1+0x1e8] ;  /* 0x0001e800019a7983 */ /* 0x000ee80000300a00 */
[----:B------:R-:W3:Y:S04]  /*c8210*/  LDL.LU R176, [R1+0x1100] ;  /* 0x0011000001b07983 */ /* 0x000ee80000300800 */
[----:B------:R-:W3:Y:S04]  /*c8220*/  LDL.LU R177, [R1+0x1104] ;  /* 0x0011040001b17983 */ /* 0x000ee80000300800 */
[----:B------:R-:W3:Y:S04]  /*c8230*/  LDL.LU R178, [R1+0x1108] ;  /* 0x0011080001b27983 */ /* 0x000ee80000300800 */
[----:B------:R-:W3:Y:S04]  /*c8240*/  LDL.LU R179, [R1+0x110c] ;  /* 0x00110c0001b37983 */ /* 0x000ee80000300800 */
[----:B----4-:R-:W4:Y:S04]  /*c8250*/  LDL.LU.64 R138, [R1+0x1d8] ;  /* 0x0001d800018a7983 */ /* 0x010f280000300a00 */
[----:B------:R-:W4:Y:S04]  /*c8260*/  LDL.LU.64 R134, [R1+0x1c8] ;  /* 0x0001c80001867983 */ /* 0x000f280000300a00 */
[----:B------:R-:W4:Y:S04]  /*c8270*/  LDL.LU R184, [R1+0x10e0] ;  /* 0x0010e00001b87983 */ /* 0x000f280000300800 */
[----:B------:R-:W4:Y:S04]  /*c8280*/  LDL.LU R185, [R1+0x10e4] ;  /* 0x0010e40001b97983 */ /* 0x000f280000300800 */
[----:B------:R-:W4:Y:S04]  /*c8290*/  LDL.LU R186, [R1+0x10e8] ;  /* 0x0010e80001ba7983 */ /* 0x000f280000300800 */
[----:B------:R-:W4:Y:S04]  /*c82a0*/  LDL.LU R187, [R1+0x10ec] ;  /* 0x0010ec0001bb7983 */ /* 0x000f280000300800 */
[----:B------:R-:W4:Y:S04]  /*c82b0*/  LDL.LU.64 R226, [R1+0x1b8] ;  /* 0x0001b80001e27983 */ /* 0x000f280000300a00 */
[----:B------:R-:W4:Y:S04]  /*c82c0*/  LDL.LU.64 R202, [R1+0x1a8] ;  /* 0x0001a80001ca7983 */ /* 0x000f280000300a00 */
        /* <DEDUP_REMOVED lines=17> */
[----:B------:R-:W-:-:S02]  /*c83e0*/  IMAD.MOV.U32 R149, RZ, RZ, R147 ;  /* 0x000000ffff957224 */ /* 0x000fc400078e0093 */
[----:B------:R-:W2:Y:S01]  /*c83f0*/  LDL.LU.64 R146, [R1+0x3dd0] ;  /* 0x003dd00001927983 */ /* 0x000ea20000300a00 */
[----:B---3--:R-:W-:Y:S01]  /*c8400*/  MOV R145, R142 ;  /* 0x0000008e00917202 */ /* 0x008fe20000000f00 */
[----:B------:R-:W-:-:S03]  /*c8410*/  IMAD.MOV.U32 R141, RZ, RZ, R143 ;  /* 0x000000ffff8d7224 */ /* 0x000fc600078e008f */
[----:B------:R-:W-:Y:S01]  /*c8420*/  HMMA.1688.F32.TF32 R232, R168, R142, R232 ;  /* 0x0000008ea8e8723c */ /* 0x000fe200000810e8 */
[----:B------:R-:W3:Y:S01]  /*c8430*/  LDL.LU.64 R142, [R1+0x3dc8] ;  /* 0x003dc800018e7983 */ /* 0x000ee20000300a00 */
[----:B------:R-:W-:Y:S02]  /*c8440*/  IMAD.MOV.U32 R157, RZ, RZ, R154 ;  /* 0x000000ffff9d7224 */ /* 0x000fe400078e009a */
[----:B------:R-:W-:-:S04]  /*c8450*/  IMAD.MOV.U32 R153, RZ, RZ, R155 ;  /* 0x000000ffff997224 */ /* 0x000fc800078e009b */
[----:B------:R-:W-:Y:S01]  /*c8460*/  HMMA.1688.F32.TF32 R172, R168, R154, R172 ;  /* 0x0000009aa8ac723c */ /* 0x000fe200000810ac */
[----:B------:R-:W3:Y:S01]  /*c8470*/  LDL.LU.64 R154, [R1+0x3dc0] ;  /* 0x003dc000019a7983 */ /* 0x000ee20000300a00 */
[----:B----4-:R-:W-:-:S06]  /*c8480*/  MOV R144, R139 ;  /* 0x0000008b00907202 */ /* 0x010fcc0000000f00 */
[C---:B------:R-:W-:Y:S01]  /*c8490*/  HMMA.1688.F32.TF32 R176, R168.reuse, R138, R176 ;  /* 0x0000008aa8b0723c */ /* 0x040fe200000810b0 */
[----:B------:R-:W-:Y:S02]  /*c84a0*/  IMAD.MOV.U32 R160, RZ, RZ, R138 ;  /* 0x000000ffffa07224 */ /* 0x000fe400078e008a */
[----:B------:R-:W4:Y:S01]  /*c84b0*/  LDL.LU.64 R138, [R1+0x3db8] ;  /* 0x003db800018a7983 */ /* 0x000f220000300a00 */
[----:B------:R-:W-:Y:S02]  /*c84c0*/  IMAD.MOV.U32 R165, RZ, RZ, R134 ;  /* 0x000000ffffa57224 */ /* 0x000fe400078e0086 */
[----:B------:R-:W-:Y:S02]  /*c84d0*/  IMAD.MOV.U32 R161, RZ, RZ, R135 ;  /* 0x000000ffffa17224 */ /* 0x000fe400078e0087 */
[C---:B------:R-:W-:Y:S01]  /*c84e0*/  HMMA.1688.F32.TF32 R180, R168.reuse, R134, R180 ;  /* 0x00000086a8b4723c */ /* 0x040fe200000810b4 */
[----:B------:R-:W4:Y:S07]  /*c84f0*/  LDL.LU.64 R134, [R1+0x3db0] ;  /* 0x003db00001867983 */ /* 0x000f2e0000300a00 */
[----:B------:R-:W-:Y:S01]  /*c8500*/  HMMA.1688.F32.TF32 R188, R168, R202, R188 ;  /* 0x000000caa8bc723c */ /* 0x000fe200000810bc */
[----:B------:R-:W-:Y:S01]  /*c8510*/  MOV R156, R202 ;  /* 0x000000ca009c7202 */ /* 0x000fe20000000f00 */
[----:B------:R-:W-:-:S02]  /*c8520*/  IMAD.MOV.U32 R148, RZ, RZ, R203 ;  /* 0x000000ffff947224 */ /* 0x000fc400078e00cb */
[----:B------:R-:W-:Y:S02]  /*c8530*/  IMAD.MOV.U32 R164, RZ, RZ, R226 ;  /* 0x000000ffffa47224 */ /* 0x000fe400078e00e2 */
[----:B------:R-:W-:Y:S02]  /*c8540*/  IMAD.MOV.U32 R152, RZ, RZ, R227 ;  /* 0x000000ffff987224 */ /* 0x000fe400078e00e3 */
[C---:B------:R-:W-:Y:S08]  /*c8550*/  HMMA.1688.F32.TF32 R184, R168.reuse, R226, R184 ;  /* 0x000000e2a8b8723c */ /* 0x040ff000000810b8 */
[C---:B------:R-:W-:Y:S01]  /*c8560*/  HMMA.1688.F32.TF32 R224, R168.reuse, R162, R240 ;  /* 0x000000a2a8e0723c */ /* 0x040fe200000810f0 */
[----:B--2---:R-:W-:Y:S04]  /*c8570*/  STL.64 [R1+0x3da0], R146 ;  /* 0x003da09201007387 */ /* 0x004fe80000100a00 */
[----:B------:R1:W-:Y:S04]  /*c8580*/  STL.64 [R1+0x3d98], R144 ;  /* 0x003d989001007387 */ /* 0x0003e80000100a00 */
[----:B------:R-:W2:Y:S01]  /*c8590*/  LDL.LU.64 R66, [R1+0x1a18] ;  /* 0x001a180001427983 */ /* 0x000ea20000300a00 */
[C---:B---3--:R-:W-:Y:S08]  /*c85a0*/  HMMA.1688.F32.TF32 R200, R168.reuse, R142, R204 ;  /* 0x0000008ea8c8723c */ /* 0x048ff000000810cc */
[C---:B------:R-:W-:Y:S08]  /*c85b0*/  HMMA.1688.F32.TF32 R204, R168.reuse, R146, R220 ;  /* 0x00000092a8cc723c */ /* 0x040ff000000810dc */
[C---:B------:R-:W-:Y:S08]  /*c85c0*/  HMMA.1688.F32.TF32 R220, R168.reuse, R158, R228 ;  /* 0x0000009ea8dc723c */ /* 0x040ff000000810e4 */
[----:B------:R-:W-:Y:S01]  /*c85d0*/  HMMA.1688.F32.TF32 R228, R168, R166, R244 ;  /* 0x000000a6a8e4723c */ /* 0x000fe200000810f4 */
[----:B------:R-:W3:Y:S04]  /*c85e0*/  LDL.LU.64 R246, [R1+0x1a70] ;  /* 0x001a700001f67983 */ /* 0x000ee80000300a00 */
[----:B------:R-:W4:Y:S04]  /*c85f0*/  LDL.LU.64 R244, [R1+0x1a68] ;  /* 0x001a680001f47983 */ /* 0x000f280000300a00 */
[----:B------:R-:W4:Y:S04]  /*c8600*/  LDL.LU.64 R242, [R1+0x1a58] ;  /* 0x001a580001f27983 */ /* 0x000f280000300a00 */
[----:B------:R-:W4:Y:S04]  /*c8610*/  LDL.LU.64 R240, [R1+0x1a60] ;  /* 0x001a600001f07983 */ /* 0x000f280000300a00 */
[----:B-1----:R-:W4:Y:S04]  /*c8620*/  LDL.LU.64 R144, [R1+0x1ad0] ;  /* 0x001ad00001907983 */ /* 0x002f280000300a00 */
[----:B------:R-:W4:Y:S04]  /*c8630*/  LDL.LU.64 R136, [R1+0x1ac8] ;  /* 0x001ac80001887983 */ /* 0x000f280000300a00 */
[----:B------:R-:W4:Y:S01]  /*c8640*/  LDL.LU.64 R146, [R1+0x1ac0] ;  /* 0x001ac00001927983 */ /* 0x000f220000300a00 */
[----:B------:R-:W-:-:S04]  /*c8650*/  IMAD.MOV.U32 R132, RZ, RZ, c[0x0][0x18c] ;  /* 0x00006300ff847624 */ /* 0x000fc800078e00ff */
[----:B------:R-:W-:-:S04]  /*c8660*/  IMAD.SHL.U32 R132, R132, 0x80, RZ ;  /* 0x0000008084847824 */ /* 0x000fc800078e00ff */
[----:B------:R-:W-:-:S05]  /*c8670*/  IMAD.SHL.U32 R132, R132, 0x4, RZ ;  /* 0x0000000484847824 */ /* 0x000fca00078e00ff */
[----:B--2---:R-:W-:-:S04]  /*c8680*/  IADD3 R3, P0, R66, R132, RZ ;  /* 0x0000008442037210 */ /* 0x004fc80007f1e0ff */
[----:B------:R-:W-:Y:S02]  /*c8690*/  IADD3.X R133, R67, R2, RZ, P0, !PT ;  /* 0x0000000243857210 */ /* 0x000fe400007fe4ff */
[----:B------:R-:W2:Y:S04]  /*c86a0*/  LDL.LU.64 R66, [R1+0x1ab8] ;  /* 0x001ab80001427983 */ /* 0x000ea80000300a00 */
[----:B------:R3:W-:Y:S04]  /*c86b0*/  STL [R1+0x320], R3 ;  /* 0x0003200301007387 */ /* 0x0007e80000100800 */
[----:B------:R4:W-:Y:S01]  /*c86c0*/  STL [R1+0x31c], R133 ;  /* 0x00031c8501007387 */ /* 0x0009e20000100800 */
[----:B---3--:R-:W-:-:S02]  /*c86d0*/  IADD3 R3, P0, R246, R132, RZ ;  /* 0x00000084f6037210 */ /* 0x008fc40007f1e0ff */
[----:B----4-:R-:W-:-:S03]  /*c86e0*/  IADD3 R133, P1, R244, R132, RZ ;  /* 0x00000084f4857210 */ /* 0x010fc60007f3e0ff */
[----:B------:R1:W-:Y:S04]  /*c86f0*/  STL [R1+0x324], R3 ;  /* 0x0003240301007387 */ /* 0x0003e80000100800 */
[----:B------:R3:W-:Y:S01]  /*c8700*/  STL [R1+0x328], R133 ;  /* 0x0003288501007387 */ /* 0x0007e20000100800 */
[-C--:B------:R-:W-:Y:S02]  /*c8710*/  IADD3 R140, P3, R240, R132.reuse, RZ ;  /* 0x00000084f08c7210 */ /* 0x080fe40007f7e0ff */
[----:B-1----:R-:W-:Y:S01]  /*c8720*/  IADD3 R3, P2, R242, R132, RZ ;  /* 0x00000084f2037210 */ /* 0x002fe20007f5e0ff */
[----:B---3--:R-:W-:-:S04]  /*c8730*/  IMAD.X R133, R247, 0x1, R2, P0 ;  /* 0x00000001f7857824 */ /* 0x008fc800000e0602 */
[----:B------:R1:W-:Y:S04]  /*c8740*/  STL [R1+0x2c0], R3 ;  /* 0x0002c00301007387 */ /* 0x0003e80000100800 */
[----:B------:R3:W-:Y:S01]  /*c8750*/  STL [R1+0x2c8], R140 ;  /* 0x0002c88c01007387 */ /* 0x0007e20000100800 */
[----:B-1----:R-:W-:-:S03]  /*c8760*/  IMAD.X R3, R245, 0x1, R2, P1 ;  /* 0x00000001f5037824 */ /* 0x002fc600008e0602 */
[----:B------:R1:W-:Y:S01]  /*c8770*/  STL [R1+0x2b4], R133 ;  /* 0x0002b48501007387 */ /* 0x0003e20000100800 */
[----:B---3--:R-:W-:-:S03]  /*c8780*/  IMAD.X R140, R243, 0x1, R2, P2 ;  /* 0x00000001f38c7824 */ /* 0x008fc600010e0602 */
[----:B------:R3:W-:Y:S01]  /*c8790*/  STL [R1+0x2b8], R3 ;  /* 0x0002b80301007387 */ /* 0x0007e20000100800 */
[----:B-1----:R-:W-:-:S03]  /*c87a0*/  IMAD.X R133, R241, 0x1, R2, P3 ;  /* 0x00000001f1857824 */ /* 0x002fc600018e0602 */
[----:B------:R-:W-:Y:S01]  /*c87b0*/  STL [R1+0x2bc], R140 ;  /* 0x0002bc8c01007387 */ /* 0x000fe20000100800 */
[----:B---3--:R-:W-:-:S03]  /*c87c0*/  IADD3 R3, P0, R144, R132, RZ ;  /* 0x0000008490037210 */ /* 0x008fc60007f1e0ff */
[----:B------:R1:W-:Y:S04]  /*c87d0*/  STL [R1+0x2c4], R133 ;  /* 0x0002c48501007387 */ /* 0x0003e80000100800 */
[----:B------:R3:W-:Y:S04]  /*c87e0*/  STL [R1+0x2cc], R3 ;  /* 0x0002cc0301007387 */ /* 0x0007e80000100800 */
[----:B------:R-:W4:Y:S01]  /*c87f0*/  LDL.LU.64 R242, [R1+0x1b20] ;  /* 0x001b200001f27983 */ /* 0x000f220000300a00 */
[-C--:B-1----:R-:W-:Y:S02]  /*c8800*/  IADD3 R133, P1, R136, R132.reuse, RZ ;  /* 0x0000008488857210 */ /* 0x082fe40007f3e0ff */
[----:B---3--:R-:W-:-:S03]  /*c8810*/  IADD3 R3, P2, R146, R132, RZ ;  /* 0x0000008492037210 */ /* 0x008fc60007f5e0ff */
[----:B------:R1:W-:Y:S04]  /*c8820*/  STL [R1+0x1b0], R133 ;  /* 0x0001b08501007387 */ /* 0x0003e80000100800 */
[----:B------:R-:W4:Y:S04]  /*c8830*/  LDL.LU.64 R240, [R1+0x1b18] ;  /* 0x001b180001f07983 */ /* 0x000f280000300a00 */
[----:B------:R2:W-:Y:S01]  /*c8840*/  STL [R1+0x1d0], R3 ;  /* 0x0001d00301007387 */ /* 0x0005e20000100800 */
[----:B-1----:R-:W-:-:S03]  /*c8850*/  IADD3.X R133, R145, R2, RZ, P0, !PT ;  /* 0x0000000291857210 */ /* 0x002fc600007fe4ff */
[----:B------:R-:W4:Y:S01]  /*c8860*/  LDL.LU.64 R144, [R1+0x1b10] ;  /* 0x001b100001907983 */ /* 0x000f220000300a00 */
[----:B--2---:R-:W-:-:S05]  /*c8870*/  IADD3 R3, P3, R66, R132, RZ ;  /* 0x0000008442037210 */ /* 0x004fca0007f7e0ff */
[----:B------:R1:W-:Y:S04]  /*c8880*/  STL [R1+0x1e0], R3 ;  /* 0x0001e00301007387 */ /* 0x0003e80000100800 */
[----:B------:R2:W-:Y:S01]  /*c8890*/  STL [R1+0x1a0], R133 ;  /* 0x0001a08501007387 */ /* 0x0005e20000100800 */
[----:B-1----:R-:W-:-:S03]  /*c88a0*/  IMAD.X R3, R137, 0x1, R2, P1 ;  /* 0x0000000189037824 */ /* 0x002fc600008e0602 */
[----:B------:R-:W3:Y:S01]  /*c88b0*/  LDL.LU.64 R136, [R1+0x1b08] ;  /* 0x001b080001887983 */ /* 0x000ee20000300a00 */
[----:B--2---:R-:W-:-:S03]  /*c88c0*/  IMAD.X R133, R147, 0x1, R2, P2 ;  /* 0x0000000193857824 */ /* 0x004fc600010e0602 */
[----:B------:R1:W-:Y:S04]  /*c88d0*/  STL [R1+0x1a4], R3 ;  /* 0x0001a40301007387 */ /* 0x0003e80000100800 */
[----:B------:R-:W2:Y:S04]  /*c88e0*/  LDL.LU.64 R246, [R1+0x1b40] ;  /* 0x001b400001f67983 */ /* 0x000ea80000300a00 */
[----:B------:R-:W-:Y:S01]  /*c88f0*/  STL [R1+0x1b4], R133 ;  /* 0x0001b48501007387 */ /* 0x000fe20000100800 */
[----:B-1----:R-:W-:-:S03]  /*c8900*/  IMAD.X R3, R67, 0x1, R2, P3 ;  /* 0x0000000143037824 */ /* 0x002fc600018e0602 */
[----:B------:R-:W2:Y:S04]  /*c8910*/  LDL.LU.64 R244, [R1+0x1b38] ;  /* 0x001b380001f47983 */ /* 0x000ea80000300a00 */
[----:B------:R1:W-:Y:S04]  /*c8920*/  STL [R1+0x1d4], R3 ;  /* 0x0001d40301007387 */ /* 0x0003e80000100800 */
[----:B------:R-:W2:Y:S01]  /*c8930*/  LDL.LU.64 R146, [R1+0x1b30] ;  /* 0x001b300001927983 */ /* 0x000ea20000300a00 */
[----:B----4-:R-:W-:-:S05]  /*c8940*/  IADD3 R66, P0, R242, R132, RZ ;  /* 0x00000084f2427210 */ /* 0x010fca0007f1e0ff */
[----:B------:R4:W-:Y:S01]  /*c8950*/  STL [R1+0x134], R66 ;  /* 0x0001344201007387 */ /* 0x0009e20000100800 */
[----:B-1----:R-:W-:-:S03]  /*c8960*/  IADD3 R3, P1, R240, R132, RZ ;  /* 0x00000084f0037210 */ /* 0x002fc60007f3e0ff */
[----:B----4-:R-:W4:Y:S04]  /*c8970*/  LDL.LU.64 R66, [R1+0x1b28] ;  /* 0x001b280001427983 */ /* 0x010f280000300a00 */
[----:B------:R1:W-:Y:S02]  /*c8980*/  STL [R1+0x138], R3 ;  /* 0x0001380301007387 */ /* 0x0003e40000100800 */
[----:B-1----:R-:W-:-:S05]  /*c8990*/  IADD3 R3, P2, R144, R132, RZ ;  /* 0x0000008490037210 */ /* 0x002fca0007f5e0ff */
[----:B------:R1:W-:Y:S02]  /*c89a0*/  STL [R1+0x13c], R3 ;  /* 0x00013c0301007387 */ /* 0x0003e40000100800 */
[----:B-1----:R-:W-:Y:S02]  /*c89b0*/  IMAD.X R3, R243, 0x1, R2, P0 ;  /* 0x00000001f3037824 */ /* 0x002fe400000e0602 */
[----:B------:R-:W4:Y:S01]  /*c89c0*/  LDL.LU.64 R242, [R1+0x1b68] ;  /* 0x001b680001f27983 */ /* 0x000f220000300a00 */
[----:B---3--:R-:W-:-:S05]  /*c89d0*/  IADD3 R133, P3, R136, R132, RZ ;  /* 0x0000008488857210 */ /* 0x008fca0007f7e0ff */
[----:B------:R1:W-:Y:S01]  /*c89e0*/  STL [R1+0x118], R133 ;  /* 0x0001188501007387 */ /* 0x0003e20000100800 */
[----:B------:R-:W-:-:S03]  /*c89f0*/  IMAD.X R136, R137, 0x1, R2, P3 ;  /* 0x0000000189887824 */ /* 0x000fc600018e0602 */
[----:B------:R3:W-:Y:S01]  /*c8a00*/  STL [R1+0x108], R3 ;  /* 0x0001080301007387 */ /* 0x0007e20000100800 */
[----:B-1----:R-:W-:Y:S01]  /*c8a10*/  IADD3.X R133, R241, R2, RZ, P1, !PT ;  /* 0x00000002f1857210 */ /* 0x002fe20000ffe4ff */
[----:B---3--:R-:W-:-:S04]  /*c8a20*/  IMAD.X R3, R145, 0x1, R2, P2 ;  /* 0x0000000191037824 */ /* 0x008fc800010e0602 */
[----:B------:R2:W-:Y:S04]  /*c8a30*/  STL [R1+0x10c], R133 ;  /* 0x00010c8501007387 */ /* 0x0005e80000100800 */
[----:B------:R1:W-:Y:S01]  /*c8a40*/  STL [R1+0x110], R3 ;  /* 0x0001100301007387 */ /* 0x0003e20000100800 */
[----:B--2---:R-:W-:-:S03]  /*c8a50*/  IADD3 R133, P0, R246, R132, RZ ;  /* 0x00000084f6857210 */ /* 0x004fc60007f1e0ff */
[----:B------:R2:W-:Y:S01]  /*c8a60*/  STL [R1+0x114], R136 ;  /* 0x0001148801007387 */ /* 0x0005e20000100800 */
[----:B-1----:R-:W-:-:S03]  /*c8a70*/  IADD3 R3, P1, R244, R132, RZ ;  /* 0x00000084f4037210 */ /* 0x002fc60007f3e0ff */
[----:B------:R-:W3:Y:S04]  /*c8a80*/  LDL.LU.64 R240, [R1+0x1b60] ;  /* 0x001b600001f07983 */ /* 0x000ee80000300a00 */
[----:B------:R-:W-:Y:S04]  /*c8a90*/  STL [R1+0x11c], R133 ;  /* 0x00011c8501007387 */ /* 0x000fe80000100800 */
[----:B------:R-:W3:Y:S04]  /*c8aa0*/  LDL.LU.64 R144, [R1+0x1b58] ;  /* 0x001b580001907983 */ /* 0x000ee80000300a00 */
[----:B------:R1:W-:Y:S04]  /*c8ab0*/  STL [R1+0x120], R3 ;  /* 0x0001200301007387 */ /* 0x0003e80000100800 */
[----:B--2---:R-:W2:Y:S01]  /*c8ac0*/  LDL.LU.64 R136, [R1+0x1b50] ;  /* 0x001b500001887983 */ /* 0x004ea20000300a00 */
[----:B------:R-:W-:Y:S01]  /*c8ad0*/  IMAD.X R140, R247, 0x1, R2, P0 ;  /* 0x00000001f78c7824 */ /* 0x000fe200000e0602 */
[----:B-1----:R-:W-:-:S05]  /*c8ae0*/  IADD3 R3, P2, R146, R132, RZ ;  /* 0x0000008492037210 */ /* 0x002fca0007f5e0ff */
[----:B------:R1:W-:Y:S01]  /*c8af0*/  STL [R1+0xe4], R3 ;  /* 0x0000e40301007387 */ /* 0x0003e20000100800 */
[----:B----4-:R-:W-:Y:S01]  /*c8b00*/  IADD3 R133, P3, R66, R132, RZ ;  /* 0x0000008442857210 */ /* 0x010fe20007f7e0ff */
[----:B-1----:R-:W-:-:S04]  /*c8b10*/  IMAD.X R3, R245, 0x1, R2, P1 ;  /* 0x00000001f5037824 */ /* 0x002fc800008e0602 */
[----:B------:R1:W-:Y:S01]  /*c8b20*/  STL [R1+0xec], R133 ;  /* 0x0000ec8501007387 */ /* 0x0003e20000100800 */
[----:B------:R-:W-:-:S03]  /*c8b30*/  IMAD.X R66, R67, 0x1, R2, P3 ;  /* 0x0000000143427824 */ /* 0x000fc600018e0602 */
[----:B------:R-:W-:Y:S01]  /*c8b40*/  STL [R1+0xd8], R140 ;  /* 0x0000d88c01007387 */ /* 0x000fe20000100800 */
[----:B-1----:R-:W-:-:S03]  /*c8b50*/  IADD3.X R133, R147, R2, RZ, P2, !PT ;  /* 0x0000000293857210 */ /* 0x002fc600017fe4ff */
[----:B------:R1:W-:Y:S04]  /*c8b60*/  STL [R1+0xdc], R3 ;  /* 0x0000dc0301007387 */ /* 0x0003e80000100800 */
[----:B------:R-:W-:Y:S04]  /*c8b70*/  STL [R1+0xe0], R133 ;  /* 0x0000e08501007387 */ /* 0x000fe80000100800 */
[----:B------:R-:W4:Y:S04]  /*c8b80*/  LDL.LU.64 R146, [R1+0x1b90] ;  /* 0x001b900001927983 */ /* 0x000f280000300a00 */
[----:B------:R1:W-:Y:S02]  /*c8b90*/  STL [R1+0xe8], R66 ;  /* 0x0000e84201007387 */ /* 0x0003e40000100800 */
[----:B-1----:R-:W-:-:S02]  /*c8ba0*/  IADD3 R3, P0, R242, R132, RZ ;  /* 0x00000084f2037210 */ /* 0x002fc40007f1e0ff */
[----:B------:R-:W4:Y:S04]  /*c8bb0*/  LDL.LU.64 R66, [R1+0x1b88] ;  /* 0x001b880001427983 */ /* 0x000f280000300a00 */
[----:B------:R3:W-:Y:S04]  /*c8bc0*/  STL [R1+0x100], R3 ;  /* 0x0001000301007387 */ /* 0x0007e80000100800 */
[----:B------:R-:W4:Y:S04]  /*c8bd0*/  LDL.LU.64 R246, [R1+0x1b80] ;  /* 0x001b800001f67983 */ /* 0x000f280000300a00 */
[----:B------:R-:W4:Y:S01]  /*c8be0*/  LDL.LU.64 R244, [R1+0x1b78] ;  /* 0x001b780001f47983 */ /* 0x000f220000300a00 */
[C---:B------:R-:W-:Y:S08]  /*c8bf0*/  HMMA.1688.F32.TF32 R192, R168.reuse, R134, R192 ;  /* 0x00000086a8c0723c */ /* 0x040ff000000810c0 */
[C---:B------:R-:W-:Y:S08]  /*c8c00*/  HMMA.1688.F32.TF32 R196, R168.reuse, R138, R196 ;  /* 0x0000008aa8c4723c */ /* 0x040ff000000810c4 */
[C---:B------:R-:W-:Y:S08]  /*c8c10*/  HMMA.1688.F32.TF32 R208, R168.reuse, R150, R208 ;  /* 0x00000096a8d0723c */ /* 0x040ff000000810d0 */
[----:B------:R-:W-:Y:S08]  /*c8c20*/  HMMA.1688.F32.TF32 R216, R168, R154, R216 ;  /* 0x0000009aa8d8723c */ /* 0x000ff000000810d8 */
[C---:B------:R-:W-:Y:S08]  /*c8c30*/  HMMA.1688.F32.TF32 R212, R236.reuse, R4, R212 ;  /* 0x00000004ecd4723c */ /* 0x040ff000000810d4 */
[C---:B------:R-:W-:Y:S01]  /*c8c40*/  HMMA.1688.F32.TF32 R168, R236.reuse, R8, R232 ;  /* 0x00000008eca8723c */ /* 0x040fe200000810e8 */
[----:B------:R-:W-:Y:S04]  /*c8c50*/  LDS R232, [R251+0xda300] ;  /* 0x0da30000fbe87984 */ /* 0x000fe80000000800 */
[----:B------:R-:W-:Y:S03]  /*c8c60*/  LDS R234, [R251+0xdb300] ;  /* 0x0db30000fbea7984 */ /* 0x000fe60000000800 */
[C---:B------:R-:W-:Y:S01]  /*c8c70*/  HMMA.1688.F32.TF32 R172, R236.reuse, R12, R172 ;  /* 0x0000000cecac723c */ /* 0x040fe200000810ac */
        /* <DEDUP_REMOVED lines=15> */
[----:B---3--:R-:W-:-:S05]  /*c8d70*/  IADD3 R3, P1, R240, R132, RZ ;  /* 0x00000084f0037210 */ /* 0x008fca0007f3e0ff */
[----:B------:R3:W-:Y:S01]  /*c8d80*/  STL [R1+0xbc], R3 ;  /* 0x0000bc0301007387 */ /* 0x0007e20000100800 */
[----:B------:R-:W-:-:S05]  /*c8d90*/  IADD3 R140, P2, R144, R132, RZ ;  /* 0x00000084908c7210 */ /* 0x000fca0007f5e0ff */
[----:B------:R1:W-:Y:S01]  /*c8da0*/  STL [R1+0xc4], R140 ;  /* 0x0000c48c01007387 */ /* 0x0003e20000100800 */
[----:B--2---:R-:W-:Y:S01]  /*c8db0*/  IADD3 R133, P3, R136, R132, RZ ;  /* 0x0000008488857210 */ /* 0x004fe20007f7e0ff */
[----:B---3--:R-:W-:-:S04]  /*c8dc0*/  IMAD.X R3, R243, 0x1, R2, P0 ;  /* 0x00000001f3037824 */ /* 0x008fc800000e0602 */
[----:B------:R2:W-:Y:S01]  /*c8dd0*/  STL [R1+0xcc], R133 ;  /* 0x0000cc8501007387 */ /* 0x0005e20000100800 */
[----:B-1----:R-:W-:-:S03]  /*c8de0*/  IMAD.X R140, R241, 0x1, R2, P1 ;  /* 0x00000001f18c7824 */ /* 0x002fc600008e0602 */
[----:B------:R1:W-:Y:S01]  /*c8df0*/  STL [R1+0xb4], R3 ;  /* 0x0000b40301007387 */ /* 0x0003e20000100800 */
[----:B--2---:R-:W-:-:S03]  /*c8e00*/  IMAD.X R133, R145, 0x1, R2, P2 ;  /* 0x0000000191857824 */ /* 0x004fc600010e0602 */
[----:B------:R4:W-:Y:S01]  /*c8e10*/  STL [R1+0xb8], R140 ;  /* 0x0000b88c01007387 */ /* 0x0009e20000100800 */
[----:B-1----:R-:W-:-:S03]  /*c8e20*/  IADD3.X R3, R137, R2, RZ, P3, !PT ;  /* 0x0000000289037210 */ /* 0x002fc60001ffe4ff */
[----:B------:R-:W2:Y:S04]  /*c8e30*/  LDL.LU.64 R242, [R1+0x1ba8] ;  /* 0x001ba80001f27983 */ /* 0x000ea80000300a00 */
[----:B------:R1:W-:Y:S04]  /*c8e40*/  STL [R1+0xc0], R133 ;  /* 0x0000c08501007387 */ /* 0x0003e80000100800 */
[----:B------:R-:W3:Y:S04]  /*c8e50*/  LDL.LU.64 R144, [R1+0x1ba0] ;  /* 0x001ba00001907983 */ /* 0x000ee80000300a00 */
[----:B------:R1:W-:Y:S04]  /*c8e60*/  STL [R1+0xc8], R3 ;  /* 0x0000c80301007387 */ /* 0x0003e80000100800 */
[----:B------:R-:W3:Y:S01]  /*c8e70*/  LDL.LU.64 R136, [R1+0x1b98] ;  /* 0x001b980001887983 */ /* 0x000ee20000300a00 */
[----:B----4-:R-:W-:-:S05]  /*c8e80*/  IADD3 R140, P0, R146, R132, RZ ;  /* 0x00000084928c7210 */ /* 0x010fca0007f1e0ff */
[----:B------:R4:W-:Y:S01]  /*c8e90*/  STL [R1+0x7c], R140 ;  /* 0x00007c8c01007387 */ /* 0x0009e20000100800 */
[----:B-1----:R-:W-:-:S05]  /*c8ea0*/  IADD3 R133, P1, R66, R132, RZ ;  /* 0x0000008442857210 */ /* 0x002fca0007f3e0ff */
[----:B------:R1:W-:Y:S01]  /*c8eb0*/  STL [R1+0x84], R133 ;  /* 0x0000848501007387 */ /* 0x0003e20000100800 */
[-C--:B------:R-:W-:Y:S02]  /*c8ec0*/  IADD3 R3, P2, R246, R132.reuse, RZ ;  /* 0x00000084f6037210 */ /* 0x080fe40007f5e0ff */
[----:B----4-:R-:W-:-:S03]  /*c8ed0*/  IADD3 R140, P3, R244, R132, RZ ;  /* 0x00000084f48c7210 */ /* 0x010fc60007f7e0ff */
[----:B------:R4:W-:Y:S01]  /*c8ee0*/  STL [R1+0x8c], R3 ;  /* 0x00008c0301007387 */ /* 0x0009e20000100800 */
[----:B-1----:R-:W-:-:S03]  /*c8ef0*/  IMAD.X R133, R147, 0x1, R2, P0 ;  /* 0x0000000193857824 */ /* 0x002fc600000e0602 */
[----:B------:R-:W-:Y:S04]  /*c8f00*/  STL [R1+0xa4], R140 ;  /* 0x0000a48c01007387 */ /* 0x000fe80000100800 */
[----:B------:R-:W3:Y:S01]  /*c8f10*/  LDL.LU.64 R146, [R1+0x1bc8] ;  /* 0x001bc80001927983 */ /* 0x000ee20000300a00 */
[----:B----4-:R-:W-:-:S03]  /*c8f20*/  IMAD.X R3, R67, 0x1, R2, P1 ;  /* 0x0000000143037824 */ /* 0x010fc600008e0602 */
[----:B------:R1:W-:Y:S04]  /*c8f30*/  STL [R1+0x78], R133 ;  /* 0x0000788501007387 */ /* 0x0003e80000100800 */
[----:B------:R-:W4:Y:S04]  /*c8f40*/  LDL.LU.64 R66, [R1+0x1bc0] ;  /* 0x001bc00001427983 */ /* 0x000f280000300a00 */
[----:B------:R1:W-:Y:S04]  /*c8f50*/  STL [R1+0x80], R3 ;  /* 0x0000800301007387 */ /* 0x0003e80000100800 */
[----:B------:R-:W4:Y:S04]  /*c8f60*/  LDL.LU.64 R240, [R1+0x1bb8] ;  /* 0x001bb80001f07983 */ /* 0x000f280000300a00 */
[----:B------:R-:W4:Y:S01]  /*c8f70*/  LDL.LU.64 R230, [R1+0x1bb0] ;  /* 0x001bb00001e67983 */ /* 0x000f220000300a00 */
[----:B-1----:R-:W-:-:S02]  /*c8f80*/  IMAD.X R133, R247, 0x1, R2, P2 ;  /* 0x00000001f7857824 */ /* 0x002fc400010e0602 */
[----:B------:R-:W-:-:S03]  /*c8f90*/  IMAD.X R3, R245, 0x1, R2, P3 ;  /* 0x00000001f5037824 */ /* 0x000fc600018e0602 */
[----:B------:R3:W-:Y:S04]  /*c8fa0*/  STL [R1+0x88], R133 ;  /* 0x0000888501007387 */ /* 0x0007e80000100800 */
[----:B------:R1:W-:Y:S01]  /*c8fb0*/  STL [R1+0xa0], R3 ;  /* 0x0000a00301007387 */ /* 0x0003e20000100800 */
[----:B--2---:R-:W-:-:S05]  /*c8fc0*/  IADD3 R140, P0, R242, R132, RZ ;  /* 0x00000084f28c7210 */ /* 0x004fca0007f1e0ff */
[----:B------:R2:W-:Y:S01]  /*c8fd0*/  STL [R1+0xa8], R140 ;  /* 0x0000a88c01007387 */ /* 0x0005e20000100800 */
[----:B---3--:R-:W-:-:S05]  /*c8fe0*/  IADD3 R133, P1, R144, R132, RZ ;  /* 0x0000008490857210 */ /* 0x008fca0007f3e0ff */
[----:B------:R3:W-:Y:S01]  /*c8ff0*/  STL [R1+0xac], R133 ;  /* 0x0000ac8501007387 */ /* 0x0007e20000100800 */
[----:B-1----:R-:W-:Y:S02]  /*c9000*/  IADD3 R3, P2, R136, R132, RZ ;  /* 0x0000008488037210 */ /* 0x002fe40007f5e0ff */
[----:B--2---:R-:W-:-:S03]  /*c9010*/  IADD3.X R140, R243, R2, RZ, P0, !PT ;  /* 0x00000002f38c7210 */ /* 0x004fc600007fe4ff */
[----:B------:R1:W-:Y:S01]  /*c9020*/  STL [R1+0xb0], R3 ;  /* 0x0000b00301007387 */ /* 0x0003e20000100800 */
[----:B---3--:R-:W-:-:S03]  /*c9030*/  IMAD.X R133, R145, 0x1, R2, P1 ;  /* 0x0000000191857824 */ /* 0x008fc600008e0602 */
[----:B------:R-:W-:Y:S04]  /*c9040*/  STL [R1+0x4c], R140 ;  /* 0x00004c8c01007387 */ /* 0x000fe80000100800 */
[----:B------:R-:W2:Y:S01]  /*c9050*/  LDL.LU.64 R228, [R1+0x1960] ;  /* 0x0019600001e47983 */ /* 0x000ea20000300a00 */
[----:B-1----:R-:W-:-:S03]  /*c9060*/  IMAD.X R3, R137, 0x1, R2, P2 ;  /* 0x0000000189037824 */ /* 0x002fc600010e0602 */
[----:B------:R-:W-:Y:S04]  /*c9070*/  STL [R1+0x50], R133 ;  /* 0x0000508501007387 */ /* 0x000fe80000100800 */
[----:B------:R-:W3:Y:S04]  /*c9080*/  LDL.LU.64 R144, [R1+0x1958] ;  /* 0x0019580001907983 */ /* 0x000ee80000300a00 */
[----:B------:R1:W-:Y:S04]  /*c9090*/  STL [R1+0x54], R3 ;  /* 0x0000540301007387 */ /* 0x0003e80000100800 */
[----:B------:R-:W3:Y:S01]  /*c90a0*/  LDL.LU.64 R136, [R1+0x1950] ;  /* 0x0019500001887983 */ /* 0x000ee20000300a00 */
[----:B-1----:R-:W-:-:S05]  /*c90b0*/  IADD3 R3, P0, R146, R132, RZ ;  /* 0x0000008492037210 */ /* 0x002fca0007f1e0ff */
[----:B------:R1:W-:Y:S01]  /*c90c0*/  STL [R1+0x58], R3 ;  /* 0x0000580301007387 */ /* 0x0003e20000100800 */
[-C--:B----4-:R-:W-:Y:S02]  /*c90d0*/  IADD3 R140, P1, R66, R132.reuse, RZ ;  /* 0x00000084428c7210 */ /* 0x090fe40007f3e0ff */
[----:B------:R-:W-:-:S03]  /*c90e0*/  IADD3 R133, P2, R240, R132, RZ ;  /* 0x00000084f0857210 */ /* 0x000fc60007f5e0ff */
[----:B------:R-:W-:Y:S01]  /*c90f0*/  STL [R1+0x5c], R140 ;  /* 0x00005c8c01007387 */ /* 0x000fe20000100800 */
[----:B-1----:R-:W-:-:S03]  /*c9100*/  IADD3 R3, P3, R230, R132, RZ ;  /* 0x00000084e6037210 */ /* 0x002fc60007f7e0ff */
[----:B------:R-:W-:Y:S01]  /*c9110*/  STL [R1+0x70], R133 ;  /* 0x0000708501007387 */ /* 0x000fe20000100800 */
[----:B------:R-:W-:-:S03]  /*c9120*/  IMAD.X R252, R147, 0x1, R2, P0 ;  /* 0x0000000193fc7824 */ /* 0x000fc600000e0602 */
[----:B------:R1:W-:Y:S04]  /*c9130*/  STL [R1+0x74], R3 ;  /* 0x0000740301007387 */ /* 0x0003e80000100800 */
[----:B------:R-:W4:Y:S01]  /*c9140*/  LDL.LU.64 R146, [R1+0x1988] ;  /* 0x0019880001927983 */ /* 0x000f220000300a00 */
[----:B-1----:R-:W-:-:S03]  /*c9150*/  IMAD.X R3, R67, 0x1, R2, P1 ;  /* 0x0000000143037824 */ /* 0x002fc600008e0602 */
[----:B------:R-:W4:Y:S04]  /*c9160*/  LDL.LU.64 R66, [R1+0x1980] ;  /* 0x0019800001427983 */ /* 0x000f280000300a00 */
[----:B------:R1:W-:Y:S04]  /*c9170*/  STL [R1+0x40], R3 ;  /* 0x0000400301007387 */ /* 0x0003e80000100800 */
[----:B------:R-:W4:Y:S04]  /*c9180*/  LDL.LU.64 R244, [R1+0x1970] ;  /* 0x0019700001f47983 */ /* 0x000f280000300a00 */
[----:B------:R-:W4:Y:S01]  /*c9190*/  LDL.LU.64 R242, [R1+0x1978] ;  /* 0x0019780001f27983 */ /* 0x000f220000300a00 */
[----:B------:R-:W-:Y:S01]  /*c91a0*/  IADD3.X R133, R241, R2, RZ, P2, !PT ;  /* 0x00000002f1857210 */ /* 0x000fe200017fe4ff */
[----:B-1----:R-:W-:-:S04]  /*c91b0*/  IMAD.X R3, R231, 0x1, R2, P3 ;  /* 0x00000001e7037824 */ /* 0x002fc800018e0602 */
[----:B------:R3:W-:Y:S04]  /*c91c0*/  STL [R1+0x44], R133 ;  /* 0x0000448501007387 */ /* 0x0007e80000100800 */
[----:B------:R1:W-:Y:S01]  /*c91d0*/  STL [R1+0x48], R3 ;  /* 0x0000480301007387 */ /* 0x0003e20000100800 */
[----:B--2---:R-:W-:-:S05]  /*c91e0*/  IADD3 R140, P0, R228, R132, RZ ;  /* 0x00000084e48c7210 */ /* 0x004fca0007f1e0ff */
[----:B------:R2:W-:Y:S01]  /*c91f0*/  STL [R1+0x700], R140 ;  /* 0x0007008c01007387 */ /* 0x0005e20000100800 */
[----:B---3--:R-:W-:-:S05]  /*c9200*/  IADD3 R133, P1, R144, R132, RZ ;  /* 0x0000008490857210 */ /* 0x008fca0007f3e0ff */
[----:B------:R3:W-:Y:S01]  /*c9210*/  STL [R1+0x704], R133 ;  /* 0x0007048501007387 */ /* 0x0007e20000100800 */
[----:B-1----:R-:W-:Y:S01]  /*c9220*/  IADD3 R3, P2, R136, R132, RZ ;  /* 0x0000008488037210 */ /* 0x002fe20007f5e0ff */
[----:B--2---:R-:W-:-:S04]  /*c9230*/  IMAD.X R140, R229, 0x1, R2, P0 ;  /* 0x00000001e58c7824 */ /* 0x004fc800000e0602 */
        /* <DEDUP_REMOVED lines=9> */
[----:B----4-:R-:W-:-:S05]  /*c92d0*/  IADD3 R3, P0, R146, R132, RZ ;  /* 0x0000008492037210 */ /* 0x010fca0007f1e0ff */
[----:B------:R1:W-:Y:S01]  /*c92e0*/  STL [R1+0x64c], R3 ;  /* 0x00064c0301007387 */ /* 0x0003e20000100800 */
[-C--:B------:R-:W-:Y:S02]  /*c92f0*/  IADD3 R140, P1, R66, R132.reuse, RZ ;  /* 0x00000084428c7210 */ /* 0x080fe40007f3e0ff */
[----:B------:R-:W-:-:S03]  /*c9300*/  IADD3 R133, P2, R244, R132, RZ ;  /* 0x00000084f4857210 */ /* 0x000fc60007f5e0ff */
[----:B------:R-:W-:Y:S01]  /*c9310*/  STL [R1+0x650], R140 ;  /* 0x0006508c01007387 */ /* 0x000fe20000100800 */
[----:B-1----:R-:W-:-:S03]  /*c9320*/  IADD3 R3, P3, R242, R132, RZ ;  /* 0x00000084f2037210 */ /* 0x002fc60007f7e0ff */
[----:B------:R1:W-:Y:S04]  /*c9330*/  STL [R1+0x654], R133 ;  /* 0x0006548501007387 */ /* 0x0003e80000100800 */
[----:B------:R4:W-:Y:S04]  /*c9340*/  STL [R1+0x658], R3 ;  /* 0x0006580301007387 */ /* 0x0009e80000100800 */
[----:B------:R-:W3:Y:S01]  /*c9350*/  LDL.LU.64 R230, [R1+0x19c8] ;  /* 0x0019c80001e67983 */ /* 0x000ee20000300a00 */
[----:B-1----:R-:W-:Y:S01]  /*c9360*/  IADD3.X R133, R147, R2, RZ, P0, !PT ;  /* 0x0000000293857210 */ /* 0x002fe200007fe4ff */
[----:B----4-:R-:W-:-:S04]  /*c9370*/  IMAD.X R3, R67, 0x1, R2, P1 ;  /* 0x0000000143037824 */ /* 0x010fc800008e0602 */
        /* <DEDUP_REMOVED lines=16> */
[----:B---3--:R-:W-:-:S03]  /*c9480*/  IADD3.X R133, R145, R2, RZ, P1, !PT ;  /* 0x0000000291857210 */ /* 0x008fc60000ffe4ff */
[----:B------:R-:W-:Y:S04]  /*c9490*/  STL [R1+0x5fc], R140 ;  /* 0x0005fc8c01007387 */ /* 0x000fe80000100800 */
[----:B------:R-:W2:Y:S01]  /*c94a0*/  LDL.LU.64 R242, [R1+0x19e8] ;  /* 0x0019e80001f27983 */ /* 0x000ea20000300a00 */
[----:B-1----:R-:W-:-:S03]  /*c94b0*/  IMAD.X R3, R137, 0x1, R2, P2 ;  /* 0x0000000189037824 */ /* 0x002fc600010e0602 */
[----:B------:R1:W-:Y:S04]  /*c94c0*/  STL [R1+0x600], R133 ;  /* 0x0006008501007387 */ /* 0x0003e80000100800 */
        /* <DEDUP_REMOVED lines=9> */
[----:B------:R1:W-:Y:S04]  /*c9560*/  STL [R1+0x610], R3 ;  /* 0x0006100301007387 */ /* 0x0003e80000100800 */
[----:B------:R4:W-:Y:S04]  /*c9570*/  STL [R1+0x614], R133 ;  /* 0x0006148501007387 */ /* 0x0009e80000100800 */
[----:B------:R-:W3:Y:S01]  /*c9580*/  LDL.LU.64 R240, [R1+0x1a08] ;  /* 0x001a080001f07983 */ /* 0x000ee20000300a00 */
[--C-:B-1----:R-:W-:Y:S02]  /*c9590*/  IMAD.X R3, R231, 0x1, R2.reuse, P0 ;  /* 0x00000001e7037824 */ /* 0x102fe400000e0602 */
[----:B----4-:R-:W-:-:S03]  /*c95a0*/  IMAD.X R133, R229, 0x1, R2, P1 ;  /* 0x00000001e5857824 */ /* 0x010fc600008e0602 */
[----:B------:R1:W-:Y:S04]  /*c95b0*/  STL [R1+0x52c], R3 ;  /* 0x00052c0301007387 */ /* 0x0003e80000100800 */
[----:B------:R-:W4:Y:S04]  /*c95c0*/  LDL.LU.64 R230, [R1+0x1a00] ;  /* 0x001a000001e67983 */ /* 0x000f280000300a00 */
[----:B------:R-:W-:Y:S01]  /*c95d0*/  STL [R1+0x5e0], R133 ;  /* 0x0005e08501007387 */ /* 0x000fe20000100800 */
[----:B-1----:R-:W-:-:S03]  /*c95e0*/  IMAD.X R3, R67, 0x1, R2, P2 ;  /* 0x0000000143037824 */ /* 0x002fc600010e0602 */
[----:B------:R-:W4:Y:S04]  /*c95f0*/  LDL.LU.64 R228, [R1+0x19f8] ;  /* 0x0019f80001e47983 */ /* 0x000f280000300a00 */
[----:B------:R-:W4:Y:S04]  /*c9600*/  LDL.LU.64 R66, [R1+0x19f0] ;  /* 0x0019f00001427983 */ /* 0x000f280000300a00 */
[----:B------:R1:W-:Y:S02]  /*c9610*/  STL [R1+0x5e4], R3 ;  /* 0x0005e40301007387 */ /* 0x0003e40000100800 */
[----:B-1----:R-:W-:-:S05]  /*c9620*/  IADD3.X R3, R147, R2, RZ, P3, !PT ;  /* 0x0000000293037210 */ /* 0x002fca0001ffe4ff */
[----:B------:R1:W-:Y:S01]  /*c9630*/  STL [R1+0x5e8], R3 ;  /* 0x0005e80301007387 */ /* 0x0003e20000100800 */
[----:B--2---:R-:W-:-:S05]  /*c9640*/  IADD3 R140, P0, R242, R132, RZ ;  /* 0x00000084f28c7210 */ /* 0x004fca0007f1e0ff */
[----:B------:R-:W-:Y:S01]  /*c9650*/  STL [R1+0x5ec], R140 ;  /* 0x0005ec8c01007387 */ /* 0x000fe20000100800 */
[----:B---3--:R-:W-:-:S03]  /*c9660*/  IADD3 R133, P1, R144, R132, RZ ;  /* 0x0000008490857210 */ /* 0x008fc60007f3e0ff */
[----:B------:R-:W2:Y:S01]  /*c9670*/  LDL.LU.64 R146, [R1+0x1a38] ;  /* 0x001a380001927983 */ /* 0x000ea20000300a00 */
[----:B-1----:R-:W-:-:S03]  /*c9680*/  IADD3 R3, P2, R136, R132, RZ ;  /* 0x0000008488037210 */ /* 0x002fc60007f5e0ff */
[----:B------:R1:W-:Y:S04]  /*c9690*/  STL [R1+0x5f0], R133 ;  /* 0x0005f08501007387 */ /* 0x0003e80000100800 */
[----:B------:R3:W-:Y:S01]  /*c96a0*/  STL [R1+0x5f4], R3 ;  /* 0x0005f40301007387 */ /* 0x0007e20000100800 */
[----:B-1----:R-:W-:-:S03]  /*c96b0*/  IMAD.X R133, R145, 0x1, R2, P1 ;  /* 0x0000000191857824 */ /* 0x002fc600008e0602 */
[----:B------:R-:W2:Y:S01]  /*c96c0*/  LDL.LU.64 R144, [R1+0x1a30] ;  /* 0x001a300001907983 */ /* 0x000ea20000300a00 */
[----:B---3--:R-:W-:-:S05]  /*c96d0*/  IMAD.X R3, R243, 0x1, R2, P0 ;  /* 0x00000001f3037824 */ /* 0x008fca00000e0602 */
[----:B------:R1:W-:Y:S04]  /*c96e0*/  STL [R1+0x35c], R3 ;  /* 0x00035c0301007387 */ /* 0x0003e80000100800 */
[----:B------:R3:W-:Y:S04]  /*c96f0*/  STL [R1+0x510], R133 ;  /* 0x0005108501007387 */ /* 0x0007e80000100800 */
[----:B------:R-:W2:Y:S01]  /*c9700*/  LDL.LU.64 R244, [R1+0x1a28] ;  /* 0x001a280001f47983 */ /* 0x000ea20000300a00 */
[----:B-1----:R-:W-:-:S05]  /*c9710*/  IMAD.X R3, R137, 0x1, R2, P2 ;  /* 0x0000000189037824 */ /* 0x002fca00010e0602 */
[----:B------:R4:W-:Y:S01]  /*c9720*/  STL [R1+0x514], R3 ;  /* 0x0005140301007387 */ /* 0x0009e20000100800 */
[----:B---3--:R-:W-:-:S05]  /*c9730*/  IADD3 R133, P0, R240, R132, RZ ;  /* 0x00000084f0857210 */ /* 0x008fca0007f1e0ff */
[----:B------:R1:W-:Y:S04]  /*c9740*/  STL [R1+0x518], R133 ;  /* 0x0005188501007387 */ /* 0x0003e80000100800 */
[----:B------:R-:W3:Y:S01]  /*c9750*/  LDL.LU.64 R136, [R1+0x1a20] ;  /* 0x001a200001887983 */ /* 0x000ee20000300a00 */
[----:B----4-:R-:W-:-:S05]  /*c9760*/  IADD3 R3, P1, R230, R132, RZ ;  /* 0x00000084e6037210 */ /* 0x010fca0007f3e0ff */
[----:B------:R4:W-:Y:S01]  /*c9770*/  STL [R1+0x51c], R3 ;  /* 0x00051c0301007387 */ /* 0x0009e20000100800 */
[-C--:B-1----:R-:W-:Y:S01]  /*c9780*/  IADD3 R133, P2, R228, R132.reuse, RZ ;  /* 0x00000084e4857210 */ /* 0x082fe20007f5e0ff */
[----:B------:R-:W-:Y:S01]  /*c9790*/  IMAD.X R140, R241, 0x1, R2, P0 ;  /* 0x00000001f18c7824 */ /* 0x000fe200000e0602 */
[----:B----4-:R-:W-:-:S03]  /*c97a0*/  IADD3 R3, P3, R66, R132, RZ ;  /* 0x0000008442037210 */ /* 0x010fc60007f7e0ff */
[----:B------:R1:W-:Y:S04]  /*c97b0*/  STL [R1+0x520], R133 ;  /* 0x0005208501007387 */ /* 0x0003e80000100800 */
[----:B------:R4:W-:Y:S01]  /*c97c0*/  STL [R1+0x524], R3 ;  /* 0x0005240301007387 */ /* 0x0009e20000100800 */
[--C-:B------:R-:W-:Y:S02]  /*c97d0*/  IMAD.X R66, R67, 0x1, R2.reuse, P3 ;  /* 0x0000000143427824 */ /* 0x100fe400018e0602 */
[----:B-1----:R-:W-:Y:S01]  /*c97e0*/  IMAD.X R133, R229, 0x1, R2, P2 ;  /* 0x00000001e5857824 */ /* 0x002fe200010e0602 */
[----:B----4-:R-:W-:Y:S01]  /*c97f0*/  IADD3.X R3, R231, R2, RZ, P1, !PT ;  /* 0x00000002e7037210 */ /* 0x010fe20000ffe4ff */
[----:B------:R-:W-:Y:S04]  /*c9800*/  STL [R1+0x32c], R140 ;  /* 0x00032c8c01007387 */ /* 0x000fe80000100800 */
[----:B------:R2:W-:Y:S04]  /*c9810*/  STL [R1+0x330], R3 ;  /* 0x0003300301007387 */ /* 0x0005e80000100800 */
[----:B------:R-:W-:Y:S04]  /*c9820*/  STL [R1+0x334], R133 ;  /* 0x0003348501007387 */ /* 0x000fe80000100800 */
[----:B------:R-:W3:Y:S04]  /*c9830*/  LDL.LU.64 R242, [R1+0x1a90] ;  /* 0x001a900001f27983 */ /* 0x000ee80000300a00 */
[----:B------:R1:W-:Y:S04]  /*c9840*/  STL [R1+0x338], R66 ;  /* 0x0003384201007387 */ /* 0x0003e80000100800 */
[----:B------:R-:W3:Y:S01]  /*c9850*/  LDL.LU.64 R240, [R1+0x1a88] ;  /* 0x001a880001f07983 */ /* 0x000ee20000300a00 */
[----:B--2---:R-:W-:-:S05]  /*c9860*/  IADD3 R3, P0, R146, R132, RZ ;  /* 0x0000008492037210 */ /* 0x004fca0007f1e0ff */
[----:B------:R2:W-:Y:S04]  /*c9870*/  STL [R1+0x33c], R3 ;  /* 0x00033c0301007387 */ /* 0x0005e80000100800 */
[----:B------:R-:W4:Y:S04]  /*c9880*/  LDL.LU.64 R230, [R1+0x1a80] ;  /* 0x001a800001e67983 */ /* 0x000f280000300a00 */
[----:B-1----:R-:W4:Y:S01]  /*c9890*/  LDL.LU.64 R66, [R1+0x1a78] ;  /* 0x001a780001427983 */ /* 0x002f220000300a00 */
[----:B--2---:R-:W-:-:S05]  /*c98a0*/  IADD3 R3, P1, R144, R132, RZ ;  /* 0x0000008490037210 */ /* 0x004fca0007f3e0ff */
[----:B------:R-:W-:Y:S01]  /*c98b0*/  STL [R1+0x350], R3 ;  /* 0x0003500301007387 */ /* 0x000fe20000100800 */
[----:B------:R-:W-:-:S05]  /*c98c0*/  IADD3 R133, P2, R244, R132, RZ ;  /* 0x00000084f4857210 */ /* 0x000fca0007f5e0ff */
[----:B------:R1:W-:Y:S04]  /*c98d0*/  STL [R1+0x354], R133 ;  /* 0x0003548501007387 */ /* 0x0003e80000100800 */
[----:B------:R-:W2:Y:S01]  /*c98e0*/  LDL.LU.64 R228, [R1+0x1ae8] ;  /* 0x001ae80001e47983 */ /* 0x000ea20000300a00 */
[----:B-1----:R-:W-:Y:S01]  /*c98f0*/  IMAD.X R133, R147, 0x1, R2, P0 ;  /* 0x0000000193857824 */ /* 0x002fe200000e0602 */
[----:B---3--:R-:W-:-:S05]  /*c9900*/  IADD3 R3, P3, R136, R132, RZ ;  /* 0x0000008488037210 */ /* 0x008fca0007f7e0ff */
[----:B------:R1:W-:Y:S04]  /*c9910*/  STL [R1+0x2f0], R3 ;  /* 0x0002f00301007387 */ /* 0x0003e80000100800 */
[----:B------:R3:W-:Y:S04]  /*c9920*/  STL [R1+0x2e0], R133 ;  /* 0x0002e08501007387 */ /* 0x0007e80000100800 */
[----:B------:R-:W2:Y:S01]  /*c9930*/  LDL.LU.64 R146, [R1+0x1ae0] ;  /* 0x001ae00001927983 */ /* 0x000ea20000300a00 */
[----:B-1----:R-:W-:-:S03]  /*c9940*/  IMAD.X R3, R145, 0x1, R2, P1 ;  /* 0x0000000191037824 */ /* 0x002fc600008e0602 */
[----:B------:R-:W2:Y:S01]  /*c9950*/  LDL.LU.64 R144, [R1+0x1ad8] ;  /* 0x001ad80001907983 */ /* 0x000ea20000300a00 */
[----:B---3--:R-:W-:-:S03]  /*c9960*/  IMAD.X R133, R137, 0x1, R2, P3 ;  /* 0x0000000189857824 */ /* 0x008fc600018e0602 */
[----:B------:R1:W-:Y:S04]  /*c9970*/  STL [R1+0x2e4], R3 ;  /* 0x0002e40301007387 */ /* 0x0003e80000100800 */
[----:B------:R-:W3:Y:S01]  /*c9980*/  LDL.LU.64 R136, [R1+0x1930] ;  /* 0x0019300001887983 */ /* 0x000ee20000300a00 */
[----:B-1----:R-:W-:-:S05]  /*c9990*/  IADD3.X R3, R245, R2, RZ, P2, !PT ;  /* 0x00000002f5037210 */ /* 0x002fca00017fe4ff */
[----:B------:R1:W-:Y:S04]  /*c99a0*/  STL [R1+0x2e8], R3 ;  /* 0x0002e80301007387 */ /* 0x0003e80000100800 */
[----:B------:R1:W-:Y:S02]  /*c99b0*/  STL [R1+0x2ec], R133 ;  /* 0x0002ec8501007387 */ /* 0x0003e40000100800 */
[----:B-1----:R-:W-:-:S05]  /*c99c0*/  IADD3 R3, P0, R242, R132, RZ ;  /* 0x00000084f2037210 */ /* 0x002fca0007f1e0ff */
[----:B------:R4:W-:Y:S01]  /*c99d0*/  STL [R1+0x2f4], R3 ;  /* 0x0002f40301007387 */ /* 0x0009e20000100800 */
[----:B------:R-:W-:Y:S01]  /*c99e0*/  IADD3 R133, P1, R240, R132, RZ ;  /* 0x00000084f0857210 */ /* 0x000fe20007f3e0ff */
[----:B------:R-:W-:-:S04]  /*c99f0*/  IMAD.X R140, R243, 0x1, R2, P0 ;  /* 0x00000001f38c7824 */ /* 0x000fc800000e0602 */
[----:B------:R1:W-:Y:S01]  /*c9a00*/  STL [R1+0x2f8], R133 ;  /* 0x0002f88501007387 */ /* 0x0003e20000100800 */
[-C--:B----4-:R-:W-:Y:S01]  /*c9a10*/  IADD3 R3, P2, R230, R132.reuse, RZ ;  /* 0x00000084e6037210 */ /* 0x090fe20007f5e0ff */
[----:B------:R-:W-:Y:S02]  /*c9a20*/  HMMA.1688.F32.TF32 R212, R232, R6, R212 ;  /* 0x00000006e8d4723c */ /* 0x000fe400000810d4 */
[----:B------:R-:W-:Y:S01]  /*c9a30*/  LDS R230, [R251+0xdd300] ;  /* 0x0dd30000fbe67984 */ /* 0x000fe20000000800 */
[----:B-1----:R-:W-:-:S03]  /*c9a40*/  IADD3 R133, P3, R66, R132, RZ ;  /* 0x0000008442857210 */ /* 0x002fc60007f7e0ff */
[----:B------:R1:W-:Y:S01]  /*c9a50*/  STL [R1+0x200], R3 ;  /* 0x0002000301007387 */ /* 0x0003e20000100800 */
[----:B------:R-:W-:-:S03]  /*c9a60*/  IADD3.X R66, R67, R2, RZ, P3, !PT ;  /* 0x0000000243427210 */ /* 0x000fc60001ffe4ff */
[----:B------:R4:W-:Y:S01]  /*c9a70*/  STL [R1+0x290], R133 ;  /* 0x0002908501007387 */ /* 0x0009e20000100800 */
[----:B-1----:R-:W-:-:S03]  /*c9a80*/  IMAD.X R3, R241, 0x1, R2, P1 ;  /* 0x00000001f1037824 */ /* 0x002fc600008e0602 */
[----:B------:R-:W-:Y:S01]  /*c9a90*/  STL [R1+0x1e4], R140 ;  /* 0x0001e48c01007387 */ /* 0x000fe20000100800 */
[----:B----4-:R-:W-:-:S03]  /*c9aa0*/  IMAD.X R133, R231, 0x1, R2, P2 ;  /* 0x00000001e7857824 */ /* 0x010fc600010e0602 */
[----:B------:R2:W-:Y:S04]  /*c9ab0*/  STL [R1+0x1f0], R3 ;  /* 0x0001f00301007387 */ /* 0x0005e80000100800 */
[----:B------:R-:W-:Y:S04]  /*c9ac0*/  STL [R1+0x1f4], R133 ;  /* 0x0001f48501007387 */ /* 0x000fe80000100800 */
[----:B------:R1:W-:Y:S01]  /*c9ad0*/  STL [R1+0x204], R66 ;  /* 0x0002044201007387 */ /* 0x0003e20000100800 */
[----:B------:R-:W-:Y:S03]  /*c9ae0*/  HMMA.1688.F32.TF32 R168, R232, R10, R168 ;  /* 0x0000000ae8a8723c */ /* 0x000fe600000810a8 */
[----:B------:R-:W-:Y:S01]  /*c9af0*/  LDS R231, [R249+0xdd300] ;  /* 0x0dd30000f9e77984 */ /* 0x000fe20000000800 */
[----:B--2---:R-:W-:-:S03]  /*c9b00*/  IADD3 R3, P1, R228, R132, RZ ;  /* 0x00000084e4037210 */ /* 0x004fc60007f3e0ff */
[----:B------:R-:W-:Y:S04]  /*c9b10*/  LDS R228, [R251+0xdc300] ;  /* 0x0dc30000fbe47984 */ /* 0x000fe80000000800 */
[----:B------:R2:W-:Y:S04]  /*c9b20*/  STL [R1+0x294], R3 ;  /* 0x0002940301007387 */ /* 0x0005e80000100800 */
[----:B-1----:R-:W4:Y:S01]  /*c9b30*/  LDL.LU.64 R66, [R1+0x18f0] ;  /* 0x0018f00001427983 */ /* 0x002f220000300a00 */
[-C--:B------:R-:W-:Y:S02]  /*c9b40*/  IADD3 R133, P2, R146, R132.reuse, RZ ;  /* 0x0000008492857210 */ /* 0x080fe40007f5e0ff */
[----:B--2---:R-:W-:-:S03]  /*c9b50*/  IADD3 R3, P3, R144, R132, RZ ;  /* 0x0000008490037210 */ /* 0x004fc60007f7e0ff */
[----:B------:R1:W-:Y:S04]  /*c9b60*/  STL [R1+0x148], R133 ;  /* 0x0001488501007387 */ /* 0x0003e80000100800 */
[----:B------:R-:W2:Y:S04]  /*c9b70*/  LDL.LU.64 R246, [R1+0x18b0] ;  /* 0x0018b00001f67983 */ /* 0x000ea80000300a00 */
[----:B------:R3:W-:Y:S01]  /*c9b80*/  STL [R1+0x150], R3 ;  /* 0x0001500301007387 */ /* 0x0007e20000100800 */
[----:B-1----:R-:W-:-:S03]  /*c9b90*/  IMAD.X R133, R229, 0x1, R2, P1 ;  /* 0x00000001e5857824 */ /* 0x002fc600008e0602 */
[----:B------:R-:W2:Y:S01]  /*c9ba0*/  LDL.LU.64 R242, [R1+0x1878] ;  /* 0x0018780001f27983 */ /* 0x000ea20000300a00 */
[----:B------:R-:W-:Y:S03]  /*c9bb0*/  HMMA.1688.F32.TF32 R172, R232, R14, R172 ;  /* 0x0000000ee8ac723c */ /* 0x000fe600000810ac */
[----:B------:R-:W1:Y:S01]  /*c9bc0*/  LDS R229, [R249+0xdc300] ;  /* 0x0dc30000f9e57984 */ /* 0x000e620000000800 */
[----:B---3--:R-:W-:-:S05]  /*c9bd0*/  IADD3 R3, P0, R136, R132, RZ ;  /* 0x0000008488037210 */ /* 0x008fca0007f1e0ff */
[----:B------:R3:W-:Y:S04]  /*c9be0*/  STL [R1+0x738], R3 ;  /* 0x0007380301007387 */ /* 0x0007e80000100800 */
[----:B------:R3:W-:Y:S04]  /*c9bf0*/  STL [R1+0x140], R133 ;  /* 0x0001408501007387 */ /* 0x0007e80000100800 */
[----:B------:R-:W2:Y:S01]  /*c9c00*/  LDL.LU.64 R240, [R1+0x1840] ;  /* 0x0018400001f07983 */ /* 0x000ea20000300a00 */
[----:B---3--:R-:W-:-:S05]  /*c9c10*/  IMAD.X R3, R147, 0x1, R2, P2 ;  /* 0x0000000193037824 */ /* 0x008fca00010e0602 */
[----:B------:R3:W-:Y:S04]  /*c9c20*/  STL [R1+0x144], R3 ;  /* 0x0001440301007387 */ /* 0x0007e80000100800 */
[----:B------:R-:W2:Y:S01]  /*c9c30*/  LDL.LU.64 R244, [R1+0x1808] ;  /* 0x0018080001f47983 */ /* 0x000ea20000300a00 */
[--C-:B------:R-:W-:Y:S02]  /*c9c40*/  IMAD.X R133, R145, 0x1, R2.reuse, P3 ;  /* 0x0000000191857824 */ /* 0x100fe400018e0602 */
[----:B---3--:R-:W-:-:S03]  /*c9c50*/  IMAD.X R3, R137, 0x1, R2, P0 ;  /* 0x0000000189037824 */ /* 0x008fc600000e0602 */
[----:B------:R4:W-:Y:S04]  /*c9c60*/  STL [R1+0x14c], R133 ;  /* 0x00014c8501007387 */ /* 0x0009e80000100800 */
[----:B------:R-:W3:Y:S04]  /*c9c70*/  LDL.LU.64 R146, [R1+0x1938] ;  /* 0x0019380001927983 */ /* 0x000ee80000300a00 */
[----:B------:R2:W-:Y:S04]  /*c9c80*/  STL [R1+0x734], R3 ;  /* 0x0007340301007387 */ /* 0x0005e80000100800 */
[----:B------:R-:W3:Y:S01]  /*c9c90*/  LDL.LU.64 R144, [R1+0x18f8] ;  /* 0x0018f80001907983 */ /* 0x000ee20000300a00 */
[----:B----4-:R-:W-:-:S05]  /*c9ca0*/  IADD3 R133, P0, R66, R132, RZ ;  /* 0x0000008442857210 */ /* 0x010fca0007f1e0ff */
[----:B------:R-:W-:Y:S04]  /*c9cb0*/  STL [R1+0xb28], R133 ;  /* 0x000b288501007387 */ /* 0x000fe80000100800 */
[----:B------:R-:W4:Y:S01]  /*c9cc0*/  LDL.LU.64 R136, [R1+0x18b8] ;  /* 0x0018b80001887983 */ /* 0x000f220000300a00 */
[----:B--2---:R-:W-:-:S05]  /*c9cd0*/  IADD3 R3, P1, R246, R132, RZ ;  /* 0x00000084f6037210 */ /* 0x004fca0007f3e0ff */
[----:B------:R2:W-:Y:S02]  /*c9ce0*/  STL [R1+0xd60], R3 ;  /* 0x000d600301007387 */ /* 0x0005e40000100800 */
[----:B--2---:R-:W-:-:S05]  /*c9cf0*/  IADD3 R3, P2, R242, R132, RZ ;  /* 0x00000084f2037210 */ /* 0x004fca0007f5e0ff */
[----:B------:R2:W-:Y:S01]  /*c9d00*/  STL [R1+0xd98], R3 ;  /* 0x000d980301007387 */ /* 0x0005e20000100800 */
[----:B------:R-:W-:Y:S02]  /*c9d10*/  IADD3 R133, P3, R240, R132, RZ ;  /* 0x00000084f0857210 */ /* 0x000fe40007f7e0ff */
[----:B--2---:R-:W-:Y:S02]  /*c9d20*/  IADD3.X R3, R67, R2, RZ, P0, !PT ;  /* 0x0000000243037210 */ /* 0x004fe400007fe4ff */
[----:B------:R-:W2:Y:S04]  /*c9d30*/  LDL.LU.64 R66, [R1+0x1880] ;  /* 0x0018800001427983 */ /* 0x000ea80000300a00 */
[----:B------:R1:W-:Y:S01]  /*c9d40*/  STL [R1+0xdd0], R133 ;  /* 0x000dd08501007387 */ /* 0x0003e20000100800 */
[----:B------:R-:W-:-:S03]  /*c9d50*/  IMAD.X R140, R241, 0x1, R2, P3 ;  /* 0x00000001f18c7824 */ /* 0x000fc600018e0602 */
[----:B------:R1:W-:Y:S02]  /*c9d60*/  STL [R1+0xb24], R3 ;  /* 0x000b240301007387 */ /* 0x0003e40000100800 */
[--C-:B-1----:R-:W-:Y:S02]  /*c9d70*/  IMAD.X R133, R247, 0x1, R2.reuse, P1 ;  /* 0x00000001f7857824 */ /* 0x102fe400008e0602 */
[----:B------:R-:W-:-:S03]  /*c9d80*/  IMAD.X R3, R243, 0x1, R2, P2 ;  /* 0x00000001f3037824 */ /* 0x000fc600010e0602 */
[----:B------:R1:W-:Y:S04]  /*c9d90*/  STL [R1+0xd5c], R133 ;  /* 0x000d5c8501007387 */ /* 0x0003e80000100800 */
[----:B------:R3:W-:Y:S01]  /*c9da0*/  STL [R1+0xd94], R3 ;  /* 0x000d940301007387 */ /* 0x0007e20000100800 */
[----:B-1----:R-:W-:-:S03]  /*c9db0*/  IADD3 R133, P0, R244, R132, RZ ;  /* 0x00000084f4857210 */ /* 0x002fc60007f1e0ff */
[----:B------:R-:W-:Y:S04]  /*c9dc0*/  STL [R1+0xdcc], R140 ;  /* 0x000dcc8c01007387 */ /* 0x000fe80000100800 */
[----:B------:R-:W2:Y:S04]  /*c9dd0*/  LDL.LU.64 R246, [R1+0x1848] ;  /* 0x0018480001f67983 */ /* 0x000ea80000300a00 */
[----:B------:R1:W-:Y:S04]  /*c9de0*/  STL [R1+0xe08], R133 ;  /* 0x000e088501007387 */ /* 0x0003e80000100800 */
[----:B------:R-:W2:Y:S01]  /*c9df0*/  LDL.LU.64 R242, [R1+0x1810] ;  /* 0x0018100001f27983 */ /* 0x000ea20000300a00 */
[----:B---3--:R-:W-:-:S05]  /*c9e00*/  IADD3 R3, P1, R146, R132, RZ ;  /* 0x0000008492037210 */ /* 0x008fca0007f3e0ff */
[----:B------:R3:W-:Y:S01]  /*c9e10*/  STL [R1+0x730], R3 ;  /* 0x0007300301007387 */ /* 0x0007e20000100800 */
[----:B-1----:R-:W-:-:S03]  /*c9e20*/  IMAD.X R133, R245, 0x1, R2, P0 ;  /* 0x00000001f5857824 */ /* 0x002fc600000e0602 */
[----:B------:R-:W2:Y:S01]  /*c9e30*/  LDL.LU.64 R240, [R1+0x1940] ;  /* 0x0019400001f07983 */ /* 0x000ea20000300a00 */
[----:B---3--:R-:W-:-:S05]  /*c9e40*/  IADD3 R3, P2, R144, R132, RZ ;  /* 0x0000008490037210 */ /* 0x008fca0007f5e0ff */
[----:B------:R1:W-:Y:S02]  /*c9e50*/  STL [R1+0xb20], R3 ;  /* 0x000b200301007387 */ /* 0x0003e40000100800 */
[----:B-1----:R-:W-:Y:S02]  /*c9e60*/  IADD3.X R3, R147, R2, RZ, P1, !PT ;  /* 0x0000000293037210 */ /* 0x002fe40000ffe4ff */
[----:B----4-:R-:W-:-:S05]  /*c9e70*/  IADD3 R140, P3, R136, R132, RZ ;  /* 0x00000084888c7210 */ /* 0x010fca0007f7e0ff */
[----:B------:R1:W-:Y:S04]  /*c9e80*/  STL [R1+0xd58], R140 ;  /* 0x000d588c01007387 */ /* 0x0003e80000100800 */
[----:B------:R3:W-:Y:S01]  /*c9e90*/  STL [R1+0xe04], R133 ;  /* 0x000e048501007387 */ /* 0x0007e20000100800 */
[----:B-1----:R-:W-:-:S03]  /*c9ea0*/  IMAD.X R140, R145, 0x1, R2, P2 ;  /* 0x00000001918c7824 */ /* 0x002fc600010e0602 */
[----:B------:R2:W-:Y:S01]  /*c9eb0*/  STL [R1+0x71c], R3 ;  /* 0x00071c0301007387 */ /* 0x0005e20000100800 */
[----:B---3--:R-:W-:-:S03]  /*c9ec0*/  IMAD.X R133, R137, 0x1, R2, P3 ;  /* 0x0000000189857824 */ /* 0x008fc600018e0602 */
[----:B------:R-:W-:Y:S04]  /*c9ed0*/  STL [R1+0xb0c], R140 ;  /* 0x000b0c8c01007387 */ /* 0x000fe80000100800 */
[----:B------:R-:W3:Y:S04]  /*c9ee0*/  LDL.LU.64 R244, [R1+0x1900] ;  /* 0x0019000001f47983 */ /* 0x000ee80000300a00 */
[----:B------:R-:W-:Y:S04]  /*c9ef0*/  STL [R1+0xd54], R133 ;  /* 0x000d548501007387 */ /* 0x000fe80000100800 */
[----:B------:R-:W4:Y:S01]  /*c9f00*/  LDL.LU.64 R136, [R1+0x18c0] ;  /* 0x0018c00001887983 */ /* 0x000f220000300a00 */
[----:B--2---:R-:W-:-:S05]  /*c9f10*/  IADD3 R3, P0, R66, R132, RZ ;  /* 0x0000008442037210 */ /* 0x004fca0007f1e0ff */
[----:B------:R1:W-:Y:S04]  /*c9f20*/  STL [R1+0xd90], R3 ;  /* 0x000d900301007387 */ /* 0x0003e80000100800 */
[----:B------:R-:W2:Y:S04]  /*c9f30*/  LDL.LU.64 R146, [R1+0x1888] ;  /* 0x0018880001927983 */ /* 0x000ea80000300a00 */
[----:B------:R-:W2:Y:S01]  /*c9f40*/  LDL.LU.64 R144, [R1+0x1850] ;  /* 0x0018500001907983 */ /* 0x000ea20000300a00 */
[-C--:B-1----:R-:W-:Y:S02]  /*c9f50*/  IADD3 R3, P1, R246, R132.reuse, RZ ;  /* 0x00000084f6037210 */ /* 0x082fe40007f3e0ff */
[----:B------:R-:W-:-:S03]  /*c9f60*/  IADD3 R140, P2, R242, R132, RZ ;  /* 0x00000084f28c7210 */ /* 0x000fc60007f5e0ff */
[----:B------:R1:W-:Y:S04]  /*c9f70*/  STL [R1+0xdc8], R3 ;  /* 0x000dc80301007387 */ /* 0x0003e80000100800 */
[----:B------:R1:W-:Y:S02]  /*c9f80*/  STL [R1+0xe00], R140 ;  /* 0x000e008c01007387 */ /* 0x0003e40000100800 */
[--C-:B-1----:R-:W-:Y:S02]  /*c9f90*/  IMAD.X R3, R67, 0x1, R2.reuse, P0 ;  /* 0x0000000143037824 */ /* 0x102fe400000e0602 */
[----:B------:R-:W2:Y:S01]  /*c9fa0*/  LDL.LU.64 R66, [R1+0x3da8] ;  /* 0x003da80001427983 */ /* 0x000ea20000300a00 */
[----:B------:R-:W-:Y:S01]  /*c9fb0*/  IADD3 R133, P3, R240, R132, RZ ;  /* 0x00000084f0857210 */ /* 0x000fe20007f7e0ff */
[----:B------:R-:W-:-:S04]  /*c9fc0*/  IMAD.X R140, R247, 0x1, R2, P1 ;  /* 0x00000001f78c7824 */ /* 0x000fc800008e0602 */
[----:B------:R1:W-:Y:S04]  /*c9fd0*/  STL [R1+0x718], R133 ;  /* 0x0007188501007387 */ /* 0x0003e80000100800 */
[----:B------:R1:W-:Y:S02]  /*c9fe0*/  STL [R1+0xd8c], R3 ;  /* 0x000d8c0301007387 */ /* 0x0003e40000100800 */
[----:B-1----:R-:W-:Y:S02]  /*c9ff0*/  IADD3.X R133, R243, R2, RZ, P2, !PT ;  /* 0x00000002f3857210 */ /* 0x002fe400017fe4ff */
[----:B------:R3:W-:Y:S01]  /*ca000*/  STL [R1+0xdc4], R140 ;  /* 0x000dc48c01007387 */ /* 0x0007e20000100800 */
[----:B------:R-:W-:-:S03]  /*ca010*/  IMAD.X R3, R241, 0x1, R2, P3 ;  /* 0x00000001f1037824 */ /* 0x000fc600018e0602 */
[----:B------:R-:W2:Y:S01]  /*ca020*/  LDL.LU.64 R242, [R1+0x1948] ;  /* 0x0019480001f27983 */ /* 0x000ea20000300a00 */
[C---:B------:R-:W-:Y:S03]  /*ca030*/  HMMA.1688.F32.TF32 R176, R232.reuse, R18, R176 ;  /* 0x00000012e8b0723c */ /* 0x040fe600000810b0 */
[----:B------:R4:W-:Y:S04]  /*ca040*/  STL [R1+0xdfc], R133 ;  /* 0x000dfc8501007387 */ /* 0x0009e80000100800 */
[----:B------:R-:W2:Y:S01]  /*ca050*/  LDL.LU.64 R240, [R1+0x1908] ;  /* 0x0019080001f07983 */ /* 0x000ea20000300a00 */
[C---:B------:R-:W-:Y:S03]  /*ca060*/  HMMA.1688.F32.TF32 R180, R232.reuse, R22, R180 ;  /* 0x00000016e8b4723c */ /* 0x040fe600000810b4 */
[----:B------:R2:W-:Y:S05]  /*ca070*/  STL [R1+0x714], R3 ;  /* 0x0007140301007387 */ /* 0x0005ea0000100800 */
        /* <DEDUP_REMOVED lines=10> */
[----:B---3--:R-:W-:-:S02]  /*ca120*/  IADD3 R140, P0, R244, R132, RZ ;  /* 0x00000084f48c7210 */ /* 0x008fc40007f1e0ff */
[-C--:B----4-:R-:W-:Y:S02]  /*ca130*/  IADD3 R133, P1, R136, R132.reuse, RZ ;  /* 0x0000008488857210 */ /* 0x090fe40007f3e0ff */
[----:B--2---:R-:W-:-:S03]  /*ca140*/  IADD3 R3, P2, R146, R132, RZ ;  /* 0x0000008492037210 */ /* 0x004fc60007f5e0ff */
[----:B------:R-:W-:Y:S01]  /*ca150*/  HMMA.1688.F32.TF32 R232, R232, R66, R236 ;  /* 0x00000042e8e8723c */ /* 0x000fe200000810ec */
[----:B------:R-:W2:Y:S04]  /*ca160*/  LDL.LU.64 R238, [R1+0x1818] ;  /* 0x0018180001ee7983 */ /* 0x000ea80000300a00 */
[----:B------:R1:W-:Y:S04]  /*ca170*/  STL [R1+0xb04], R140 ;  /* 0x000b048c01007387 */ /* 0x0003e80000100800 */
[----:B------:R3:W-:Y:S01]  /*ca180*/  STL [R1+0xd50], R133 ;  /* 0x000d508501007387 */ /* 0x0007e20000100800 */
[----:B-1----:R-:W-:-:S03]  /*ca190*/  IADD3 R140, P3, R144, R132, RZ ;  /* 0x00000084908c7210 */ /* 0x002fc60007f7e0ff */
[----:B------:R1:W-:Y:S01]  /*ca1a0*/  STL [R1+0xd88], R3 ;  /* 0x000d880301007387 */ /* 0x0003e20000100800 */
[----:B---3--:R-:W-:-:S03]  /*ca1b0*/  IMAD.X R133, R245, 0x1, R2, P0 ;  /* 0x00000001f5857824 */ /* 0x008fc600000e0602 */
[----:B------:R-:W-:Y:S04]  /*ca1c0*/  STL [R1+0xdc0], R140 ;  /* 0x000dc08c01007387 */ /* 0x000fe80000100800 */
[----:B------:R-:W3:Y:S01]  /*ca1d0*/  LDL.LU.64 R236, [R1+0x18c8] ;  /* 0x0018c80001ec7983 */ /* 0x000ee20000300a00 */
[----:B-1----:R-:W-:-:S03]  /*ca1e0*/  IMAD.X R3, R137, 0x1, R2, P1 ;  /* 0x0000000189037824 */ /* 0x002fc600008e0602 */
[----:B------:R1:W-:Y:S04]  /*ca1f0*/  STL [R1+0xb00], R133 ;  /* 0x000b008501007387 */ /* 0x0003e80000100800 */
[----:B------:R-:W4:Y:S04]  /*ca200*/  LDL.LU.64 R136, [R1+0x1890] ;  /* 0x0018900001887983 */ /* 0x000f280000300a00 */
[----:B------:R1:W-:Y:S04]  /*ca210*/  STL [R1+0xd1c], R3 ;  /* 0x000d1c0301007387 */ /* 0x0003e80000100800 */
[----:B------:R-:W3:Y:S04]  /*ca220*/  LDL.LU.64 R246, [R1+0x1858] ;  /* 0x0018580001f67983 */ /* 0x000ee80000300a00 */
[----:B------:R-:W3:Y:S01]  /*ca230*/  LDL.LU.64 R244, [R1+0x1820] ;  /* 0x0018200001f47983 */ /* 0x000ee20000300a00 */
[----:B-1----:R-:W-:Y:S01]  /*ca240*/  IMAD.X R133, R147, 0x1, R2, P2 ;  /* 0x0000000193857824 */ /* 0x002fe200010e0602 */
[----:B------:R-:W-:-:S04]  /*ca250*/  IADD3.X R3, R145, R2, RZ, P3, !PT ;  /* 0x0000000291037210 */ /* 0x000fc80001ffe4ff */
[----:B------:R1:W-:Y:S04]  /*ca260*/  STL [R1+0xd84], R133 ;  /* 0x000d848501007387 */ /* 0x0003e80000100800 */
[----:B------:R1:W-:Y:S02]  /*ca270*/  STL [R1+0xdbc], R3 ;  /* 0x000dbc0301007387 */ /* 0x0003e40000100800 */
[-C--:B-1----:R-:W-:Y:S02]  /*ca280*/  IADD3 R133, P1, R242, R132.reuse, RZ ;  /* 0x00000084f2857210 */ /* 0x082fe40007f3e0ff */
[-C--:B------:R-:W-:Y:S01]  /*ca290*/  IADD3 R3, P2, R240, R132.reuse, RZ ;  /* 0x00000084f0037210 */ /* 0x080fe20007f5e0ff */
[----:B------:R-:W-:Y:S01]  /*ca2a0*/  HMMA.1688.F32.TF32 R144, R228, R68, R212 ;  /* 0x00000044e490723c */ /* 0x000fe200000810d4 */
[----:B--2---:R-:W-:-:S05]  /*ca2b0*/  IADD3 R140, P0, R238, R132, RZ ;  /* 0x00000084ee8c7210 */ /* 0x004fca0007f1e0ff */
[----:B------:R1:W-:Y:S04]  /*ca2c0*/  STL [R1+0xdf8], R140 ;  /* 0x000df88c01007387 */ /* 0x0003e80000100800 */
[----:B------:R2:W-:Y:S01]  /*ca2d0*/  STL [R1+0x710], R133 ;  /* 0x0007108501007387 */ /* 0x0005e20000100800 */
[----:B-1----:R-:W-:-:S03]  /*ca2e0*/  IMAD.X R140, R239, 0x1, R2, P0 ;  /* 0x00000001ef8c7824 */ /* 0x002fc600000e0602 */
[----:B------:R1:W-:Y:S01]  /*ca2f0*/  STL [R1+0xb08], R3 ;  /* 0x000b080301007387 */ /* 0x0003e20000100800 */
[----:B--2---:R-:W-:-:S03]  /*ca300*/  IMAD.X R133, R243, 0x1, R2, P1 ;  /* 0x00000001f3857824 */ /* 0x004fc600008e0602 */
[----:B------:R4:W-:Y:S04]  /*ca310*/  STL [R1+0xdf0], R140 ;  /* 0x000df08c01007387 */ /* 0x0009e80000100800 */
[----:B------:R-:W2:Y:S01]  /*ca320*/  LDL.LU.64 R238, [R1+0x1968] ;  /* 0x0019680001ee7983 */ /* 0x000ea20000300a00 */
[----:B-1----:R-:W-:-:S03]  /*ca330*/  IMAD.X R3, R241, 0x1, R2, P2 ;  /* 0x00000001f1037824 */ /* 0x002fc600010e0602 */
[----:B------:R-:W-:Y:S04]  /*ca340*/  STL [R1+0x70c], R133 ;  /* 0x00070c8501007387 */ /* 0x000fe80000100800 */
[----:B------:R-:W2:Y:S04]  /*ca350*/  LDL.LU.64 R214, [R1+0x1910] ;  /* 0x0019100001d67983 */ /* 0x000ea80000300a00 */
[----:B------:R3:W-:Y:S04]  /*ca360*/  STL [R1+0x9bc], R3 ;  /* 0x0009bc0301007387 */ /* 0x0007e80000100800 */
[----:B------:R-:W2:Y:S01]  /*ca370*/  LDL.LU.64 R212, [R1+0x18d0] ;  /* 0x0018d00001d47983 */ /* 0x000ea20000300a00 */
[----:B----4-:R-:W-:-:S02]  /*ca380*/  IADD3 R140, P1, R136, R132, RZ ;  /* 0x00000084888c7210 */ /* 0x010fc40007f3e0ff */
[-C--:B---3--:R-:W-:Y:S02]  /*ca390*/  IADD3 R3, P0, R236, R132.reuse, RZ ;  /* 0x00000084ec037210 */ /* 0x088fe40007f1e0ff */
[----:B------:R-:W-:-:S03]  /*ca3a0*/  IADD3 R133, P2, R246, R132, RZ ;  /* 0x00000084f6857210 */ /* 0x000fc60007f5e0ff */
[----:B------:R1:W-:Y:S04]  /*ca3b0*/  STL [R1+0xd18], R3 ;  /* 0x000d180301007387 */ /* 0x0003e80000100800 */
[----:B------:R-:W-:Y:S01]  /*ca3c0*/  STL [R1+0xd80], R140 ;  /* 0x000d808c01007387 */ /* 0x000fe20000100800 */
[----:B-1----:R-:W-:-:S03]  /*ca3d0*/  IADD3 R3, P3, R244, R132, RZ ;  /* 0x00000084f4037210 */ /* 0x002fc60007f7e0ff */
[----:B------:R1:W-:Y:S04]  /*ca3e0*/  STL [R1+0xdb8], R133 ;  /* 0x000db88501007387 */ /* 0x0003e80000100800 */
[----:B------:R3:W-:Y:S01]  /*ca3f0*/  STL [R1+0xdf4], R3 ;  /* 0x000df40301007387 */ /* 0x0007e20000100800 */
[----:B-1----:R-:W-:-:S03]  /*ca400*/  IMAD.X R133, R237, 0x1, R2, P0 ;  /* 0x00000001ed857824 */ /* 0x002fc600000e0602 */
[----:B------:R-:W4:Y:S01]  /*ca410*/  LDL.LU.64 R236, [R1+0x1898] ;  /* 0x0018980001ec7983 */ /* 0x000f220000300a00 */
[----:B---3--:R-:W-:-:S03]  /*ca420*/  IADD3.X R3, R137, R2, RZ, P1, !PT ;  /* 0x0000000289037210 */ /* 0x008fc60000ffe4ff */
        /* <DEDUP_REMOVED lines=8> */
[----:B------:R-:W-:Y:S01]  /*ca4b0*/  STL [R1+0xdec], R3 ;  /* 0x000dec0301007387 */ /* 0x000fe20000100800 */
[----:B--2---:R-:W-:-:S05]  /*ca4c0*/  IADD3 R140, P0, R238, R132, RZ ;  /* 0x00000084ee8c7210 */ /* 0x004fca0007f1e0ff */
[----:B------:R2:W-:Y:S01]  /*ca4d0*/  STL [R1+0x65c], R140 ;  /* 0x00065c8c01007387 */ /* 0x0005e20000100800 */
[----:B-1----:R-:W-:-:S05]  /*ca4e0*/  IADD3 R133, P1, R214, R132, RZ ;  /* 0x00000084d6857210 */ /* 0x002fca0007f3e0ff */
[----:B------:R1:W-:Y:S01]  /*ca4f0*/  STL [R1+0x9b8], R133 ;  /* 0x0009b88501007387 */ /* 0x0003e20000100800 */
[----:B--2---:R-:W-:Y:S01]  /*ca500*/  IMAD.X R140, R239, 0x1, R2, P0 ;  /* 0x00000001ef8c7824 */ /* 0x004fe200000e0602 */
[----:B------:R-:W-:-:S05]  /*ca510*/  IADD3 R3, P2, R212, R132, RZ ;  /* 0x00000084d4037210 */ /* 0x000fca0007f5e0ff */
[----:B------:R2:W-:Y:S01]  /*ca520*/  STL [R1+0xd14], R3 ;  /* 0x000d140301007387 */ /* 0x0005e20000100800 */
[----:B-1----:R-:W-:-:S03]  /*ca530*/  IMAD.X R133, R215, 0x1, R2, P1 ;  /* 0x00000001d7857824 */ /* 0x002fc600008e0602 */
[----:B------:R-:W-:Y:S04]  /*ca540*/  STL [R1+0x638], R140 ;  /* 0x0006388c01007387 */ /* 0x000fe80000100800 */
[----:B------:R-:W3:Y:S01]  /*ca550*/  LDL.LU.64 R238, [R1+0x1918] ;  /* 0x0019180001ee7983 */ /* 0x000ee20000300a00 */
[----:B--2---:R-:W-:-:S03]  /*ca560*/  IADD3.X R3, R213, R2, RZ, P2, !PT ;  /* 0x00000002d5037210 */ /* 0x004fc600017fe4ff */
[----:B------:R-:W-:Y:S04]  /*ca570*/  STL [R1+0x9b4], R133 ;  /* 0x0009b48501007387 */ /* 0x000fe80000100800 */
[----:B------:R-:W2:Y:S04]  /*ca580*/  LDL.LU.64 R214, [R1+0x18d8] ;  /* 0x0018d80001d67983 */ /* 0x000ea80000300a00 */
[----:B------:R4:W-:Y:S04]  /*ca590*/  STL [R1+0xc2c], R3 ;  /* 0x000c2c0301007387 */ /* 0x0009e80000100800 */
[----:B------:R-:W2:Y:S01]  /*ca5a0*/  LDL.LU.64 R212, [R1+0x18a0] ;  /* 0x0018a00001d47983 */ /* 0x000ea20000300a00 */
[----:B----4-:R-:W-:-:S05]  /*ca5b0*/  IADD3 R3, P0, R236, R132, RZ ;  /* 0x00000084ec037210 */ /* 0x010fca0007f1e0ff */
[----:B------:R1:W-:Y:S01]  /*ca5c0*/  STL [R1+0xd78], R3 ;  /* 0x000d780301007387 */ /* 0x0003e20000100800 */
[-C--:B------:R-:W-:Y:S02]  /*ca5d0*/  IADD3 R140, P1, R136, R132.reuse, RZ ;  /* 0x00000084888c7210 */ /* 0x080fe40007f3e0ff */
[----:B------:R-:W-:-:S03]  /*ca5e0*/  IADD3 R133, P2, R242, R132, RZ ;  /* 0x00000084f2857210 */ /* 0x000fc60007f5e0ff */
[----:B------:R-:W-:Y:S01]  /*ca5f0*/  STL [R1+0xdb0], R140 ;  /* 0x000db08c01007387 */ /* 0x000fe20000100800 */
[----:B-1----:R-:W-:-:S03]  /*ca600*/  IADD3 R3, P3, R240, R132, RZ ;  /* 0x00000084f0037210 */ /* 0x002fc60007f7e0ff */
[----:B------:R1:W-:Y:S04]  /*ca610*/  STL [R1+0xde8], R133 ;  /* 0x000de88501007387 */ /* 0x0003e80000100800 */
[----:B------:R4:W-:Y:S01]  /*ca620*/  STL [R1+0x63c], R3 ;  /* 0x00063c0301007387 */ /* 0x0009e20000100800 */
[----:B-1----:R-:W-:-:S03]  /*ca630*/  IMAD.X R133, R237, 0x1, R2, P0 ;  /* 0x00000001ed857824 */ /* 0x002fc600000e0602 */
[----:B------:R-:W2:Y:S01]  /*ca640*/  LDL.LU.64 R236, [R1+0x1868] ;  /* 0x0018680001ec7983 */ /* 0x000ea20000300a00 */
        /* <DEDUP_REMOVED lines=10> */
[----:B---3--:R-:W-:-:S05]  /*ca6f0*/  IADD3 R140, P0, R238, R132, RZ ;  /* 0x00000084ee8c7210 */ /* 0x008fca0007f1e0ff */
[----:B------:R1:W-:Y:S01]  /*ca700*/  STL [R1+0x9b0], R140 ;  /* 0x0009b08c01007387 */ /* 0x0003e20000100800 */
[----:B--2---:R-:W-:-:S05]  /*ca710*/  IADD3 R133, P1, R214, R132, RZ ;  /* 0x00000084d6857210 */ /* 0x004fca0007f3e0ff */
[----:B------:R2:W-:Y:S01]  /*ca720*/  STL [R1+0xc28], R133 ;  /* 0x000c288501007387 */ /* 0x0005e20000100800 */
[----:B-1----:R-:W-:Y:S02]  /*ca730*/  IADD3.X R140, R239, R2, RZ, P0, !PT ;  /* 0x00000002ef8c7210 */ /* 0x002fe400007fe4ff */
[----:B------:R-:W-:Y:S01]  /*ca740*/  IADD3 R3, P2, R212, R132, RZ ;  /* 0x00000084d4037210 */ /* 0x000fe20007f5e0ff */
[----:B--2---:R-:W-:-:S04]  /*ca750*/  IMAD.X R133, R215, 0x1, R2, P1 ;  /* 0x00000001d7857824 */ /* 0x004fc800008e0602 */
[----:B------:R1:W-:Y:S04]  /*ca760*/  STL [R1+0xd74], R3 ;  /* 0x000d740301007387 */ /* 0x0003e80000100800 */
        /* <DEDUP_REMOVED lines=16> */
[--C-:B-1----:R-:W-:Y:S01]  /*ca870*/  IMAD.X R133, R237, 0x1, R2.reuse, P0 ;  /* 0x00000001ed857824 */ /* 0x102fe200000e0602 */
[----:B------:R-:W-:Y:S01]  /*ca880*/  MOV R248, c[0x0][0x180] ;  /* 0x0000600000f87a02 */ /* 0x000fe20000000f00 */
[----:B------:R-:W-:Y:S01]  /*ca890*/  HMMA.1688.F32.TF32 R168, R228, R72, R168 ;  /* 0x00000048e4a8723c */ /* 0x000fe200000810a8 */
[----:B------:R-:W-:Y:S01]  /*ca8a0*/  LDS R246, [R251+0xdd380] ;  /* 0x0dd38000fbf67984 */ /* 0x000fe20000000800 */
[----:B----4-:R-:W-:-:S03]  /*ca8b0*/  IMAD.X R3, R137, 0x1, R2, P1 ;  /* 0x0000000189037824 */ /* 0x010fc600008e0602 */
[----:B------:R1:W-:Y:S04]  /*ca8c0*/  STL [R1+0xda0], R133 ;  /* 0x000da08501007387 */ /* 0x0003e80000100800 */
[----:B------:R-:W4:Y:S04]  /*ca8d0*/  LDL.LU.64 R136, [R1+0x1a10] ;  /* 0x001a100001887983 */ /* 0x000f280000300a00 */
[----:B------:R1:W-:Y:S04]  /*ca8e0*/  STL [R1+0xddc], R3 ;  /* 0x000ddc0301007387 */ /* 0x0003e80000100800 */
[----:B------:R-:W4:Y:S04]  /*ca8f0*/  LDL.LU.64 R240, [R1+0x1928] ;  /* 0x0019280001f07983 */ /* 0x000f280000300a00 */
[----:B------:R-:W4:Y:S01]  /*ca900*/  LDL.LU.64 R236, [R1+0x18e8] ;  /* 0x0018e80001ec7983 */ /* 0x000f220000300a00 */
[----:B-1----:R-:W-:Y:S01]  /*ca910*/  IADD3.X R133, R247, R2, RZ, P2, !PT ;  /* 0x00000002f7857210 */ /* 0x002fe200017fe4ff */
[----:B------:R-:W-:Y:S01]  /*ca920*/  IMAD.X R3, R245, 0x1, R2, P3 ;  /* 0x00000001f5037824 */ /* 0x000fe200018e0602 */
[----:B--2---:R-:W-:-:S03]  /*ca930*/  IADD3 R140, P0, R238, R132, RZ ;  /* 0x00000084ee8c7210 */ /* 0x004fc60007f1e0ff */
[----:B------:R3:W-:Y:S04]  /*ca940*/  STL [R1+0x528], R133 ;  /* 0x0005288501007387 */ /* 0x0007e80000100800 */
[----:B------:R1:W-:Y:S01]  /*ca950*/  STL [R1+0x904], R3 ;  /* 0x0009040301007387 */ /* 0x0003e20000100800 */
[----:B------:R-:W-:Y:S01]  /*ca960*/  IADD3 R250, R248, 0x7f, RZ ;  /* 0x0000007ff8fa7810 */ /* 0x000fe20007ffe0ff */
[----:B------:R-:W-:Y:S02]  /*ca970*/  HMMA.1688.F32.TF32 R172, R228, R76, R172 ;  /* 0x0000004ce4ac723c */ /* 0x000fe400000810ac */
[----:B------:R-:W-:Y:S01]  /*ca980*/  LDS R247, [R249+0xdd380] ;  /* 0x0dd38000f9f77984 */ /* 0x000fe20000000800 */
[----:B---3--:R-:W-:-:S03]  /*ca990*/  IADD3 R133, P1, R214, R132, RZ ;  /* 0x00000084d6857210 */ /* 0x008fc60007f3e0ff */
[----:B------:R2:W-:Y:S01]  /*ca9a0*/  STL [R1+0xc20], R140 ;  /* 0x000c208c01007387 */ /* 0x0005e20000100800 */
[----:B-1----:R-:W-:-:S03]  /*ca9b0*/  IADD3 R3, P2, R212, R132, RZ ;  /* 0x00000084d4037210 */ /* 0x002fc60007f5e0ff */
[----:B------:R1:W-:Y:S01]  /*ca9c0*/  STL [R1+0xd68], R133 ;  /* 0x000d688501007387 */ /* 0x0003e20000100800 */
[----:B--2---:R-:W-:-:S03]  /*ca9d0*/  IMAD.X R140, R239, 0x1, R2, P0 ;  /* 0x00000001ef8c7824 */ /* 0x004fc600000e0602 */
[----:B------:R2:W-:Y:S01]  /*ca9e0*/  STL [R1+0xda4], R3 ;  /* 0x000da40301007387 */ /* 0x0005e20000100800 */
[----:B-1----:R-:W-:-:S03]  /*ca9f0*/  IMAD.X R133, R215, 0x1, R2, P1 ;  /* 0x00000001d7857824 */ /* 0x002fc600008e0602 */
[----:B------:R-:W-:Y:S04]  /*caa00*/  STL [R1+0xb38], R140 ;  /* 0x000b388c01007387 */ /* 0x000fe80000100800 */
[----:B------:R-:W3:Y:S01]  /*caa10*/  LDL.LU.64 R214, [R1+0x1a50] ;  /* 0x001a500001d67983 */ /* 0x000ee20000300a00 */
[----:B--2---:R-:W-:-:S03]  /*caa20*/  IMAD.X R3, R213, 0x1, R2, P2 ;  /* 0x00000001d5037824 */ /* 0x004fc600010e0602 */
[----:B------:R1:W-:Y:S04]  /*caa30*/  STL [R1+0xd64], R133 ;  /* 0x000d648501007387 */ /* 0x0003e80000100800 */
[----:B------:R-:W2:Y:S04]  /*caa40*/  LDL.LU.64 R212, [R1+0x1a48] ;  /* 0x001a480001d47983 */ /* 0x000ea80000300a00 */
[----:B------:R4:W-:Y:S04]  /*caa50*/  STL [R1+0xd9c], R3 ;  /* 0x000d9c0301007387 */ /* 0x0009e80000100800 */
[----:B------:R-:W2:Y:S01]  /*caa60*/  LDL.LU.64 R238, [R1+0x1a40] ;  /* 0x001a400001ee7983 */ /* 0x000ea20000300a00 */
[----:B-1----:R-:W-:-:S05]  /*caa70*/  IADD3 R133, P0, R242, R132, RZ ;  /* 0x00000084f2857210 */ /* 0x002fca0007f1e0ff */
[----:B------:R1:W-:Y:S01]  /*caa80*/  STL [R1+0xdd8], R133 ;  /* 0x000dd88501007387 */ /* 0x0003e20000100800 */
[-C--:B----4-:R-:W-:Y:S02]  /*caa90*/  IADD3 R140, P1, R136, R132.reuse, RZ ;  /* 0x00000084888c7210 */ /* 0x090fe40007f3e0ff */
[----:B------:R-:W-:-:S03]  /*caaa0*/  IADD3 R3, P2, R240, R132, RZ ;  /* 0x00000084f0037210 */ /* 0x000fc60007f5e0ff */
[----:B------:R-:W-:Y:S01]  /*caab0*/  STL [R1+0x358], R140 ;  /* 0x0003588c01007387 */ /* 0x000fe20000100800 */
[----:B-1----:R-:W-:-:S03]  /*caac0*/  IADD3 R133, P3, R236, R132, RZ ;  /* 0x00000084ec857210 */ /* 0x002fc60007f7e0ff */
[----:B------:R1:W-:Y:S04]  /*caad0*/  STL [R1+0x900], R3 ;  /* 0x0009000301007387 */ /* 0x0003e80000100800 */
[----:B------:R4:W-:Y:S01]  /*caae0*/  STL [R1+0xb3c], R133 ;  /* 0x000b3c8501007387 */ /* 0x0009e20000100800 */
[----:B-1----:R-:W-:Y:S01]  /*caaf0*/  IADD3.X R3, R243, R2, RZ, P0, !PT ;  /* 0x00000002f3037210 */ /* 0x002fe200007fe4ff */
[--C-:B----4-:R-:W-:Y:S02]  /*cab00*/  IMAD.X R133, R137, 0x1, R2.reuse, P1 ;  /* 0x0000000189857824 */ /* 0x110fe400008e0602 */
[----:B------:R-:W4:Y:S04]  /*cab10*/  LDL.LU.64 R136, [R1+0x1ab0] ;  /* 0x001ab00001887983 */ /* 0x000f280000300a00 */
[----:B------:R1:W-:Y:S04]  /*cab20*/  STL [R1+0xdd4], R3 ;  /* 0x000dd40301007387 */ /* 0x0003e80000100800 */
[----:B------:R-:W-:Y:S04]  /*cab30*/  STL [R1+0x2fc], R133 ;  /* 0x0002fc8501007387 */ /* 0x000fe80000100800 */
[----:B------:R-:W4:Y:S01]  /*cab40*/  LDL.LU.64 R244, [R1+0x1aa8] ;  /* 0x001aa80001f47983 */ /* 0x000f220000300a00 */
[----:B-1----:R-:W-:-:S03]  /*cab50*/  IMAD.X R3, R241, 0x1, R2, P2 ;  /* 0x00000001f1037824 */ /* 0x002fc600010e0602 */
[----:B------:R-:W4:Y:S04]  /*cab60*/  LDL.LU.64 R242, [R1+0x1aa0] ;  /* 0x001aa00001f27983 */ /* 0x000f280000300a00 */
[----:B------:R1:W-:Y:S04]  /*cab70*/  STL [R1+0x73c], R3 ;  /* 0x00073c0301007387 */ /* 0x0003e80000100800 */
[----:B------:R-:W4:Y:S01]  /*cab80*/  LDL.LU.64 R240, [R1+0x1a98] ;  /* 0x001a980001f07983 */ /* 0x000f220000300a00 */
[----:B-1----:R-:W-:-:S05]  /*cab90*/  IMAD.X R3, R237, 0x1, R2, P3 ;  /* 0x00000001ed037824 */ /* 0x002fca00018e0602 */
[----:B------:R1:W-:Y:S01]  /*caba0*/  STL [R1+0xb2c], R3 ;  /* 0x000b2c0301007387 */ /* 0x0003e20000100800 */
[-C--:B---3--:R-:W-:Y:S02]  /*cabb0*/  IADD3 R140, P0, R214, R132.reuse, RZ ;  /* 0x00000084d68c7210 */ /* 0x088fe40007f1e0ff */
[----:B--2---:R-:W-:-:S03]  /*cabc0*/  IADD3 R133, P1, R212, R132, RZ ;  /* 0x00000084d4857210 */ /* 0x004fc60007f3e0ff */
[----:B------:R-:W-:Y:S04]  /*cabd0*/  STL [R1+0x310], R140 ;  /* 0x0003108c01007387 */ /* 0x000fe80000100800 */
[----:B------:R2:W-:Y:S01]  /*cabe0*/  STL [R1+0x314], R133 ;  /* 0x0003148501007387 */ /* 0x0005e20000100800 */
[----:B-1----:R-:W-:Y:S01]  /*cabf0*/  IADD3 R3, P2, R238, R132, RZ ;  /* 0x00000084ee037210 */ /* 0x002fe20007f5e0ff */
[----:B--2---:R-:W-:-:S04]  /*cac00*/  IMAD.X R133, R215, 0x1, R2, P0 ;  /* 0x00000001d7857824 */ /* 0x004fc800000e0602 */
[----:B------:R1:W-:Y:S04]  /*cac10*/  STL [R1+0x318], R3 ;  /* 0x0003180301007387 */ /* 0x0003e80000100800 */
[----:B------:R-:W2:Y:S04]  /*cac20*/  LDL.LU.64 R236, [R1+0x1af0] ;  /* 0x001af00001ec7983 */ /* 0x000ea80000300a00 */
[----:B------:R3:W-:Y:S04]  /*cac30*/  STL [R1+0x298], R133 ;  /* 0x0002988501007387 */ /* 0x0007e80000100800 */
[----:B------:R-:W2:Y:S01]  /*cac40*/  LDL.LU.64 R214, [R1+0x1b00] ;  /* 0x001b000001d67983 */ /* 0x000ea20000300a00 */
[----:B-1----:R-:W-:Y:S01]  /*cac50*/  IADD3.X R3, R213, R2, RZ, P1, !PT ;  /* 0x00000002d5037210 */ /* 0x002fe20000ffe4ff */
[----:B------:R-:W-:-:S04]  /*cac60*/  IMAD.X R140, R239, 0x1, R2, P2 ;  /* 0x00000001ef8c7824 */ /* 0x000fc800010e0602 */
[----:B------:R4:W-:Y:S04]  /*cac70*/  STL [R1+0x29c], R3 ;  /* 0x00029c0301007387 */ /* 0x0009e80000100800 */
[----:B------:R-:W2:Y:S04]  /*cac80*/  LDL.LU.64 R212, [R1+0x1af8] ;  /* 0x001af80001d47983 */ /* 0x000ea80000300a00 */
[----:B---3--:R-:W3:Y:S04]  /*cac90*/  LDL R133, [R1+0x1800] ;  /* 0x0018000001857983 */ /* 0x008ee80000100800 */
[----:B------:R1:W-:Y:S01]  /*caca0*/  STL [R1+0x2a0], R140 ;  /* 0x0002a08c01007387 */ /* 0x0003e20000100800 */
[----:B----4-:R-:W-:-:S05]  /*cacb0*/  IADD3 R3, P0, R136, R132, RZ ;  /* 0x0000008488037210 */ /* 0x010fca0007f1e0ff */
[----:B------:R4:W-:Y:S01]  /*cacc0*/  STL [R1+0x2a4], R3 ;  /* 0x0002a40301007387 */ /* 0x0009e20000100800 */
[-C--:B------:R-:W-:Y:S01]  /*cacd0*/  IADD3 R238, P1, R244, R132.reuse, RZ ;  /* 0x00000084f4ee7210 */ /* 0x080fe20007f3e0ff */
[----:B------:R-:W-:Y:S02]  /*cace0*/  HMMA.1688.F32.TF32 R176, R228, R80, R176 ;  /* 0x00000050e4b0723c */ /* 0x000fe400000810b0 */
[----:B------:R-:W-:Y:S01]  /*cacf0*/  LDS R244, [R251+0xdc380] ;  /* 0x0dc38000fbf47984 */ /* 0x000fe20000000800 */
[----:B-1----:R-:W-:-:S03]  /*cad00*/  IADD3 R140, P2, R242, R132, RZ ;  /* 0x00000084f28c7210 */ /* 0x002fc60007f5e0ff */
[----:B------:R1:W-:Y:S02]  /*cad10*/  STL [R1+0x2a8], R238 ;  /* 0x0002a8ee01007387 */ /* 0x0003e40000100800 */
[----:B------:R-:W-:Y:S02]  /*cad20*/  HMMA.1688.F32.TF32 R180, R228, R84, R180 ;  /* 0x00000054e4b4723c */ /* 0x000fe400000810b4 */
[----:B------:R-:W-:Y:S01]  /*cad30*/  LDS R242, [R251+0xdb380] ;  /* 0x0db38000fbf27984 */ /* 0x000fe20000000800 */
[----:B----4-:R-:W-:-:S03]  /*cad40*/  IADD3 R3, P3, R240, R132, RZ ;  /* 0x00000084f0037210 */ /* 0x010fc60007f7e0ff */
[----:B-1----:R-:W4:Y:S04]  /*cad50*/  LDL.LU.64 R238, [R1+0x1b48] ;  /* 0x001b480001ee7983 */ /* 0x002f280000300a00 */
[----:B------:R-:W-:Y:S04]  /*cad60*/  STL [R1+0x2ac], R140 ;  /* 0x0002ac8c01007387 */ /* 0x000fe80000100800 */
[----:B------:R1:W-:Y:S02]  /*cad70*/  STL [R1+0x2b0], R3 ;  /* 0x0002b00301007387 */ /* 0x0003e40000100800 */
[----:B-1----:R-:W-:-:S02]  /*cad80*/  IMAD.X R3, R137, 0x1, R2, P0 ;  /* 0x0000000189037824 */ /* 0x002fc400000e0602 */
[----:B------:R-:W4:Y:S01]  /*cad90*/  LDL.LU.64 R136, [R1+0x1b70] ;  /* 0x001b700001887983 */ /* 0x000f220000300a00 */
[----:B------:R-:W-:-:S03]  /*cada0*/  IMAD.X R140, R245, 0x1, R2, P1 ;  /* 0x00000001f58c7824 */ /* 0x000fc600008e0602 */
[----:B------:R1:W-:Y:S01]  /*cadb0*/  STL [R1+0x154], R3 ;  /* 0x0001540301007387 */ /* 0x0003e20000100800 */
[----:B------:R-:W-:-:S03]  /*cadc0*/  IMAD.X R240, R241, 0x1, R2, P3 ;  /* 0x00000001f1f07824 */ /* 0x000fc600018e0602 */
[----:B------:R-:W-:Y:S01]  /*cadd0*/  STL [R1+0x158], R140 ;  /* 0x0001588c01007387 */ /* 0x000fe20000100800 */
[----:B------:R-:W-:Y:S03]  /*cade0*/  HMMA.1688.F32.TF32 R184, R228, R88, R184 ;  /* 0x00000058e4b8723c */ /* 0x000fe600000810b8 */
[----:B------:R-:W-:Y:S01]  /*cadf0*/  LDS R241, [R249+0xda380] ;  /* 0x0da38000f9f17984 */ /* 0x000fe20000000800 */
[----:B-1----:R-:W-:-:S03]  /*cae00*/  IMAD.X R3, R243, 0x1, R2, P2 ;  /* 0x00000001f3037824 */ /* 0x002fc600010e0602 */
[----:B------:R-:W-:Y:S04]  /*cae10*/  LDS R243, [R249+0xdb380] ;  /* 0x0db38000f9f37984 */ /* 0x000fe80000000800 */
[----:B------:R2:W-:Y:S04]  /*cae20*/  STL [R1+0x15c], R3 ;  /* 0x00015c0301007387 */ /* 0x0005e80000100800 */
[----:B------:R-:W-:Y:S01]  /*cae30*/  STL [R1+0x160], R240 ;  /* 0x000160f001007387 */ /* 0x000fe20000100800 */
[----:B------:R-:W-:Y:S03]  /*cae40*/  HMMA.1688.F32.TF32 R188, R228, R92, R188 ;  /* 0x0000005ce4bc723c */ /* 0x000fe600000810bc */
[----:B------:R-:W-:Y:S01]  /*cae50*/  LDS R240, [R251+0xda380] ;  /* 0x0da38000fbf07984 */ /* 0x000fe20000000800 */
[----:B--2---:R-:W-:-:S02]  /*cae60*/  IADD3 R3, P0, R236, R132, RZ ;  /* 0x00000084ec037210 */ /* 0x004fc40007f1e0ff */
[----:B------:R-:W-:-:S03]  /*cae70*/  IADD3 R140, P1, R214, R132, RZ ;  /* 0x00000084d68c7210 */ /* 0x000fc60007f3e0ff */
[----:B------:R-:W-:Y:S04]  /*cae80*/  STL [R1+0x164], R3 ;  /* 0x0001640301007387 */ /* 0x000fe80000100800 */
[----:B------:R1:W-:Y:S02]  /*cae90*/  STL [R1+0x168], R140 ;  /* 0x0001688c01007387 */ /* 0x0003e40000100800 */
[----:B-1----:R-:W-:Y:S02]  /*caea0*/  SHF.R.S32.HI R140, RZ, 0x1f, R250 ;  /* 0x0000001fff8c7819 */ /* 0x002fe400000114fa */
[----:B------:R-:W-:Y:S02]  /*caeb0*/  IADD3 R3, P2, R212, R132, RZ ;  /* 0x00000084d4037210 */ /* 0x000fe40007f5e0ff */
[----:B------:R-:W-:-:S04]  /*caec0*/  LEA.HI R140, R140, R250, RZ, 0x7 ;  /* 0x000000fa8c8c7211 */ /* 0x000fc800078f38ff */
[----:B------:R-:W-:Y:S01]  /*caed0*/  SHF.R.S32.HI R140, RZ, 0x7, R140 ;  /* 0x00000007ff8c7819 */ /* 0x000fe2000001148c */
[----:B------:R1:W-:Y:S01]  /*caee0*/  STL [R1+0x16c], R3 ;  /* 0x00016c0301007387 */ /* 0x0003e20000100800 */
[--C-:B------:R-:W-:Y:S02]  /*caef0*/  IMAD.X R236, R237, 0x1, R2.reuse, P0 ;  /* 0x00000001edec7824 */ /* 0x100fe400000e0602 */
[----:B------:R-:W-:Y:S01]  /*caf00*/  IADD3 R140, R140, -0x3, RZ ;  /* 0xfffffffd8c8c7810 */ /* 0x000fe20007ffe0ff */
[--C-:B------:R-:W-:Y:S01]  /*caf10*/  IMAD.X R214, R215, 0x1, R2.reuse, P1 ;  /* 0x00000001d7d67824 */ /* 0x100fe200008e0602 */
[----:B-1----:R-:W-:Y:S01]  /*caf20*/  IADD3 R3, R248, -0x180, RZ ;  /* 0xfffffe80f8037810 */ /* 0x002fe20007ffe0ff */
[----:B------:R-:W-:Y:S01]  /*caf30*/  IMAD.X R212, R213, 0x1, R2, P2 ;  /* 0x00000001d5d47824 */ /* 0x000fe200010e0602 */
[C---:B---3--:R-:W-:Y:S01]  /*caf40*/  ISETP.GE.AND P0, PT, R133.reuse, R140, PT ;  /* 0x0000008c8500720c */ /* 0x048fe20003f06270 */
[----:B------:R-:W-:Y:S02]  /*caf50*/  STL [R1+0x124], R236 ;  /* 0x000124ec01007387 */ /* 0x000fe40000100800 */
[----:B------:R-:W-:-:S02]  /*caf60*/  IMAD R3, R133, -0x80, R3 ;  /* 0xffffff8085037824 */ /* 0x000fc400078e0203 */
[----:B------:R-:W-:Y:S04]  /*caf70*/  STL [R1+0x128], R214 ;  /* 0x000128d601007387 */ /* 0x000fe80000100800 */
[----:B------:R-:W-:Y:S04]  /*caf80*/  STL [R1+0x12c], R212 ;  /* 0x00012cd401007387 */ /* 0x000fe80000100800 */
[----:B------:R-:W-:Y:S01]  /*caf90*/  LDS R212, [R251+0xde300] ;  /* 0x0de30000fbd47984 */ /* 0x000fe20000000800 */
[----:B----4-:R-:W-:-:S03]  /*cafa0*/  IADD3 R133, P3, R238, R132, RZ ;  /* 0x00000084ee857210 */ /* 0x010fc60007f7e0ff */
[----:B------:R-:W-:Y:S04]  /*cafb0*/  LDS R214, [R251+0xdf300] ;  /* 0x0df30000fbd67984 */ /* 0x000fe80000000800 */
[----:B------:R1:W-:Y:S04]  /*cafc0*/  STL [R1+0x130], R133 ;  /* 0x0001308501007387 */ /* 0x0003e80000100800 */
[----:B------:R-:W2:Y:S04]  /*cafd0*/  LDL.LU R237, [R1+0x1688] ;  /* 0x0016880001ed7983 */ /* 0x000ea80000300800 */
[----:B------:R-:W-:Y:S01]  /*cafe0*/  LDS R213, [R249+0xde300] ;  /* 0x0de30000f9d57984 */ /* 0x000fe20000000800 */
[----:B-1----:R-:W-:-:S03]  /*caff0*/  IADD3.X R133, R239, R2, RZ, P3, !PT ;  /* 0x00000002ef857210 */ /* 0x002fc60001ffe4ff */
[----:B------:R-:W1:Y:S01]  /*cb000*/  LDS R215, [R249+0xdf300] ;  /* 0x0df30000f9d77984 */ /* 0x000e620000000800 */
[----:B------:R-:W-:Y:S01]  /*cb010*/  IADD3 R132, P4, R136, R132, RZ ;  /* 0x0000008488847210 */ /* 0x000fe20007f9e0ff */
[----:B------:R-:W-:Y:S01]  /*cb020*/  IMAD.MOV.U32 R250, RZ, RZ, c[0x0][0x188] ;  /* 0x00006200fffa7624 */ /* 0x000fe200078e00ff */
[C---:B------:R-:W-:Y:S01]  /*cb030*/  ISETP.GT.AND P1, PT, R3.reuse, RZ, PT ;  /* 0x000000ff0300720c */ /* 0x040fe20003f24270 */
[----:B------:R-:W-:Y:S01]  /*cb040*/  HMMA.1688.F32.TF32 R192, R228, R96, R192 ;  /* 0x00000060e4c0723c */ /* 0x000fe200000810c0 */
[----:B------:R-:W-:Y:S01]  /*cb050*/  ISETP.GT.AND P2, PT, R3, 0x4, PT ;  /* 0x000000040300780c */ /* 0x000fe20003f44270 */
[----:B------:R3:W-:Y:S01]  /*cb060*/  STL [R1+0x104], R132 ;  /* 0x0001048401007387 */ /* 0x0007e20000100800 */
[----:B------:R-:W-:-:S03]  /*cb070*/  IMAD.X R136, R137, 0x1, R2, P4 ;  /* 0x0000000189887824 */ /* 0x000fc600020e0602 */
[----:B------:R-:W4:Y:S04]  /*cb080*/  LDL.LU R236, [R1+0x3004] ;  /* 0x0030040001ec7983 */ /* 0x000f280000300800 */
[----:B------:R3:W-:Y:S04]  /*cb090*/  STL [R1+0xd4], R133 ;  /* 0x0000d48501007387 */ /* 0x0007e80000100800 */
[----:B------:R-:W4:Y:S04]  /*cb0a0*/  LDL.LU R137, [R1+0x300c] ;  /* 0x00300c0001897983 */ /* 0x000f280000300800 */
[----:B------:R-:W4:Y:S04]  /*cb0b0*/  LDL.LU R245, [R1+0x3008] ;  /* 0x0030080001f57983 */ /* 0x000f280000300800 */
[----:B------:R1:W-:Y:S04]  /*cb0c0*/  STL [R1+0xd0], R136 ;  /* 0x0000d08801007387 */ /* 0x0003e80000100800 */
[----:B------:R-:W4:Y:S01]  /*cb0d0*/  LDL.LU R140, [R1+0x2ffc] ;  /* 0x002ffc00018c7983 */ /* 0x000f220000300800 */
[----:B---3--:R-:W-:Y:S01]  /*cb0e0*/  SEL R132, RZ, 0x4, !P1 ;  /* 0x00000004ff847807 */ /* 0x008fe20004800000 */
[----:B------:R-:W-:Y:S01]  /*cb0f0*/  IMAD.SHL.U32 R238, R250, 0x80, RZ ;  /* 0x00000080faee7824 */ /* 0x000fe200078e00ff */
[----:B------:R-:W-:Y:S01]  /*cb100*/  HMMA.1688.F32.TF32 R196, R228, R100, R196 ;  /* 0x00000064e4c4723c */ /* 0x000fe200000810c4 */
[----:B------:R-:W-:Y:S01]  /*cb110*/  LDS R248, [R251+0xde380] ;  /* 0x0de38000fbf87984 */ /* 0x000fe20000000800 */
[----:B------:R-:W-:-:S02]  /*cb120*/  SEL R132, R132, RZ, !P0 ;  /* 0x000000ff84847207 */ /* 0x000fc40004000000 */
[----:B------:R-:W-:Y:S01]  /*cb130*/  SEL R133, RZ, 0x4, !P2 ;  /* 0x00000004ff857807 */ /* 0x000fe20005000000 */
[----:B------:R-:W-:Y:S03]  /*cb140*/  LDS R239, [R249+0xd9380] ;  /* 0x0d938000f9ef7984 */ /* 0x000fe60000000800 */
[----:B-1----:R-:W-:Y:S01]  /*cb150*/  HMMA.1688.F32.TF32 R144, R212, R70, R144 ;  /* 0x00000046d490723c */ /* 0x002fe20000081090 */
[----:B------:R-:W-:Y:S02]  /*cb160*/  ISETP.GT.AND P1, PT, R3, 0x8, PT ;  /* 0x000000080300780c */ /* 0x000fe40003f24270 */
[----:B------:R-:W-:Y:S01]  /*cb170*/  ISETP.NE.U32.AND P2, PT, R132, RZ, PT ;  /* 0x000000ff8400720c */ /* 0x000fe20003f45070 */
[----:B------:R-:W-:-:S04]  /*cb180*/  IMAD.SHL.U32 R238, R238, 0x4, RZ ;  /* 0x00000004eeee7824 */ /* 0x000fc800078e00ff */
[----:B------:R-:W-:Y:S01]  /*cb190*/  HMMA.1688.F32.TF32 R168, R212, R74, R168 ;  /* 0x0000004ad4a8723c */ /* 0x000fe200000810a8 */
[----:B------:R-:W-:-:S07]  /*cb1a0*/  SEL R136, RZ, 0x4, !P1 ;  /* 0x00000004ff887807 */ /* 0x000fce0004800000 */
[----:B------:R-:W-:Y:S01]  /*cb1b0*/  HMMA.1688.F32.TF32 R172, R212, R78, R172 ;  /* 0x0000004ed4ac723c */ /* 0x000fe200000810ac */
[----:B--2---:R-:W-:-:S04]  /*cb1c0*/  IADD3 R132, R237, 0x1, RZ ;  /* 0x00000001ed847810 */ /* 0x004fc80007ffe0ff */
[----:B------:R-:W-:-:S04]  /*cb1d0*/  ISETP.GT.AND P1, PT, R132, 0x2, PT ;  /* 0x000000028400780c */ /* 0x000fc80003f24270 */
[----:B------:R-:W-:Y:S02]  /*cb1e0*/  SEL R237, R132, RZ, !P1 ;  /* 0x000000ff84ed7207 */ /* 0x000fe40004800000 */
[-C--:B----4-:R-:W-:Y:S02]  /*cb1f0*/  IADD3 R137, P5, R137, R238.reuse, RZ ;  /* 0x000000ee89897210 */ /* 0x090fe40007fbe0ff */
[----:B------:R-:W-:Y:S02]  /*cb200*/  IADD3 R245, P6, R245, R238, RZ ;  /* 0x000000eef5f57210 */ /* 0x000fe40007fde0ff */
[----:B------:R-:W-:Y:S01]  /*cb210*/  IADD3.X R236, R236, R0, RZ, P5, !PT ;  /* 0x00000000ecec7210 */ /* 0x000fe20002ffe4ff */
[----:B------:R-:W-:Y:S02]  /*cb220*/  STL [R1+0x300c], R137 ;  /* 0x00300c8901007387 */ /* 0x000fe40000100800 */
[----:B------:R-:W-:Y:S02]  /*cb230*/  IMAD.X R140, R140, 0x1, R0, P6 ;  /* 0x000000018c8c7824 */ /* 0x000fe400030e0600 */
[----:B------:R-:W-:Y:S04]  /*cb240*/  STL [R1+0x1688], R237 ;  /* 0x001688ed01007387 */ /* 0x000fe80000100800 */
[----:B------:R-:W-:Y:S04]  /*cb250*/  STL [R1+0x3008], R245 ;  /* 0x003008f501007387 */ /* 0x000fe80000100800 */
[----:B------:R-:W-:Y:S04]  /*cb260*/  STL [R1+0x3004], R236 ;  /* 0x003004ec01007387 */ /* 0x000fe80000100800 */
[----:B------:R-:W-:Y:S04]  /*cb270*/  STL [R1+0x2ffc], R140 ;  /* 0x002ffc8c01007387 */ /* 0x000fe80000100800 */
[----:B------:R-:W-:Y:S04]  /*cb280*/  STL.64 [R1+0xb90], R144 ;  /* 0x000b909001007387 */ /* 0x000fe80000100a00 */
[----:B------:R1:W-:Y:S04]  /*cb290*/  STL.64 [R1+0xb98], R146 ;  /* 0x000b989201007387 */ /* 0x0003e80000100a00 */
[----:B-1----:R-:W2:Y:S04]  /*cb2a0*/  LDL.LU.64 R146, [R1+0x3da0] ;  /* 0x003da00001927983 */ /* 0x002ea80000300a00 */
[----:B------:R-:W2:Y:S04]  /*cb2b0*/  LDL.LU.64 R144, [R1+0x3d98] ;  /* 0x003d980001907983 */ /* 0x000ea80000300a00 */
[----:B------:R-:W-:Y:S04]  /*cb2c0*/  STL.64 [R1+0xb60], R168 ;  /* 0x000b60a801007387 */ /* 0x000fe80000100a00 */
[----:B------:R1:W-:Y:S04]  /*cb2d0*/  STL.64 [R1+0xb68], R170 ;  /* 0x000b68aa01007387 */ /* 0x0003e80000100a00 */
[----:B-1----:R-:W4:Y:S04]  /*cb2e0*/  LDL.LU R171, [R1+0x2fd0] ;  /* 0x002fd00001ab7983 */ /* 0x002f280000300800 */
[----:B------:R-:W2:Y:S04]  /*cb2f0*/  LDL.LU R170, [R1+0x2fc8] ;  /* 0x002fc80001aa7983 */ /* 0x000ea80000300800 */
[----:B------:R1:W-:Y:S04]  /*cb300*/  STL.64 [R1+0xb40], R172 ;  /* 0x000b40ac01007387 */ /* 0x0003e80000100a00 */
[----:B------:R1:W-:Y:S04]  /*cb310*/  STL.64 [R1+0xb48], R174 ;  /* 0x000b48ae01007387 */ /* 0x0003e80000100a00 */
[----:B-1----:R-:W2:Y:S04]  /*cb320*/  LDL.LU R173, [R1+0x2fc4] ;  /* 0x002fc40001ad7983 */ /* 0x002ea80000300800 */
[----:B------:R-:W1:Y:S01]  /*cb330*/  S2R R250, SR_TID.X ;  /* 0x0000000000fa7919 */ /* 0x000e620000002100 */
[----:B------:R-:W-:-:S02]  /*cb340*/  SEL R133, R133, RZ, !P0 ;  /* 0x000000ff85857207 */ /* 0x000fc40004000000 */
[----:B------:R-:W-:Y:S01]  /*cb350*/  ISETP.GT.AND P3, PT, R3, 0xc, PT ;  /* 0x0000000c0300780c */ /* 0x000fe20003f64270 */
[C---:B------:R-:W-:Y:S01]  /*cb360*/  HMMA.1688.F32.TF32 R200, R228.reuse, R104, R200 ;  /* 0x00000068e4c8723c */ /* 0x040fe200000810c8 */
[----:B------:R-:W-:Y:S01]  /*cb370*/  ISETP.NE.U32.AND P4, PT, R133, RZ, PT ;  /* 0x000000ff8500720c */ /* 0x000fe20003f85070 */
[----:B------:R-:W-:Y:S01]  /*cb380*/  IMAD.MOV.U32 R168, RZ, RZ, R245 ;  /* 0x000000ffffa87224 */ /* 0x000fe200078e00f5 */
[----:B------:R-:W-:Y:S01]  /*cb390*/  SEL R133, R136, RZ, !P0 ;  /* 0x000000ff88857207 */ /* 0x000fe20004000000 */
[----:B------:R-:W-:Y:S01]  /*cb3a0*/  LDS R245, [R249+0xdc380] ;  /* 0x0dc38000f9f57984 */ /* 0x000fe20000000800 */
[----:B------:R-:W-:Y:S02]  /*cb3b0*/  SEL R136, RZ, 0x4, !P3 ;  /* 0x00000004ff887807 */ /* 0x000fe40005800000 */
[----:B------:R-:W-:Y:S01]  /*cb3c0*/  ISETP.NE.U32.AND P3, PT, R133, RZ, PT ;  /* 0x000000ff8500720c */ /* 0x000fe20003f65070 */
[----:B------:R-:W-:Y:S01]  /*cb3d0*/  HMMA.1688.F32.TF32 R204, R228, R108, R204 ;  /* 0x0000006ce4cc723c */ /* 0x000fe200000810cc */
[----:B------:R-:W-:Y:S01]  /*cb3e0*/  SEL R133, R136, RZ, !P0 ;  /* 0x000000ff88857207 */ /* 0x000fe20004000000 */
[----:B------:R-:W-:Y:S01]  /*cb3f0*/  IMAD.MOV.U32 R136, RZ, RZ, R137 ;  /* 0x000000ffff887224 */ /* 0x000fe200078e0089 */
[----:B------:R-:W2:Y:S01]  /*cb400*/  LDL.LU R169, [R1+0x2fbc] ;  /* 0x002fbc0001a97983 */ /* 0x000ea20000300800 */
[----:B-1----:R-:W-:-:S04]  /*cb410*/  LOP3.LUT R250, R250, 0x7f, RZ, 0xc0, !PT ;  /* 0x0000007ffafa7812 */ /* 0x002fc800078ec0ff */
[----:B------:R-:W-:Y:S01]  /*cb420*/  HMMA.1688.F32.TF32 R208, R228, R112, R208 ;  /* 0x00000070e4d0723c */ /* 0x000fe200000810d0 */
[----:B------:R-:W-:Y:S01]  /*cb430*/  MOV R137, R236 ;  /* 0x000000ec00897202 */ /* 0x000fe20000000f00 */
[----:B------:R-:W2:Y:S01]  /*cb440*/  LDL.LU R172, [R1+0x2f90] ;  /* 0x002f900001ac7983 */ /* 0x000ea20000300800 */
[----:B------:R-:W-:-:S03]  /*cb450*/  IMAD.SHL.U32 R238, R250, 0x4, RZ ;  /* 0x00000004faee7824 */ /* 0x000fc600078e00ff */
[----:B------:R-:W-:Y:S02]  /*cb460*/  LDS R236, [R251+0xd8380] ;  /* 0x0d838000fbec7984 */ /* 0x000fe40000000800 */
[C---:B------:R-:W-:Y:S01]  /*cb470*/  HMMA.1688.F32.TF32 R216, R228.reuse, R116, R216 ;  /* 0x00000074e4d8723c */ /* 0x040fe200000810d8 */
[----:B------:R-:W-:Y:S01]  /*cb480*/  IMAD R132, R237, 0x20000, R238 ;  /* 0x00020000ed847824 */ /* 0x000fe200078e02ee */
[----:B------:R-:W-:Y:S04]  /*cb490*/  LDS R250, [R251+0xdf380] ;  /* 0x0df38000fbfa7984 */ /* 0x000fe80000000800 */
[----:B------:R-:W-:Y:S02]  /*cb4a0*/  LDS R238, [R251+0xd9380] ;  /* 0x0d938000fbee7984 */ /* 0x000fe40000000800 */
[C---:B------:R-:W-:Y:S02]  /*cb4b0*/  HMMA.1688.F32.TF32 R220, R228.reuse, R120, R220 ;  /* 0x00000078e4dc723c */ /* 0x040fe400000810dc */
[----:B------:R-:W-:Y:S06]  /*cb4c0*/  LDS R237, [R249+0xd8380] ;  /* 0x0d838000f9ed7984 */ /* 0x000fec0000000800 */
[C---:B------:R-:W-:Y:S08]  /*cb4d0*/  HMMA.1688.F32.TF32 R224, R228.reuse, R124, R224 ;  /* 0x0000007ce4e0723c */ /* 0x040ff000000810e0 */
[----:B------:R-:W-:Y:S01]  /*cb4e0*/  HMMA.1688.F32.TF32 R228, R228, R128, R232 ;  /* 0x00000080e4e4723c */ /* 0x000fe200000810e8 */
[----:B------:R-:W-:Y:S04]  /*cb4f0*/  LDS R232, [R251+0xd6380] ;  /* 0x0d638000fbe87984 */ /* 0x000fe80000000800 */
[----:B------:R-:W-:Y:S04]  /*cb500*/  LDS R234, [R251+0xd7380] ;  /* 0x0d738000fbea7984 */ /* 0x000fe80000000800 */
[----:B------:R-:W-:Y:S04]  /*cb510*/  LDS R251, [R249+0xdf380] ;  /* 0x0df38000f9fb7984 */ /* 0x000fe80000000800 */
[----:B------:R-:W-:Y:S04]  /*cb520*/  LDS R233, [R249+0xd6380] ;  /* 0x0d638000f9e97984 */ /* 0x000fe80000000800 */
[----:B------:R-:W1:Y:S04]  /*cb530*/  LDS R235, [R249+0xd7380] ;  /* 0x0d738000f9eb7984 */ /* 0x000e680000000800 */
[----:B------:R-:W1:Y:S04]  /*cb540*/  LDS R249, [R249+0xde380] ;  /* 0x0de38000f9f97984 */ /* 0x000e680000000800 */
[----:B------:R-:W-:Y:S01]  /*cb550*/  BAR.SYNC.DEFER_BLOCKING 0x0 ;  /* 0x0000000000007b1d */ /* 0x000fe20000010000 */
[----:B------:R-:W-:-:S02]  /*cb560*/  ISETP.NE.U32.AND P1, PT, R133, RZ, PT ;  /* 0x000000ff8500720c */ /* 0x000fc40003f25070 */
[----:B------:R-:W-:Y:S02]  /*cb570*/  IADD3 R133, R132, 0x100000, RZ ;  /* 0x0010000084857810 */ /* 0x000fe40007ffe0ff */
[----:B------:R-:W-:-:S03]  /*cb580*/  ISETP.GT.AND P5, PT, R3, 0x10, PT ;  /* 0x000000100300780c */ /* 0x000fc60003fa4270 */
[----:B------:R-:W-:Y:S01]  /*cb590*/  @!PT LDS RZ, [RZ] ;  /* 0x00000000fffff984 */ /* 0x000fe20000000800 */
[----:B------:R-:W-:Y:S01]  /*cb5a0*/  @!PT LDS RZ, [RZ] ;  /* 0x00000000fffff984 */ /* 0x000fe20000000800 */
[----:B------:R-:W-:Y:S01]  /*cb5b0*/  @!PT LDS RZ, [RZ] ;  /* 0x00000000fffff984 */ /* 0x000fe20000000800 */
[----:B------:R1:W-:Y:S02]  /*cb5c0*/  LDGSTS.E [R133+-0x40000], [R136.64], P2 ;  /* 0xc000000088857fae */ /* 0x0003e40009121844 */
[----:B-1----:R-:W-:-:S04]  /*cb5d0*/  IMAD.MOV.U32 R136, RZ, RZ, c[0x0][0x188] ;  /* 0x00006200ff887624 */ /* 0x002fc800078e00ff */
[----:B------:R-:W-:Y:S02]  /*cb5e0*/  IMAD.SHL.U32 R175, R136, 0x80, RZ ;  /* 0x0000008088af7824 */ /* 0x000fe400078e00ff */
[----:B------:R-:W-:-:S03]  /*cb5f0*/  IMAD.MOV.U32 R137, RZ, RZ, R140 ;  /* 0x000000ffff897224 */ /* 0x000fc600078e008c */
[----:B------:R-:W-:Y:S02]  /*cb600*/  SHF.L.U32 R175, R175, 0x2, RZ ;  /* 0x00000002afaf7819 */ /* 0x000fe400000006ff */
[----:B------:R-:W-:Y:S01]  /*cb610*/  SEL R140, RZ, 0x4, !P5 ;  /* 0x00000004ff8c7807 */ /* 0x000fe20006800000 */
[----:B------:R-:W-:Y:S02]  /*cb620*/  IMAD.MOV.U32 R136, RZ, RZ, R168 ;  /* 0x000000ffff887224 */ /* 0x000fe400078e00a8 */
[----:B------:R-:W3:Y:S01]  /*cb630*/  LDL.LU R168, [R1+0x2f88] ;  /* 0x002f880001a87983 */ /* 0x000ee20000300800 */
[----:B------:R-:W-:Y:S03]  /*cb640*/  HMMA.1688.F32.TF32 R176, R212, R82, R176 ;  /* 0x00000052d4b0723c */ /* 0x000fe600000810b0 */
[----:B------:R1:W-:Y:S01]  /*cb650*/  LDGSTS.E [R133+-0x3fe00], [R136.64], P2 ;  /* 0xc020000088857fae */ /* 0x0003e20009121844 */
[----:B----4-:R-:W-:-:S02]  /*cb660*/  IADD3 R171, P5, R171, R175, RZ ;  /* 0x000000afabab7210 */ /* 0x010fc40007fbe0ff */
[----:B--2---:R-:W-:-:S03]  /*cb670*/  IADD3 R170, P6, R170, R175, RZ ;  /* 0x000000afaaaa7210 */ /* 0x004fc60007fde0ff */
[----:B------:R2:W-:Y:S04]  /*cb680*/  STL [R1+0x2fd0], R171 ;  /* 0x002fd0ab01007387 */ /* 0x0005e80000100800 */
[----:B------:R-:W-:Y:S01]  /*cb690*/  STL [R1+0x2fc8], R170 ;  /* 0x002fc8aa01007387 */ /* 0x000fe20000100800 */
[----:B------:R-:W-:-:S05]  /*cb6a0*/  IMAD.X R173, R173, 0x1, R0, P5 ;  /* 0x00000001adad7824 */ /* 0x000fca00028e0600 */
[----:B------:R-:W-:Y:S04]  /*cb6b0*/  STL [R1+0x2fc4], R173 ;  /* 0x002fc4ad01007387 */ /* 0x000fe80000100800 */
[----:B------:R-:W4:Y:S01]  /*cb6c0*/  LDL.LU R174, [R1+0x2f84] ;  /* 0x002f840001ae7983 */ /* 0x000f220000300800 */
[----:B-1----:R-:W-:-:S03]  /*cb6d0*/  IMAD.MOV.U32 R136, RZ, RZ, R171 ;  /* 0x000000ffff887224 */ /* 0x002fc600078e00ab */
[----:B------:R-:W-:Y:S04]  /*cb6e0*/  STL.64 [R1+0xb10], R176 ;  /* 0x000b10b001007387 */ /* 0x000fe80000100a00 */
[----:B------:R1:W-:Y:S04]  /*cb6f0*/  STL.64 [R1+0xb18], R178 ;  /* 0x000b18b201007387 */ /* 0x0003e80000100a00 */
[----:B--2---:R-:W2:Y:S01]  /*cb700*/  LDL.LU R171, [R1+0x2f7c] ;  /* 0x002f7c0001ab7983 */ /* 0x004ea20000300800 */
[----:B-1----:R-:W-:Y:S01]  /*cb710*/  HMMA.1688.F32.TF32 R176, R212, R86, R180 ;  /* 0x00000056d4b0723c */ /* 0x002fe200000810b4 */
[----:B------:R-:W-:Y:S01]  /*cb720*/  IMAD.X R169, R169, 0x1, R0, P6 ;  /* 0x00000001a9a97824 */ /* 0x000fe200030e0600 */
[----:B------:R-:W-:-:S04]  /*cb730*/  SEL R133, R140, RZ, !P0 ;  /* 0x000000ff8c857207 */ /* 0x000fc80004000000 */
[----:B------:R-:W-:Y:S01]  /*cb740*/  STL [R1+0x2fbc], R169 ;  /* 0x002fbca901007387 */ /* 0x000fe20000100800 */
[----:B------:R-:W-:Y:S02]  /*cb750*/  IADD3 R140, R132, 0x100000, RZ ;  /* 0x00100000848c7810 */ /* 0x000fe40007ffe0ff */
[----:B------:R-:W-:Y:S02]  /*cb760*/  MOV R137, R173 ;  /* 0x000000ad00897202 */ /* 0x000fe40000000f00 */
[----:B------:R-:W-:-:S03]  /*cb770*/  ISETP.GT.AND P5, PT, R3, 0x14, PT ;  /* 0x000000140300780c */ /* 0x000fc60003fa4270 */
[----:B------:R1:W-:Y:S09]  /*cb780*/  LDGSTS.E [R140+-0x3f000], [R136.64], P4 ;  /* 0xc1000000888c7fae */ /* 0x0003f2000a121844 */
[----:B------:R-:W-:Y:S04]  /*cb790*/  STL.64 [R1+0xaa0], R176 ;  /* 0x000aa0b001007387 */ /* 0x000fe80000100a00 */
[----:B------:R1:W-:Y:S02]  /*cb7a0*/  STL.64 [R1+0xaa8], R178 ;  /* 0x000aa8b201007387 */ /* 0x0003e40000100a00 */
[----:B-1----:R-:W-:-:S02]  /*cb7b0*/  SEL R140, RZ, 0x4, !P5 ;  /* 0x00000004ff8c7807 */ /* 0x002fc40006800000 */
[----:B------:R-:W-:Y:S01]  /*cb7c0*/  IADD3 R172, P5, R172, R175, RZ ;  /* 0x000000afacac7210 */ /* 0x000fe20007fbe0ff */
[----:B------:R-:W-:Y:S01]  /*cb7d0*/  HMMA.1688.F32.TF32 R176, R212, R90, R184 ;  /* 0x0000005ad4b0723c */ /* 0x000fe200000810b8 */
[----:B------:R-:W-:Y:S02]  /*cb7e0*/  IMAD.MOV.U32 R137, RZ, RZ, R169 ;  /* 0x000000ffff897224 */ /* 0x000fe400078e00a9 */
[----:B------:R-:W-:Y:S01]  /*cb7f0*/  IMAD.MOV.U32 R136, RZ, RZ, R170 ;  /* 0x000000ffff887224 */ /* 0x000fe200078e00aa */
[----:B------:R-:W2:Y:S04]  /*cb800*/  LDL.LU R169, [R1+0x2f50] ;  /* 0x002f500001a97983 */ /* 0x000ea80000300800 */
[----:B------:R-:W2:Y:S04]  /*cb810*/  LDL.LU R170, [R1+0x2f48] ;  /* 0x002f480001aa7983 */ /* 0x000ea80000300800 */
[----:B------:R1:W-:Y:S01]  /*cb820*/  STL [R1+0x2f90], R172 ;  /* 0x002f90ac01007387 */ /* 0x0003e20000100800 */
[----:B------:R-:W-:-:S02]  /*cb830*/  ISETP.NE.U32.AND P2, PT, R133, RZ, PT ;  /* 0x000000ff8500720c */ /* 0x000fc40003f45070 */
[----:B------:R-:W-:-:S05]  /*cb840*/  IADD3 R133, R132, 0x100000, RZ ;  /* 0x0010000084857810 */ /* 0x000fca0007ffe0ff */
[----:B------:R1:W-:Y:S02]  /*cb850*/  LDGSTS.E [R133+-0x3ee00], [R136.64], P4 ;  /* 0xc120000088857fae */ /* 0x0003e4000a121844 */
[----:B-1----:R-:W-:Y:S02]  /*cb860*/  SEL R133, R140, RZ, !P0 ;  /* 0x000000ff8c857207 */ /* 0x002fe40004000000 */
[----:B------:R-:W-:Y:S02]  /*cb870*/  MOV R136, R172 ;  /* 0x000000ac00887202 */ /* 0x000fe40000000f00 */
[----:B------:R-:W-:Y:S02]  /*cb880*/  IADD3 R140, R132, 0x100000, RZ ;  /* 0x00100000848c7810 */ /* 0x000fe40007ffe0ff */
[----:B---3--:R-:W-:-:S05]  /*cb890*/  IADD3 R168, P6, R168, R175, RZ ;  /* 0x000000afa8a87210 */ /* 0x008fca0007fde0ff */
[----:B------:R-:W-:Y:S01]  /*cb8a0*/  STL [R1+0x2f88], R168 ;  /* 0x002f88a801007387 */ /* 0x000fe20000100800 */
[----:B----4-:R-:W-:-:S05]  /*cb8b0*/  IMAD.X R174, R174, 0x1, R0, P5 ;  /* 0x00000001aeae7824 */ /* 0x010fca00028e0600 */
[----:B------:R-:W-:Y:S04]  /*cb8c0*/  STL [R1+0x2f84], R174 ;  /* 0x002f84ae01007387 */ /* 0x000fe80000100800 */
[----:B------:R-:W3:Y:S04]  /*cb8d0*/  LDL.LU R173, [R1+0x2f44] ;  /* 0x002f440001ad7983 */ /* 0x000ee80000300800 */
[----:B------:R-:W-:Y:S04]  /*cb8e0*/  STL.64 [R1+0xa60], R176 ;  /* 0x000a60b001007387 */ /* 0x000fe80000100a00 */
[----:B------:R1:W-:Y:S01]  /*cb8f0*/  STL.64 [R1+0xa68], R178 ;  /* 0x000a68b201007387 */ /* 0x0003e20000100a00 */
[----:B--2---:R-:W-:-:S02]  /*cb900*/  IMAD.X R171, R171, 0x1, R0, P6 ;  /* 0x00000001abab7824 */ /* 0x004fc400030e0600 */
[----:B------:R-:W-:Y:S01]  /*cb910*/  IMAD.MOV.U32 R137, RZ, RZ, R174 ;  /* 0x000000ffff897224 */ /* 0x000fe200078e00ae */
[----:B------:R-:W2:Y:S01]  /*cb920*/  LDL.LU R172, [R1+0x2f3c] ;  /* 0x002f3c0001ac7983 */ /* 0x000ea20000300800 */
[C---:B-1----:R-:W-:Y:S03]  /*cb930*/  HMMA.1688.F32.TF32 R176, R212.reuse, R94, R188 ;  /* 0x0000005ed4b0723c */ /* 0x042fe600000810bc */
[----:B------:R1:W-:Y:S04]  /*cb940*/  STL [R1+0x2f7c], R171 ;  /* 0x002f7cab01007387 */ /* 0x0003e80000100800 */
[----:B------:R4:W-:Y:S02]  /*cb950*/  LDGSTS.E [R140+-0x3e000], [R136.64], P3 ;  /* 0xc2000000888c7fae */ /* 0x0009e40009921844 */
[----:B----4-:R-:W-:Y:S11]  /*cb960*/  IMAD.MOV.U32 R137, RZ, RZ, R171 ;  /* 0x000000ffff897224 */ /* 0x010ff600078e00ab */
[----:B------:R-:W-:Y:S03]  /*cb970*/  @!UPT UIADD3 URZ, URZ, URZ, URZ ;  /* 0x0000003f3f3ff290 */ /* 0x000fe6000fffe03f */
[----:B------:R-:W-:Y:S04]  /*cb980*/  STL.64 [R1+0x810], R176 ;  /* 0x000810b001007387 */ /* 0x000fe80000100a00 */
[----:B------:R4:W-:Y:S04]  /*cb990*/  STL.64 [R1+0x818], R178 ;  /* 0x000818b201007387 */ /* 0x0009e80000100a00 */
[----:B------:R-:W2:Y:S04]  /*cb9a0*/  LDL.LU R174, [R1+0x2f04] ;  /* 0x002f040001ae7983 */ /* 0x000ea80000300800 */
[----:B-1----:R-:W2:Y:S01]  /*cb9b0*/  LDL.LU R171, [R1+0x2f10] ;  /* 0x002f100001ab7983 */ /* 0x002ea20000300800 */
[----:B----4-:R-:W-:Y:S01]  /*cb9c0*/  HMMA.1688.F32.TF32 R176, R212, R98, R192 ;  /* 0x00000062d4b0723c */ /* 0x010fe200000810c0 */
[----:B------:R-:W-:-:S04]  /*cb9d0*/  ISETP.GT.AND P5, PT, R3, 0x18, PT ;  /* 0x000000180300780c */ /* 0x000fc80003fa4270 */
[----:B------:R-:W-:Y:S02]  /*cb9e0*/  SEL R140, RZ, 0x4, !P5 ;  /* 0x00000004ff8c7807 */ /* 0x000fe40006800000 */
[-C--:B------:R-:W-:Y:S02]  /*cb9f0*/  IADD3 R169, P5, R169, R175.reuse, RZ ;  /* 0x000000afa9a97210 */ /* 0x080fe40007fbe0ff */
[----:B------:R-:W-:Y:S01]  /*cba00*/  IADD3 R170, P6, R170, R175, RZ ;  /* 0x000000afaaaa7210 */ /* 0x000fe20007fde0ff */
[----:B------:R-:W-:Y:S02]  /*cba10*/  IMAD.MOV.U32 R136, RZ, RZ, R168 ;  /* 0x000000ffff887224 */ /* 0x000fe400078e00a8 */
[----:B------:R1:W-:Y:S04]  /*cba20*/  STL [R1+0x2f50], R169 ;  /* 0x002f50a901007387 */ /* 0x0003e80000100800 */
[----:B------:R-:W4:Y:S04]  /*cba30*/  LDL.LU R168, [R1+0x2f08] ;  /* 0x002f080001a87983 */ /* 0x000f280000300800 */
[----:B------:R-:W-:Y:S01]  /*cba40*/  STL [R1+0x2f48], R170 ;  /* 0x002f48aa01007387 */ /* 0x000fe20000100800 */
[----:B------:R-:W-:-:S02]  /*cba50*/  ISETP.NE.U32.AND P4, PT, R133, RZ, PT ;  /* 0x000000ff8500720c */ /* 0x000fc40003f85070 */
[----:B------:R-:W-:-:S05]  /*cba60*/  IADD3 R133, R132, 0x100000, RZ ;  /* 0x0010000084857810 */ /* 0x000fca0007ffe0ff */
[----:B------:R1:W-:Y:S02]  /*cba70*/  LDGSTS.E [R133+-0x3de00], [R136.64], P3 ;  /* 0xc220000088857fae */ /* 0x0003e40009921844 */
[----:B-1----:R-:W-:Y:S01]  /*cba80*/  SEL R133, R140, RZ, !P0 ;  /* 0x000000ff8c857207 */ /* 0x002fe20004000000 */
[----:B------:R-:W-:Y:S01]  /*cba90*/  IMAD.MOV.U32 R136, RZ, RZ, R169 ;  /* 0x000000ffff887224 */ /* 0x000fe200078e00a9 */
[----:B------:R-:W-:Y:S01]  /*cbaa0*/  IADD3 R140, R132, 0x100000, RZ ;  /* 0x00100000848c7810 */ /* 0x000fe20007ffe0ff */
[----:B---3--:R-:W-:-:S05]  /*cbab0*/  IMAD.X R173, R173, 0x1, R0, P5 ;  /* 0x00000001adad7824 */ /* 0x008fca00028e0600 */
[----:B------:R-:W-:Y:S04]  /*cbac0*/  STL [R1+0x2f44], R173 ;  /* 0x002f44ad01007387 */ /* 0x000fe80000100800 */
[----:B------:R-:W-:Y:S04]  /*cbad0*/  STL.64 [R1+0x740], R176 ;  /* 0x000740b001007387 */ /* 0x000fe80000100a00 */
[----:B------:R1:W-:Y:S01]  /*cbae0*/  STL.64 [R1+0x748], R178 ;  /* 0x000748b201007387 */ /* 0x0003e20000100a00 */
[----:B--2---:R-:W-:Y:S01]  /*cbaf0*/  IADD3.X R172, R172, R0, RZ, P6, !PT ;  /* 0x00000000acac7210 */ /* 0x004fe200037fe4ff */
[----:B------:R-:W-:Y:S01]  /*cbb00*/  IMAD.MOV.U32 R137, RZ, RZ, R173 ;  /* 0x000000ffff897224 */ /* 0x000fe200078e00ad */
[----:B------:R-:W-:Y:S01]  /*cbb10*/  ISETP.GT.AND P5, PT, R3, 0x1c, PT ;  /* 0x0000001c0300780c */ /* 0x000fe20003fa4270 */
[----:B------:R-:W2:Y:S01]  /*cbb20*/  LDL.LU R169, [R1+0x2efc] ;  /* 0x002efc0001a97983 */ /* 0x000ea20000300800 */
[----:B-1----:R-:W-:Y:S03]  /*cbb30*/  HMMA.1688.F32.TF32 R176, R212, R102, R196 ;  /* 0x00000066d4b0723c */ /* 0x002fe600000810c4 */
[----:B------:R1:W-:Y:S04]  /*cbb40*/  STL [R1+0x2f3c], R172 ;  /* 0x002f3cac01007387 */ /* 0x0003e80000100800 */
[----:B------:R3:W-:Y:S02]  /*cbb50*/  LDGSTS.E [R140+-0x3d000], [R136.64], P1 ;  /* 0xc3000000888c7fae */ /* 0x0007e40008921844 */
[----:B---3--:R-:W-:Y:S01]  /*cbb60*/  SEL R140, RZ, 0x4, !P5 ;  /* 0x00000004ff8c7807 */ /* 0x008fe20006800000 */
[----:B------:R-:W-:Y:S11]  /*cbb70*/  IMAD.MOV.U32 R137, RZ, RZ, R172 ;  /* 0x000000ffff897224 */ /* 0x000ff600078e00ac */
[----:B------:R-:W-:Y:S02]  /*cbb80*/  @!UPT UIADD3 URZ, URZ, URZ, URZ ;  /* 0x0000003f3f3ff290 */ /* 0x000fe4000fffe03f */
[----:B------:R-:W-:Y:S04]  /*cbb90*/  STL.64 [R1+0x720], R176 ;  /* 0x000720b001007387 */ /* 0x000fe80000100a00 */
[----:B------:R3:W-:Y:S01]  /*cbba0*/  STL.64 [R1+0x728], R178 ;  /* 0x000728b201007387 */ /* 0x0007e20000100a00 */
[----:B------:R-:W-:-:S03]  /*cbbb0*/  IADD3 R171, P5, R171, R175, RZ ;  /* 0x000000afabab7210 */ /* 0x000fc60007fbe0ff */
[----:B------:R-:W2:Y:S01]  /*cbbc0*/  LDL.LU R173, [R1+0x2ec4] ;  /* 0x002ec40001ad7983 */ /* 0x000ea20000300800 */
[----:B------:R-:W-:-:S03]  /*cbbd0*/  IMAD.MOV.U32 R136, RZ, RZ, R170 ;  /* 0x000000ffff887224 */ /* 0x000fc600078e00aa */
[----:B-1----:R-:W2:Y:S04]  /*cbbe0*/  LDL.LU R172, [R1+0x2ed0] ;  /* 0x002ed00001ac7983 */ /* 0x002ea80000300800 */
[----:B------:R1:W-:Y:S04]  /*cbbf0*/  STL [R1+0x2f10], R171 ;  /* 0x002f10ab01007387 */ /* 0x0003e80000100800 */
[----:B------:R-:W2:Y:S01]  /*cbc00*/  LDL.LU R170, [R1+0x2ec8] ;  /* 0x002ec80001aa7983 */ /* 0x000ea20000300800 */
[----:B---3--:R-:W-:Y:S01]  /*cbc10*/  HMMA.1688.F32.TF32 R176, R212, R106, R200 ;  /* 0x0000006ad4b0723c */ /* 0x008fe200000810c8 */
[----:B------:R-:W-:-:S02]  /*cbc20*/  IADD3.X R174, R174, R0, RZ, P5, !PT ;  /* 0x00000000aeae7210 */ /* 0x000fc40002ffe4ff */
[----:B----4-:R-:W-:Y:S02]  /*cbc30*/  IADD3 R168, P6, R168, R175, RZ ;  /* 0x000000afa8a87210 */ /* 0x010fe40007fde0ff */
[----:B------:R-:W-:Y:S02]  /*cbc40*/  ISETP.NE.U32.AND P3, PT, R133, RZ, PT ;  /* 0x000000ff8500720c */ /* 0x000fe40003f65070 */
[----:B------:R-:W-:Y:S01]  /*cbc50*/  IADD3 R133, R132, 0x100000, RZ ;  /* 0x0010000084857810 */ /* 0x000fe20007ffe0ff */
[----:B------:R-:W-:Y:S04]  /*cbc60*/  STL [R1+0x2f08], R168 ;  /* 0x002f08a801007387 */ /* 0x000fe80000100800 */
[----:B------:R-:W-:Y:S04]  /*cbc70*/  STL [R1+0x2f04], R174 ;  /* 0x002f04ae01007387 */ /* 0x000fe80000100800 */
[----:B------:R3:W-:Y:S07]  /*cbc80*/  LDGSTS.E [R133+-0x3ce00], [R136.64], P1 ;  /* 0xc320000088857fae */ /* 0x0007ee0008921844 */
[----:B------:R-:W-:Y:S04]  /*cbc90*/  STL.64 [R1+0xb50], R176 ;  /* 0x000b50b001007387 */ /* 0x000fe80000100a00 */
[----:B------:R4:W-:Y:S01]  /*cbca0*/  STL.64 [R1+0xb58], R178 ;  /* 0x000b58b201007387 */ /* 0x0009e20000100a00 */
[----:B------:R-:W-:-:S02]  /*cbcb0*/  IMAD.MOV.U32 R175, RZ, RZ, c[0x0][0x188] ;  /* 0x00006200ffaf7624 */ /* 0x000fc400078e00ff */
[----:B---3--:R-:W-:Y:S02]  /*cbcc0*/  IMAD.MOV.U32 R136, RZ, RZ, R171 ;  /* 0x000000ffff887224 */ /* 0x008fe400078e00ab */
[----:B-1----:R-:W3:Y:S01]  /*cbcd0*/  LDL.LU R171, [R1+0x2ebc] ;  /* 0x002ebc0001ab7983 */ /* 0x002ee20000300800 */
[----:B----4-:R-:W-:Y:S01]  /*cbce0*/  HMMA.1688.F32.TF32 R176, R212, R110, R204 ;  /* 0x0000006ed4b0723c */ /* 0x010fe200000810cc */
[----:B------:R-:W-:Y:S01]  /*cbcf0*/  SHF.L.U32 R202, R175, 0x7, RZ ;  /* 0x00000007afca7819 */ /* 0x000fe200000006ff */
[----:B------:R-:W-:Y:S01]  /*cbd00*/  IMAD.MOV.U32 R137, RZ, RZ, R174 ;  /* 0x000000ffff897224 */ /* 0x000fe200078e00ae */
[----:B------:R-:W-:-:S05]  /*cbd10*/  SEL R133, R140, RZ, !P0 ;  /* 0x000000ff8c857207 */ /* 0x000fca0004000000 */
[----:B------:R-:W-:Y:S01]  /*cbd20*/  HMMA.1688.F32.TF32 R180, R212, R114, R208 ;  /* 0x00000072d4b4723c */ /* 0x000fe200000810d0 */
[----:B------:R-:W-:Y:S01]  /*cbd30*/  IADD3 R140, R132, 0x100000, RZ ;  /* 0x00100000848c7810 */ /* 0x000fe20007ffe0ff */
[----:B------:R-:W-:Y:S01]  /*cbd40*/  IMAD.SHL.U32 R202, R202, 0x4, RZ ;  /* 0x00000004caca7824 */ /* 0x000fe200078e00ff */
[----:B------:R-:W-:Y:S02]  /*cbd50*/  ISETP.GT.AND P5, PT, R3, 0x20, PT ;  /* 0x000000200300780c */ /* 0x000fe40003fa4270 */
[----:B------:R-:W-:Y:S01]  /*cbd60*/  ISETP.NE.U32.AND P1, PT, R133, RZ, PT ;  /* 0x000000ff8500720c */ /* 0x000fe20003f25070 */
[----:B------:R1:W-:Y:S01]  /*cbd70*/  LDGSTS.E [R140+-0x3c000], [R136.64], P2 ;  /* 0xc4000000888c7fae */ /* 0x0003e20009121844 */
[----:B------:R-:W-:Y:S01]  /*cbd80*/  IADD3 R133, R132, 0x100000, RZ ;  /* 0x0010000084857810 */ /* 0x000fe20007ffe0ff */
[----:B-1----:R-:W-:Y:S01]  /*cbd90*/  IMAD.MOV.U32 R136, RZ, RZ, R168 ;  /* 0x000000ffff887224 */ /* 0x002fe200078e00a8 */
[----:B------:R-:W-:Y:S01]  /*cbda0*/  SEL R140, RZ, 0x4, !P5 ;  /* 0x00000004ff8c7807 */ /* 0x000fe20006800000 */
[----:B--2---:R-:W-:-:S04]  /*cbdb0*/  IMAD.X R169, R169, 0x1, R0, P6 ;  /* 0x00000001a9a97824 */ /* 0x004fc800030e0600 */
[----:B------:R-:W-:Y:S01]  /*cbdc0*/  IMAD.MOV.U32 R137, RZ, RZ, R169 ;  /* 0x000000ffff897224 */ /* 0x000fe200078e00a9 */
[----:B------:R1:W-:Y:S04]  /*cbdd0*/  STL [R1+0x2efc], R169 ;  /* 0x002efca901007387 */ /* 0x0003e80000100800 */
[----:B------:R2:W-:Y:S04]  /*cbde0*/  STL.64 [R1+0xbd0], R176 ;  /* 0x000bd0b001007387 */ /* 0x0005e80000100a00 */
[----:B------:R2:W-:Y:S04]  /*cbdf0*/  LDGSTS.E [R133+-0x3be00], [R136.64], P2 ;  /* 0xc420000088857fae */ /* 0x0005e80009121844 */
[----:B------:R-:W-:Y:S04]  /*cbe00*/  STL.64 [R1+0xbd8], R178 ;  /* 0x000bd8b201007387 */ /* 0x000fe80000100a00 */
[----:B-1----:R-:W4:Y:S04]  /*cbe10*/  LDL.LU R169, [R1+0x2e84] ;  /* 0x002e840001a97983 */ /* 0x002f280000300800 */
[----:B------:R-:W4:Y:S01]  /*cbe20*/  LDL.LU R168, [R1+0x2e90] ;  /* 0x002e900001a87983 */ /* 0x000f220000300800 */
[----:B------:R-:W-:-:S05]  /*cbe30*/  IADD3 R172, P5, R172, R202, RZ ;  /* 0x000000caacac7210 */ /* 0x000fca0007fbe0ff */
[----:B------:R-:W-:Y:S01]  /*cbe40*/  IMAD.X R173, R173, 0x1, R0, P5 ;  /* 0x00000001adad7824 */ /* 0x000fe200028e0600 */
[----:B------:R-:W-:Y:S01]  /*cbe50*/  IADD3 R170, P2, R170, R202, RZ ;  /* 0x000000caaaaa7210 */ /* 0x000fe20007f5e0ff */
[----:B------:R-:W-:Y:S04]  /*cbe60*/  STL [R1+0x2ed0], R172 ;  /* 0x002ed0ac01007387 */ /* 0x000fe80000100800 */
[----:B--2---:R-:W2:Y:S04]  /*cbe70*/  LDL.LU R176, [R1+0x2e88] ;  /* 0x002e880001b07983 */ /* 0x004ea80000300800 */
[----:B------:R-:W-:Y:S04]  /*cbe80*/  STL [R1+0x2ec8], R170 ;  /* 0x002ec8aa01007387 */ /* 0x000fe80000100800 */
[----:B------:R-:W-:Y:S04]  /*cbe90*/  STL [R1+0x2ec4], R173 ;  /* 0x002ec4ad01007387 */ /* 0x000fe80000100800 */
[----:B------:R-:W-:Y:S04]  /*cbea0*/  STL.64 [R1+0xba0], R180 ;  /* 0x000ba0b401007387 */ /* 0x000fe80000100a00 */
[----:B------:R1:W-:Y:S04]  /*cbeb0*/  STL.64 [R1+0xba8], R182 ;  /* 0x000ba8b601007387 */ /* 0x0003e80000100a00 */
[----:B------:R-:W2:Y:S01]  /*cbec0*/  LDL.LU R177, [R1+0x2e7c] ;  /* 0x002e7c0001b17983 */ /* 0x000ea20000300800 */
[----:B-1----:R-:W-:Y:S01]  /*cbed0*/  HMMA.1688.F32.TF32 R180, R212, R118, R216 ;  /* 0x00000076d4b4723c */ /* 0x002fe200000810d8 */
[----:B---3--:R-:W-:Y:S01]  /*cbee0*/  IADD3.X R171, R171, R0, RZ, P2, !PT ;  /* 0x00000000abab7210 */ /* 0x008fe200017fe4ff */
[----:B------:R-:W-:-:S04]  /*cbef0*/  IMAD.MOV.U32 R136, RZ, RZ, R172 ;  /* 0x000000ffff887224 */ /* 0x000fc800078e00ac */
[----:B------:R-:W-:Y:S04]  /*cbf00*/  STL [R1+0x2ebc], R171 ;  /* 0x002ebcab01007387 */ /* 0x000fe80000100800 */
[----:B------:R-:W3:Y:S04]  /*cbf10*/  LDL.LU R175, [R1+0x2e44] ;  /* 0x002e440001af7983 */ /* 0x000ee80000300800 */
[----:B------:R-:W3:Y:S01]  /*cbf20*/  LDL.LU R172, [R1+0x2e50] ;  /* 0x002e500001ac7983 */ /* 0x000ee20000300800 */
[----:B------:R-:W-:Y:S01]  /*cbf30*/  SEL R133, R140, RZ, !P0 ;  /* 0x000000ff8c857207 */ /* 0x000fe20004000000 */
[----:B------:R-:W-:Y:S01]  /*cbf40*/  IMAD.MOV.U32 R137, RZ, RZ, R173 ;  /* 0x000000ffff897224 */ /* 0x000fe200078e00ad */
[----:B------:R-:W-:-:S06]  /*cbf50*/  IADD3 R140, R132, 0x100000, RZ ;  /* 0x00100000848c7810 */ /* 0x000fcc0007ffe0ff */
[----:B------:R-:W-:Y:S04]  /*cbf60*/  STL.64 [R1+0xb80], R180 ;  /* 0x000b80b401007387 */ /* 0x000fe80000100a00 */
[----:B------:R1:W-:Y:S01]  /*cbf70*/  STL.64 [R1+0xb88], R182 ;  /* 0x000b88b601007387 */ /* 0x0003e20000100a00 */
[----:B------:R-:W-:Y:S02]  /*cbf80*/  ISETP.NE.U32.AND P5, PT, R133, RZ, PT ;  /* 0x000000ff8500720c */ /* 0x000fe40003fa5070 */
[----:B------:R-:W-:Y:S01]  /*cbf90*/  ISETP.GT.AND P2, PT, R3, 0x24, PT ;  /* 0x000000240300780c */ /* 0x000fe20003f44270 */
[----:B------:R1:W-:Y:S02]  /*cbfa0*/  LDGSTS.E [R140+-0x3b000], [R136.64], P4 ;  /* 0xc5000000888c7fae */ /* 0x0003e4000a121844 */
[----:B-1----:R-:W-:Y:S01]  /*cbfb0*/  HMMA.1688.F32.TF32 R180, R212, R122, R220 ;  /* 0x0000007ad4b4723c */ /* 0x002fe200000810dc */
[----:B------:R-:W-:Y:S01]  /*cbfc0*/  IADD3 R133, R132, 0x100000, RZ ;  /* 0x0010000084857810 */ /* 0x000fe20007ffe0ff */
[----:B------:R-:W3:Y:S01]  /*cbfd0*/  LDL.LU R174, [R1+0x2e3c] ;  /* 0x002e3c0001ae7983 */ /* 0x000ee20000300800 */
[----:B------:R-:W-:-:S02]  /*cbfe0*/  IMAD.MOV.U32 R136, RZ, RZ, R170 ;  /* 0x000000ffff887224 */ /* 0x000fc400078e00aa */
[----:B------:R-:W-:Y:S01]  /*cbff0*/  IMAD.MOV.U32 R137, RZ, RZ, R171 ;  /* 0x000000ffff897224 */ /* 0x000fe200078e00ab */
[----:B------:R-:W-:Y:S01]  /*cc000*/  SEL R140, RZ, 0x4, !P2 ;  /* 0x00000004ff8c7807 */ /* 0x000fe20005000000 */
[----:B------:R-:W3:Y:S04]  /*cc010*/  LDL.LU R173, [R1+0x2e48] ;  /* 0x002e480001ad7983 */ /* 0x000ee80000300800 */
[----:B------:R1:W-:Y:S01]  /*cc020*/  LDGSTS.E [R133+-0x3ae00], [R136.64], P4 ;  /* 0xc520000088857fae */ /* 0x0003e2000a121844 */
[----:B----4-:R-:W-:-:S04]  /*cc030*/  IADD3 R168, P2, R168, R202, RZ ;  /* 0x000000caa8a87210 */ /* 0x010fc80007f5e0ff */
[----:B------:R-:W-:Y:S01]  /*cc040*/  IADD3.X R169, R169, R0, RZ, P2, !PT ;  /* 0x00000000a9a97210 */ /* 0x000fe200017fe4ff */
[----:B------:R-:W-:Y:S04]  /*cc050*/  STL [R1+0x2e90], R168 ;  /* 0x002e90a801007387 */ /* 0x000fe80000100800 */
[----:B------:R-:W4:Y:S04]  /*cc060*/  LDL.LU R171, [R1+0x2e04] ;  /* 0x002e040001ab7983 */ /* 0x000f280000300800 */
[----:B------:R-:W4:Y:S01]  /*cc070*/  LDL.LU R170, [R1+0x2e10] ;  /* 0x002e100001aa7983 */ /* 0x000f220000300800 */
[----:B-1----:R-:W-:-:S02]  /*cc080*/  IMAD.MOV.U32 R137, RZ, RZ, R169 ;  /* 0x000000ffff897224 */ /* 0x002fc400078e00a9 */
[----:B------:R-:W-:Y:S01]  /*cc090*/  IMAD.MOV.U32 R136, RZ, RZ, R168 ;  /* 0x000000ffff887224 */ /* 0x000fe200078e00a8 */
[----:B--2---:R-:W-:-:S05]  /*cc0a0*/  IADD3 R176, P4, R176, R202, RZ ;  /* 0x000000cab0b07210 */ /* 0x004fca0007f9e0ff */
[----:B------:R-:W-:Y:S04]  /*cc0b0*/  STL [R1+0x2e88], R176 ;  /* 0x002e88b001007387 */ /* 0x000fe80000100800 */
[----:B------:R1:W-:Y:S04]  /*cc0c0*/  STL [R1+0x2e84], R169 ;  /* 0x002e84a901007387 */ /* 0x0003e80000100800 */
[----:B------:R-:W-:Y:S01]  /*cc0d0*/  STL.64 [R1+0x6e0], R180 ;  /* 0x0006e0b401007387 */ /* 0x000fe20000100a00 */
[----:B------:R-:W-:-:S03]  /*cc0e0*/  IMAD.X R177, R177, 0x1, R0, P4 ;  /* 0x00000001b1b17824 */ /* 0x000fc600020e0600 */
[----:B------:R2:W-:Y:S04]  /*cc0f0*/  STL.64 [R1+0x6e8], R182 ;  /* 0x0006e8b601007387 */ /* 0x0005e80000100a00 */
[----:B------:R2:W-:Y:S04]  /*cc100*/  STL [R1+0x2e7c], R177 ;  /* 0x002e7cb101007387 */ /* 0x0005e80000100800 */
[----:B-1----:R-:W4:Y:S04]  /*cc110*/  LDL.LU R169, [R1+0x2dfc] ;  /* 0x002dfc0001a97983 */ /* 0x002f280000300800 */
[----:B------:R-:W4:Y:S01]  /*cc120*/  LDL.LU R168, [R1+0x2e08] ;  /* 0x002e080001a87983 */ /* 0x000f220000300800 */
[----:B------:R-:W-:-:S02]  /*cc130*/  SEL R133, R140, RZ, !P0 ;  /* 0x000000ff8c857207 */ /* 0x000fc40004000000 */
[----:B------:R-:W-:Y:S01]  /*cc140*/  IADD3 R140, R132, 0x100000, RZ ;  /* 0x00100000848c7810 */ /* 0x000fe20007ffe0ff */
[C---:B--2---:R-:W-:Y:S04]  /*cc150*/  HMMA.1688.F32.TF32 R180, R212.reuse, R126, R224 ;  /* 0x0000007ed4b4723c */ /* 0x044fe800000810e0 */
[----:B------:R1:W-:Y:S01]  /*cc160*/  LDGSTS.E [R140+-0x3a000], [R136.64], P3 ;  /* 0xc6000000888c7fae */ /* 0x0003e20009921844 */
[----:B------:R-:W-:Y:S01]  /*cc170*/  ISETP.GT.AND P2, PT, R3, 0x28, PT ;  /* 0x000000280300780c */ /* 0x000fe20003f44270 */
[----:B-1----:R-:W-:Y:S01]  /*cc180*/  IMAD.MOV.U32 R136, RZ, RZ, R176 ;  /* 0x000000ffff887224 */ /* 0x002fe200078e00b0 */
[----:B------:R-:W-:Y:S02]  /*cc190*/  MOV R137, R177 ;  /* 0x000000b100897202 */ /* 0x000fe40000000f00 */
[----:B------:R-:W-:Y:S01]  /*cc1a0*/  HMMA.1688.F32.TF32 R176, R212, R130, R228 ;  /* 0x00000082d4b0723c */ /* 0x000fe200000810e4 */
[----:B------:R-:W-:-:S02]  /*cc1b0*/  ISETP.NE.U32.AND P4, PT, R133, RZ, PT ;  /* 0x000000ff8500720c */ /* 0x000fc40003f85070 */
[----:B------:R-:W-:Y:S01]  /*cc1c0*/  SEL R133, RZ, 0x4, !P2 ;  /* 0x00000004ff857807 */ /* 0x000fe20005000000 */
[----:B------:R1:W-:Y:S01]  /*cc1d0*/  LDGSTS.E [R140+-0x39e00], [R136.64], P3 ;  /* 0xc6200000888c7fae */ /* 0x0003e20009921844 */
[----:B---3--:R-:W-:Y:S02]  /*cc1e0*/  IADD3 R172, P2, R172, R202, RZ ;  /* 0x000000caacac7210 */ /* 0x008fe40007f5e0ff */
[----:B------:R-:W-:-:S07]  /*cc1f0*/  SEL R133, R133, RZ, !P0 ;  /* 0x000000ff85857207 */ /* 0x000fce0004000000 */
[----:B------:R-:W-:Y:S01]  /*cc200*/  STL.64 [R1+0x6b0], R180 ;  /* 0x0006b0b401007387 */ /* 0x000fe20000100a00 */
[----:B------:R-:W-:Y:S01]  /*cc210*/  IMAD.X R175, R175, 0x1, R0, P2 ;  /* 0x00000001afaf7824 */ /* 0x000fe200010e0600 */
[----:B------:R-:W-:Y:S02]  /*cc220*/  ISETP.NE.U32.AND P2, PT, R133, RZ, PT ;  /* 0x000000ff8500720c */ /* 0x000fe40003f45070 */
[----:B------:R-:W-:Y:S01]  /*cc230*/  STL.64 [R1+0x6b8], R182 ;  /* 0x0006b8b601007387 */ /* 0x000fe20000100a00 */
[----:B------:R-:W-:-:S03]  /*cc240*/  IADD3 R173, P3, R173, R202, RZ ;  /* 0x000000caadad7210 */ /* 0x000fc60007f7e0ff */
[----:B------:R2:W-:Y:S01]  /*cc250*/  STL [R1+0x2e50], R172 ;  /* 0x002e50ac01007387 */ /* 0x0005e20000100800 */
[----:B------:R-:W-:Y:S01]  /*cc260*/  IADD3 R133, R132, 0x100000, RZ ;  /* 0x0010000084857810 */ /* 0x000fe20007ffe0ff */
[----:B-1----:R-:W-:Y:S02]  /*cc270*/  IMAD.MOV.U32 R136, RZ, RZ, R172 ;  /* 0x000000ffff887224 */ /* 0x002fe400078e00ac */
[----:B------:R-:W-:Y:S01]  /*cc280*/  IMAD.X R174, R174, 0x1, R0, P3 ;  /* 0x00000001aeae7824 */ /* 0x000fe200018e0600 */
[----:B------:R1:W-:Y:S01]  /*cc290*/  STL [R1+0x2e48], R173 ;  /* 0x002e48ad01007387 */ /* 0x0003e20000100800 */
[----:B------:R-:W-:-:S03]  /*cc2a0*/  IMAD.MOV.U32 R137, RZ, RZ, R175 ;  /* 0x000000ffff897224 */ /* 0x000fc600078e00af */
[----:B------:R-:W-:Y:S04]  /*cc2b0*/  STL [R1+0x2e44], R175 ;  /* 0x002e44af01007387 */ /* 0x000fe80000100800 */
[----:B------:R-:W-:Y:S04]  /*cc2c0*/  STL.64 [R1+0x690], R176 ;  /* 0x000690b001007387 */ /* 0x000fe80000100a00 */
[----:B------:R-:W-:Y:S04]  /*cc2d0*/  STL.64 [R1+0x698], R178 ;  /* 0x000698b201007387 */ /* 0x000fe80000100a00 */
[----:B------:R-:W3:Y:S04]  /*cc2e0*/  LDL.LU R188, [R1+0x2dd0] ;  /* 0x002dd00001bc7983 */ /* 0x000ee80000300800 */
[----:B------:R1:W-:Y:S04]  /*cc2f0*/  LDGSTS.E [R133+-0x39000], [R136.64], P1 ;  /* 0xc700000088857fae */ /* 0x0003e80008921844 */
[----:B------:R-:W-:Y:S04]  /*cc300*/  STL [R1+0x2e3c], R174 ;  /* 0x002e3cae01007387 */ /* 0x000fe80000100800 */
[----:B--2---:R-:W2:Y:S01]  /*cc310*/  LDL.LU R172, [R1+0x2dc8] ;  /* 0x002dc80001ac7983 */ /* 0x004ea20000300800 */
[----:B-1----:R-:W-:-:S02]  /*cc320*/  IMAD.MOV.U32 R136, RZ, RZ, R173 ;  /* 0x000000ffff887224 */ /* 0x002fc400078e00ad */
[----:B------:R-:W-:-:S05]  /*cc330*/  IMAD.MOV.U32 R137, RZ, RZ, R174 ;  /* 0x000000ffff897224 */ /* 0x000fca00078e00ae */
[----:B------:R1:W-:Y:S01]  /*cc340*/  LDGSTS.E [R140+-0x38e00], [R136.64], P1 ;  /* 0xc7200000888c7fae */ /* 0x0003e20008921844 */
[----:B----4-:R-:W-:-:S04]  /*cc350*/  IADD3 R170, P3, R170, R202, RZ ;  /* 0x000000caaaaa7210 */ /* 0x010fc80007f7e0ff */
[----:B------:R-:W-:Y:S01]  /*cc360*/  IADD3.X R171, R171, R0, RZ, P3, !PT ;  /* 0x00000000abab7210 */ /* 0x000fe20001ffe4ff */
[----:B------:R-:W-:Y:S01]  /*cc370*/  STL [R1+0x2e10], R170 ;  /* 0x002e10aa01007387 */ /* 0x000fe20000100800 */
[----:B-1----:R-:W-:-:S03]  /*cc380*/  IMAD.MOV.U32 R136, RZ, RZ, R170 ;  /* 0x000000ffff887224 */ /* 0x002fc600078e00aa */
[----:B------:R-:W4:Y:S01]  /*cc390*/  LDL.LU R189, [R1+0x2dc4] ;  /* 0x002dc40001bd7983 */ /* 0x000f220000300800 */
[----:B------:R-:W-:-:S03]  /*cc3a0*/  MOV R137, R171 ;  /* 0x000000ab00897202 */ /* 0x000fc60000000f00 */
[----:B------:R1:W-:Y:S04]  /*cc3b0*/  STL [R1+0x2e04], R171 ;  /* 0x002e04ab01007387 */ /* 0x0003e80000100800 */
[----:B------:R-:W4:Y:S01]  /*cc3c0*/  LDL.LU R173, [R1+0x2dbc] ;  /* 0x002dbc0001ad7983 */ /* 0x000f220000300800 */
[----:B------:R-:W-:-:S03]  /*cc3d0*/  ISETP.GT.AND P1, PT, R3, 0x2c, PT ;  /* 0x0000002c0300780c */ /* 0x000fc60003f24270 */
[----:B------:R1:W-:Y:S02]  /*cc3e0*/  LDGSTS.E [R133+-0x38000], [R136.64], P5 ;  /* 0xc800000088857fae */ /* 0x0003e4000a921844 */
[----:B-1----:R-:W-:Y:S01]  /*cc3f0*/  IMAD.MOV.U32 R171, RZ, RZ, R149 ;  /* 0x000000ffffab7224 */ /* 0x002fe200078e0095 */
[----:B------:R-:W-:-:S05]  /*cc400*/  IADD3 R168, P3, R168, R202, RZ ;  /* 0x000000caa8a87210 */ /* 0x000fca0007f7e0ff */
[----:B------:R-:W-:Y:S01]  /*cc410*/  IMAD.X R169, R169, 0x1, R0, P3 ;  /* 0x00000001a9a97824 */ /* 0x000fe200018e0600 */
[----:B------:R-:W-:Y:S04]  /*cc420*/  STL [R1+0x2e08], R168 ;  /* 0x002e08a801007387 */ /* 0x000fe80000100800 */
[----:B------:R-:W4:Y:S04]  /*cc430*/  LDL.LU R170, [R1+0x208] ;  /* 0x0002080001aa7983 */ /* 0x000f280000300800 */
[----:B------:R1:W-:Y:S04]  /*cc440*/  STL [R1+0x2dfc], R169 ;  /* 0x002dfca901007387 */ /* 0x0003e80000100800 */
[----:B------:R-:W4:Y:S04]  /*cc450*/  LDL.LU R149, [R1+0x3d94] ;  /* 0x003d940001957983 */ /* 0x000f280000300800 */
[----:B------:R-:W1:Y:S04]  /*cc460*/  LDL.LU R176, [R1+0x1140] ;  /* 0x0011400001b07983 */ /* 0x000e680000300800 */
[----:B------:R-:W1:Y:S04]  /*cc470*/  LDL.LU R177, [R1+0x1144] ;  /* 0x0011440001b17983 */ /* 0x000e680000300800 */
[----:B------:R-:W1:Y:S04]  /*cc480*/  LDL.LU R178, [R1+0x1148] ;  /* 0x0011480001b27983 */ /* 0x000e680000300800 */
[----:B------:R-:W1:Y:S01]  /*cc490*/  LDL.LU R179, [R1+0x114c] ;  /* 0x00114c0001b37983 */ /* 0x000e620000300800 */
[----:B------:R-:W-:Y:S01]  /*cc4a0*/  IMAD.MOV.U32 R136, RZ, RZ, R168 ;  /* 0x000000ffff887224 */ /* 0x000fe200078e00a8 */
[----:B------:R-:W-:Y:S01]  /*cc4b0*/  SEL R133, RZ, 0x4, !P1 ;  /* 0x00000004ff857807 */ /* 0x000fe20004800000 */
[----:B------:R-:W-:Y:S01]  /*cc4c0*/  IMAD.MOV.U32 R137, RZ, RZ, R169 ;  /* 0x000000ffff897224 */ /* 0x000fe200078e00a9 */
[----:B------:R-:W-:Y:S01]  /*cc4d0*/  ISETP.GT.AND P1, PT, R3, 0x30, PT ;  /* 0x000000300300780c */ /* 0x000fe20003f24270 */
[----:B------:R-:W4:Y:S01]  /*cc4e0*/  LDL.LU R180, [R1+0x2d90] ;  /* 0x002d900001b47983 */ /* 0x000f220000300800 */
[----:B------:R-:W-:-:S03]  /*cc4f0*/  IMAD.MOV.U32 R174, RZ, RZ, R145 ;  /* 0x000000ffffae7224 */ /* 0x000fc600078e0091 */
[----:B------:R3:W-:Y:S04]  /*cc500*/  LDGSTS.E [R140+-0x37e00], [R136.64], P5 ;  /* 0xc8200000888c7fae */ /* 0x0007e8000a921844 */
[----:B------:R-:W4:Y:S04]  /*cc510*/  LDL.LU R145, [R1+0x3d90] ;  /* 0x003d900001917983 */ /* 0x000f280000300800 */
[----:B------:R-:W4:Y:S01]  /*cc520*/  LDL.LU R184, [R1+0x1150] ;  /* 0x0011500001b87983 */ /* 0x000f220000300800 */
[----:B---3--:R-:W-:-:S03]  /*cc530*/  SEL R136, RZ, 0x4, !P1 ;  /* 0x00000004ff887807 */ /* 0x008fc60004800000 */
[----:B------:R-:W3:Y:S04]  /*cc540*/  LDL.LU R185, [R1+0x1154] ;  /* 0x0011540001b97983 */ /* 0x000ee80000300800 */
[----:B------:R-:W3:Y:S01]  /*cc550*/  LDL.LU R186, [R1+0x1158] ;  /* 0x0011580001ba7983 */ /* 0x000ee20000300800 */
[----:B------:R-:W-:-:S03]  /*cc560*/  IADD3 R188, P1, R188, R202, RZ ;  /* 0x000000cabcbc7210 */ /* 0x000fc60007f3e0ff */
[----:B------:R-:W3:Y:S04]  /*cc570*/  LDL.LU R187, [R1+0x115c] ;  /* 0x00115c0001bb7983 */ /* 0x000ee80000300800 */
[----:B------:R-:W3:Y:S04]  /*cc580*/  LDL.LU R181, [R1+0x2d84] ;  /* 0x002d840001b57983 */ /* 0x000ee80000300800 */
[----:B------:R-:W3:Y:S01]  /*cc590*/  LDL.LU R183, [R1+0x2d7c] ;  /* 0x002d7c0001b77983 */ /* 0x000ee20000300800 */
[----:B--2---:R-:W-:-:S03]  /*cc5a0*/  IADD3 R172, P3, R172, R202, RZ ;  /* 0x000000caacac7210 */ /* 0x004fc60007f7e0ff */
[----:B------:R-:W2:Y:S04]  /*cc5b0*/  LDL.LU R182, [R1+0x2d88] ;  /* 0x002d880001b67983 */ /* 0x000ea80000300800 */
[----:B------:R-:W-:Y:S04]  /*cc5c0*/  STL [R1+0x2dd0], R188 ;  /* 0x002dd0bc01007387 */ /* 0x000fe80000100800 */
[----:B------:R-:W-:Y:S01]  /*cc5d0*/  STL [R1+0x2dc8], R172 ;  /* 0x002dc8ac01007387 */ /* 0x000fe20000100800 */
[--C-:B----4-:R-:W-:Y:S02]  /*cc5e0*/  IMAD.X R189, R189, 0x1, R0.reuse, P1 ;  /* 0x00000001bdbd7824 */ /* 0x110fe400008e0600 */
[----:B------:R-:W-:-:S03]  /*cc5f0*/  IMAD.X R173, R173, 0x1, R0, P3 ;  /* 0x00000001adad7824 */ /* 0x000fc600018e0600 */
[----:B------:R-:W-:Y:S04]  /*cc600*/  STL [R1+0x2dc4], R189 ;  /* 0x002dc4bd01007387 */ /* 0x000fe80000100800 */
[----:B------:R2:W-:Y:S01]  /*cc610*/  STL [R1+0x2dbc], R173 ;  /* 0x002dbcad01007387 */ /* 0x0005e20000100800 */
[----:B-1----:R-:W-:Y:S03]  /*cc620*/  HMMA.1688.F32.TF32 R168, R232, R170, R176 ;  /* 0x000000aae8a8723c */ /* 0x002fe600000810b0 */
[----:B------:R-:W4:Y:S04]  /*cc630*/  LDL.LU R179, [R1+0x2d44] ;  /* 0x002d440001b37983 */ /* 0x000f280000300800 */
[----:B------:R-:W4:Y:S01]  /*cc640*/  LDL.LU R178, [R1+0x2d50] ;  /* 0x002d500001b27983 */ /* 0x000f220000300800 */
[----:B------:R-:W-:Y:S01]  /*cc650*/  SEL R133, R133, RZ, !P0 ;  /* 0x000000ff85857207 */ /* 0x000fe20004000000 */
[----:B------:R-:W-:Y:S01]  /*cc660*/  IMAD.MOV.U32 R137, RZ, RZ, R189 ;  /* 0x000000ffff897224 */ /* 0x000fe200078e00bd */
[----:B------:R-:W-:Y:S01]  /*cc670*/  MOV R175, R141 ;  /* 0x0000008d00af7202 */ /* 0x000fe20000000f00 */
[----:B------:R-:W4:Y:S01]  /*cc680*/  LDL.LU R177, [R1+0x2d3c] ;  /* 0x002d3c0001b17983 */ /* 0x000f220000300800 */
[----:B------:R-:W-:-:S02]  /*cc690*/  ISETP.NE.U32.AND P5, PT, R133, RZ, PT ;  /* 0x000000ff8500720c */ /* 0x000fc40003fa5070 */
[----:B------:R-:W-:Y:S01]  /*cc6a0*/  SEL R133, R136, RZ, !P0 ;  /* 0x000000ff88857207 */ /* 0x000fe20004000000 */
[----:B------:R-:W-:Y:S01]  /*cc6b0*/  IMAD.MOV.U32 R136, RZ, RZ, R188 ;  /* 0x000000ffff887224 */ /* 0x000fe200078e00bc */
[----:B------:R-:W-:Y:S01]  /*cc6c0*/  IADD3 R141, R132, 0x100000, RZ ;  /* 0x00100000848d7810 */ /* 0x000fe20007ffe0ff */
[----:B------:R-:W4:Y:S01]  /*cc6d0*/  LDL.LU R176, [R1+0x2d48] ;  /* 0x002d480001b07983 */ /* 0x000f220000300800 */
[----:B------:R-:W-:-:S03]  /*cc6e0*/  ISETP.GT.AND P3, PT, R3, 0x34, PT ;  /* 0x000000340300780c */ /* 0x000fc60003f64270 */
[----:B------:R1:W-:Y:S01]  /*cc6f0*/  LDGSTS.E [R141+-0x37000], [R136.64], P4 ;  /* 0xc9000000888d7fae */ /* 0x0003e2000a121844 */
[----:B------:R-:W-:Y:S02]  /*cc700*/  ISETP.NE.U32.AND P1, PT, R133, RZ, PT ;  /* 0x000000ff8500720c */ /* 0x000fe40003f25070 */
[----:B------:R-:W-:Y:S02]  /*cc710*/  SEL R133, RZ, 0x4, !P3 ;  /* 0x00000004ff857807 */ /* 0x000fe40005800000 */
[----:B------:R-:W-:Y:S02]  /*cc720*/  IADD3 R180, P3, R180, R202, RZ ;  /* 0x000000cab4b47210 */ /* 0x000fe40007f7e0ff */
[----:B-1----:R-:W-:Y:S01]  /*cc730*/  MOV R136, R172 ;  /* 0x000000ac00887202 */ /* 0x002fe20000000f00 */
[----:B------:R-:W-:-:S05]  /*cc740*/  IMAD.MOV.U32 R137, RZ, RZ, R173 ;  /* 0x000000ffff897224 */ /* 0x000fca00078e00ad */
[----:B------:R1:W-:Y:S01]  /*cc750*/  LDGSTS.E [R140+-0x36e00], [R136.64], P4 ;  /* 0xc9200000888c7fae */ /* 0x0003e2000a121844 */
[--C-:B---3--:R-:W-:Y:S01]  /*cc760*/  IMAD.X R181, R181, 0x1, R0.reuse, P3 ;  /* 0x00000001b5b57824 */ /* 0x108fe200018e0600 */
[----:B--2---:R-:W-:Y:S02]  /*cc770*/  IADD3 R182, P4, R182, R202, RZ ;  /* 0x000000cab6b67210 */ /* 0x004fe40007f9e0ff */
[----:B------:R-:W-:Y:S01]  /*cc780*/  STL [R1+0x2d90], R180 ;  /* 0x002d90b401007387 */ /* 0x000fe20000100800 */
[----:B------:R-:W-:Y:S02]  /*cc790*/  HMMA.1688.F32.TF32 R172, R232, R174, R184 ;  /* 0x000000aee8ac723c */ /* 0x000fe400000810b8 */
[----:B------:R-:W-:Y:S01]  /*cc7a0*/  IMAD.X R183, R183, 0x1, R0, P4 ;  /* 0x00000001b7b77824 */ /* 0x000fe200020e0600 */
[----:B------:R-:W-:Y:S04]  /*cc7b0*/  STL [R1+0x2d88], R182 ;  /* 0x002d88b601007387 */ /* 0x000fe80000100800 */
[----:B------:R2:W-:Y:S01]  /*cc7c0*/  STL [R1+0x2d84], R181 ;  /* 0x002d84b501007387 */ /* 0x0005e20000100800 */
[----:B-1----:R-:W-:-:S03]  /*cc7d0*/  MOV R137, R181 ;  /* 0x000000b500897202 */ /* 0x002fc60000000f00 */
[----:B------:R-:W3:Y:S01]  /*cc7e0*/  LDL.LU R185, [R1+0x2d04] ;  /* 0x002d040001b97983 */ /* 0x000ee20000300800 */
[----:B------:R-:W-:-:S03]  /*cc7f0*/  IMAD.MOV.U32 R136, RZ, RZ, R180 ;  /* 0x000000ffff887224 */ /* 0x000fc600078e00b4 */
[----:B------:R-:W-:Y:S04]  /*cc800*/  STL [R1+0x2d7c], R183 ;  /* 0x002d7cb701007387 */ /* 0x000fe80000100800 */
[----:B------:R-:W3:Y:S01]  /*cc810*/  LDL.LU R184, [R1+0x2d10] ;  /* 0x002d100001b87983 */ /* 0x000ee20000300800 */
[----:B----4-:R-:W-:-:S05]  /*cc820*/  IADD3 R178, P4, R178, R202, RZ ;  /* 0x000000cab2b27210 */ /* 0x010fca0007f9e0ff */
[----:B------:R1:W-:Y:S04]  /*cc830*/  STL [R1+0x2d50], R178 ;  /* 0x002d50b201007387 */ /* 0x0003e80000100800 */
[----:B--2---:R-:W2:Y:S04]  /*cc840*/  LDL.LU R181, [R1+0x2cfc] ;  /* 0x002cfc0001b57983 */ /* 0x004ea80000300800 */
[----:B------:R-:W4:Y:S01]  /*cc850*/  LDL.LU R180, [R1+0x2d08] ;  /* 0x002d080001b47983 */ /* 0x000f220000300800 */
[----:B------:R-:W-:-:S04]  /*cc860*/  SEL R133, R133, RZ, !P0 ;  /* 0x000000ff85857207 */ /* 0x000fc80004000000 */
[----:B------:R-:W-:Y:S02]  /*cc870*/  ISETP.NE.U32.AND P3, PT, R133, RZ, PT ;  /* 0x000000ff8500720c */ /* 0x000fe40003f65070 */
[----:B------:R-:W-:Y:S01]  /*cc880*/  IADD3 R133, R132, 0x100000, RZ ;  /* 0x0010000084857810 */ /* 0x000fe20007ffe0ff */
[----:B------:R-:W-:Y:S01]  /*cc890*/  IMAD.X R179, R179, 0x1, R0, P4 ;  /* 0x00000001b3b37824 */ /* 0x000fe200020e0600 */
[----:B------:R-:W-:-:S03]  /*cc8a0*/  IADD3 R176, P4, R176, R202, RZ ;  /* 0x000000cab0b07210 */ /* 0x000fc60007f9e0ff */
[----:B------:R1:W-:Y:S02]  /*cc8b0*/  LDGSTS.E [R133+-0x36000], [R136.64], P2 ;  /* 0xca00000088857fae */ /* 0x0003e40009121844 */
[----:B------:R-:W-:Y:S02]  /*cc8c0*/  IMAD.X R177, R177, 0x1, R0, P4 ;  /* 0x00000001b1b17824 */ /* 0x000fe400020e0600 */
[----:B-1----:R-:W-:Y:S02]  /*cc8d0*/  IMAD.MOV.U32 R136, RZ, RZ, R182 ;  /* 0x000000ffff887224 */ /* 0x002fe400078e00b6 */
[----:B------:R-:W-:-:S05]  /*cc8e0*/  IMAD.MOV.U32 R137, RZ, RZ, R183 ;  /* 0x000000ffff897224 */ /* 0x000fca00078e00b7 */
[----:B------:R1:W-:Y:S01]  /*cc8f0*/  LDGSTS.E [R140+-0x35e00], [R136.64], P2 ;  /* 0xca200000888c7fae */ /* 0x0003e20009121844 */
[----:B------:R-:W-:-:S03]  /*cc900*/  ISETP.GT.AND P2, PT, R3, 0x38, PT ;  /* 0x000000380300780c */ /* 0x000fc60003f44270 */
[----:B------:R3:W-:Y:S01]  /*cc910*/  STL [R1+0x2d44], R179 ;  /* 0x002d44b301007387 */ /* 0x0007e20000100800 */
[----:B-1----:R-:W-:Y:S01]  /*cc920*/  MOV R136, R178 ;  /* 0x000000b200887202 */ /* 0x002fe20000000f00 */
[----:B------:R-:W-:Y:S02]  /*cc930*/  IMAD.MOV.U32 R137, RZ, RZ, R179 ;  /* 0x000000ffff897224 */ /* 0x000fe400078e00b3 */
[----:B------:R-:W-:Y:S01]  /*cc940*/  STL [R1+0x2d48], R176 ;  /* 0x002d48b001007387 */ /* 0x000fe20000100800 */
[----:B------:R-:W-:-:S03]  /*cc950*/  IMAD.MOV.U32 R178, RZ, RZ, R157 ;  /* 0x000000ffffb27224 */ /* 0x000fc600078e009d */
[----:B------:R1:W-:Y:S01]  /*cc960*/  LDGSTS.E [R133+-0x35000], [R136.64], P5 ;  /* 0xcb00000088857fae */ /* 0x0003e2000a921844 */
[----:B---3--:R-:W-:-:S03]  /*cc970*/  IMAD.MOV.U32 R179, RZ, RZ, R153 ;  /* 0x000000ffffb37224 */ /* 0x008fc600078e0099 */
[----:B------:R-:W3:Y:S04]  /*cc980*/  LDL.LU R157, [R1+0x3d8c] ;  /* 0x003d8c00019d7983 */ /* 0x000ee80000300800 */
[----:B------:R-:W-:Y:S01]  /*cc990*/  STL [R1+0x2d3c], R177 ;  /* 0x002d3cb101007387 */ /* 0x000fe20000100800 */
[----:B-1----:R-:W-:Y:S01]  /*cc9a0*/  IMAD.MOV.U32 R136, RZ, RZ, R176 ;  /* 0x000000ffff887224 */ /* 0x002fe200078e00b0 */
[----:B------:R-:W-:Y:S02]  /*cc9b0*/  MOV R137, R177 ;  /* 0x000000b100897202 */ /* 0x000fe40000000f00 */
[----:B------:R-:W3:Y:S01]  /*cc9c0*/  LDL.LU R153, [R1+0x3d88] ;  /* 0x003d880001997983 */ /* 0x000ee20000300800 */
[----:B------:R-:W-:Y:S02]  /*cc9d0*/  SEL R133, RZ, 0x4, !P2 ;  /* 0x00000004ff857807 */ /* 0x000fe40005000000 */
[----:B------:R-:W-:Y:S01]  /*cc9e0*/  ISETP.GT.AND P2, PT, R3, 0x3c, PT ;  /* 0x0000003c0300780c */ /* 0x000fe20003f44270 */
[----:B------:R-:W3:Y:S04]  /*cc9f0*/  LDL.LU R196, [R1+0x1160] ;  /* 0x0011600001c47983 */ /* 0x000ee80000300800 */
[----:B------:R-:W3:Y:S04]  /*cca00*/  LDL.LU R197, [R1+0x1164] ;  /* 0x0011640001c57983 */ /* 0x000ee80000300800 */
[----:B------:R1:W-:Y:S04]  /*cca10*/  LDGSTS.E [R140+-0x34e00], [R136.64], P5 ;  /* 0xcb200000888c7fae */ /* 0x0003e8000a921844 */
[----:B------:R-:W3:Y:S04]  /*cca20*/  LDL.LU R198, [R1+0x1168] ;  /* 0x0011680001c67983 */ /* 0x000ee80000300800 */
[----:B------:R-:W3:Y:S01]  /*cca30*/  LDL.LU R199, [R1+0x116c] ;  /* 0x00116c0001c77983 */ /* 0x000ee20000300800 */
[----:B-1----:R-:W-:-:S03]  /*cca40*/  SEL R136, RZ, 0x4, !P2 ;  /* 0x00000004ff887807 */ /* 0x002fc60005000000 */
[----:B------:R-:W3:Y:S01]  /*cca50*/  LDL.LU R192, [R1+0x1170] ;  /* 0x0011700001c07983 */ /* 0x000ee20000300800 */
[----:B------:R-:W-:-:S03]  /*cca60*/  IADD3 R184, P2, R184, R202, RZ ;  /* 0x000000cab8b87210 */ /* 0x000fc60007f5e0ff */
[----:B------:R-:W3:Y:S01]  /*cca70*/  LDL.LU R193, [R1+0x1174] ;  /* 0x0011740001c17983 */ /* 0x000ee20000300800 */
[----:B------:R-:W-:-:S03]  /*cca80*/  IMAD.MOV.U32 R183, RZ, RZ, R144 ;  /* 0x000000ffffb77224 */ /* 0x000fc600078e0090 */
[----:B------:R-:W3:Y:S01]  /*cca90*/  LDL.LU R194, [R1+0x1178] ;  /* 0x0011780001c27983 */ /* 0x000ee20000300800 */
[----:B------:R-:W-:-:S03]  /*ccaa0*/  IMAD.X R185, R185, 0x1, R0, P2 ;  /* 0x00000001b9b97824 */ /* 0x000fc600010e0600 */
[----:B------:R-:W3:Y:S04]  /*ccab0*/  LDL.LU R195, [R1+0x117c] ;  /* 0x00117c0001c37983 */ /* 0x000ee80000300800 */
[----:B------:R-:W3:Y:S04]  /*ccac0*/  LDL.LU R189, [R1+0x2cbc] ;  /* 0x002cbc0001bd7983 */ /* 0x000ee80000300800 */
[----:B------:R-:W3:Y:S04]  /*ccad0*/  LDL.LU R188, [R1+0x2cc8] ;  /* 0x002cc80001bc7983 */ /* 0x000ee80000300800 */
[----:B------:R-:W3:Y:S01]  /*ccae0*/  LDL.LU R144, [R1+0x2cc0] ;  /* 0x002cc00001907983 */ /* 0x000ee20000300800 */
[----:B------:R-:W-:-:S03]  /*ccaf0*/  IMAD.MOV.U32 R182, RZ, RZ, R160 ;  /* 0x000000ffffb67224 */ /* 0x000fc600078e00a0 */
[----:B------:R-:W-:Y:S01]  /*ccb00*/  STL [R1+0x2d10], R184 ;  /* 0x002d10b801007387 */ /* 0x000fe20000100800 */
[----:B------:R-:W-:Y:S01]  /*ccb10*/  SEL R133, R133, RZ, !P0 ;  /* 0x000000ff85857207 */ /* 0x000fe20004000000 */
[----:B------:R-:W-:-:S03]  /*ccb20*/  IMAD.MOV.U32 R137, RZ, RZ, R185 ;  /* 0x000000ffff897224 */ /* 0x000fc600078e00b9 */
[----:B------:R-:W-:Y:S02]  /*ccb30*/  ISETP.NE.U32.AND P4, PT, R133, RZ, PT ;  /* 0x000000ff8500720c */ /* 0x000fe40003f85070 */
[----:B------:R-:W-:Y:S02]  /*ccb40*/  SEL R133, R136, RZ, !P0 ;  /* 0x000000ff88857207 */ /* 0x000fe40004000000 */
[----:B------:R-:W-:Y:S02]  /*ccb50*/  MOV R136, R184 ;  /* 0x000000b800887202 */ /* 0x000fe40000000f00 */
[----:B----4-:R-:W-:-:S03]  /*ccb60*/  IADD3 R180, P5, R180, R202, RZ ;  /* 0x000000cab4b47210 */ /* 0x010fc60007fbe0ff */
[----:B------:R1:W-:Y:S02]  /*ccb70*/  LDGSTS.E [R141+-0x34000], [R136.64], P1 ;  /* 0xcc000000888d7fae */ /* 0x0003e40008921844 */
[----:B--2---:R-:W-:Y:S02]  /*ccb80*/  IMAD.X R181, R181, 0x1, R0, P5 ;  /* 0x00000001b5b57824 */ /* 0x004fe400028e0600 */
[----:B------:R-:W-:Y:S04]  /*ccb90*/  STL [R1+0x2d08], R180 ;  /* 0x002d08b401007387 */ /* 0x000fe80000100800 */
[----:B------:R2:W-:Y:S04]  /*ccba0*/  STL [R1+0x2d04], R185 ;  /* 0x002d04b901007387 */ /* 0x0005e80000100800 */
[----:B------:R-:W-:Y:S04]  /*ccbb0*/  STL [R1+0x2cfc], R181 ;  /* 0x002cfcb501007387 */ /* 0x000fe80000100800 */
[----:B------:R-:W4:Y:S04]  /*ccbc0*/  LDL.LU R160, [R1+0x2cb4] ;  /* 0x002cb40001a07983 */ /* 0x000f280000300800 */
[----:B------:R-:W4:Y:S04]  /*ccbd0*/  LDL.LU R187, [R1+0x2c7c] ;  /* 0x002c7c0001bb7983 */ /* 0x000f280000300800 */
[----:B------:R-:W4:Y:S04]  /*ccbe0*/  LDL.LU R186, [R1+0x2c88] ;  /* 0x002c880001ba7983 */ /* 0x000f280000300800 */
[----:B--2---:R-:W2:Y:S04]  /*ccbf0*/  LDL.LU R185, [R1+0x2c74] ;  /* 0x002c740001b97983 */ /* 0x004ea80000300800 */
[----:B------:R-:W2:Y:S01]  /*ccc00*/  LDL.LU R184, [R1+0x2c80] ;  /* 0x002c800001b87983 */ /* 0x000ea20000300800 */
[----:B------:R-:W-:-:S02]  /*ccc10*/  ISETP.GT.AND P5, PT, R3, 0x40, PT ;  /* 0x000000400300780c */ /* 0x000fc40003fa4270 */
[----:B------:R-:W-:Y:S02]  /*ccc20*/  ISETP.NE.U32.AND P2, PT, R133, RZ, PT ;  /* 0x000000ff8500720c */ /* 0x000fe40003f45070 */
[----:B------:R-:W-:Y:S01]  /*ccc30*/  SEL R133, RZ, 0x4, !P5 ;  /* 0x00000004ff857807 */ /* 0x000fe20006800000 */
[----:B-1----:R-:W-:Y:S02]  /*ccc40*/  IMAD.MOV.U32 R136, RZ, RZ, R180 ;  /* 0x000000ffff887224 */ /* 0x002fe400078e00b4 */
[----:B------:R-:W-:Y:S01]  /*ccc50*/  IMAD.MOV.U32 R137, RZ, RZ, R181 ;  /* 0x000000ffff897224 */ /* 0x000fe200078e00b5 */
[----:B------:R-:W-:-:S04]  /*ccc60*/  SEL R133, R133, RZ, !P0 ;  /* 0x000000ff85857207 */ /* 0x000fc80004000000 */
[----:B------:R1:W-:Y:S01]  /*ccc70*/  LDGSTS.E [R140+-0x33e00], [R136.64], P1 ;  /* 0xcc200000888c7fae */ /* 0x0003e20008921844 */
[----:B------:R-:W-:Y:S02]  /*ccc80*/  ISETP.NE.U32.AND P1, PT, R133, RZ, PT ;  /* 0x000000ff8500720c */ /* 0x000fe40003f25070 */
[----:B------:R-:W-:Y:S02]  /*ccc90*/  IADD3 R133, R132, 0x100000, RZ ;  /* 0x0010000084857810 */ /* 0x000fe40007ffe0ff */
[----:B---3--:R-:W-:-:S05]  /*ccca0*/  IADD3 R188, P5, R188, R202, RZ ;  /* 0x000000cabcbc7210 */ /* 0x008fca0007fbe0ff */
[----:B------:R-:W-:Y:S01]  /*cccb0*/  IMAD.X R189, R189, 0x1, R0, P5 ;  /* 0x00000001bdbd7824 */ /* 0x000fe200028e0600 */
[----:B------:R-:W-:Y:S01]  /*cccc0*/  IADD3 R144, P6, R144, R202, RZ ;  /* 0x000000ca90907210 */ /* 0x000fe20007fde0ff */
[----:B-1----:R-:W-:Y:S02]  /*cccd0*/  IMAD.MOV.U32 R136, RZ, RZ, R188 ;  /* 0x000000ffff887224 */ /* 0x002fe400078e00bc */
[----:B------:R-:W-:Y:S01]  /*ccce0*/  IMAD.MOV.U32 R137, RZ, RZ, R189 ;  /* 0x000000ffff897224 */ /* 0x000fe200078e00bd */
[----:B------:R-:W-:Y:S04]  /*cccf0*/  STL [R1+0x2cc8], R188 ;  /* 0x002cc8bc01007387 */ /* 0x000fe80000100800 */
[----:B------:R-:W-:Y:S04]  /*ccd00*/  STL [R1+0x2cc0], R144 ;  /* 0x002cc09001007387 */ /* 0x000fe80000100800 */
[----:B------:R1:W-:Y:S04]  /*ccd10*/  LDGSTS.E [R133+-0x33000], [R136.64], P3 ;  /* 0xcd00000088857fae */ /* 0x0003e80009921844 */
[----:B------:R-:W-:Y:S01]  /*ccd20*/  STL [R1+0x2cbc], R189 ;  /* 0x002cbcbd01007387 */ /* 0x000fe20000100800 */
[----:B-1----:R-:W-:Y:S01]  /*ccd30*/  IMAD.MOV.U32 R136, RZ, RZ, R144 ;  /* 0x000000ffff887224 */ /* 0x002fe200078e0090 */
[----:B----4-:R-:W-:-:S02]  /*ccd40*/  IADD3.X R160, R160, R0, RZ, P6, !PT ;  /* 0x00000000a0a07210 */ /* 0x010fc400037fe4ff */
[----:B------:R-:W-:-:S03]  /*ccd50*/  IADD3 R186, P5, R186, R202, RZ ;  /* 0x000000cababa7210 */ /* 0x000fc60007fbe0ff */
[----:B------:R1:W-:Y:S01]  /*ccd60*/  STL [R1+0x2cb4], R160 ;  /* 0x002cb4a001007387 */ /* 0x0003e20000100800 */
[----:B------:R-:W-:Y:S01]  /*ccd70*/  MOV R137, R160 ;  /* 0x000000a000897202 */ /* 0x000fe20000000f00 */
[----:B------:R-:W-:Y:S02]  /*ccd80*/  IMAD.X R187, R187, 0x1, R0, P5 ;  /* 0x00000001bbbb7824 */ /* 0x000fe400028e0600 */
[----:B------:R3:W-:Y:S01]  /*ccd90*/  STL [R1+0x2c88], R186 ;  /* 0x002c88ba01007387 */ /* 0x0007e20000100800 */
[----:B--2---:R-:W-:-:S03]  /*ccda0*/  IADD3 R184, P5, R184, R202, RZ ;  /* 0x000000cab8b87210 */ /* 0x004fc60007fbe0ff */
[----:B------:R2:W-:Y:S02]  /*ccdb0*/  LDGSTS.E [R140+-0x32e00], [R136.64], P3 ;  /* 0xcd200000888c7fae */ /* 0x0005e40009921844 */
[----:B------:R-:W-:Y:S02]  /*ccdc0*/  IMAD.X R185, R185, 0x1, R0, P5 ;  /* 0x00000001b9b97824 */ /* 0x000fe400028e0600 */
[----:B-1----:R-:W4:Y:S04]  /*ccdd0*/  LDL.LU R160, [R1+0x2c3c] ;  /* 0x002c3c0001a07983 */ /* 0x002f280000300800 */
[----:B------:R1:W-:Y:S04]  /*ccde0*/  STL [R1+0x2c7c], R187 ;  /* 0x002c7cbb01007387 */ /* 0x0003e80000100800 */
[----:B------:R-:W4:Y:S01]  /*ccdf0*/  LDL.LU R144, [R1+0x2c48] ;  /* 0x002c480001907983 */ /* 0x000f220000300800 */
[----:B--2---:R-:W-:-:S02]  /*cce00*/  IMAD.MOV.U32 R136, RZ, RZ, R186 ;  /* 0x000000ffff887224 */ /* 0x004fc400078e00ba */
[----:B---3--:R-:W-:Y:S01]  /*cce10*/  IMAD.MOV.U32 R186, RZ, RZ, R165 ;  /* 0x000000ffffba7224 */ /* 0x008fe200078e00a5 */
[----:B------:R-:W-:Y:S01]  /*cce20*/  STL [R1+0x2c80], R184 ;  /* 0x002c80b801007387 */ /* 0x000fe20000100800 */
[----:B------:R-:W-:Y:S01]  /*cce30*/  IMAD.MOV.U32 R137, RZ, RZ, R187 ;  /* 0x000000ffff897224 */ /* 0x000fe200078e00bb */
[----:B-1----:R-:W-:Y:S02]  /*cce40*/  MOV R187, R161 ;  /* 0x000000a100bb7202 */ /* 0x002fe40000000f00 */
[----:B------:R-:W2:Y:S04]  /*cce50*/  LDL.LU R189, [R1+0x2c34] ;  /* 0x002c340001bd7983 */ /* 0x000ea80000300800 */
[----:B------:R-:W3:Y:S04]  /*cce60*/  LDL.LU R165, [R1+0x3d84] ;  /* 0x003d840001a57983 */ /* 0x000ee80000300800 */
[----:B------:R-:W-:Y:S04]  /*cce70*/  STL [R1+0x2c74], R185 ;  /* 0x002c74b901007387 */ /* 0x000fe80000100800 */
[----:B------:R-:W2:Y:S04]  /*cce80*/  LDL.LU R161, [R1+0x3d80] ;  /* 0x003d800001a17983 */ /* 0x000ea80000300800 */
[----:B------:R-:W2:Y:S04]  /*cce90*/  LDL.LU R204, [R1+0x1180] ;  /* 0x0011800001cc7983 */ /* 0x000ea80000300800 */
[----:B------:R-:W2:Y:S04]  /*ccea0*/  LDL.LU R205, [R1+0x1184] ;  /* 0x0011840001cd7983 */ /* 0x000ea80000300800 */
[----:B------:R-:W2:Y:S04]  /*cceb0*/  LDL.LU R206, [R1+0x1188] ;  /* 0x0011880001ce7983 */ /* 0x000ea80000300800 */
[----:B------:R-:W2:Y:S04]  /*ccec0*/  LDL.LU R207, [R1+0x118c] ;  /* 0x00118c0001cf7983 */ /* 0x000ea80000300800 */
[----:B------:R-:W2:Y:S01]  /*cced0*/  LDL.LU R188, [R1+0x2c40] ;  /* 0x002c400001bc7983 */ /* 0x000ea20000300800 */
[----:B------:R-:W-:-:S03]  /*ccee0*/  ISETP.GT.AND P3, PT, R3, 0x44, PT ;  /* 0x000000440300780c */ /* 0x000fc60003f64270 */
[----:B------:R1:W-:Y:S01]  /*ccef0*/  LDGSTS.E [R133+-0x32000], [R136.64], P4 ;  /* 0xce00000088857fae */ /* 0x0003e2000a121844 */
[----:B------:R-:W-:Y:S03]  /*ccf00*/  HMMA.1688.F32.TF32 R176, R232, R178, R196 ;  /* 0x000000b2e8b0723c */ /* 0x000fe600000810c4 */
[----:B------:R-:W3:Y:S01]  /*ccf10*/  LDL.LU R196, [R1+0x1190] ;  /* 0x0011900001c47983 */ /* 0x000ee20000300800 */
[----:B------:R-:W-:-:S03]  /*ccf20*/  IMAD.MOV.U32 R190, RZ, RZ, R164 ;  /* 0x000000ffffbe7224 */ /* 0x000fc600078e00a4 */
[----:B------:R-:W3:Y:S01]  /*ccf30*/  LDL.LU R197, [R1+0x1194] ;  /* 0x0011940001c57983 */ /* 0x000ee20000300800 */
[----:B-1----:R-:W-:Y:S01]  /*ccf40*/  IMAD.MOV.U32 R136, RZ, RZ, R184 ;  /* 0x000000ffff887224 */ /* 0x002fe200078e00b8 */
[----:B------:R-:W-:Y:S01]  /*ccf50*/  SEL R133, RZ, 0x4, !P3 ;  /* 0x00000004ff857807 */ /* 0x000fe20005800000 */
[----:B------:R-:W-:Y:S01]  /*ccf60*/  IMAD.MOV.U32 R137, RZ, RZ, R185 ;  /* 0x000000ffff897224 */ /* 0x000fe200078e00b9 */
[----:B------:R-:W-:Y:S01]  /*ccf70*/  ISETP.GT.AND P3, PT, R3, 0x48, PT ;  /* 0x000000480300780c */ /* 0x000fe20003f64270 */
[----:B------:R-:W3:Y:S04]  /*ccf80*/  LDL.LU R198, [R1+0x1198] ;  /* 0x0011980001c67983 */ /* 0x000ee80000300800 */
[----:B------:R1:W-:Y:S01]  /*ccf90*/  LDGSTS.E [R140+-0x31e00], [R136.64], P4 ;  /* 0xce200000888c7fae */ /* 0x0003e2000a121844 */
[----:B------:R-:W-:Y:S03]  /*ccfa0*/  HMMA.1688.F32.TF32 R180, R232, R182, R192 ;  /* 0x000000b6e8b4723c */ /* 0x000fe600000810c0 */
[----:B------:R-:W3:Y:S04]  /*ccfb0*/  LDL.LU R199, [R1+0x119c] ;  /* 0x00119c0001c77983 */ /* 0x000ee80000300800 */
[----:B------:R-:W3:Y:S01]  /*ccfc0*/  LDL.LU R193, [R1+0x2c08] ;  /* 0x002c080001c17983 */ /* 0x000ee20000300800 */
[----:B-1----:R-:W-:-:S03]  /*ccfd0*/  SEL R136, RZ, 0x4, !P3 ;  /* 0x00000004ff887807 */ /* 0x002fc60005800000 */
[----:B------:R-:W3:Y:S01]  /*ccfe0*/  LDL.LU R164, [R1+0x2c00] ;  /* 0x002c000001a47983 */ /* 0x000ee20000300800 */
[----:B------:R-:W-:Y:S01]  /*ccff0*/  SEL R133, R133, RZ, !P0 ;  /* 0x000000ff85857207 */ /* 0x000fe20004000000 */
[----:B------:R-:W-:-:S03]  /*cd000*/  IMAD.MOV.U32 R191, RZ, RZ, R152 ;  /* 0x000000ffffbf7224 */ /* 0x000fc600078e0098 */
[----:B------:R-:W-:Y:S02]  /*cd010*/  ISETP.NE.U32.AND P4, PT, R133, RZ, PT ;  /* 0x000000ff8500720c */ /* 0x000fe40003f85070 */
[----:B------:R-:W-:Y:S02]  /*cd020*/  SEL R133, R136, RZ, !P0 ;  /* 0x000000ff88857207 */ /* 0x000fe40004000000 */
[----:B----4-:R-:W-:-:S04]  /*cd030*/  IADD3 R144, P3, R144, R202, RZ ;  /* 0x000000ca90907210 */ /* 0x010fc80007f7e0ff */
[----:B------:R-:W-:Y:S01]  /*cd040*/  IADD3.X R160, R160, R0, RZ, P3, !PT ;  /* 0x00000000a0a07210 */ /* 0x000fe20001ffe4ff */
[----:B------:R-:W-:Y:S01]  /*cd050*/  STL [R1+0x2c48], R144 ;  /* 0x002c489001007387 */ /* 0x000fe20000100800 */
[----:B------:R-:W-:-:S03]  /*cd060*/  IMAD.MOV.U32 R136, RZ, RZ, R144 ;  /* 0x000000ffff887224 */ /* 0x000fc600078e0090 */
[----:B------:R-:W-:-:S05]  /*cd070*/  IMAD.MOV.U32 R137, RZ, RZ, R160 ;  /* 0x000000ffff897224 */ /* 0x000fca00078e00a0 */
[----:B------:R1:W-:Y:S01]  /*cd080*/  LDGSTS.E [R141+-0x31000], [R136.64], P2 ;  /* 0xcf000000888d7fae */ /* 0x0003e20009121844 */
[----:B--2---:R-:W-:-:S05]  /*cd090*/  IADD3 R188, P5, R188, R202, RZ ;  /* 0x000000cabcbc7210 */ /* 0x004fca0007fbe0ff */
[----:B------:R-:W-:Y:S01]  /*cd0a0*/  IMAD.X R189, R189, 0x1, R0, P5 ;  /* 0x00000001bdbd7824 */ /* 0x000fe200028e0600 */
[----:B------:R-:W-:Y:S04]  /*cd0b0*/  STL [R1+0x2c40], R188 ;  /* 0x002c40bc01007387 */ /* 0x000fe80000100800 */
[----:B------:R2:W-:Y:S04]  /*cd0c0*/  STL [R1+0x2c3c], R160 ;  /* 0x002c3ca001007387 */ /* 0x0005e80000100800 */
[----:B------:R-:W-:Y:S04]  /*cd0d0*/  STL [R1+0x2c34], R189 ;  /* 0x002c34bd01007387 */ /* 0x000fe80000100800 */
[----:B------:R-:W4:Y:S04]  /*cd0e0*/  LDL.LU R194, [R1+0x2bfc] ;  /* 0x002bfc0001c27983 */ /* 0x000f280000300800 */
[----:B------:R-:W4:Y:S04]  /*cd0f0*/  LDL.LU R192, [R1+0x2bf4] ;  /* 0x002bf40001c07983 */ /* 0x000f280000300800 */
[----:B------:R-:W4:Y:S04]  /*cd100*/  LDL.LU R152, [R1+0x2bc8] ;  /* 0x002bc80001987983 */ /* 0x000f280000300800 */
[----:B--2---:R-:W2:Y:S04]  /*cd110*/  LDL.LU R160, [R1+0x2bbc] ;  /* 0x002bbc0001a07983 */ /* 0x004ea80000300800 */
[----:B------:R-:W2:Y:S04]  /*cd120*/  LDL.LU R144, [R1+0x2bc0] ;  /* 0x002bc00001907983 */ /* 0x000ea80000300800 */
[----:B-1----:R-:W2:Y:S01]  /*cd130*/  LDL.LU R141, [R1+0x2bb4] ;  /* 0x002bb400018d7983 */ /* 0x002ea20000300800 */
[----:B------:R-:W-:-:S02]  /*cd140*/  ISETP.GT.AND P5, PT, R3, 0x4c, PT ;  /* 0x0000004c0300780c */ /* 0x000fc40003fa4270 */
[----:B------:R-:W-:Y:S02]  /*cd150*/  ISETP.NE.U32.AND P3, PT, R133, RZ, PT ;  /* 0x000000ff8500720c */ /* 0x000fe40003f65070 */
[----:B------:R-:W-:Y:S02]  /*cd160*/  SEL R133, RZ, 0x4, !P5 ;  /* 0x00000004ff857807 */ /* 0x000fe40006800000 */
[-C--:B---3--:R-:W-:Y:S02]  /*cd170*/  IADD3 R193, P5, R193, R202.reuse, RZ ;  /* 0x000000cac1c17210 */ /* 0x088fe40007fbe0ff */
[----:B------:R-:W-:-:S03]  /*cd180*/  IADD3 R164, P6, R164, R202, RZ ;  /* 0x000000caa4a47210 */ /* 0x000fc60007fde0ff */
[----:B------:R-:W-:Y:S01]  /*cd190*/  STL [R1+0x2c08], R193 ;  /* 0x002c08c101007387 */ /* 0x000fe20000100800 */
[----:B------:R-:W-:Y:S01]  /*cd1a0*/  IMAD.MOV.U32 R136, RZ, RZ, R188 ;  /* 0x000000ffff887224 */ /* 0x000fe200078e00bc */
[----:B------:R-:W-:Y:S02]  /*cd1b0*/  MOV R137, R189 ;  /* 0x000000bd00897202 */ /* 0x000fe40000000f00 */
[----:B------:R-:W-:Y:S01]  /*cd1c0*/  STL [R1+0x2c00], R164 ;  /* 0x002c00a401007387 */ /* 0x000fe20000100800 */
[----:B------:R-:W-:-:S03]  /*cd1d0*/  IMAD.MOV.U32 R195, RZ, RZ, R148 ;  /* 0x000000ffffc37224 */ /* 0x000fc600078e0094 */
[----:B------:R1:W-:Y:S01]  /*cd1e0*/  LDGSTS.E [R140+-0x30e00], [R136.64], P2 ;  /* 0xcf200000888c7fae */ /* 0x0003e20009121844 */
[----:B------:R-:W-:Y:S01]  /*cd1f0*/  HMMA.1688.F32.TF32 R184, R232, R186, R204 ;  /* 0x000000bae8b8723c */ /* 0x000fe200000810cc */
[--C-:B----4-:R-:W-:Y:S02]  /*cd200*/  IMAD.X R194, R194, 0x1, R0.reuse, P5 ;  /* 0x00000001c2c27824 */ /* 0x110fe400028e0600 */
[----:B------:R-:W-:Y:S01]  /*cd210*/  IMAD.X R192, R192, 0x1, R0, P6 ;  /* 0x00000001c0c07824 */ /* 0x000fe200030e0600 */
[----:B------:R-:W-:Y:S02]  /*cd220*/  IADD3 R152, P5, R152, R202, RZ ;  /* 0x000000ca98987210 */ /* 0x000fe40007fbe0ff */
[----:B------:R3:W-:Y:S02]  /*cd230*/  STL [R1+0x2bfc], R194 ;  /* 0x002bfcc201007387 */ /* 0x0007e40000100800 */
[----:B--2---:R-:W-:Y:S02]  /*cd240*/  IADD3.X R160, R160, R0, RZ, P5, !PT ;  /* 0x00000000a0a07210 */ /* 0x004fe40002ffe4ff */
[----:B------:R-:W-:Y:S01]  /*cd250*/  STL [R1+0x2bf4], R192 ;  /* 0x002bf4c001007387 */ /* 0x000fe20000100800 */
[----:B------:R-:W-:-:S03]  /*cd260*/  IADD3 R144, P5, R144, R202, RZ ;  /* 0x000000ca90907210 */ /* 0x000fc60007fbe0ff */
[----:B------:R2:W-:Y:S04]  /*cd270*/  STL [R1+0x2bc8], R152 ;  /* 0x002bc89801007387 */ /* 0x0005e80000100800 */
[----:B------:R4:W-:Y:S01]  /*cd280*/  STL [R1+0x2bbc], R160 ;  /* 0x002bbca001007387 */ /* 0x0009e20000100800 */
[----:B-1----:R-:W-:-:S03]  /*cd290*/  IMAD.MOV.U32 R137, RZ, RZ, R194 ;  /* 0x000000ffff897224 */ /* 0x002fc600078e00c2 */
[----:B------:R1:W-:Y:S01]  /*cd2a0*/  STL [R1+0x2bc0], R144 ;  /* 0x002bc09001007387 */ /* 0x0003e20000100800 */
[----:B------:R-:W-:-:S03]  /*cd2b0*/  IADD3.X R141, R141, R0, RZ, P5, !PT ;  /* 0x000000008d8d7210 */ /* 0x000fc60002ffe4ff */
[----:B------:R-:W4:Y:S01]  /*cd2c0*/  LDL.LU R208, [R1+0x11a0] ;  /* 0x0011a00001d07983 */ /* 0x000f220000300800 */
[----:B---3--:R-:W-:-:S03]  /*cd2d0*/  IMAD.MOV.U32 R194, RZ, RZ, R156 ;  /* 0x000000ffffc27224 */ /* 0x008fc600078e009c */
[----:B------:R-:W3:Y:S04]  /*cd2e0*/  LDL.LU R209, [R1+0x11a4] ;  /* 0x0011a40001d17983 */ /* 0x000ee80000300800 */
[----:B------:R-:W3:Y:S04]  /*cd2f0*/  LDL.LU R210, [R1+0x11a8] ;  /* 0x0011a80001d27983 */ /* 0x000ee80000300800 */
[----:B------:R-:W3:Y:S04]  /*cd300*/  LDL.LU R211, [R1+0x11ac] ;  /* 0x0011ac0001d37983 */ /* 0x000ee80000300800 */
[----:B------:R-:W3:Y:S04]  /*cd310*/  LDL.LU R156, [R1+0x2b7c] ;  /* 0x002b7c00019c7983 */ /* 0x000ee80000300800 */
[----:B------:R-:W3:Y:S04]  /*cd320*/  LDL.LU R148, [R1+0x2b88] ;  /* 0x002b880001947983 */ /* 0x000ee80000300800 */
[----:B------:R-:W4:Y:S04]  /*cd330*/  LDL.LU R204, [R1+0x2b74] ;  /* 0x002b740001cc7983 */ /* 0x000f280000300800 */
[----:B------:R-:W-:Y:S04]  /*cd340*/  STL [R1+0x2bb4], R141 ;  /* 0x002bb48d01007387 */ /* 0x000fe80000100800 */
[----:B------:R-:W4:Y:S01]  /*cd350*/  LDL.LU R203, [R1+0x2b80] ;  /* 0x002b800001cb7983 */ /* 0x000f220000300800 */
[----:B------:R-:W-:Y:S01]  /*cd360*/  SEL R133, R133, RZ, !P0 ;  /* 0x000000ff85857207 */ /* 0x000fe20004000000 */
[----:B------:R-:W-:-:S03]  /*cd370*/  IMAD.MOV.U32 R136, RZ, RZ, R193 ;  /* 0x000000ffff887224 */ /* 0x000fc600078e00c1 */
[----:B------:R-:W-:Y:S02]  /*cd380*/  ISETP.NE.U32.AND P2, PT, R133, RZ, PT ;  /* 0x000000ff8500720c */ /* 0x000fe40003f45070 */
[----:B------:R-:W-:-:S05]  /*cd390*/  IADD3 R133, R132, 0x100000, RZ ;  /* 0x0010000084857810 */ /* 0x000fca0007ffe0ff */
[----:B------:R1:W-:Y:S02]  /*cd3a0*/  LDGSTS.E [R133+-0x30000], [R136.64], P1 ;  /* 0xd000000088857fae */ /* 0x0003e40008921844 */
[----:B-1----:R-:W-:Y:S02]  /*cd3b0*/  IMAD.MOV.U32 R136, RZ, RZ, R164 ;  /* 0x000000ffff887224 */ /* 0x002fe400078e00a4 */
[----:B------:R-:W-:-:S05]  /*cd3c0*/  IMAD.MOV.U32 R137, RZ, RZ, R192 ;  /* 0x000000ffff897224 */ /* 0x000fca00078e00c0 */
[----:B------:R1:W-:Y:S01]  /*cd3d0*/  LDGSTS.E [R140+-0x2fe00], [R136.64], P1 ;  /* 0xd0200000888c7fae */ /* 0x0003e20008921844 */
[----:B------:R-:W-:Y:S01]  /*cd3e0*/  ISETP.GT.AND P1, PT, R3, 0x50, PT ;  /* 0x000000500300780c */ /* 0x000fe20003f24270 */
[----:B-1----:R-:W-:Y:S02]  /*cd3f0*/  IMAD.MOV.U32 R136, RZ, RZ, R152 ;  /* 0x000000ffff887224 */ /* 0x002fe400078e0098 */
[----:B------:R-:W-:-:S05]  /*cd400*/  IMAD.MOV.U32 R137, RZ, RZ, R160 ;  /* 0x000000ffff897224 */ /* 0x000fca00078e00a0 */
[----:B------:R1:W-:Y:S01]  /*cd410*/  LDGSTS.E [R133+-0x2f000], [R136.64], P4 ;  /* 0xd100000088857fae */ /* 0x0003e2000a121844 */
[----:B------:R-:W-:Y:S03]  /*cd420*/  HMMA.1688.F32.TF32 R188, R232, R190, R196 ;  /* 0x000000bee8bc723c */ /* 0x000fe600000810c4 */
[----:B------:R-:W4:Y:S04]  /*cd430*/  LDL.LU R196, [R1+0x11b0] ;  /* 0x0011b00001c47983 */ /* 0x000f280000300800 */
[----:B------:R-:W4:Y:S01]  /*cd440*/  LDL.LU R197, [R1+0x11b4] ;  /* 0x0011b40001c57983 */ /* 0x000f220000300800 */
[----:B-1----:R-:W-:Y:S01]  /*cd450*/  IMAD.MOV.U32 R136, RZ, RZ, R144 ;  /* 0x000000ffff887224 */ /* 0x002fe200078e0090 */
[----:B------:R-:W-:Y:S01]  /*cd460*/  SEL R133, RZ, 0x4, !P1 ;  /* 0x00000004ff857807 */ /* 0x000fe20004800000 */
[----:B------:R-:W-:Y:S01]  /*cd470*/  IMAD.MOV.U32 R137, RZ, RZ, R141 ;  /* 0x000000ffff897224 */ /* 0x000fe200078e008d */
[----:B------:R-:W-:Y:S01]  /*cd480*/  ISETP.GT.AND P1, PT, R3, 0x54, PT ;  /* 0x000000540300780c */ /* 0x000fe20003f24270 */
[----:B------:R-:W4:Y:S04]  /*cd490*/  LDL.LU R198, [R1+0x11b8] ;  /* 0x0011b80001c67983 */ /* 0x000f280000300800 */
[----:B------:R1:W-:Y:S04]  /*cd4a0*/  LDGSTS.E [R140+-0x2ee00], [R136.64], P4 ;  /* 0xd1200000888c7fae */ /* 0x0003e8000a121844 */
[----:B------:R-:W4:Y:S04]  /*cd4b0*/  LDL.LU R199, [R1+0x11bc] ;  /* 0x0011bc0001c77983 */ /* 0x000f280000300800 */
[----:B------:R-:W4:Y:S01]  /*cd4c0*/  LDL.LU R200, [R1+0x2b48] ;  /* 0x002b480001c87983 */ /* 0x000f220000300800 */
[----:B-1----:R-:W-:-:S03]  /*cd4d0*/  SEL R136, RZ, 0x4, !P1 ;  /* 0x00000004ff887807 */ /* 0x002fc60004800000 */
[----:B--2---:R-:W2:Y:S01]  /*cd4e0*/  LDL.LU R152, [R1+0x2b40] ;  /* 0x002b400001987983 */ /* 0x004ea20000300800 */
[----:B------:R-:W-:-:S04]  /*cd4f0*/  SEL R133, R133, RZ, !P0 ;  /* 0x000000ff85857207 */ /* 0x000fc80004000000 */
[----:B------:R-:W-:Y:S02]  /*cd500*/  ISETP.NE.U32.AND P5, PT, R133, RZ, PT ;  /* 0x000000ff8500720c */ /* 0x000fe40003fa5070 */
[----:B------:R-:W-:Y:S02]  /*cd510*/  SEL R133, R136, RZ, !P0 ;  /* 0x000000ff88857207 */ /* 0x000fe40004000000 */
[----:B---3--:R-:W-:-:S04]  /*cd520*/  IADD3 R148, P1, R148, R202, RZ ;  /* 0x000000ca94947210 */ /* 0x008fc80007f3e0ff */
[----:B------:R-:W-:Y:S01]  /*cd530*/  IADD3.X R156, R156, R0, RZ, P1, !PT ;  /* 0x000000009c9c7210 */ /* 0x000fe20000ffe4ff */
[----:B------:R-:W-:Y:S01]  /*cd540*/  STL [R1+0x2b88], R148 ;  /* 0x002b889401007387 */ /* 0x000fe20000100800 */
[----:B----4-:R-:W-:-:S05]  /*cd550*/  IADD3 R203, P4, R203, R202, RZ ;  /* 0x000000cacbcb7210 */ /* 0x010fca0007f9e0ff */
[----:B------:R-:W-:Y:S01]  /*cd560*/  IMAD.X R204, R204, 0x1, R0, P4 ;  /* 0x00000001cccc7824 */ /* 0x000fe200020e0600 */
[----:B------:R-:W-:Y:S04]  /*cd570*/  STL [R1+0x2b80], R203 ;  /* 0x002b80cb01007387 */ /* 0x000fe80000100800 */
[----:B------:R1:W-:Y:S04]  /*cd580*/  STL [R1+0x2b7c], R156 ;  /* 0x002b7c9c01007387 */ /* 0x0003e80000100800 */
[----:B------:R-:W-:Y:S04]  /*cd590*/  STL [R1+0x2b74], R204 ;  /* 0x002b74cc01007387 */ /* 0x000fe80000100800 */
[----:B------:R-:W3:Y:S04]  /*cd5a0*/  LDL.LU R201, [R1+0x2b3c] ;  /* 0x002b3c0001c97983 */ /* 0x000ee80000300800 */
[----:B------:R-:W4:Y:S04]  /*cd5b0*/  LDL.LU R164, [R1+0x2b34] ;  /* 0x002b340001a47983 */ /* 0x000f280000300800 */
[----:B------:R-:W4:Y:S04]  /*cd5c0*/  LDL.LU R160, [R1+0x2afc] ;  /* 0x002afc0001a07983 */ /* 0x000f280000300800 */
[----:B------:R-:W4:Y:S01]  /*cd5d0*/  LDL.LU R144, [R1+0x2b08] ;  /* 0x002b080001907983 */ /* 0x000f220000300800 */
[----:B------:R-:W-:-:S02]  /*cd5e0*/  IMAD.MOV.U32 R137, RZ, RZ, R156 ;  /* 0x000000ffff897224 */ /* 0x000fc400078e009c */
[----:B------:R-:W-:Y:S01]  /*cd5f0*/  IMAD.MOV.U32 R136, RZ, RZ, R148 ;  /* 0x000000ffff887224 */ /* 0x000fe200078e0094 */
[----:B-1----:R-:W4:Y:S04]  /*cd600*/  LDL.LU R156, [R1+0x2af4] ;  /* 0x002af400019c7983 */ /* 0x002f280000300800 */
[----:B------:R-:W4:Y:S01]  /*cd610*/  LDL.LU R148, [R1+0x2b00] ;  /* 0x002b000001947983 */ /* 0x000f220000300800 */
[----:B------:R-:W-:Y:S02]  /*cd620*/  IADD3 R141, R132, 0x100000, RZ ;  /* 0x00100000848d7810 */ /* 0x000fe40007ffe0ff */
[----:B------:R-:W-:-:S03]  /*cd630*/  ISETP.GT.AND P1, PT, R3, 0x58, PT ;  /* 0x000000580300780c */ /* 0x000fc60003f24270 */
[----:B------:R1:W-:Y:S01]  /*cd640*/  LDGSTS.E [R141+-0x2e000], [R136.64], P3 ;  /* 0xd2000000888d7fae */ /* 0x0003e20009921844 */
[----:B------:R-:W-:Y:S02]  /*cd650*/  ISETP.NE.U32.AND P4, PT, R133, RZ, PT ;  /* 0x000000ff8500720c */ /* 0x000fe40003f85070 */
[----:B------:R-:W-:Y:S01]  /*cd660*/  SEL R133, RZ, 0x4, !P1 ;  /* 0x00000004ff857807 */ /* 0x000fe20004800000 */
[----:B-1----:R-:W-:Y:S01]  /*cd670*/  IMAD.MOV.U32 R136, RZ, RZ, R203 ;  /* 0x000000ffff887224 */ /* 0x002fe200078e00cb */
[----:B------:R-:W-:Y:S02]  /*cd680*/  MOV R137, R204 ;  /* 0x000000cc00897202 */ /* 0x000fe40000000f00 */
[----:B------:R-:W-:-:S03]  /*cd690*/  SEL R133, R133, RZ, !P0 ;  /* 0x000000ff85857207 */ /* 0x000fc60004000000 */
[----:B------:R1:W-:Y:S01]  /*cd6a0*/  LDGSTS.E [R140+-0x2de00], [R136.64], P3 ;  /* 0xd2200000888c7fae */ /* 0x0003e20009921844 */
[-C--:B------:R-:W-:Y:S02]  /*cd6b0*/  IADD3 R200, P1, R200, R202.reuse, RZ ;  /* 0x000000cac8c87210 */ /* 0x080fe40007f3e0ff */
[-C--:B--2---:R-:W-:Y:S01]  /*cd6c0*/  IADD3 R152, P3, R152, R202.reuse, RZ ;  /* 0x000000ca98987210 */ /* 0x084fe20007f7e0ff */
[C---:B------:R-:W-:Y:S02]  /*cd6d0*/  HMMA.1688.F32.TF32 R196, R232.reuse, R134, R196 ;  /* 0x00000086e8c4723c */ /* 0x040fe400000810c4 */
[----:B------:R-:W-:Y:S04]  /*cd6e0*/  STL [R1+0x2b48], R200 ;  /* 0x002b48c801007387 */ /* 0x000fe80000100800 */
[----:B------:R2:W-:Y:S01]  /*cd6f0*/  STL [R1+0x2b40], R152 ;  /* 0x002b409801007387 */ /* 0x0005e20000100800 */
[----:B------:R-:W-:Y:S01]  /*cd700*/  IMAD.MOV.U32 R134, RZ, RZ, R200 ;  /* 0x000000ffff867224 */ /* 0x000fe200078e00c8 */
[----:B------:R-:W-:Y:S01]  /*cd710*/  HMMA.1688.F32.TF32 R192, R232, R194, R208 ;  /* 0x000000c2e8c0723c */ /* 0x000fe200000810d0 */
[--C-:B---3--:R-:W-:Y:S01]  /*cd720*/  IMAD.X R201, R201, 0x1, R0.reuse, P1 ;  /* 0x00000001c9c97824 */ /* 0x108fe200008e0600 */
[----:B------:R-:W-:Y:S01]  /*cd730*/  ISETP.NE.U32.AND P1, PT, R133, RZ, PT ;  /* 0x000000ff8500720c */ /* 0x000fe20003f25070 */
[----:B----4-:R-:W-:Y:S01]  /*cd740*/  IMAD.X R164, R164, 0x1, R0, P3 ;  /* 0x00000001a4a47824 */ /* 0x010fe200018e0600 */
[----:B------:R-:W-:Y:S01]  /*cd750*/  IADD3 R133, R132, 0x100000, RZ ;  /* 0x0010000084857810 */ /* 0x000fe20007ffe0ff */
[----:B------:R-:W-:Y:S01]  /*cd760*/  IMAD.MOV.U32 R135, RZ, RZ, R201 ;  /* 0x000000ffff877224 */ /* 0x000fe200078e00c9 */
[----:B------:R-:W-:Y:S04]  /*cd770*/  STL [R1+0x2b3c], R201 ;  /* 0x002b3cc901007387 */ /* 0x000fe80000100800 */
[----:B-1----:R-:W3:Y:S01]  /*cd780*/  LDL.LU R140, [R1+0x2ac8] ;  /* 0x002ac800018c7983 */ /* 0x002ee20000300800 */
[----:B------:R-:W-:-:S03]  /*cd790*/  IADD3 R144, P3, R144, R202, RZ ;  /* 0x000000ca90907210 */ /* 0x000fc60007f7e0ff */
[----:B------:R1:W-:Y:S01]  /*cd7a0*/  LDGSTS.E [R133+-0x2d000], [R134.64], P2 ;  /* 0xd300000086857fae */ /* 0x0003e20009121844 */
[----:B------:R-:W-:-:S03]  /*cd7b0*/  IADD3.X R160, R160, R0, RZ, P3, !PT ;  /* 0x00000000a0a07210 */ /* 0x000fc60001ffe4ff */
[----:B------:R-:W-:Y:S01]  /*cd7c0*/  STL [R1+0x2b34], R164 ;  /* 0x002b34a401007387 */ /* 0x000fe20000100800 */
[----:B------:R-:W-:-:S03]  /*cd7d0*/  IADD3 R148, P3, R148, R202, RZ ;  /* 0x000000ca94947210 */ /* 0x000fc60007f7e0ff */
[----:B------:R4:W-:Y:S01]  /*cd7e0*/  STL [R1+0x2b08], R144 ;  /* 0x002b089001007387 */ /* 0x0009e20000100800 */
[----:B-1----:R-:W-:-:S03]  /*cd7f0*/  IMAD.MOV.U32 R134, RZ, RZ, R152 ;  /* 0x000000ffff867224 */ /* 0x002fc600078e0098 */
[----:B--2---:R-:W2:Y:S04]  /*cd800*/  LDL.LU R152, [R1+0x2abc] ;  /* 0x002abc0001987983 */ /* 0x004ea80000300800 */
[----:B------:R1:W-:Y:S04]  /*cd810*/  STL [R1+0x2afc], R160 ;  /* 0x002afca001007387 */ /* 0x0003e80000100800 */
[----:B------:R-:W2:Y:S04]  /*cd820*/  LDL.LU R208, [R1+0x2ab4] ;  /* 0x002ab40001d07983 */ /* 0x000ea80000300800 */
[----:B------:R1:W-:Y:S04]  /*cd830*/  STL [R1+0x2b00], R148 ;  /* 0x002b009401007387 */ /* 0x0003e80000100800 */
[----:B------:R-:W2:Y:S01]  /*cd840*/  LDL.LU R203, [R1+0x2ac0] ;  /* 0x002ac00001cb7983 */ /* 0x000ea20000300800 */
[----:B------:R-:W-:Y:S01]  /*cd850*/  IADD3 R136, R132, 0x100000, RZ ;  /* 0x0010000084887810 */ /* 0x000fe20007ffe0ff */
[----:B------:R-:W-:-:S02]  /*cd860*/  IMAD.MOV.U32 R135, RZ, RZ, R164 ;  /* 0x000000ffff877224 */ /* 0x000fc400078e00a4 */
[----:B------:R-:W-:Y:S01]  /*cd870*/  IMAD.X R156, R156, 0x1, R0, P3 ;  /* 0x000000019c9c7824 */ /* 0x000fe200018e0600 */
[----:B------:R-:W2:Y:S04]  /*cd880*/  LDL.LU R216, [R1+0x11c0] ;  /* 0x0011c00001d87983 */ /* 0x000ea80000300800 */
[----:B------:R1:W-:Y:S01]  /*cd890*/  LDGSTS.E [R136+-0x2ce00], [R134.64], P2 ;  /* 0xd320000086887fae */ /* 0x0003e20009121844 */
[----:B------:R-:W-:-:S03]  /*cd8a0*/  ISETP.GT.AND P2, PT, R3, 0x5c, PT ;  /* 0x0000005c0300780c */ /* 0x000fc60003f44270 */
[----:B------:R2:W-:Y:S04]  /*cd8b0*/  STL [R1+0x2af4], R156 ;  /* 0x002af49c01007387 */ /* 0x0005e80000100800 */
[----:B------:R-:W2:Y:S01]  /*cd8c0*/  LDL.LU R217, [R1+0x11c4] ;  /* 0x0011c40001d97983 */ /* 0x000ea20000300800 */
[----:B-1----:R-:W-:Y:S01]  /*cd8d0*/  IMAD.MOV.U32 R134, RZ, RZ, R144 ;  /* 0x000000ffff867224 */ /* 0x002fe200078e0090 */
[----:B------:R-:W-:Y:S02]  /*cd8e0*/  MOV R135, R160 ;  /* 0x000000a000877202 */ /* 0x000fe40000000f00 */
[----:B------:R-:W2:Y:S04]  /*cd8f0*/  LDL.LU R218, [R1+0x11c8] ;  /* 0x0011c80001da7983 */ /* 0x000ea80000300800 */
[----:B------:R1:W-:Y:S04]  /*cd900*/  LDGSTS.E [R133+-0x2c000], [R134.64], P5 ;  /* 0xd400000086857fae */ /* 0x0003e8000a921844 */
[----:B------:R-:W2:Y:S04]  /*cd910*/  LDL.LU R219, [R1+0x11cc] ;  /* 0x0011cc0001db7983 */ /* 0x000ea80000300800 */
[----:B----4-:R-:W4:Y:S01]  /*cd920*/  LDL.LU R144, [R1+0x2a88] ;  /* 0x002a880001907983 */ /* 0x010f220000300800 */
[----:B-1----:R-:W-:Y:S01]  /*cd930*/  IMAD.MOV.U32 R134, RZ, RZ, R148 ;  /* 0x000000ffff867224 */ /* 0x002fe200078e0094 */
[----:B------:R-:W-:Y:S01]  /*cd940*/  SEL R133, RZ, 0x4, !P2 ;  /* 0x00000004ff857807 */ /* 0x000fe20005000000 */
[----:B------:R-:W-:Y:S01]  /*cd950*/  IMAD.MOV.U32 R135, RZ, RZ, R156 ;  /* 0x000000ffff877224 */ /* 0x000fe200078e009c */
[----:B------:R-:W-:Y:S01]  /*cd960*/  ISETP.GT.AND P2, PT, R3, 0x60, PT ;  /* 0x000000600300780c */ /* 0x000fe20003f44270 */
[----:B------:R-:W4:Y:S04]  /*cd970*/  LDL.LU R204, [R1+0x11d0] ;  /* 0x0011d00001cc7983 */ /* 0x000f280000300800 */
[----:B------:R-:W4:Y:S04]  /*cd980*/  LDL.LU R205, [R1+0x11d4] ;  /* 0x0011d40001cd7983 */ /* 0x000f280000300800 */
[----:B------:R-:W4:Y:S04]  /*cd990*/  LDL.LU R206, [R1+0x11d8] ;  /* 0x0011d80001ce7983 */ /* 0x000f280000300800 */
[----:B------:R1:W-:Y:S04]  /*cd9a0*/  LDGSTS.E [R136+-0x2be00], [R134.64], P5 ;  /* 0xd420000086887fae */ /* 0x0003e8000a921844 */
[----:B------:R-:W4:Y:S04]  /*cd9b0*/  LDL.LU R207, [R1+0x11dc] ;  /* 0x0011dc0001cf7983 */ /* 0x000f280000300800 */
[----:B------:R-:W4:Y:S01]  /*cd9c0*/  LDL.LU R201, [R1+0x2a7c] ;  /* 0x002a7c0001c97983 */ /* 0x000f220000300800 */
[----:B-1----:R-:W-:-:S03]  /*cd9d0*/  SEL R134, RZ, 0x4, !P2 ;  /* 0x00000004ff867807 */ /* 0x002fc60005000000 */
[----:B------:R-:W4:Y:S04]  /*cd9e0*/  LDL.LU R160, [R1+0x2a74] ;  /* 0x002a740001a07983 */ /* 0x000f280000300800 */
[----:B------:R-:W4:Y:S04]  /*cd9f0*/  LDL.LU R148, [R1+0x2a80] ;  /* 0x002a800001947983 */ /* 0x000f280000300800 */
[----:B------:R-:W4:Y:S04]  /*cda00*/  LDL.LU R200, [R1+0x2a28] ;  /* 0x002a280001c87983 */ /* 0x000f280000300800 */
[----:B------:R-:W4:Y:S01]  /*cda10*/  LDL.LU R164, [R1+0x2a2c] ;  /* 0x002a2c0001a47983 */ /* 0x000f220000300800 */
[----:B---3--:R-:W-:-:S05]  /*cda20*/  IADD3 R140, P2, R140, R202, RZ ;  /* 0x000000ca8c8c7210 */ /* 0x008fca0007f5e0ff */
[----:B------:R-:W-:Y:S01]  /*cda30*/  STL [R1+0x2ac8], R140 ;  /* 0x002ac88c01007387 */ /* 0x000fe20000100800 */
[----:B--2---:R-:W-:-:S04]  /*cda40*/  IMAD.X R152, R152, 0x1, R0, P2 ;  /* 0x0000000198987824 */ /* 0x004fc800010e0600 */
[----:B------:R-:W-:Y:S01]  /*cda50*/  IMAD.MOV.U32 R135, RZ, RZ, R152 ;  /* 0x000000ffff877224 */ /* 0x000fe200078e0098 */
[----:B------:R-:W-:-:S05]  /*cda60*/  IADD3 R203, P3, R203, R202, RZ ;  /* 0x000000cacbcb7210 */ /* 0x000fca0007f7e0ff */
[----:B------:R-:W-:Y:S01]  /*cda70*/  IMAD.X R208, R208, 0x1, R0, P3 ;  /* 0x00000001d0d07824 */ /* 0x000fe200018e0600 */
[----:B------:R-:W-:Y:S04]  /*cda80*/  STL [R1+0x2ac0], R203 ;  /* 0x002ac0cb01007387 */ /* 0x000fe80000100800 */
[----:B------:R1:W-:Y:S04]  /*cda90*/  STL [R1+0x2abc], R152 ;  /* 0x002abc9801007387 */ /* 0x0003e80000100800 */
[----:B------:R-:W-:Y:S04]  /*cdaa0*/  STL [R1+0x2ab4], R208 ;  /* 0x002ab4d001007387 */ /* 0x000fe80000100800 */
[----:B------:R-:W2:Y:S04]  /*cdab0*/  LDL.LU R156, [R1+0x2a30] ;  /* 0x002a3000019c7983 */ /* 0x000ea80000300800 */
[----:B-1----:R-:W3:Y:S01]  /*cdac0*/  LDL.LU R152, [R1+0x2a34] ;  /* 0x002a340001987983 */ /* 0x002ee20000300800 */
[----:B------:R-:W-:-:S04]  /*cdad0*/  SEL R133, R133, RZ, !P0 ;  /* 0x000000ff85857207 */ /* 0x000fc80004000000 */
[----:B------:R-:W-:Y:S02]  /*cdae0*/  ISETP.NE.U32.AND P5, PT, R133, RZ, PT ;  /* 0x000000ff8500720c */ /* 0x000fe40003fa5070 */
[----:B------:R-:W-:Y:S02]  /*cdaf0*/  SEL R133, R134, RZ, !P0 ;  /* 0x000000ff86857207 */ /* 0x000fe40004000000 */
[----:B------:R-:W-:Y:S02]  /*cdb00*/  MOV R134, R140 ;  /* 0x0000008c00867202 */ /* 0x000fe40000000f00 */
[----:B------:R-:W-:Y:S02]  /*cdb10*/  ISETP.GT.AND P3, PT, R3, 0x64, PT ;  /* 0x000000640300780c */ /* 0x000fe40003f64270 */
[----:B------:R-:W-:Y:S01]  /*cdb20*/  IADD3 R140, R132, 0x100000, RZ ;  /* 0x00100000848c7810 */ /* 0x000fe20007ffe0ff */
[----:B------:R1:W-:Y:S01]  /*cdb30*/  LDGSTS.E [R141+-0x2b000], [R134.64], P4 ;  /* 0xd5000000868d7fae */ /* 0x0003e2000a121844 */
[----:B------:R-:W-:-:S02]  /*cdb40*/  ISETP.NE.U32.AND P2, PT, R133, RZ, PT ;  /* 0x000000ff8500720c */ /* 0x000fc40003f45070 */
[----:B------:R-:W-:Y:S02]  /*cdb50*/  SEL R133, RZ, 0x4, !P3 ;  /* 0x00000004ff857807 */ /* 0x000fe40005800000 */
[----:B----4-:R-:W-:Y:S01]  /*cdb60*/  IADD3 R144, P3, R144, R202, RZ ;  /* 0x000000ca90907210 */ /* 0x010fe20007f7e0ff */
[----:B-1----:R-:W-:Y:S02]  /*cdb70*/  IMAD.MOV.U32 R134, RZ, RZ, R203 ;  /* 0x000000ffff867224 */ /* 0x002fe400078e00cb */
[----:B------:R-:W-:Y:S01]  /*cdb80*/  IMAD.MOV.U32 R135, RZ, RZ, R208 ;  /* 0x000000ffff877224 */ /* 0x000fe200078e00d0 */
[----:B------:R-:W-:-:S04]  /*cdb90*/  SEL R133, R133, RZ, !P0 ;  /* 0x000000ff85857207 */ /* 0x000fc80004000000 */
[----:B------:R1:W-:Y:S01]  /*cdba0*/  LDGSTS.E [R140+-0x2ae00], [R134.64], P4 ;  /* 0xd5200000868c7fae */ /* 0x0003e2000a121844 */
[----:B------:R-:W-:Y:S01]  /*cdbb0*/  IMAD.X R201, R201, 0x1, R0, P3 ;  /* 0x00000001c9c97824 */ /* 0x000fe200018e0600 */
[----:B------:R-:W-:Y:S02]  /*cdbc0*/  ISETP.NE.U32.AND P3, PT, R133, RZ, PT ;  /* 0x000000ff8500720c */ /* 0x000fe40003f65070 */
[----:B------:R-:W-:-:S04]  /*cdbd0*/  IADD3 R148, P4, R148, R202, RZ ;  /* 0x000000ca94947210 */ /* 0x000fc80007f9e0ff */
[----:B------:R-:W-:Y:S01]  /*cdbe0*/  IADD3.X R160, R160, R0, RZ, P4, !PT ;  /* 0x00000000a0a07210 */ /* 0x000fe200027fe4ff */
[----:B-1----:R-:W-:Y:S01]  /*cdbf0*/  IMAD.MOV.U32 R134, RZ, RZ, R144 ;  /* 0x000000ffff867224 */ /* 0x002fe200078e0090 */
[----:B------:R-:W-:Y:S01]  /*cdc00*/  IADD3 R164, P4, R164, R202, RZ ;  /* 0x000000caa4a47210 */ /* 0x000fe20007f9e0ff */
[----:B------:R-:W-:Y:S01]  /*cdc10*/  IMAD.MOV.U32 R135, RZ, RZ, R201 ;  /* 0x000000ffff877224 */ /* 0x000fe200078e00c9 */
[----:B------:R-:W-:Y:S01]  /*cdc20*/  IADD3 R133, R132, 0x100000, RZ ;  /* 0x0010000084857810 */ /* 0x000fe20007ffe0ff */
[----:B------:R1:W-:Y:S02]  /*cdc30*/  STL [R1+0x2a88], R144 ;  /* 0x002a889001007387 */ /* 0x0003e40000100800 */
[----:B------:R-:W-:Y:S02]  /*cdc40*/  IMAD.X R200, R200, 0x1, R0, P4 ;  /* 0x00000001c8c87824 */ /* 0x000fe400020e0600 */
[----:B------:R-:W-:Y:S04]  /*cdc50*/  STL [R1+0x2a80], R148 ;  /* 0x002a809401007387 */ /* 0x000fe80000100800 */
[----:B------:R-:W-:Y:S04]  /*cdc60*/  STL [R1+0x2a7c], R201 ;  /* 0x002a7cc901007387 */ /* 0x000fe80000100800 */
[----:B------:R4:W-:Y:S04]  /*cdc70*/  STL [R1+0x2a74], R160 ;  /* 0x002a74a001007387 */ /* 0x0009e80000100800 */
[----:B------:R4:W-:Y:S04]  /*cdc80*/  LDGSTS.E [R133+-0x2a000], [R134.64], P1 ;  /* 0xd600000086857fae */ /* 0x0009e80008921844 */
[----:B------:R2:W-:Y:S01]  /*cdc90*/  STL [R1+0x2a2c], R164 ;  /* 0x002a2ca401007387 */ /* 0x0005e20000100800 */
[----:B------:R-:W-:Y:S01]  /*cdca0*/  HMMA.1688.F32.TF32 R140, R232, R142, R204 ;  /* 0x0000008ee88c723c */ /* 0x000fe200000810cc */
[----:B-1----:R-:W-:-:S02]  /*cdcb0*/  IADD3 R144, R132, 0x100000, RZ ;  /* 0x0010000084907810 */ /* 0x002fc40007ffe0ff */
[----:B----4-:R-:W-:Y:S01]  /*cdcc0*/  MOV R135, R160 ;  /* 0x000000a000877202 */ /* 0x010fe20000000f00 */
[----:B------:R-:W-:Y:S01]  /*cdcd0*/  IMAD.MOV.U32 R134, RZ, RZ, R148 ;  /* 0x000000ffff867224 */ /* 0x000fe200078e0094 */
[----:B------:R-:W4:Y:S03]  /*cdce0*/  LDL.LU R160, [R1+0x29e8] ;  /* 0x0029e80001a07983 */ /* 0x000f260000300800 */
[----:B------:R-:W-:Y:S01]  /*cdcf0*/  HMMA.1688.F32.TF32 R136, R232, R138, R216 ;  /* 0x0000008ae888723c */ /* 0x000fe200000810d8 */
[----:B------:R-:W-:Y:S04]  /*cdd00*/  STL [R1+0x2a28], R200 ;  /* 0x002a28c801007387 */ /* 0x000fe80000100800 */
[----:B------:R-:W4:Y:S04]  /*cdd10*/  LDL.LU R148, [R1+0x29ec] ;  /* 0x0029ec0001947983 */ /* 0x000f280000300800 */
[----:B------:R1:W-:Y:S02]  /*cdd20*/  LDGSTS.E [R144+-0x29e00], [R134.64], P1 ;  /* 0xd620000086907fae */ /* 0x0003e40008921844 */
[----:B-1----:R-:W-:Y:S01]  /*cdd30*/  IMAD.MOV.U32 R134, RZ, RZ, R164 ;  /* 0x000000ffff867224 */ /* 0x002fe200078e00a4 */
[----:B---3--:R-:W-:-:S05]  /*cdd40*/  IADD3 R152, P4, R152, R202, RZ ;  /* 0x000000ca98987210 */ /* 0x008fca0007f9e0ff */
[----:B--2---:R-:W-:Y:S01]  /*cdd50*/  IMAD.X R156, R156, 0x1, R0, P4 ;  /* 0x000000019c9c7824 */ /* 0x004fe200020e0600 */
[----:B------:R1:W-:Y:S04]  /*cdd60*/  STL [R1+0x2a34], R152 ;  /* 0x002a349801007387 */ /* 0x0003e80000100800 */
[----:B------:R-:W2:Y:S04]  /*cdd70*/  LDL.LU R205, [R1+0x29f0] ;  /* 0x0029f00001cd7983 */ /* 0x000ea80000300800 */
[----:B------:R-:W3:Y:S04]  /*cdd80*/  LDL.LU R216, [R1+0x11e0] ;  /* 0x0011e00001d87983 */ /* 0x000ee80000300800 */
[----:B------:R1:W-:Y:S04]  /*cdd90*/  STL [R1+0x2a30], R156 ;  /* 0x002a309c01007387 */ /* 0x0003e80000100800 */
[----:B------:R-:W3:Y:S04]  /*cdda0*/  LDL.LU R217, [R1+0x11e4] ;  /* 0x0011e40001d97983 */ /* 0x000ee80000300800 */
[----:B------:R-:W3:Y:S04]  /*cddb0*/  LDL.LU R218, [R1+0x11e8] ;  /* 0x0011e80001da7983 */ /* 0x000ee80000300800 */
[----:B------:R-:W3:Y:S04]  /*cddc0*/  LDL.LU R219, [R1+0x11ec] ;  /* 0x0011ec0001db7983 */ /* 0x000ee80000300800 */
[----:B------:R-:W2:Y:S01]  /*cddd0*/  LDL.LU R164, [R1+0x29f4] ;  /* 0x0029f40001a47983 */ /* 0x000ea20000300800 */
[----:B------:R-:W-:Y:S01]  /*cdde0*/  IMAD.MOV.U32 R135, RZ, RZ, R200 ;  /* 0x000000ffff877224 */ /* 0x000fe200078e00c8 */
[----:B------:R-:W-:-:S02]  /*cddf0*/  ISETP.GT.AND P1, PT, R3, 0x68, PT ;  /* 0x000000680300780c */ /* 0x000fc40003f24270 */
[----:B------:R-:W3:Y:S04]  /*cde00*/  LDL.LU R208, [R1+0x11f0] ;  /* 0x0011f00001d07983 */ /* 0x000ee80000300800 */
[----:B------:R1:W-:Y:S04]  /*cde10*/  LDGSTS.E [R133+-0x29000], [R134.64], P5 ;  /* 0xd700000086857fae */ /* 0x0003e8000a921844 */
[----:B------:R-:W3:Y:S04]  /*cde20*/  LDL.LU R209, [R1+0x11f4] ;  /* 0x0011f40001d17983 */ /* 0x000ee80000300800 */
[----:B------:R-:W3:Y:S01]  /*cde30*/  LDL.LU R204, [R1+0x2998] ;  /* 0x0029980001cc7983 */ /* 0x000ee20000300800 */
[----:B-1----:R-:W-:Y:S01]  /*cde40*/  IMAD.MOV.U32 R134, RZ, RZ, R152 ;  /* 0x000000ffff867224 */ /* 0x002fe200078e0098 */
[----:B------:R-:W-:-:S02]  /*cde50*/  MOV R135, R156 ;  /* 0x0000009c00877202 */ /* 0x000fc40000000f00 */
[----:B------:R-:W3:Y:S01]  /*cde60*/  LDL.LU R152, [R1+0x299c] ;  /* 0x00299c0001987983 */ /* 0x000ee20000300800 */
[----:B------:R-:W-:Y:S02]  /*cde70*/  SEL R133, RZ, 0x4, !P1 ;  /* 0x00000004ff857807 */ /* 0x000fe40004800000 */
[----:B------:R-:W-:Y:S01]  /*cde80*/  ISETP.GT.AND P1, PT, R3, 0x6c, PT ;  /* 0x0000006c0300780c */ /* 0x000fe20003f24270 */
[----:B------:R1:W-:Y:S04]  /*cde90*/  LDGSTS.E [R144+-0x28e00], [R134.64], P5 ;  /* 0xd720000086907fae */ /* 0x0003e8000a921844 */
[----:B------:R-:W3:Y:S01]  /*cdea0*/  LDL.LU R200, [R1+0x29a0] ;  /* 0x0029a00001c87983 */ /* 0x000ee20000300800 */
[----:B------:R-:W-:-:S03]  /*cdeb0*/  SEL R133, R133, RZ, !P0 ;  /* 0x000000ff85857207 */ /* 0x000fc60004000000 */
[----:B------:R-:W3:Y:S01]  /*cdec0*/  LDL.LU R156, [R1+0x29a4] ;  /* 0x0029a400019c7983 */ /* 0x000ee20000300800 */
[----:B-1----:R-:W-:-:S03]  /*cded0*/  SEL R134, RZ, 0x4, !P1 ;  /* 0x00000004ff867807 */ /* 0x002fc60004800000 */
[----:B------:R-:W3:Y:S01]  /*cdee0*/  LDL.LU R203, [R1+0x2958] ;  /* 0x0029580001cb7983 */ /* 0x000ee20000300800 */
[----:B------:R-:W-:-:S03]  /*cdef0*/  ISETP.NE.U32.AND P5, PT, R133, RZ, PT ;  /* 0x000000ff8500720c */ /* 0x000fc60003fa5070 */
[----:B------:R-:W3:Y:S01]  /*cdf00*/  LDL.LU R201, [R1+0x295c] ;  /* 0x00295c0001c97983 */ /* 0x000ee20000300800 */
[----:B------:R-:W-:Y:S01]  /*cdf10*/  IMAD.MOV.U32 R210, RZ, RZ, R149 ;  /* 0x000000ffffd27224 */ /* 0x000fe200078e0095 */
[----:B------:R-:W-:Y:S02]  /*cdf20*/  SEL R133, R134, RZ, !P0 ;  /* 0x000000ff86857207 */ /* 0x000fe40004000000 */
[----:B------:R-:W-:Y:S02]  /*cdf30*/  IADD3 R149, R132, 0x100000, RZ ;  /* 0x0010000084957810 */ /* 0x000fe40007ffe0ff */
[----:B----4-:R-:W-:-:S05]  /*cdf40*/  IADD3 R148, P1, R148, R202, RZ ;  /* 0x000000ca94947210 */ /* 0x010fca0007f3e0ff */
[----:B------:R-:W-:Y:S01]  /*cdf50*/  IMAD.X R160, R160, 0x1, R0, P1 ;  /* 0x00000001a0a07824 */ /* 0x000fe200008e0600 */
[----:B------:R-:W-:Y:S01]  /*cdf60*/  STL [R1+0x29ec], R148 ;  /* 0x0029ec9401007387 */ /* 0x000fe20000100800 */
[----:B------:R-:W-:Y:S02]  /*cdf70*/  MOV R134, R148 ;  /* 0x0000009400867202 */ /* 0x000fe40000000f00 */
[----:B------:R-:W-:-:S05]  /*cdf80*/  IMAD.MOV.U32 R135, RZ, RZ, R160 ;  /* 0x000000ffff877224 */ /* 0x000fca00078e00a0 */
[----:B------:R1:W-:Y:S01]  /*cdf90*/  LDGSTS.E [R149+-0x28000], [R134.64], P2 ;  /* 0xd800000086957fae */ /* 0x0003e20009121844 */
[----:B--2---:R-:W-:-:S05]  /*cdfa0*/  IADD3 R164, P4, R164, R202, RZ ;  /* 0x000000caa4a47210 */ /* 0x004fca0007f9e0ff */
[----:B------:R-:W-:Y:S01]  /*cdfb0*/  IMAD.X R205, R205, 0x1, R0, P4 ;  /* 0x00000001cdcd7824 */ /* 0x000fe200020e0600 */
[----:B------:R-:W-:Y:S04]  /*cdfc0*/  STL [R1+0x29f4], R164 ;  /* 0x0029f4a401007387 */ /* 0x000fe80000100800 */
[----:B------:R2:W-:Y:S04]  /*cdfd0*/  STL [R1+0x29e8], R160 ;  /* 0x0029e8a001007387 */ /* 0x0005e80000100800 */
[----:B------:R-:W-:Y:S01]  /*cdfe0*/  STL [R1+0x29f0], R205 ;  /* 0x0029f0cd01007387 */ /* 0x000fe20000100800 */
[----:B-1----:R-:W-:-:S03]  /*cdff0*/  IMAD.MOV.U32 R134, RZ, RZ, R164 ;  /* 0x000000ffff867224 */ /* 0x002fc600078e00a4 */
[----:B--2---:R-:W2:Y:S04]  /*ce000*/  LDL.LU R160, [R1+0x2964] ;  /* 0x0029640001a07983 */ /* 0x004ea80000300800 */
[----:B------:R-:W4:Y:S01]  /*ce010*/  LDL.LU R164, [R1+0x2960] ;  /* 0x0029600001a47983 */ /* 0x000f220000300800 */
[----:B------:R-:W-:Y:S01]  /*ce020*/  IADD3 R148, R132, 0x100000, RZ ;  /* 0x0010000084947810 */ /* 0x000fe20007ffe0ff */
[----:B------:R-:W-:Y:S01]  /*ce030*/  IMAD.MOV.U32 R135, RZ, RZ, R205 ;  /* 0x000000ffff877224 */ /* 0x000fe200078e00cd */
[----:B------:R-:W-:Y:S02]  /*ce040*/  ISETP.GT.AND P1, PT, R3, 0x70, PT ;  /* 0x000000700300780c */ /* 0x000fe40003f24270 */
[----:B------:R-:W-:Y:S02]  /*ce050*/  ISETP.NE.U32.AND P4, PT, R133, RZ, PT ;  /* 0x000000ff8500720c */ /* 0x000fe40003f85070 */
[----:B------:R-:W-:Y:S01]  /*ce060*/  SEL R133, RZ, 0x4, !P1 ;  /* 0x00000004ff857807 */ /* 0x000fe20004800000 */
[----:B------:R1:W-:Y:S01]  /*ce070*/  LDGSTS.E [R148+-0x27e00], [R134.64], P2 ;  /* 0xd820000086947fae */ /* 0x0003e20009121844 */
[----:B---3--:R-:W-:-:S02]  /*ce080*/  IADD3 R152, P1, R152, R202, RZ ;  /* 0x000000ca98987210 */ /* 0x008fc40007f3e0ff */
[----:B------:R-:W-:Y:S02]  /*ce090*/  IADD3 R156, P2, R156, R202, RZ ;  /* 0x000000ca9c9c7210 */ /* 0x000fe40007f5e0ff */
[----:B------:R-:W-:Y:S01]  /*ce0a0*/  SEL R133, R133, RZ, !P0 ;  /* 0x000000ff85857207 */ /* 0x000fe20004000000 */
[----:B------:R-:W-:Y:S01]  /*ce0b0*/  IMAD.X R204, R204, 0x1, R0, P1 ;  /* 0x00000001cccc7824 */ /* 0x000fe200008e0600 */
[----:B------:R-:W-:Y:S02]  /*ce0c0*/  IADD3.X R200, R200, R0, RZ, P2, !PT ;  /* 0x00000000c8c87210 */ /* 0x000fe400017fe4ff */
[----:B------:R-:W-:Y:S01]  /*ce0d0*/  IADD3 R201, P2, R201, R202, RZ ;  /* 0x000000cac9c97210 */ /* 0x000fe20007f5e0ff */
[----:B-1----:R-:W-:Y:S01]  /*ce0e0*/  IMAD.MOV.U32 R134, RZ, RZ, R152 ;  /* 0x000000ffff867224 */ /* 0x002fe200078e0098 */
[----:B------:R-:W-:Y:S01]  /*ce0f0*/  ISETP.NE.U32.AND P1, PT, R133, RZ, PT ;  /* 0x000000ff8500720c */ /* 0x000fe20003f25070 */
[----:B------:R-:W-:Y:S01]  /*ce100*/  IMAD.MOV.U32 R135, RZ, RZ, R204 ;  /* 0x000000ffff877224 */ /* 0x000fe200078e00cc */
[----:B------:R-:W-:Y:S01]  /*ce110*/  IADD3 R133, R132, 0x100000, RZ ;  /* 0x0010000084857810 */ /* 0x000fe20007ffe0ff */
[----:B------:R-:W-:Y:S01]  /*ce120*/  IMAD.X R203, R203, 0x1, R0, P2 ;  /* 0x00000001cbcb7824 */ /* 0x000fe200010e0600 */
[----:B------:R1:W-:Y:S04]  /*ce130*/  STL [R1+0x299c], R152 ;  /* 0x00299c9801007387 */ /* 0x0003e80000100800 */
[----:B------:R-:W-:Y:S04]  /*ce140*/  STL [R1+0x29a4], R156 ;  /* 0x0029a49c01007387 */ /* 0x000fe80000100800 */
[----:B------:R-:W-:Y:S04]  /*ce150*/  STL [R1+0x2998], R204 ;  /* 0x002998cc01007387 */ /* 0x000fe80000100800 */
[----:B------:R3:W-:Y:S04]  /*ce160*/  STL [R1+0x29a0], R200 ;  /* 0x0029a0c801007387 */ /* 0x0007e80000100800 */
[----:B------:R3:W-:Y:S01]  /*ce170*/  LDGSTS.E [R133+-0x27000], [R134.64], P3 ;  /* 0xd900000086857fae */ /* 0x0007e20009921844 */
[----:B------:R-:W-:-:S03]  /*ce180*/  IMAD.MOV.U32 R211, RZ, RZ, R145 ;  /* 0x000000ffffd37224 */ /* 0x000fc600078e0091 */
[----:B------:R-:W-:Y:S01]  /*ce190*/  STL [R1+0x295c], R201 ;  /* 0x00295cc901007387 */ /* 0x000fe20000100800 */
[----:B------:R-:W-:Y:S01]  /*ce1a0*/  HMMA.1688.F32.TF32 R144, R232, R146, R216 ;  /* 0x00000092e890723c */ /* 0x000fe200000810d8 */
[----:B-1----:R-:W-:Y:S02]  /*ce1b0*/  IADD3 R152, R132, 0x100000, RZ ;  /* 0x0010000084987810 */ /* 0x002fe40007ffe0ff */
[----:B---3--:R-:W-:Y:S01]  /*ce1c0*/  MOV R135, R200 ;  /* 0x000000c800877202 */ /* 0x008fe20000000f00 */
[----:B------:R-:W-:Y:S01]  /*ce1d0*/  IMAD.MOV.U32 R134, RZ, RZ, R156 ;  /* 0x000000ffff867224 */ /* 0x000fe200078e009c */
[----:B------:R-:W3:Y:S04]  /*ce1e0*/  LDL.LU R200, [R1+0x2918] ;  /* 0x0029180001c87983 */ /* 0x000ee80000300800 */
[----:B------:R1:W-:Y:S04]  /*ce1f0*/  STL [R1+0x2958], R203 ;  /* 0x002958cb01007387 */ /* 0x0003e80000100800 */
[----:B------:R-:W3:Y:S04]  /*ce200*/  LDL.LU R156, [R1+0x291c] ;  /* 0x00291c00019c7983 */ /* 0x000ee80000300800 */
[----:B------:R1:W-:Y:S02]  /*ce210*/  LDGSTS.E [R152+-0x26e00], [R134.64], P3 ;  /* 0xd920000086987fae */ /* 0x0003e40009921844 */
[----:B-1----:R-:W-:Y:S01]  /*ce220*/  IMAD.MOV.U32 R135, RZ, RZ, R203 ;  /* 0x000000ffff877224 */ /* 0x002fe200078e00cb */
[----:B--2---:R-:W-:-:S05]  /*ce230*/  IADD3 R160, P2, R160, R202, RZ ;  /* 0x000000caa0a07210 */ /* 0x004fca0007f5e0ff */
[----:B----4-:R-:W-:Y:S01]  /*ce240*/  IMAD.X R164, R164, 0x1, R0, P2 ;  /* 0x00000001a4a47824 */ /* 0x010fe200010e0600 */
[----:B------:R1:W-:Y:S04]  /*ce250*/  STL [R1+0x2964], R160 ;  /* 0x002964a001007387 */ /* 0x0003e80000100800 */
[----:B------:R-:W2:Y:S04]  /*ce260*/  LDL.LU R216, [R1+0x1200] ;  /* 0x0012000001d87983 */ /* 0x000ea80000300800 */
[----:B------:R4:W-:Y:S04]  /*ce270*/  STL [R1+0x2960], R164 ;  /* 0x002960a401007387 */ /* 0x0009e80000100800 */
[----:B------:R-:W2:Y:S04]  /*ce280*/  LDL.LU R217, [R1+0x1204] ;  /* 0x0012040001d97983 */ /* 0x000ea80000300800 */
[----:B------:R-:W2:Y:S04]  /*ce290*/  LDL.LU R218, [R1+0x1208] ;  /* 0x0012080001da7983 */ /* 0x000ea80000300800 */
[----:B------:R-:W2:Y:S04]  /*ce2a0*/  LDL.LU R219, [R1+0x120c] ;  /* 0x00120c0001db7983 */ /* 0x000ea80000300800 */
[----:B------:R-:W2:Y:S04]  /*ce2b0*/  LDL.LU R207, [R1+0x2920] ;  /* 0x0029200001cf7983 */ /* 0x000ea80000300800 */
[----:B------:R-:W2:Y:S01]  /*ce2c0*/  LDL.LU R203, [R1+0x2924] ;  /* 0x0029240001cb7983 */ /* 0x000ea20000300800 */
[----:B------:R-:W-:Y:S01]  /*ce2d0*/  IMAD.MOV.U32 R134, RZ, RZ, R201 ;  /* 0x000000ffff867224 */ /* 0x000fe200078e00c9 */
[----:B------:R-:W-:Y:S01]  /*ce2e0*/  ISETP.GT.AND P2, PT, R3, 0x74, PT ;  /* 0x000000740300780c */ /* 0x000fe20003f44270 */
[----:B------:R-:W-:Y:S01]  /*ce2f0*/  HMMA.1688.F32.TF32 R148, R232, R150, R208 ;  /* 0x00000096e894723c */ /* 0x000fe200000810d0 */
[----:B------:R-:W2:Y:S04]  /*ce300*/  LDL.LU R208, [R1+0x1210] ;  /* 0x0012100001d07983 */ /* 0x000ea80000300800 */
[----:B------:R1:W-:Y:S04]  /*ce310*/  LDGSTS.E [R133+-0x26000], [R134.64], P5 ;  /* 0xda00000086857fae */ /* 0x0003e8000a921844 */
[----:B------:R-:W2:Y:S04]  /*ce320*/  LDL.LU R209, [R1+0x1214] ;  /* 0x0012140001d17983 */ /* 0x000ea80000300800 */
[----:B------:R-:W2:Y:S01]  /*ce330*/  LDL.LU R206, [R1+0x28d8] ;  /* 0x0028d80001ce7983 */ /* 0x000ea20000300800 */
[----:B-1----:R-:W-:Y:S01]  /*ce340*/  IMAD.MOV.U32 R134, RZ, RZ, R160 ;  /* 0x000000ffff867224 */ /* 0x002fe200078e00a0 */
[----:B------:R-:W-:-:S02]  /*ce350*/  MOV R135, R164 ;  /* 0x000000a400877202 */ /* 0x000fc40000000f00 */
[----:B------:R-:W2:Y:S01]  /*ce360*/  LDL.LU R160, [R1+0x28dc] ;  /* 0x0028dc0001a07983 */ /* 0x000ea20000300800 */
[----:B------:R-:W-:Y:S02]  /*ce370*/  SEL R133, RZ, 0x4, !P2 ;  /* 0x00000004ff857807 */ /* 0x000fe40005000000 */
[----:B------:R-:W-:Y:S01]  /*ce380*/  ISETP.GT.AND P2, PT, R3, 0x78, PT ;  /* 0x000000780300780c */ /* 0x000fe20003f44270 */
[----:B------:R1:W-:Y:S04]  /*ce390*/  LDGSTS.E [R152+-0x25e00], [R134.64], P5 ;  /* 0xda20000086987fae */ /* 0x0003e8000a921844 */
[----:B------:R-:W2:Y:S01]  /*ce3a0*/  LDL.LU R205, [R1+0x28e0] ;  /* 0x0028e00001cd7983 */ /* 0x000ea20000300800 */
[----:B------:R-:W-:-:S03]  /*ce3b0*/  SEL R133, R133, RZ, !P0 ;  /* 0x000000ff85857207 */ /* 0x000fc60004000000 */
[----:B----4-:R-:W4:Y:S01]  /*ce3c0*/  LDL.LU R164, [R1+0x28e4] ;  /* 0x0028e40001a47983 */ /* 0x010f220000300800 */
[----:B-1----:R-:W-:-:S03]  /*ce3d0*/  SEL R134, RZ, 0x4, !P2 ;  /* 0x00000004ff867807 */ /* 0x002fc60005000000 */
[----:B------:R-:W4:Y:S01]  /*ce3e0*/  LDL.LU R204, [R1+0x2800] ;  /* 0x0028000001cc7983 */ /* 0x000f220000300800 */
[----:B---3--:R-:W-:-:S03]  /*ce3f0*/  IADD3 R156, P2, R156, R202, RZ ;  /* 0x000000ca9c9c7210 */ /* 0x008fc60007f5e0ff */
[----:B------:R-:W3:Y:S02]  /*ce400*/  LDL.LU R201, [R1+0x2804] ;  /* 0x0028040001c97983 */ /* 0x000ee40000300800 */
[----:B------:R-:W-:Y:S01]  /*ce410*/  IMAD.X R200, R200, 0x1, R0, P2 ;  /* 0x00000001c8c87824 */ /* 0x000fe200010e0600 */
[----:B------:R-:W-:Y:S01]  /*ce420*/  ISETP.NE.U32.AND P5, PT, R133, RZ, PT ;  /* 0x000000ff8500720c */ /* 0x000fe20003fa5070 */
[----:B------:R-:W-:Y:S01]  /*ce430*/  STL [R1+0x291c], R156 ;  /* 0x00291c9c01007387 */ /* 0x000fe20000100800 */
[----:B------:R-:W-:Y:S01]  /*ce440*/  IMAD.MOV.U32 R210, RZ, RZ, R157 ;  /* 0x000000ffffd27224 */ /* 0x000fe200078e009d */
[----:B------:R-:W-:Y:S01]  /*ce450*/  SEL R133, R134, RZ, !P0 ;  /* 0x000000ff86857207 */ /* 0x000fe20004000000 */
[----:B------:R-:W-:Y:S01]  /*ce460*/  IMAD.MOV.U32 R135, RZ, RZ, R200 ;  /* 0x000000ffff877224 */ /* 0x000fe200078e00c8 */
[----:B------:R-:W-:Y:S02]  /*ce470*/  IADD3 R157, R132, 0x100000, RZ ;  /* 0x00100000849d7810 */ /* 0x000fe40007ffe0ff */
[----:B------:R-:W-:-:S05]  /*ce480*/  MOV R134, R156 ;  /* 0x0000009c00867202 */ /* 0x000fca0000000f00 */
        /* <DEDUP_REMOVED lines=8> */
[----:B------:R-:W2:Y:S01]  /*ce510*/  LDL.LU R203, [R1+0x2808] ;  /* 0x0028080001cb7983 */ /* 0x000ea20000300800 */
[----:B------:R-:W-:Y:S01]  /*ce520*/  IADD3 R156, R132, 0x100000, RZ ;  /* 0x00100000849c7810 */ /* 0x000fe20007ffe0ff */
[----:B------:R-:W-:Y:S01]  /*ce530*/  IMAD.MOV.U32 R135, RZ, RZ, R207 ;  /* 0x000000ffff877224 */ /* 0x000fe200078e00cf */
[----:B------:R-:W-:Y:S02]  /*ce540*/  ISETP.GT.AND P3, PT, R3, 0x7c, PT ;  /* 0x0000007c0300780c */ /* 0x000fe40003f64270 */
[----:B------:R-:W-:Y:S02]  /*ce550*/  ISETP.NE.U32.AND P2, PT, R133, RZ, PT ;  /* 0x000000ff8500720c */ /* 0x000fe40003f45070 */
[----:B------:R1:W-:Y:S01]  /*ce560*/  LDGSTS.E [R156+-0x24e00], [R134.64], P4 ;  /* 0xdb200000869c7fae */ /* 0x0003e2000a121844 */
[----:B------:R-:W-:-:S02]  /*ce570*/  SEL R133, RZ, 0x4, !P3 ;  /* 0x00000004ff857807 */ /* 0x000fc40005800000 */
[-C--:B----4-:R-:W-:Y:S02]  /*ce580*/  IADD3 R164, P4, R164, R202.reuse, RZ ;  /* 0x000000caa4a47210 */ /* 0x090fe40007f9e0ff */
[----:B------:R-:W-:Y:S02]  /*ce590*/  IADD3 R160, P3, R160, R202, RZ ;  /* 0x000000caa0a07210 */ /* 0x000fe40007f7e0ff */
[----:B------:R-:W-:Y:S02]  /*ce5a0*/  IADD3.X R205, R205, R0, RZ, P4, !PT ;  /* 0x00000000cdcd7210 */ /* 0x000fe400027fe4ff */
[----:B------:R-:W-:Y:S01]  /*ce5b0*/  SEL R133, R133, RZ, !P0 ;  /* 0x000000ff85857207 */ /* 0x000fe20004000000 */
[----:B------:R-:W-:Y:S01]  /*ce5c0*/  IMAD.X R206, R206, 0x1, R0, P3 ;  /* 0x00000001cece7824 */ /* 0x000fe200018e0600 */
[----:B---3--:R-:W-:Y:S01]  /*ce5d0*/  IADD3 R201, P4, R201, R202, RZ ;  /* 0x000000cac9c97210 */ /* 0x008fe20007f9e0ff */
[----:B------:R3:W-:Y:S01]  /*ce5e0*/  STL [R1+0x28dc], R160 ;  /* 0x0028dca001007387 */ /* 0x0007e20000100800 */
[----:B------:R-:W-:Y:S01]  /*ce5f0*/  ISETP.NE.U32.AND P3, PT, R133, RZ, PT ;  /* 0x000000ff8500720c */ /* 0x000fe20003f65070 */
[----:B-1----:R-:W-:Y:S01]  /*ce600*/  IMAD.MOV.U32 R134, RZ, RZ, R160 ;  /* 0x000000ffff867224 */ /* 0x002fe200078e00a0 */
[----:B------:R-:W-:Y:S01]  /*ce610*/  IADD3 R133, R132, 0x100000, RZ ;  /* 0x0010000084857810 */ /* 0x000fe20007ffe0ff */
[----:B------:R-:W-:Y:S01]  /*ce620*/  IMAD.X R204, R204, 0x1, R0, P4 ;  /* 0x00000001cccc7824 */ /* 0x000fe200020e0600 */
[----:B------:R-:W-:Y:S01]  /*ce630*/  STL [R1+0x28e4], R164 ;  /* 0x0028e4a401007387 */ /* 0x000fe20000100800 */
[----:B------:R-:W-:-:S02]  /*ce640*/  IMAD.MOV.U32 R135, RZ, RZ, R206 ;  /* 0x000000ffff877224 */ /* 0x000fc400078e00ce */
[----:B------:R-:W-:Y:S01]  /*ce650*/  IMAD.MOV.U32 R211, RZ, RZ, R153 ;  /* 0x000000ffffd37224 */ /* 0x000fe200078e0099 */
[----:B------:R1:W-:Y:S04]  /*ce660*/  STL [R1+0x28d8], R206 ;  /* 0x0028d8ce01007387 */ /* 0x0003e80000100800 */
[----:B------:R-:W-:Y:S01]  /*ce670*/  STL [R1+0x28e0], R205 ;  /* 0x0028e0cd01007387 */ /* 0x000fe20000100800 */
[----:B---3--:R-:W-:-:S03]  /*ce680*/  IADD3 R160, R132, 0x100000, RZ ;  /* 0x0010000084a07810 */ /* 0x008fc60007ffe0ff */
[----:B------:R-:W-:Y:S01]  /*ce690*/  STL [R1+0x2804], R201 ;  /* 0x002804c901007387 */ /* 0x000fe20000100800 */
[----:B------:R-:W-:Y:S03]  /*ce6a0*/  HMMA.1688.F32.TF32 R156, R232, R158, R208 ;  /* 0x0000009ee89c723c */ /* 0x000fe600000810d0 */
[----:B------:R3:W-:Y:S04]  /*ce6b0*/  LDGSTS.E [R133+-0x24000], [R134.64], P1 ;  /* 0xdc00000086857fae */ /* 0x0007e80008921844 */
[----:B-1----:R-:W2:Y:S04]  /*ce6c0*/  LDL.LU R206, [R1+0x2840] ;  /* 0x0028400001ce7983 */ /* 0x002ea80000300800 */
[----:B------:R1:W-:Y:S01]  /*ce6d0*/  STL [R1+0x2800], R204 ;  /* 0x002800cc01007387 */ /* 0x0003e20000100800 */
[----:B---3--:R-:W-:Y:S01]  /*ce6e0*/  IMAD.MOV.U32 R134, RZ, RZ, R164 ;  /* 0x000000ffff867224 */ /* 0x008fe200078e00a4 */
[----:B------:R-:W-:-:S02]  /*ce6f0*/  MOV R135, R205 ;  /* 0x000000cd00877202 */ /* 0x000fc40000000f00 */
[----:B------:R-:W3:Y:S04]  /*ce700*/  LDL.LU R164, [R1+0x2844] ;  /* 0x0028440001a47983 */ /* 0x000ee80000300800 */
[----:B------:R1:W-:Y:S02]  /*ce710*/  LDGSTS.E [R160+-0x23e00], [R134.64], P1 ;  /* 0xdc20000086a07fae */ /* 0x0003e40008921844 */
[----:B-1----:R-:W-:Y:S02]  /*ce720*/  IMAD.MOV.U32 R135, RZ, RZ, R204 ;  /* 0x000000ffff877224 */ /* 0x002fe400078e00cc */
[----:B------:R-:W-:Y:S01]  /*ce730*/  IMAD.MOV.U32 R134, RZ, RZ, R201 ;  /* 0x000000ffff867224 */ /* 0x000fe200078e00c9 */
[----:B--2---:R-:W-:Y:S01]  /*ce740*/  IADD3 R200, P4, R200, R202, RZ ;  /* 0x000000cac8c87210 */ /* 0x004fe20007f9e0ff */
[----:B------:R-:W-:Y:S01]  /*ce750*/  HMMA.1688.F32.TF32 R152, R232, R154, R216 ;  /* 0x0000009ae898723c */ /* 0x000fe200000810d8 */
[----:B------:R-:W-:-:S02]  /*ce760*/  ISETP.GT.AND P1, PT, R3, 0x1, PT ;  /* 0x000000010300780c */ /* 0x000fc40003f24270 */
[----:B------:R1:W-:Y:S01]  /*ce770*/  LDGSTS.E [R133+-0x23000], [R134.64], P5 ;  /* 0xdd00000086857fae */ /* 0x0003e2000a921844 */
[----:B------:R-:W-:-:S03]  /*ce780*/  IMAD.X R203, R203, 0x1, R0, P4 ;  /* 0x00000001cbcb7824 */ /* 0x000fc600020e0600 */
[----:B------:R2:W-:Y:S04]  /*ce790*/  STL [R1+0x280c], R200 ;  /* 0x00280cc801007387 */ /* 0x0005e80000100800 */
[----:B------:R-:W4:Y:S04]  /*ce7a0*/  LDL.LU R208, [R1+0x1220] ;  /* 0x0012200001d07983 */ /* 0x000f280000300800 */
[----:B------:R1:W-:Y:S04]  /*ce7b0*/  STL [R1+0x2808], R203 ;  /* 0x002808cb01007387 */ /* 0x0003e80000100800 */
[----:B------:R-:W4:Y:S04]  /*ce7c0*/  LDL.LU R209, [R1+0x1224] ;  /* 0x0012240001d17983 */ /* 0x000f280000300800 */
[----:B------:R-:W4:Y:S04]  /*ce7d0*/  LDL.LU R210, [R1+0x1228] ;  /* 0x0012280001d27983 */ /* 0x000f280000300800 */
[----:B------:R-:W4:Y:S04]  /*ce7e0*/  LDL.LU R211, [R1+0x122c] ;  /* 0x00122c0001d37983 */ /* 0x000f280000300800 */
[----:B------:R-:W4:Y:S04]  /*ce7f0*/  LDL.LU R204, [R1+0x2848] ;  /* 0x0028480001cc7983 */ /* 0x000f280000300800 */
[----:B------:R-:W4:Y:S01]  /*ce800*/  LDL.LU R201, [R1+0x284c] ;  /* 0x00284c0001c97983 */ /* 0x000f220000300800 */
[----:B-1----:R-:W-:-:S03]  /*ce810*/  IMAD.MOV.U32 R134, RZ, RZ, R200 ;  /* 0x000000ffff867224 */ /* 0x002fc600078e00c8 */
[----:B------:R-:W4:Y:S01]  /*ce820*/  LDL.LU R216, [R1+0x1230] ;  /* 0x0012300001d87983 */ /* 0x000f220000300800 */
[----:B------:R-:W-:-:S03]  /*ce830*/  MOV R135, R203 ;  /* 0x000000cb00877202 */ /* 0x000fc60000000f00 */
[----:B------:R-:W4:Y:S01]  /*ce840*/  LDL.LU R217, [R1+0x1234] ;  /* 0x0012340001d97983 */ /* 0x000f220000300800 */
[----:B------:R-:W-:-:S03]  /*ce850*/  SEL R133, RZ, 0x4, !P1 ;  /* 0x00000004ff857807 */ /* 0x000fc60004800000 */
[----:B------:R-:W4:Y:S01]  /*ce860*/  LDL.LU R207, [R1+0x2880] ;  /* 0x0028800001cf7983 */ /* 0x000f220000300800 */
[----:B------:R-:W-:-:S03]  /*ce870*/  ISETP.GT.AND P1, PT, R3, 0x5, PT ;  /* 0x000000050300780c */ /* 0x000fc60003f24270 */
[----:B------:R-:W4:Y:S04]  /*ce880*/  LDL.LU R205, [R1+0x2884] ;  /* 0x0028840001cd7983 */ /* 0x000f280000300800 */
[----:B------:R1:W-:Y:S04]  /*ce890*/  LDGSTS.E [R160+-0x22e00], [R134.64], P5 ;  /* 0xdd20000086a07fae */ /* 0x0003e8000a921844 */
[----:B--2---:R-:W2:Y:S04]  /*ce8a0*/  LDL.LU R200, [R1+0x288c] ;  /* 0x00288c0001c87983 */ /* 0x004ea80000300800 */
[----:B------:R-:W2:Y:S01]  /*ce8b0*/  LDL R203, [R1+0x1688] ;  /* 0x0016880001cb7983 */ /* 0x000ea20000100800 */
[----:B-1----:R-:W-:-:S02]  /*ce8c0*/  SEL R134, RZ, 0x4, !P1 ;  /* 0x00000004ff867807 */ /* 0x002fc40004800000 */
[----:B---3--:R-:W-:-:S05]  /*ce8d0*/  IADD3 R164, P1, R164, R202, RZ ;  /* 0x000000caa4a47210 */ /* 0x008fca0007f3e0ff */
[----:B------:R-:W-:Y:S01]  /*ce8e0*/  IMAD.X R206, R206, 0x1, R0, P1 ;  /* 0x00000001cece7824 */ /* 0x000fe200008e0600 */
[----:B------:R-:W-:Y:S03]  /*ce8f0*/  STL [R1+0x2844], R164 ;  /* 0x002844a401007387 */ /* 0x000fe60000100800 */
[----:B------:R-:W-:Y:S01]  /*ce900*/  IMAD.MOV.U32 R135, RZ, RZ, R206 ;  /* 0x000000ffff877224 */ /* 0x000fe200078e00ce */
[----:B----4-:R-:W-:-:S05]  /*ce910*/  IADD3 R201, P5, R201, R202, RZ ;  /* 0x000000cac9c97210 */ /* 0x010fca0007fbe0ff */
[----:B------:R-:W-:Y:S01]  /*ce920*/  IMAD.X R204, R204, 0x1, R0, P5 ;  /* 0x00000001cccc7824 */ /* 0x000fe200028e0600 */
[----:B------:R-:W-:Y:S04]  /*ce930*/  STL [R1+0x284c], R201 ;  /* 0x00284cc901007387 */ /* 0x000fe80000100800 */
[----:B------:R1:W-:Y:S04]  /*ce940*/  STL [R1+0x2840], R206 ;  /* 0x002840ce01007387 */ /* 0x0003e80000100800 */
[----:B------:R3:W-:Y:S04]  /*ce950*/  STL [R1+0x2848], R204 ;  /* 0x002848cc01007387 */ /* 0x0007e80000100800 */
[----:B-1----:R-:W4:Y:S04]  /*ce960*/  LDL.LU R206, [R1+0x2888] ;  /* 0x0028880001ce7983 */ /* 0x002f280000300800 */
[----:B------:R-:W4:Y:S04]  /*ce970*/  LDL.LU R213, [R1+0x2ff4] ;  /* 0x002ff40001d57983 */ /* 0x000f280000300800 */
[----:B------:R-:W4:Y:S01]  /*ce980*/  LDL.LU R212, [R1+0x3000] ;  /* 0x0030000001d47983 */ /* 0x000f220000300800 */
[----:B------:R-:W-:-:S02]  /*ce990*/  SEL R133, R133, RZ, !P0 ;  /* 0x000000ff85857207 */ /* 0x000fc40004000000 */
[----:B------:R-:W-:Y:S02]  /*ce9a0*/  ISETP.GT.AND P5, PT, R3, 0x9, PT ;  /* 0x000000090300780c */ /* 0x000fe40003fa4270 */
[----:B------:R-:W-:Y:S02]  /*ce9b0*/  ISETP.NE.U32.AND P4, PT, R133, RZ, PT ;  /* 0x000000ff8500720c */ /* 0x000fe40003f85070 */
[----:B------:R-:W-:-:S04]  /*ce9c0*/  SEL R133, R134, RZ, !P0 ;  /* 0x000000ff86857207 */ /* 0x000fc80004000000 */
[----:B------:R-:W-:Y:S02]  /*ce9d0*/  ISETP.NE.U32.AND P1, PT, R133, RZ, PT ;  /* 0x000000ff8500720c */ /* 0x000fe40003f25070 */
[----:B------:R-:W-:Y:S02]  /*ce9e0*/  SEL R133, RZ, 0x4, !P5 ;  /* 0x00000004ff857807 */ /* 0x000fe40006800000 */
[----:B------:R-:W-:Y:S01]  /*ce9f0*/  IADD3 R205, P5, R205, R202, RZ ;  /* 0x000000cacdcd7210 */ /* 0x000fe20007fbe0ff */
[----:B------:R-:W-:Y:S01]  /*cea00*/  IMAD.MOV.U32 R218, RZ, RZ, R165 ;  /* 0x000000ffffda7224 */ /* 0x000fe200078e00a5 */
[C---:B------:R-:W-:Y:S01]  /*cea10*/  IADD3 R165, R132.reuse, 0x100000, RZ ;  /* 0x0010000084a57810 */ /* 0x040fe20007ffe0ff */
[----:B------:R-:W-:Y:S01]  /*cea20*/  IMAD.MOV.U32 R219, RZ, RZ, R161 ;  /* 0x000000ffffdb7224 */ /* 0x000fe200078e00a1 */
[----:B------:R-:W-:Y:S01]  /*cea30*/  MOV R134, R164 ;  /* 0x000000a400867202 */ /* 0x000fe20000000f00 */
[----:B------:R-:W-:Y:S01]  /*cea40*/  HMMA.1688.F32.TF32 R160, R232, R162, R208 ;  /* 0x000000a2e8a0723c */ /* 0x000fe200000810d0 */
[----:B------:R1:W-:Y:S01]  /*cea50*/  STL [R1+0x2884], R205 ;  /* 0x002884cd01007387 */ /* 0x0003e20000100800 */
[----:B------:R-:W-:-:S03]  /*cea60*/  IADD3 R164, R132, 0x100000, RZ ;  /* 0x0010000084a47810 */ /* 0x000fc60007ffe0ff */
[----:B------:R-:W4:Y:S04]  /*cea70*/  LDL.LU R211, [R1+0x2fec] ;  /* 0x002fec0001d37983 */ /* 0x000f280000300800 */
[----:B------:R-:W4:Y:S04]  /*cea80*/  LDL.LU R208, [R1+0x2ff8] ;  /* 0x002ff80001d07983 */ /* 0x000f280000300800 */
[----:B------:R1:W-:Y:S01]  /*cea90*/  LDGSTS.E [R165+-0x22000], [R134.64], P2 ;  /* 0xde00000086a57fae */ /* 0x0003e20009121844 */
[----:B------:R-:W-:Y:S01]  /*ceaa0*/  SEL R133, R133, RZ, !P0 ;  /* 0x000000ff85857207 */ /* 0x000fe20004000000 */
[----:B------:R-:W-:-:S02]  /*ceab0*/  IMAD.X R207, R207, 0x1, R0, P5 ;  /* 0x00000001cfcf7824 */ /* 0x000fc400028e0600 */
[----:B-1----:R-:W-:Y:S02]  /*ceac0*/  IMAD.MOV.U32 R134, RZ, RZ, R201 ;  /* 0x000000ffff867224 */ /* 0x002fe400078e00c9 */
[----:B------:R-:W-:Y:S01]  /*cead0*/  IMAD.MOV.U32 R135, RZ, RZ, R204 ;  /* 0x000000ffff877224 */ /* 0x000fe200078e00cc */
[----:B------:R-:W-:-:S04]  /*ceae0*/  ISETP.NE.U32.AND P5, PT, R133, RZ, PT ;  /* 0x000000ff8500720c */ /* 0x000fc80003fa5070 */
[----:B------:R1:W-:Y:S01]  /*ceaf0*/  LDGSTS.E [R164+-0x21e00], [R134.64], P2 ;  /* 0xde20000086a47fae */ /* 0x0003e20009121844 */
[----:B--2---:R-:W-:Y:S02]  /*ceb00*/  IADD3 R200, P2, R200, R202, RZ ;  /* 0x000000cac8c87210 */ /* 0x004fe40007f5e0ff */
[----:B------:R-:W-:-:S03]  /*ceb10*/  IADD3 R133, R132, 0x100000, RZ ;  /* 0x0010000084857810 */ /* 0x000fc60007ffe0ff */
[----:B------:R-:W-:Y:S01]  /*ceb20*/  STL [R1+0x288c], R200 ;  /* 0x00288cc801007387 */ /* 0x000fe20000100800 */
[----:B-1----:R-:W-:Y:S02]  /*ceb30*/  IMAD.MOV.U32 R134, RZ, RZ, R205 ;  /* 0x000000ffff867224 */ /* 0x002fe400078e00cd */
[----:B------:R-:W-:Y:S01]  /*ceb40*/  IMAD.MOV.U32 R135, RZ, RZ, R207 ;  /* 0x000000ffff877224 */ /* 0x000fe200078e00cf */
[----:B------:R-:W-:Y:S04]  /*ceb50*/  STL [R1+0x2880], R207 ;  /* 0x002880cf01007387 */ /* 0x000fe80000100800 */
[----:B---3--:R-:W2:Y:S04]  /*ceb60*/  LDL.LU R204, [R1+0x2fc0] ;  /* 0x002fc00001cc7983 */ /* 0x008ea80000300800 */
[----:B------:R1:W-:Y:S01]  /*ceb70*/  LDGSTS.E [R133+-0x21000], [R134.64], P3 ;  /* 0xdf00000086857fae */ /* 0x0003e20009921844 */
[----:B------:R-:W-:Y:S01]  /*ceb80*/  IMAD.MOV.U32 R132, RZ, RZ, R200 ;  /* 0x000000ffff847224 */ /* 0x000fe200078e00c8 */
[----:B------:R-:W-:Y:S01]  /*ceb90*/  HMMA.1688.F32.TF32 R232, R232, R166, R216 ;  /* 0x000000a6e8e8723c */ /* 0x000fe200000810d8 */
[----:B----4-:R-:W-:-:S02]  /*ceba0*/  IADD3.X R206, R206, R0, RZ, P2, !PT ;  /* 0x00000000cece7210 */ /* 0x010fc400017fe4ff */
[----:B------:R-:W-:-:S03]  /*cebb0*/  ISETP.GT.AND P2, PT, R3, 0xd, PT ;  /* 0x0000000d0300780c */ /* 0x000fc60003f44270 */
[----:B------:R3:W-:Y:S01]  /*cebc0*/  STL [R1+0x2888], R206 ;  /* 0x002888ce01007387 */ /* 0x0007e20000100800 */
[----:B-1----:R-:W-:Y:S02]  /*cebd0*/  SEL R134, RZ, 0x4, !P2 ;  /* 0x00000004ff867807 */ /* 0x002fe40005000000 */
[----:B------:R-:W-:Y:S01]  /*cebe0*/  IADD3 R212, P2, R212, R202, RZ ;  /* 0x000000cad4d47210 */ /* 0x000fe20007f5e0ff */
[----:B------:R-:W4:Y:S01]  /*cebf0*/  LDL.LU R209, [R1+0x2fb4] ;  /* 0x002fb40001d17983 */ /* 0x000f220000300800 */
[----:B------:R-:W-:-:S03]  /*cec00*/  MOV R133, R206 ;  /* 0x000000ce00857202 */ /* 0x000fc60000000f00 */
[----:B------:R-:W4:Y:S04]  /*cec10*/  LDL.LU R205, [R1+0x2fb8] ;  /* 0x002fb80001cd7983 */ /* 0x000f280000300800 */
[----:B------:R-:W4:Y:S04]  /*cec20*/  LDL.LU R210, [R1+0x2fac] ;  /* 0x002fac0001d27983 */ /* 0x000f280000300800 */
[----:B---3--:R-:W3:Y:S04]  /*cec30*/  LDL.LU R206, [R1+0x2f74] ;  /* 0x002f740001ce7983 */ /* 0x008ee80000300800 */
[----:B------:R-:W-:Y:S04]  /*cec40*/  STL [R1+0x3000], R212 ;  /* 0x003000d401007387 */ /* 0x000fe80000100800 */
[----:B------:R-:W3:Y:S04]  /*cec50*/  LDL.LU R200, [R1+0x2f80] ;  /* 0x002f800001c87983 */ /* 0x000ee80000300800 */
[----:B------:R-:W3:Y:S04]  /*cec60*/  LDL.LU R167, [R1+0x2f6c] ;  /* 0x002f6c0001a77983 */ /* 0x000ee80000300800 */
[----:B------:R-:W3:Y:S04]  /*cec70*/  LDL.LU R166, [R1+0x2f78] ;  /* 0x002f780001a67983 */ /* 0x000ee80000300800 */
[----:B------:R-:W1:Y:S01]  /*cec80*/  S2R R201, SR_TID.X ;  /* 0x0000000000c97919 */ /* 0x000e620000002100 */
[----:B------:R-:W-:-:S03]  /*cec90*/  IMAD.X R213, R213, 0x1, R0, P2 ;  /* 0x00000001d5d57824 */ /* 0x000fc600010e0600 */
[----:B------:R1:W-:Y:S01]  /*ceca0*/  LDGSTS.E [R164+-0x20e00], [R132.64], P3 ;  /* 0xdf20000084a47fae */ /* 0x0003e20009921844 */
[----:B------:R-:W-:Y:S02]  /*cecb0*/  IADD3 R208, P3, R208, R202, RZ ;  /* 0x000000cad0d07210 */ /* 0x000fe40007f7e0ff */
[----:B-1----:R-:W-:-:S05]  /*cecc0*/  LOP3.LUT R201, R201, 0x7f, RZ, 0xc0, !PT ;  /* 0x0000007fc9c97812 */ /* 0x002fca00078ec0ff */
[----:B------:R-:W-:-:S05]  /*cecd0*/  IMAD.SHL.U32 R207, R201, 0x4, RZ ;  /* 0x00000004c9cf7824 */ /* 0x000fca00078e00ff */
[----:B------:R-:W-:Y:S02]  /*cece0*/  LOP3.LUT R165, R207, 0x20, RZ, 0x3c, !PT ;  /* 0x00000020cfa57812 */ /* 0x000fe400078e3cff */
[----:B------:R-:W-:-:S03]  /*cecf0*/  SEL R133, R134, RZ, !P0 ;  /* 0x000000ff86857207 */ /* 0x000fc60004000000 */
[----:B------:R-:W-:Y:S01]  /*ced00*/  IMAD R132, R203, 0x20000, R165 ;  /* 0x00020000cb847824 */ /* 0x000fe200078e02a5 */
[----:B------:R-:W-:Y:S01]  /*ced10*/  HMMA.1688.F32.TF32 R168, R236, R4, R168 ;  /* 0x00000004eca8723c */ /* 0x000fe200000810a8 */
[----:B------:R-:W-:Y:S01]  /*ced20*/  IMAD.X R211, R211, 0x1, R0, P3 ;  /* 0x00000001d3d37824 */ /* 0x000fe200018e0600 */
[----:B------:R-:W-:Y:S02]  /*ced30*/  ISETP.NE.U32.AND P3, PT, R133, RZ, PT ;  /* 0x000000ff8500720c */ /* 0x000fe40003f65070 */
[----:B------:R-:W-:-:S03]  /*ced40*/  IADD3 R133, R132, 0x100000, RZ ;  /* 0x0010000084857810 */ /* 0x000fc60007ffe0ff */
[----:B------:R-:W-:Y:S01]  /*ced50*/  IMAD.MOV.U32 R4, RZ, RZ, R212 ;  /* 0x000000ffff047224 */ /* 0x000fe200078e00d4 */
[----:B------:R-:W-:Y:S02]  /*ced60*/  MOV R5, R213 ;  /* 0x000000d500057202 */ /* 0x000fe40000000f00 */
[----:B------:R-:W-:Y:S02]  /*ced70*/  ISETP.GT.AND P2, PT, R3, 0x11, PT ;  /* 0x000000110300780c */ /* 0x000fe40003f44270 */
[----:B------:R-:W-:Y:S01]  /*ced80*/  IADD3 R134, R132, 0x100000, RZ ;  /* 0x0010000084867810 */ /* 0x000fe20007ffe0ff */
[----:B------:R1:W-:Y:S01]  /*ced90*/  LDGSTS.E [R133+-0x3fc00], [R4.64], P4 ;  /* 0xc040000004857fae */ /* 0x0003e2000a121844 */
[----:B------:R-:W-:Y:S02]  /*ceda0*/  SEL R135, RZ, 0x4, !P2 ;  /* 0x00000004ff877807 */ /* 0x000fe40005000000 */
[----:B--2---:R-:W-:Y:S01]  /*cedb0*/  IADD3 R204, P2, R204, R202, RZ ;  /* 0x000000cacccc7210 */ /* 0x004fe20007f5e0ff */
[----:B------:R2:W-:Y:S01]  /*cedc0*/  STL [R1+0x2ff8], R208 ;  /* 0x002ff8d001007387 */ /* 0x0005e20000100800 */
[----:B-1----:R-:W-:-:S02]  /*cedd0*/  IMAD.MOV.U32 R4, RZ, RZ, R208 ;  /* 0x000000ffff047224 */ /* 0x002fc400078e00d0 */
[----:B------:R-:W-:Y:S01]  /*cede0*/  IMAD.MOV.U32 R5, RZ, RZ, R211 ;  /* 0x000000ffff057224 */ /* 0x000fe200078e00d3 */
[----:B------:R-:W-:Y:S04]  /*cedf0*/  STL [R1+0x2ff4], R213 ;  /* 0x002ff4d501007387 */ /* 0x000fe80000100800 */
[----:B------:R1:W-:Y:S04]  /*cee00*/  LDGSTS.E [R134+-0x3fa00], [R4.64], P4 ;  /* 0xc060000004867fae */ /* 0x0003e8000a121844 */
[----:B------:R-:W-:Y:S04]  /*cee10*/  STL [R1+0x2fec], R211 ;  /* 0x002fecd301007387 */ /* 0x000fe80000100800 */
[----:B--2---:R-:W2:Y:S04]  /*cee20*/  LDL.LU R208, [R1+0x2f40] ;  /* 0x002f400001d07983 */ /* 0x004ea80000300800 */
[----:B------:R-:W2:Y:S01]  /*cee30*/  LDL.LU R164, [R1+0x2f38] ;  /* 0x002f380001a47983 */ /* 0x000ea20000300800 */
[----:B------:R-:W-:Y:S03]  /*cee40*/  HMMA.1688.F32.TF32 R172, R236, R8, R172 ;  /* 0x00000008ecac723c */ /* 0x000fe600000810ac */
[----:B------:R-:W-:Y:S01]  /*cee50*/  STL [R1+0x2fc0], R204 ;  /* 0x002fc0cc01007387 */ /* 0x000fe20000100800 */
[----:B-1----:R-:W-:-:S03]  /*cee60*/  MOV R4, R204 ;  /* 0x000000cc00047202 */ /* 0x002fc60000000f00 */
[C---:B------:R-:W-:Y:S02]  /*cee70*/  IADD3 R8, R132.reuse, 0x100000, RZ ;  /* 0x0010000084087810 */ /* 0x040fe40007ffe0ff */
[----:B------:R-:W-:Y:S02]  /*cee80*/  SEL R133, R135, RZ, !P0 ;  /* 0x000000ff87857207 */ /* 0x000fe40004000000 */
[----:B------:R-:W-:Y:S01]  /*cee90*/  IADD3 R9, R132, 0x100000, RZ ;  /* 0x0010000084097810 */ /* 0x000fe20007ffe0ff */
[----:B----4-:R-:W-:Y:S01]  /*ceea0*/  IMAD.X R209, R209, 0x1, R0, P2 ;  /* 0x00000001d1d17824 */ /* 0x010fe200010e0600 */
[----:B------:R-:W-:-:S03]  /*ceeb0*/  IADD3 R205, P4, R205, R202, RZ ;  /* 0x000000cacdcd7210 */ /* 0x000fc60007f9e0ff */
[----:B------:R-:W-:Y:S02]  /*ceec0*/  IMAD.MOV.U32 R5, RZ, RZ, R209 ;  /* 0x000000ffff057224 */ /* 0x000fe400078e00d1 */
[----:B------:R-:W-:Y:S01]  /*ceed0*/  IMAD.X R210, R210, 0x1, R0, P4 ;  /* 0x00000001d2d27824 */ /* 0x000fe200020e0600 */
[----:B------:R-:W-:Y:S04]  /*ceee0*/  STL [R1+0x2fb8], R205 ;  /* 0x002fb8cd01007387 */ /* 0x000fe80000100800 */
[----:B------:R1:W-:Y:S04]  /*ceef0*/  STL [R1+0x2fb4], R209 ;  /* 0x002fb4d101007387 */ /* 0x0003e80000100800 */
[----:B------:R4:W-:Y:S01]  /*cef00*/  LDGSTS.E [R8+-0x3ec00], [R4.64], P1 ;  /* 0xc140000004087fae */ /* 0x0009e20008921844 */
[----:B---3--:R-:W-:-:S03]  /*cef10*/  IADD3 R200, P4, R200, R202, RZ ;  /* 0x000000cac8c87210 */ /* 0x008fc60007f9e0ff */
[----:B-1----:R-:W3:Y:S02]  /*cef20*/  LDL.LU R209, [R1+0x2f34] ;  /* 0x002f340001d17983 */ /* 0x002ee40000300800 */
[----:B------:R-:W-:Y:S02]  /*cef30*/  IMAD.X R206, R206, 0x1, R0, P4 ;  /* 0x00000001cece7824 */ /* 0x000fe400020e0600 */
[----:B------:R-:W-:Y:S01]  /*cef40*/  STL [R1+0x2fac], R210 ;  /* 0x002facd201007387 */ /* 0x000fe20000100800 */
[----:B------:R-:W-:-:S03]  /*cef50*/  IADD3 R166, P4, R166, R202, RZ ;  /* 0x000000caa6a67210 */ /* 0x000fc60007f9e0ff */
[----:B------:R-:W3:Y:S01]  /*cef60*/  LDL.LU R204, [R1+0x2f2c] ;  /* 0x002f2c0001cc7983 */ /* 0x000ee20000300800 */
[----:B----4-:R-:W-:Y:S01]  /*cef70*/  IMAD.MOV.U32 R4, RZ, RZ, R205 ;  /* 0x000000ffff047224 */ /* 0x010fe200078e00cd */
[----:B------:R-:W-:Y:S01]  /*cef80*/  IADD3.X R167, R167, R0, RZ, P4, !PT ;  /* 0x00000000a7a77210 */ /* 0x000fe200027fe4ff */
[----:B------:R-:W-:Y:S01]  /*cef90*/  IMAD.MOV.U32 R5, RZ, RZ, R210 ;  /* 0x000000ffff057224 */ /* 0x000fe200078e00d2 */
[----:B------:R-:W-:Y:S01]  /*cefa0*/  STL [R1+0x2f80], R200 ;  /* 0x002f80c801007387 */ /* 0x000fe20000100800 */
[----:B------:R-:W-:-:S03]  /*cefb0*/  ISETP.NE.U32.AND P2, PT, R133, RZ, PT ;  /* 0x000000ff8500720c */ /* 0x000fc60003f45070 */
[----:B------:R-:W4:Y:S04]  /*cefc0*/  LDL.LU R205, [R1+0x2f00] ;  /* 0x002f000001cd7983 */ /* 0x000f280000300800 */
[----:B------:R1:W-:Y:S04]  /*cefd0*/  STL [R1+0x2f74], R206 ;  /* 0x002f74ce01007387 */ /* 0x0003e80000100800 */
[----:B------:R-:W-:Y:S04]  /*cefe0*/  STL [R1+0x2f78], R166 ;  /* 0x002f78a601007387 */ /* 0x000fe80000100800 */
[----:B------:R1:W-:Y:S04]  /*ceff0*/  LDGSTS.E [R9+-0x3ea00], [R4.64], P1 ;  /* 0xc160000004097fae */ /* 0x0003e80008921844 */
[----:B------:R-:W4:Y:S04]  /*cf000*/  LDL.LU R133, [R1+0x2ef8] ;  /* 0x002ef80001857983 */ /* 0x000f280000300800 */
[----:B------:R1:W-:Y:S02]  /*cf010*/  STL [R1+0x2f6c], R167 ;  /* 0x002f6ca701007387 */ /* 0x0003e40000100800 */
[----:B-1----:R-:W-:-:S02]  /*cf020*/  IMAD.MOV.U32 R4, RZ, RZ, R200 ;  /* 0x000000ffff047224 */ /* 0x002fc400078e00c8 */
[----:B------:R-:W-:Y:S02]  /*cf030*/  IMAD.MOV.U32 R5, RZ, RZ, R206 ;  /* 0x000000ffff057224 */ /* 0x000fe400078e00ce */
[----:B------:R-:W4:Y:S04]  /*cf040*/  LDL.LU R206, [R1+0x2ef4] ;  /* 0x002ef40001ce7983 */ /* 0x000f280000300800 */
[----:B------:R1:W-:Y:S04]  /*cf050*/  LDGSTS.E [R8+-0x3dc00], [R4.64], P5 ;  /* 0xc240000004087fae */ /* 0x0003e8000a921844 */
[----:B------:R-:W4:Y:S01]  /*cf060*/  LDL.LU R200, [R1+0x2eec] ;  /* 0x002eec0001c87983 */ /* 0x000f220000300800 */
[----:B-1----:R-:W-:-:S03]  /*cf070*/  IMAD.MOV.U32 R5, RZ, RZ, R167 ;  /* 0x000000ffff057224 */ /* 0x002fc600078e00a7 */
[----:B------:R-:W4:Y:S01]  /*cf080*/  LDL.LU R167, [R1+0x2eb4] ;  /* 0x002eb40001a77983 */ /* 0x000f220000300800 */
[----:B------:R-:W-:-:S03]  /*cf090*/  IMAD.MOV.U32 R4, RZ, RZ, R166 ;  /* 0x000000ffff047224 */ /* 0x000fc600078e00a6 */
[----:B------:R-:W4:Y:S04]  /*cf0a0*/  LDL.LU R134, [R1+0x2ec0] ;  /* 0x002ec00001867983 */ /* 0x000f280000300800 */
[----:B------:R-:W4:Y:S04]  /*cf0b0*/  LDL.LU R166, [R1+0x2eac] ;  /* 0x002eac0001a67983 */ /* 0x000f280000300800 */
[----:B------:R-:W4:Y:S01]  /*cf0c0*/  LDL.LU R135, [R1+0x2eb8] ;  /* 0x002eb80001877983 */ /* 0x000f220000300800 */
[----:B------:R-:W-:-:S03]  /*cf0d0*/  ISETP.GT.AND P1, PT, R3, 0x15, PT ;  /* 0x000000150300780c */ /* 0x000fc60003f24270 */
[----:B------:R1:W-:Y:S01]  /*cf0e0*/  LDGSTS.E [R9+-0x3da00], [R4.64], P5 ;  /* 0xc260000004097fae */ /* 0x0003e2000a921844 */
[----:B------:R-:W-:Y:S02]  /*cf0f0*/  SEL R8, RZ, 0x4, !P1 ;  /* 0x00000004ff087807 */ /* 0x000fe40004800000 */
[----:B------:R-:W-:Y:S02]  /*cf100*/  ISETP.GT.AND P1, PT, R3, 0x19, PT ;  /* 0x000000190300780c */ /* 0x000fe40003f24270 */
[----:B-1----:R-:W-:Y:S02]  /*cf110*/  SEL R4, R8, RZ, !P0 ;  /* 0x000000ff08047207 */ /* 0x002fe40004000000 */
[----:B------:R-:W-:Y:S02]  /*cf120*/  SEL R5, RZ, 0x4, !P1 ;  /* 0x00000004ff057807 */ /* 0x000fe40004800000 */
[-C--:B--2---:R-:W-:Y:S02]  /*cf130*/  IADD3 R208, P1, R208, R202.reuse, RZ ;  /* 0x000000cad0d07210 */ /* 0x084fe40007f3e0ff */
[----:B------:R-:W-:-:S02]  /*cf140*/  IADD3 R164, P5, R164, R202, RZ ;  /* 0x000000caa4a47210 */ /* 0x000fc40007fbe0ff */
[----:B------:R-:W-:Y:S02]  /*cf150*/  ISETP.NE.U32.AND P4, PT, R4, RZ, PT ;  /* 0x000000ff0400720c */ /* 0x000fe40003f85070 */
[----:B------:R-:W-:Y:S02]  /*cf160*/  SEL R4, R5, RZ, !P0 ;  /* 0x000000ff05047207 */ /* 0x000fe40004000000 */
[----:B------:R-:W-:Y:S01]  /*cf170*/  IADD3 R8, R132, 0x100000, RZ ;  /* 0x0010000084087810 */ /* 0x000fe20007ffe0ff */
[C---:B------:R-:W-:Y:S01]  /*cf180*/  HMMA.1688.F32.TF32 R176, R236.reuse, R12, R176 ;  /* 0x0000000cecb0723c */ /* 0x040fe200000810b0 */
[----:B------:R-:W-:Y:S04]  /*cf190*/  STL [R1+0x2f40], R208 ;  /* 0x002f40d001007387 */ /* 0x000fe80000100800 */
[----:B------:R-:W-:Y:S03]  /*cf1a0*/  STL [R1+0x2f38], R164 ;  /* 0x002f38a401007387 */ /* 0x000fe60000100800 */
[----:B------:R-:W-:Y:S01]  /*cf1b0*/  HMMA.1688.F32.TF32 R180, R236, R16, R180 ;  /* 0x00000010ecb4723c */ /* 0x000fe200000810b4 */
[----:B---3--:R-:W-:-:S02]  /*cf1c0*/  IADD3.X R209, R209, R0, RZ, P1, !PT ;  /* 0x00000000d1d17210 */ /* 0x008fc40000ffe4ff */
[----:B------:R-:W-:Y:S01]  /*cf1d0*/  ISETP.NE.U32.AND P1, PT, R4, RZ, PT ;  /* 0x000000ff0400720c */ /* 0x000fe20003f25070 */
[----:B------:R-:W-:Y:S02]  /*cf1e0*/  IMAD.MOV.U32 R4, RZ, RZ, R208 ;  /* 0x000000ffff047224 */ /* 0x000fe400078e00d0 */
[----:B------:R-:W-:Y:S02]  /*cf1f0*/  IMAD.MOV.U32 R5, RZ, RZ, R209 ;  /* 0x000000ffff057224 */ /* 0x000fe400078e00d1 */
[----:B------:R-:W-:Y:S01]  /*cf200*/  IMAD.X R204, R204, 0x1, R0, P5 ;  /* 0x00000001cccc7824 */ /* 0x000fe200028e0600 */
[----:B------:R-:W-:Y:S02]  /*cf210*/  ISETP.GT.AND P5, PT, R3, 0x1d, PT ;  /* 0x0000001d0300780c */ /* 0x000fe40003fa4270 */
[----:B------:R1:W-:Y:S02]  /*cf220*/  LDGSTS.E [R8+-0x3cc00], [R4.64], P3 ;  /* 0xc340000004087fae */ /* 0x0003e40009921844 */
[----:B------:R-:W-:-:S02]  /*cf230*/  SEL R12, RZ, 0x4, !P5 ;  /* 0x00000004ff0c7807 */ /* 0x000fc40006800000 */
[----:B----4-:R-:W-:Y:S01]  /*cf240*/  IADD3 R205, P5, R205, R202, RZ ;  /* 0x000000cacdcd7210 */ /* 0x010fe20007fbe0ff */
[----:B-1----:R-:W-:Y:S01]  /*cf250*/  IMAD.MOV.U32 R4, RZ, RZ, R164 ;  /* 0x000000ffff047224 */ /* 0x002fe200078e00a4 */
[----:B------:R-:W-:Y:S02]  /*cf260*/  MOV R5, R204 ;  /* 0x000000cc00057202 */ /* 0x000fe40000000f00 */
[----:B------:R-:W-:Y:S01]  /*cf270*/  SEL R8, R12, RZ, !P0 ;  /* 0x000000ff0c087207 */ /* 0x000fe20004000000 */
[----:B------:R-:W-:Y:S04]  /*cf280*/  STL [R1+0x2f34], R209 ;  /* 0x002f34d101007387 */ /* 0x000fe80000100800 */
[----:B------:R1:W-:Y:S01]  /*cf290*/  LDGSTS.E [R9+-0x3ca00], [R4.64], P3 ;  /* 0xc360000004097fae */ /* 0x0003e20009921844 */
[----:B------:R-:W-:-:S02]  /*cf2a0*/  IADD3 R133, P6, R133, R202, RZ ;  /* 0x000000ca85857210 */ /* 0x000fc40007fde0ff */
[----:B------:R-:W-:Y:S01]  /*cf2b0*/  ISETP.NE.U32.AND P3, PT, R8, RZ, PT ;  /* 0x000000ff0800720c */ /* 0x000fe20003f65070 */
[----:B------:R2:W-:Y:S01]  /*cf2c0*/  STL [R1+0x2f2c], R204 ;  /* 0x002f2ccc01007387 */ /* 0x0005e20000100800 */
[----:B------:R-:W-:Y:S01]  /*cf2d0*/  IADD3 R8, R132, 0x100000, RZ ;  /* 0x0010000084087810 */ /* 0x000fe20007ffe0ff */
[----:B------:R-:W-:Y:S02]  /*cf2e0*/  IMAD.X R206, R206, 0x1, R0, P5 ;  /* 0x00000001cece7824 */ /* 0x000fe400028e0600 */
[----:B--2---:R-:W2:Y:S01]  /*cf2f0*/  LDL.LU R204, [R1+0x2e80] ;  /* 0x002e800001cc7983 */ /* 0x004ea20000300800 */
[----:B-1----:R-:W-:Y:S02]  /*cf300*/  IMAD.MOV.U32 R4, RZ, RZ, R205 ;  /* 0x000000ffff047224 */ /* 0x002fe400078e00cd */
[----:B------:R-:W-:Y:S01]  /*cf310*/  IMAD.MOV.U32 R5, RZ, RZ, R206 ;  /* 0x000000ffff057224 */ /* 0x000fe200078e00ce */
[----:B------:R-:W3:Y:S01]  /*cf320*/  LDL.LU R164, [R1+0x2e78] ;  /* 0x002e780001a47983 */ /* 0x000ee20000300800 */
[----:B------:R-:W-:-:S03]  /*cf330*/  IMAD.X R200, R200, 0x1, R0, P6 ;  /* 0x00000001c8c87824 */ /* 0x000fc600030e0600 */
[----:B------:R1:W-:Y:S04]  /*cf340*/  STL [R1+0x2f00], R205 ;  /* 0x002f00cd01007387 */ /* 0x0003e80000100800 */
[----:B------:R4:W-:Y:S04]  /*cf350*/  STL [R1+0x2ef8], R133 ;  /* 0x002ef88501007387 */ /* 0x0009e80000100800 */
[----:B------:R4:W-:Y:S01]  /*cf360*/  LDGSTS.E [R8+-0x3bc00], [R4.64], P2 ;  /* 0xc440000004087fae */ /* 0x0009e20009121844 */
[----:B------:R-:W-:-:S03]  /*cf370*/  IADD3 R134, P5, R134, R202, RZ ;  /* 0x000000ca86867210 */ /* 0x000fc60007fbe0ff */
[----:B------:R-:W-:Y:S01]  /*cf380*/  STL [R1+0x2ef4], R206 ;  /* 0x002ef4ce01007387 */ /* 0x000fe20000100800 */
[----:B------:R-:W-:-:S03]  /*cf390*/  IADD3.X R167, R167, R0, RZ, P5, !PT ;  /* 0x00000000a7a77210 */ /* 0x000fc60002ffe4ff */
[----:B-1----:R-:W3:Y:S01]  /*cf3a0*/  LDL.LU R205, [R1+0x2e74] ;  /* 0x002e740001cd7983 */ /* 0x002ee20000300800 */
[----:B----4-:R-:W-:Y:S02]  /*cf3b0*/  IMAD.MOV.U32 R4, RZ, RZ, R133 ;  /* 0x000000ffff047224 */ /* 0x010fe400078e0085 */
[----:B------:R-:W-:Y:S01]  /*cf3c0*/  IMAD.MOV.U32 R5, RZ, RZ, R200 ;  /* 0x000000ffff057224 */ /* 0x000fe200078e00c8 */
[----:B------:R-:W-:Y:S01]  /*cf3d0*/  STL [R1+0x2eec], R200 ;  /* 0x002eecc801007387 */ /* 0x000fe20000100800 */
[----:B------:R-:W-:-:S03]  /*cf3e0*/  IADD3 R135, P5, R135, R202, RZ ;  /* 0x000000ca87877210 */ /* 0x000fc60007fbe0ff */
[----:B------:R-:W4:Y:S02]  /*cf3f0*/  LDL.LU R16, [R1+0x2e6c] ;  /* 0x002e6c0001107983 */ /* 0x000f240000300800 */
[----:B------:R-:W-:Y:S02]  /*cf400*/  IMAD.X R166, R166, 0x1, R0, P5 ;  /* 0x00000001a6a67824 */ /* 0x000fe400028e0600 */
[----:B------:R1:W-:Y:S04]  /*cf410*/  LDGSTS.E [R9+-0x3ba00], [R4.64], P2 ;  /* 0xc460000004097fae */ /* 0x0003e80009121844 */
[----:B------:R1:W-:Y:S04]  /*cf420*/  STL [R1+0x2ec0], R134 ;  /* 0x002ec08601007387 */ /* 0x0003e80000100800 */
[----:B------:R-:W4:Y:S01]  /*cf430*/  LDL.LU R133, [R1+0x2e40] ;  /* 0x002e400001857983 */ /* 0x000f220000300800 */
[----:B-1----:R-:W-:Y:S01]  /*cf440*/  IMAD.MOV.U32 R4, RZ, RZ, R134 ;  /* 0x000000ffff047224 */ /* 0x002fe200078e0086 */
[----:B------:R-:W-:-:S02]  /*cf450*/  MOV R5, R167 ;  /* 0x000000a700057202 */ /* 0x000fc40000000f00 */
[----:B------:R-:W-:Y:S04]  /*cf460*/  STL [R1+0x2eb4], R167 ;  /* 0x002eb4a701007387 */ /* 0x000fe80000100800 */
[----:B------:R-:W-:Y:S04]  /*cf470*/  STL [R1+0x2eb8], R135 ;  /* 0x002eb88701007387 */ /* 0x000fe80000100800 */
[----:B------:R-:W4:Y:S04]  /*cf480*/  LDL.LU R134, [R1+0x2e38] ;  /* 0x002e380001867983 */ /* 0x000f280000300800 */
[----:B------:R1:W-:Y:S04]  /*cf490*/  LDGSTS.E [R8+-0x3ac00], [R4.64], P4 ;  /* 0xc540000004087fae */ /* 0x0003e8000a121844 */
[----:B------:R1:W-:Y:S02]  /*cf4a0*/  STL [R1+0x2eac], R166 ;  /* 0x002eaca601007387 */ /* 0x0003e40000100800 */
[----:B-1----:R-:W-:-:S02]  /*cf4b0*/  IMAD.MOV.U32 R5, RZ, RZ, R166 ;  /* 0x000000ffff057224 */ /* 0x002fc400078e00a6 */
[----:B------:R-:W4:Y:S01]  /*cf4c0*/  LDL.LU R166, [R1+0x2e34] ;  /* 0x002e340001a67983 */ /* 0x000f220000300800 */
[----:B------:R-:W-:-:S03]  /*cf4d0*/  IMAD.MOV.U32 R4, RZ, RZ, R135 ;  /* 0x000000ffff047224 */ /* 0x000fc600078e0087 */
[----:B------:R-:W4:Y:S04]  /*cf4e0*/  LDL.LU R200, [R1+0x2e2c] ;  /* 0x002e2c0001c87983 */ /* 0x000f280000300800 */
[----:B------:R-:W4:Y:S04]  /*cf4f0*/  LDL.LU R167, [R1+0x2df4] ;  /* 0x002df40001a77983 */ /* 0x000f280000300800 */
        /* <DEDUP_REMOVED lines=9> */
[----:B------:R-:W-:Y:S02]  /*cf590*/  ISETP.NE.U32.AND P4, PT, R4, RZ, PT ;  /* 0x000000ff0400720c */ /* 0x000fe40003f85070 */
[----:B------:R-:W-:-:S02]  /*cf5a0*/  SEL R4, R5, RZ, !P0 ;  /* 0x000000ff05047207 */ /* 0x000fc40004000000 */
[----:B------:R-:W-:Y:S01]  /*cf5b0*/  IADD3 R8, R132, 0x100000, RZ ;  /* 0x0010000084087810 */ /* 0x000fe20007ffe0ff */
[C---:B------:R-:W-:Y:S08]  /*cf5c0*/  HMMA.1688.F32.TF32 R188, R236.reuse, R24, R188 ;  /* 0x00000018ecbc723c */ /* 0x040ff000000810bc */
[----:B------:R-:W-:Y:S01]  /*cf5d0*/  HMMA.1688.F32.TF32 R184, R236, R20, R184 ;  /* 0x00000014ecb8723c */ /* 0x000fe200000810b8 */
[----:B--2---:R-:W-:-:S02]  /*cf5e0*/  IADD3 R204, P2, R204, R202, RZ ;  /* 0x000000cacccc7210 */ /* 0x004fc40007f5e0ff */
[----:B---3--:R-:W-:-:S03]  /*cf5f0*/  IADD3 R164, P5, R164, R202, RZ ;  /* 0x000000caa4a47210 */ /* 0x008fc60007fbe0ff */
[----:B------:R-:W-:Y:S04]  /*cf600*/  STL [R1+0x2e80], R204 ;  /* 0x002e80cc01007387 */ /* 0x000fe80000100800 */
[----:B------:R1:W-:Y:S01]  /*cf610*/  STL [R1+0x2e78], R164 ;  /* 0x002e78a401007387 */ /* 0x0003e20000100800 */
[--C-:B------:R-:W-:Y:S01]  /*cf620*/  IMAD.X R205, R205, 0x1, R0.reuse, P2 ;  /* 0x00000001cdcd7824 */ /* 0x100fe200010e0600 */
[----:B------:R-:W-:Y:S02]  /*cf630*/  ISETP.NE.U32.AND P2, PT, R4, RZ, PT ;  /* 0x000000ff0400720c */ /* 0x000fe40003f45070 */
[----:B------:R-:W-:Y:S01]  /*cf640*/  MOV R4, R204 ;  /* 0x000000cc00047202 */ /* 0x000fe20000000f00 */
[----:B------:R-:W-:Y:S02]  /*cf650*/  IMAD.MOV.U32 R5, RZ, RZ, R205 ;  /* 0x000000ffff057224 */ /* 0x000fe400078e00cd */
[----:B----4-:R-:W-:Y:S01]  /*cf660*/  IMAD.X R16, R16, 0x1, R0, P5 ;  /* 0x0000000110107824 */ /* 0x010fe200028e0600 */
[----:B------:R-:W-:-:S02]  /*cf670*/  ISETP.GT.AND P5, PT, R3, 0x29, PT ;  /* 0x000000290300780c */ /* 0x000fc40003fa4270 */
[----:B------:R2:W-:Y:S02]  /*cf680*/  LDGSTS.E [R8+-0x39c00], [R4.64], P1 ;  /* 0xc640000004087fae */ /* 0x0005e40008921844 */
[----:B------:R-:W-:Y:S02]  /*cf690*/  SEL R12, RZ, 0x4, !P5 ;  /* 0x00000004ff0c7807 */ /* 0x000fe40006800000 */
[----:B------:R-:W-:Y:S01]  /*cf6a0*/  STL [R1+0x2e74], R205 ;  /* 0x002e74cd01007387 */ /* 0x000fe20000100800 */
[----:B------:R-:W-:-:S03]  /*cf6b0*/  IADD3 R133, P5, R133, R202, RZ ;  /* 0x000000ca85857210 */ /* 0x000fc60007fbe0ff */
[----:B------:R3:W-:Y:S01]  /*cf6c0*/  STL [R1+0x2e6c], R16 ;  /* 0x002e6c1001007387 */ /* 0x0007e20000100800 */
[----:B--2---:R-:W-:Y:S02]  /*cf6d0*/  IMAD.MOV.U32 R4, RZ, RZ, R164 ;  /* 0x000000ffff047224 */ /* 0x004fe400078e00a4 */
[----:B------:R-:W-:Y:S01]  /*cf6e0*/  IMAD.MOV.U32 R5, RZ, RZ, R16 ;  /* 0x000000ffff057224 */ /* 0x000fe200078e0010 */
[----:B-1----:R-:W2:Y:S01]  /*cf6f0*/  LDL.LU R164, [R1+0x2dc0] ;  /* 0x002dc00001a47983 */ /* 0x002ea20000300800 */
[----:B------:R-:W-:-:S03]  /*cf700*/  SEL R8, R12, RZ, !P0 ;  /* 0x000000ff0c087207 */ /* 0x000fc60004000000 */
[----:B------:R1:W-:Y:S01]  /*cf710*/  LDGSTS.E [R9+-0x39a00], [R4.64], P1 ;  /* 0xc660000004097fae */ /* 0x0003e20008921844 */
[----:B------:R-:W-:-:S03]  /*cf720*/  IADD3 R134, P6, R134, R202, RZ ;  /* 0x000000ca86867210 */ /* 0x000fc60007fde0ff */
[----:B---3--:R-:W3:Y:S01]  /*cf730*/  LDL.LU R16, [R1+0x2db8] ;  /* 0x002db80001107983 */ /* 0x008ee20000300800 */
[----:B------:R-:W-:-:S03]  /*cf740*/  ISETP.NE.U32.AND P1, PT, R8, RZ, PT ;  /* 0x000000ff0800720c */ /* 0x000fc60003f25070 */
[----:B------:R-:W-:Y:S01]  /*cf750*/  STL [R1+0x2e40], R133 ;  /* 0x002e408501007387 */ /* 0x000fe20000100800 */
[----:B------:R-:W-:Y:S01]  /*cf760*/  IADD3 R8, R132, 0x100000, RZ ;  /* 0x0010000084087810 */ /* 0x000fe20007ffe0ff */
[----:B-1----:R-:W-:Y:S02]  /*cf770*/  IMAD.MOV.U32 R4, RZ, RZ, R133 ;  /* 0x000000ffff047224 */ /* 0x002fe400078e0085 */
[----:B------:R-:W-:Y:S01]  /*cf780*/  STL [R1+0x2e38], R134 ;  /* 0x002e388601007387 */ /* 0x000fe20000100800 */
[----:B------:R-:W-:Y:S01]  /*cf790*/  IMAD.X R166, R166, 0x1, R0, P5 ;  /* 0x00000001a6a67824 */ /* 0x000fe200028e0600 */
[----:B------:R-:W-:-:S04]  /*cf7a0*/  IADD3.X R200, R200, R0, RZ, P6, !PT ;  /* 0x00000000c8c87210 */ /* 0x000fc800037fe4ff */
[----:B------:R1:W-:Y:S01]  /*cf7b0*/  STL [R1+0x2e34], R166 ;  /* 0x002e34a601007387 */ /* 0x0003e20000100800 */
[----:B------:R-:W-:-:S05]  /*cf7c0*/  IMAD.MOV.U32 R5, RZ, RZ, R166 ;  /* 0x000000ffff057224 */ /* 0x000fca00078e00a6 */
[----:B------:R4:W-:Y:S01]  /*cf7d0*/  LDGSTS.E [R8+-0x38c00], [R4.64], P3 ;  /* 0xc740000004087fae */ /* 0x0009e20009921844 */
[----:B------:R-:W-:-:S03]  /*cf7e0*/  IADD3 R135, P5, R135, R202, RZ ;  /* 0x000000ca87877210 */ /* 0x000fc60007fbe0ff */
[----:B-1----:R-:W3:Y:S02]  /*cf7f0*/  LDL.LU R166, [R1+0x2db4] ;  /* 0x002db40001a67983 */ /* 0x002ee40000300800 */
[----:B------:R-:W-:Y:S02]  /*cf800*/  IMAD.X R167, R167, 0x1, R0, P5 ;  /* 0x00000001a7a77824 */ /* 0x000fe400028e0600 */
[----:B------:R-:W-:Y:S01]  /*cf810*/  STL [R1+0x2e2c], R200 ;  /* 0x002e2cc801007387 */ /* 0x000fe20000100800 */
[----:B------:R-:W-:-:S03]  /*cf820*/  IADD3 R13, P5, R13, R202, RZ ;  /* 0x000000ca0d0d7210 */ /* 0x000fc60007fbe0ff */
[----:B------:R-:W3:Y:S01]  /*cf830*/  LDL.LU R133, [R1+0x2dac] ;  /* 0x002dac0001857983 */ /* 0x000ee20000300800 */
[----:B----4-:R-:W-:Y:S01]  /*cf840*/  IMAD.MOV.U32 R4, RZ, RZ, R134 ;  /* 0x000000ffff047224 */ /* 0x010fe200078e0086 */
[----:B------:R-:W-:Y:S01]  /*cf850*/  MOV R5, R200 ;  /* 0x000000c800057202 */ /* 0x000fe20000000f00 */
[----:B------:R-:W-:Y:S01]  /*cf860*/  IMAD.X R17, R17, 0x1, R0, P5 ;  /* 0x0000000111117824 */ /* 0x000fe200028e0600 */
[----:B------:R1:W-:Y:S04]  /*cf870*/  STL [R1+0x2e00], R135 ;  /* 0x002e008701007387 */ /* 0x0003e80000100800 */
[----:B------:R-:W4:Y:S04]  /*cf880*/  LDL.LU R134, [R1+0x2d80] ;  /* 0x002d800001867983 */ /* 0x000f280000300800 */
        /* <DEDUP_REMOVED lines=11> */
[----:B------:R1:W-:Y:S02]  /*cf940*/  LDGSTS.E [R8+-0x37c00], [R4.64], P4 ;  /* 0xc840000004087fae */ /* 0x0003e4000a121844 */
[----:B-1----:R-:W-:Y:S01]  /*cf950*/  MOV R5, R17 ;  /* 0x0000001100057202 */ /* 0x002fe20000000f00 */
[----:B------:R-:W-:Y:S01]  /*cf960*/  IMAD.MOV.U32 R4, RZ, RZ, R13 ;  /* 0x000000ffff047224 */ /* 0x000fe200078e000d */
        /* <DEDUP_REMOVED lines=16> */
[----:B------:R-:W-:Y:S01]  /*cfa70*/  STL [R1+0x2db8], R16 ;  /* 0x002db81001007387 */ /* 0x000fe20000100800 */
[----:B------:R-:W-:Y:S01]  /*cfa80*/  IMAD.X R166, R166, 0x1, R0, P3 ;  /* 0x00000001a6a67824 */ /* 0x000fe200018e0600 */
[----:B------:R-:W-:Y:S01]  /*cfa90*/  ISETP.NE.U32.AND P3, PT, R4, RZ, PT ;  /* 0x000000ff0400720c */ /* 0x000fe20003f65070 */
[----:B------:R-:W-:Y:S02]  /*cfaa0*/  IMAD.MOV.U32 R4, RZ, RZ, R164 ;  /* 0x000000ffff047224 */ /* 0x000fe400078e00a4 */
[----:B------:R-:W-:Y:S01]  /*cfab0*/  IMAD.X R133, R133, 0x1, R0, P5 ;  /* 0x0000000185857824 */ /* 0x000fe200028e0600 */
[----:B------:R-:W-:Y:S01]  /*cfac0*/  ISETP.GT.AND P5, PT, R3, 0x35, PT ;  /* 0x000000350300780c */ /* 0x000fe20003fa4270 */
[----:B------:R-:W-:-:S03]  /*cfad0*/  IMAD.MOV.U32 R5, RZ, RZ, R166 ;  /* 0x000000ffff057224 */ /* 0x000fc600078e00a6 */
[----:B------:R-:W-:Y:S01]  /*cfae0*/  SEL R12, RZ, 0x4, !P5 ;  /* 0x00000004ff0c7807 */ /* 0x000fe20006800000 */
[----:B------:R-:W-:Y:S01]  /*cfaf0*/  STL [R1+0x2db4], R166 ;  /* 0x002db4a601007387 */ /* 0x000fe20000100800 */
[----:B----4-:R-:W-:-:S03]  /*cfb00*/  IADD3 R134, P5, R134, R202, RZ ;  /* 0x000000ca86867210 */ /* 0x010fc60007fbe0ff */
[----:B------:R1:W-:Y:S04]  /*cfb10*/  LDGSTS.E [R8+-0x36c00], [R4.64], P2 ;  /* 0xc940000004087fae */ /* 0x0003e80009121844 */
[----:B------:R2:W-:Y:S01]  /*cfb20*/  STL [R1+0x2dac], R133 ;  /* 0x002dac8501007387 */ /* 0x0005e20000100800 */
[----:B------:R-:W-:Y:S01]  /*cfb30*/  IADD3 R24, P6, R24, R202, RZ ;  /* 0x000000ca18187210 */ /* 0x000fe20007fde0ff */
[----:B-1----:R-:W-:Y:S01]  /*cfb40*/  IMAD.MOV.U32 R5, RZ, RZ, R133 ;  /* 0x000000ffff057224 */ /* 0x002fe200078e0085 */
[----:B------:R-:W-:Y:S01]  /*cfb50*/  MOV R4, R16 ;  /* 0x0000001000047202 */ /* 0x000fe20000000f00 */
[----:B--2---:R-:W2:Y:S04]  /*cfb60*/  LDL.LU R133, [R1+0x2d00] ;  /* 0x002d000001857983 */ /* 0x004ea80000300800 */
[----:B------:R-:W3:Y:S04]  /*cfb70*/  LDL.LU R16, [R1+0x2cf4] ;  /* 0x002cf40001107983 */ /* 0x000ee80000300800 */
[----:B------:R-:W-:Y:S01]  /*cfb80*/  STL [R1+0x2d80], R134 ;  /* 0x002d808601007387 */ /* 0x000fe20000100800 */
[----:B------:R-:W-:-:S03]  /*cfb90*/  IMAD.X R135, R135, 0x1, R0, P5 ;  /* 0x0000000187877824 */ /* 0x000fc600028e0600 */
[----:B------:R1:W-:Y:S01]  /*cfba0*/  STL [R1+0x2d78], R24 ;  /* 0x002d781801007387 */ /* 0x0003e20000100800 */
[----:B------:R-:W-:-:S03]  /*cfbb0*/  IMAD.X R25, R25, 0x1, R0, P6 ;  /* 0x0000000119197824 */ /* 0x000fc600030e0600 */
[----:B------:R-:W-:Y:S01]  /*cfbc0*/  STL [R1+0x2d74], R135 ;  /* 0x002d748701007387 */ /* 0x000fe20000100800 */
[----:B------:R-:W-:-:S03]  /*cfbd0*/  SEL R8, R12, RZ, !P0 ;  /* 0x000000ff0c087207 */ /* 0x000fc60004000000 */
[----:B------:R-:W4:Y:S01]  /*cfbe0*/  LDL.LU R33, [R1+0x2cf0] ;  /* 0x002cf00001217983 */ /* 0x000f220000300800 */
[----:B------:R-:W-:-:S03]  /*cfbf0*/  IADD3 R20, P5, R20, R202, RZ ;  /* 0x000000ca14147210 */ /* 0x000fc60007fbe0ff */
[----:B------:R1:W-:Y:S04]  /*cfc00*/  STL [R1+0x2d6c], R25 ;  /* 0x002d6c1901007387 */ /* 0x0003e80000100800 */
[----:B------:R-:W4:Y:S01]  /*cfc10*/  LDL.LU R32, [R1+0x2ce8] ;  /* 0x002ce80001207983 */ /* 0x000f220000300800 */
[----:B------:R-:W-:-:S03]  /*cfc20*/  IMAD.X R21, R21, 0x1, R0, P5 ;  /* 0x0000000115157824 */ /* 0x000fc600028e0600 */
[----:B------:R1:W-:Y:S01]  /*cfc30*/  LDGSTS.E [R9+-0x36a00], [R4.64], P2 ;  /* 0xc960000004097fae */ /* 0x0003e20009121844 */
[----:B------:R-:W-:Y:S02]  /*cfc40*/  ISETP.NE.U32.AND P2, PT, R8, RZ, PT ;  /* 0x000000ff0800720c */ /* 0x000fe40003f45070 */
[----:B------:R-:W-:Y:S01]  /*cfc50*/  IADD3 R8, R132, 0x100000, RZ ;  /* 0x0010000084087810 */ /* 0x000fe20007ffe0ff */
[----:B------:R-:W-:Y:S04]  /*cfc60*/  STL [R1+0x2d40], R20 ;  /* 0x002d401401007387 */ /* 0x000fe80000100800 */
[----:B------:R-:W4:Y:S01]  /*cfc70*/  LDL.LU R28, [R1+0x2cb8] ;  /* 0x002cb800011c7983 */ /* 0x000f220000300800 */
[----:B------:R-:W-:Y:S01]  /*cfc80*/  IADD3 R13, P5, R13, R202, RZ ;  /* 0x000000ca0d0d7210 */ /* 0x000fe20007fbe0ff */
[----:B-1----:R-:W-:Y:S01]  /*cfc90*/  IMAD.MOV.U32 R4, RZ, RZ, R134 ;  /* 0x000000ffff047224 */ /* 0x002fe200078e0086 */
[----:B------:R-:W-:Y:S01]  /*cfca0*/  MOV R5, R135 ;  /* 0x0000008700057202 */ /* 0x000fe20000000f00 */
[----:B------:R1:W-:Y:S02]  /*cfcb0*/  STL [R1+0x2d34], R21 ;  /* 0x002d341501007387 */ /* 0x0003e40000100800 */
[----:B------:R-:W-:-:S02]  /*cfcc0*/  IMAD.X R17, R17, 0x1, R0, P5 ;  /* 0x0000000111117824 */ /* 0x000fc400028e0600 */
[----:B------:R1:W-:Y:S04]  /*cfcd0*/  LDGSTS.E [R8+-0x35c00], [R4.64], P1 ;  /* 0xca40000004087fae */ /* 0x0003e80008921844 */
[----:B------:R-:W-:Y:S01]  /*cfce0*/  STL [R1+0x2d38], R13 ;  /* 0x002d380d01007387 */ /* 0x000fe20000100800 */
[----:B-1----:R-:W-:-:S03]  /*cfcf0*/  IMAD.MOV.U32 R4, RZ, RZ, R24 ;  /* 0x000000ffff047224 */ /* 0x002fc600078e0018 */
[----:B------:R-:W4:Y:S01]  /*cfd00*/  LDL.LU R24, [R1+0x2cb0] ;  /* 0x002cb00001187983 */ /* 0x000f220000300800 */
[----:B------:R-:W-:-:S03]  /*cfd10*/  IMAD.MOV.U32 R5, RZ, RZ, R25 ;  /* 0x000000ffff057224 */ /* 0x000fc600078e0019 */
[----:B------:R1:W-:Y:S04]  /*cfd20*/  STL [R1+0x2d2c], R17 ;  /* 0x002d2c1101007387 */ /* 0x0003e80000100800 */
[----:B------:R-:W4:Y:S04]  /*cfd30*/  LDL.LU R29, [R1+0x2cac] ;  /* 0x002cac00011d7983 */ /* 0x000f280000300800 */
[----:B------:R1:W-:Y:S04]  /*cfd40*/  LDGSTS.E [R9+-0x35a00], [R4.64], P1 ;  /* 0xca60000004097fae */ /* 0x0003e80008921844 */
[----:B------:R-:W4:Y:S01]  /*cfd50*/  LDL.LU R25, [R1+0x2ca4] ;  /* 0x002ca40001197983 */ /* 0x000f220000300800 */
[----:B-1----:R-:W-:Y:S01]  /*cfd60*/  MOV R4, R20 ;  /* 0x0000001400047202 */ /* 0x002fe20000000f00 */
[----:B------:R-:W-:-:S02]  /*cfd70*/  IMAD.MOV.U32 R5, RZ, RZ, R21 ;  /* 0x000000ffff057224 */ /* 0x000fc400078e0015 */
[----:B------:R-:W4:Y:S04]  /*cfd80*/  LDL.LU R21, [R1+0x2c6c] ;  /* 0x002c6c0001157983 */ /* 0x000f280000300800 */
[----:B------:R-:W4:Y:S04]  /*cfd90*/  LDL.LU R20, [R1+0x2c78] ;  /* 0x002c780001147983 */ /* 0x000f280000300800 */
[----:B------:R1:W-:Y:S02]  /*cfda0*/  LDGSTS.E [R8+-0x34c00], [R4.64], P4 ;  /* 0xcb40000004087fae */ /* 0x0003e4000a121844 */
[----:B-1----:R-:W-:-:S02]  /*cfdb0*/  IMAD.MOV.U32 R5, RZ, RZ, R17 ;  /* 0x000000ffff057224 */ /* 0x002fc400078e0011 */
        /* <DEDUP_REMOVED lines=12> */
[----:B------:R-:W-:Y:S01]  /*cfe80*/  HMMA.1688.F32.TF32 R136, R236, R36, R136 ;  /* 0x00000024ec88723c */ /* 0x000fe20000081088 */
[-C--:B--2---:R-:W-:Y:S02]  /*cfe90*/  IADD3 R133, P1, R133, R202.reuse, RZ ;  /* 0x000000ca85857210 */ /* 0x084fe40007f3e0ff */
[----:B---3--:R-:W-:-:S03]  /*cfea0*/  IADD3 R16, P4, R16, R202, RZ ;  /* 0x000000ca10107210 */ /* 0x008fc60007f9e0ff */
[----:B------:R-:W-:Y:S01]  /*cfeb0*/  STL [R1+0x2d00], R133 ;  /* 0x002d008501007387 */ /* 0x000fe20000100800 */
[----:B----4-:R-:W-:-:S04]  /*cfec0*/  IMAD.X R33, R33, 0x1, R0, P1 ;  /* 0x0000000121217824 */ /* 0x010fc800008e0600 */
[----:B------:R-:W-:Y:S01]  /*cfed0*/  IMAD.MOV.U32 R5, RZ, RZ, R33 ;  /* 0x000000ffff057224 */ /* 0x000fe200078e0021 */
[----:B------:R-:W-:Y:S02]  /*cfee0*/  IADD3.X R32, R32, R0, RZ, P4, !PT ;  /* 0x0000000020207210 */ /* 0x000fe400027fe4ff */
[----:B------:R-:W-:Y:S01]  /*cfef0*/  ISETP.NE.U32.AND P4, PT, R4, RZ, PT ;  /* 0x000000ff0400720c */ /* 0x000fe20003f85070 */
[----:B------:R-:W-:Y:S01]  /*cff00*/  IMAD.MOV.U32 R4, RZ, RZ, R133 ;  /* 0x000000ffff047224 */ /* 0x000fe200078e0085 */
[----:B------:R-:W-:-:S04]  /*cff10*/  ISETP.GT.AND P1, PT, R3, 0x41, PT ;  /* 0x000000410300780c */ /* 0x000fc80003f24270 */
[----:B------:R1:W-:Y:S01]  /*cff20*/  LDGSTS.E [R8+-0x33c00], [R4.64], P3 ;  /* 0xcc40000004087fae */ /* 0x0003e20009921844 */
[----:B------:R-:W-:Y:S02]  /*cff30*/  SEL R12, RZ, 0x4, !P1 ;  /* 0x00000004ff0c7807 */ /* 0x000fe40004800000 */
[-C--:B------:R-:W-:Y:S01]  /*cff40*/  IADD3 R28, P1, R28, R202.reuse, RZ ;  /* 0x000000ca1c1c7210 */ /* 0x080fe20007f3e0ff */
[----:B------:R-:W-:Y:S01]  /*cff50*/  STL [R1+0x2cf4], R16 ;  /* 0x002cf41001007387 */ /* 0x000fe20000100800 */
[----:B-1----:R-:W-:Y:S02]  /*cff60*/  IMAD.MOV.U32 R4, RZ, RZ, R16 ;  /* 0x000000ffff047224 */ /* 0x002fe400078e0010 */
[----:B------:R-:W-:Y:S01]  /*cff70*/  IMAD.MOV.U32 R5, RZ, RZ, R32 ;  /* 0x000000ffff057224 */ /* 0x000fe200078e0020 */
[----:B------:R1:W-:Y:S04]  /*cff80*/  STL [R1+0x2cf0], R33 ;  /* 0x002cf02101007387 */ /* 0x0003e80000100800 */
[----:B------:R2:W-:Y:S04]  /*cff90*/  LDGSTS.E [R9+-0x33a00], [R4.64], P3 ;  /* 0xcc60000004097fae */ /* 0x0005e80009921844 */
[----:B------:R3:W-:Y:S04]  /*cffa0*/  STL [R1+0x2ce8], R32 ;  /* 0x002ce82001007387 */ /* 0x0007e80000100800 */
[----:B-1----:R-:W4:Y:S01]  /*cffb0*/  LDL.LU R33, [R1+0x2c38] ;  /* 0x002c380001217983 */ /* 0x002f220000300800 */
[----:B------:R-:W-:-:S03]  /*cffc0*/  IADD3 R24, P3, R24, R202, RZ ;  /* 0x000000ca18187210 */ /* 0x000fc60007f7e0ff */
[----:B------:R-:W4:Y:S04]  /*cffd0*/  LDL.LU R16, [R1+0x2c30] ;  /* 0x002c300001107983 */ /* 0x000f280000300800 */
[----:B------:R1:W-:Y:S01]  /*cffe0*/  STL [R1+0x2cb8], R28 ;  /* 0x002cb81c01007387 */ /* 0x0003e20000100800 */
[----:B------:R-:W-:-:S03]  /*cfff0*/  IADD3.X R29, R29, R0, RZ, P1, !PT ;  /* 0x000000001d1d7210 */ /* 0x000fc60000ffe4ff */
[----:B------:R1:W-:Y:S04]  /*d0000*/  STL [R1+0x2cb0], R24 ;  /* 0x002cb01801007387 */ /* 0x0003e80000100800 */
[----:B------:R1:W-:Y:S01]  /*d0010*/  STL [R1+0x2cac], R29 ;  /* 0x002cac1d01007387 */ /* 0x0003e20000100800 */
[----:B------:R-:W-:-:S03]  /*d0020*/  IMAD.X R25, R25, 0x1, R0, P3 ;  /* 0x0000000119197824 */ /* 0x000fc600018e0600 */
[----:B------:R-:W4:Y:S01]  /*d0030*/  LDL.LU R36, [R1+0x2c2c] ;  /* 0x002c2c0001247983 */ /* 0x000f220000300800 */
[----:B------:R-:W-:-:S03]  /*d0040*/  SEL R8, R12, RZ, !P0 ;  /* 0x000000ff0c087207 */ /* 0x000fc60004000000 */
[----:B------:R1:W-:Y:S01]  /*d0050*/  STL [R1+0x2ca4], R25 ;  /* 0x002ca41901007387 */ /* 0x0003e20000100800 */
[----:B------:R-:W-:-:S03]  /*d0060*/  ISETP.NE.U32.AND P1, PT, R8, RZ, PT ;  /* 0x000000ff0800720c */ /* 0x000fc60003f25070 */
[----:B---3--:R-:W3:Y:S01]  /*d0070*/  LDL.LU R32, [R1+0x2c24] ;  /* 0x002c240001207983 */ /* 0x008ee20000300800 */
[----:B------:R-:W-:Y:S01]  /*d0080*/  IADD3 R20, P3, R20, R202, RZ ;  /* 0x000000ca14147210 */ /* 0x000fe20007f7e0ff */
[----:B--2---:R-:W-:Y:S01]  /*d0090*/  IMAD.MOV.U32 R4, RZ, RZ, R28 ;  /* 0x000000ffff047224 */ /* 0x004fe200078e001c */
[----:B------:R-:W-:-:S03]  /*d00a0*/  IADD3 R8, R132, 0x100000, RZ ;  /* 0x0010000084087810 */ /* 0x000fc60007ffe0ff */
[----:B------:R-:W-:Y:S02]  /*d00b0*/  IMAD.X R21, R21, 0x1, R0, P3 ;  /* 0x0000000115157824 */ /* 0x000fe400018e0600 */
[----:B------:R-:W-:Y:S01]  /*d00c0*/  IMAD.MOV.U32 R5, RZ, RZ, R29 ;  /* 0x000000ffff057224 */ /* 0x000fe200078e001d */
[----:B------:R-:W-:Y:S04]  /*d00d0*/  STL [R1+0x2c78], R20 ;  /* 0x002c781401007387 */ /* 0x000fe80000100800 */
[----:B-1----:R-:W2:Y:S04]  /*d00e0*/  LDL.LU R28, [R1+0x2bf8] ;  /* 0x002bf800011c7983 */ /* 0x002ea80000300800 */
[----:B------:R1:W-:Y:S01]  /*d00f0*/  LDGSTS.E [R8+-0x32c00], [R4.64], P2 ;  /* 0xcd40000004087fae */ /* 0x0003e20009121844 */
[----:B------:R-:W-:-:S03]  /*d0100*/  IADD3 R13, P3, R13, R202, RZ ;  /* 0x000000ca0d0d7210 */ /* 0x000fc60007f7e0ff */
[----:B------:R1:W-:Y:S02]  /*d0110*/  STL [R1+0x2c6c], R21 ;  /* 0x002c6c1501007387 */ /* 0x0003e40000100800 */
[----:B------:R-:W-:Y:S01]  /*d0120*/  IMAD.X R17, R17, 0x1, R0, P3 ;  /* 0x0000000111117824 */ /* 0x000fe200018e0600 */
[----:B-1----:R-:W-:Y:S01]  /*d0130*/  MOV R4, R24 ;  /* 0x0000001800047202 */ /* 0x002fe20000000f00 */
[----:B------:R-:W-:Y:S01]  /*d0140*/  STL [R1+0x2c70], R13 ;  /* 0x002c700d01007387 */ /* 0x000fe20000100800 */
[----:B------:R-:W-:-:S03]  /*d0150*/  IMAD.MOV.U32 R5, RZ, RZ, R25 ;  /* 0x000000ffff057224 */ /* 0x000fc600078e0019 */
[----:B------:R-:W2:Y:S04]  /*d0160*/  LDL.LU R24, [R1+0x2bf0] ;  /* 0x002bf00001187983 */ /* 0x000ea80000300800 */
[----:B------:R1:W-:Y:S04]  /*d0170*/  STL [R1+0x2c64], R17 ;  /* 0x002c641101007387 */ /* 0x0003e80000100800 */
[----:B------:R-:W2:Y:S04]  /*d0180*/  LDL.LU R29, [R1+0x2bec] ;  /* 0x002bec00011d7983 */ /* 0x000ea80000300800 */
[----:B------:R-:W2:Y:S04]  /*d0190*/  LDL.LU R25, [R1+0x2be4] ;  /* 0x002be40001197983 */ /* 0x000ea80000300800 */
[----:B------:R1:W-:Y:S02]  /*d01a0*/  LDGSTS.E [R9+-0x32a00], [R4.64], P2 ;  /* 0xcd60000004097fae */ /* 0x0003e40009121844 */
[----:B-1----:R-:W-:-:S02]  /*d01b0*/  IMAD.MOV.U32 R4, RZ, RZ, R20 ;  /* 0x000000ffff047224 */ /* 0x002fc400078e0014 */
[----:B------:R-:W-:Y:S02]  /*d01c0*/  IMAD.MOV.U32 R5, RZ, RZ, R21 ;  /* 0x000000ffff057224 */ /* 0x000fe400078e0015 */
[----:B------:R-:W2:Y:S04]  /*d01d0*/  LDL.LU R21, [R1+0x2bac] ;  /* 0x002bac0001157983 */ /* 0x000ea80000300800 */
[----:B------:R-:W2:Y:S04]  /*d01e0*/  LDL.LU R20, [R1+0x2bb8] ;  /* 0x002bb80001147983 */ /* 0x000ea80000300800 */
[----:B------:R1:W-:Y:S02]  /*d01f0*/  LDGSTS.E [R8+-0x31c00], [R4.64], P5 ;  /* 0xce40000004087fae */ /* 0x0003e4000a921844 */
[----:B-1----:R-:W-:Y:S01]  /*d0200*/  IMAD.MOV.U32 R5, RZ, RZ, R17 ;  /* 0x000000ffff057224 */ /* 0x002fe200078e0011 */
[----:B------:R-:W-:Y:S01]  /*d0210*/  MOV R4, R13 ;  /* 0x0000000d00047202 */ /* 0x000fe20000000f00 */
[----:B------:R-:W2:Y:S04]  /*d0220*/  LDL.LU R17, [R1+0x2ba4] ;  /* 0x002ba40001117983 */ /* 0x000ea80000300800 */
[----:B------:R-:W2:Y:S01]  /*d0230*/  LDL.LU R13, [R1+0x2bb0] ;  /* 0x002bb000010d7983 */ /* 0x000ea20000300800 */
[----:B------:R-:W-:-:S03]  /*d0240*/  ISETP.GT.AND P2, PT, R3, 0x45, PT ;  /* 0x000000450300780c */ /* 0x000fc60003f44270 */
[----:B------:R1:W-:Y:S01]  /*d0250*/  LDGSTS.E [R9+-0x31a00], [R4.64], P5 ;  /* 0xce60000004097fae */ /* 0x0003e2000a921844 */
[----:B------:R-:W-:Y:S02]  /*d0260*/  SEL R8, RZ, 0x4, !P2 ;  /* 0x00000004ff087807 */ /* 0x000fe40005000000 */
[----:B------:R-:W-:-:S04]  /*d0270*/  ISETP.GT.AND P2, PT, R3, 0x49, PT ;  /* 0x000000490300780c */ /* 0x000fc80003f44270 */
[----:B-1----:R-:W-:Y:S02]  /*d0280*/  SEL R5, RZ, 0x4, !P2 ;  /* 0x00000004ff057807 */ /* 0x002fe40005000000 */
[----:B------:R-:W-:-:S04]  /*d0290*/  SEL R4, R8, RZ, !P0 ;  /* 0x000000ff08047207 */ /* 0x000fc80004000000 */
[----:B------:R-:W-:Y:S02]  /*d02a0*/  ISETP.NE.U32.AND P5, PT, R4, RZ, PT ;  /* 0x000000ff0400720c */ /* 0x000fe40003fa5070 */
[----:B------:R-:W-:Y:S02]  /*d02b0*/  SEL R4, R5, RZ, !P0 ;  /* 0x000000ff05047207 */ /* 0x000fe40004000000 */
[----:B------:R-:W-:Y:S02]  /*d02c0*/  IADD3 R8, R132, 0x100000, RZ ;  /* 0x0010000084087810 */ /* 0x000fe40007ffe0ff */
[-C--:B----4-:R-:W-:Y:S02]  /*d02d0*/  IADD3 R33, P2, R33, R202.reuse, RZ ;  /* 0x000000ca21217210 */ /* 0x090fe40007f5e0ff */
[----:B------:R-:W-:-:S03]  /*d02e0*/  IADD3 R16, P3, R16, R202, RZ ;  /* 0x000000ca10107210 */ /* 0x000fc60007f7e0ff */
[----:B------:R-:W-:Y:S01]  /*d02f0*/  IMAD.X R36, R36, 0x1, R0, P2 ;  /* 0x0000000124247824 */ /* 0x000fe200010e0600 */
[----:B------:R-:W-:Y:S01]  /*d0300*/  ISETP.NE.U32.AND P2, PT, R4, RZ, PT ;  /* 0x000000ff0400720c */ /* 0x000fe20003f45070 */
[----:B------:R-:W-:-:S03]  /*d0310*/  IMAD.MOV.U32 R4, RZ, RZ, R33 ;  /* 0x000000ffff047224 */ /* 0x000fc600078e0021 */
[----:B------:R-:W-:Y:S01]  /*d0320*/  MOV R5, R36 ;  /* 0x0000002400057202 */ /* 0x000fe20000000f00 */
[----:B---3--:R-:W-:Y:S01]  /*d0330*/  IMAD.X R32, R32, 0x1, R0, P3 ;  /* 0x0000000120207824 */ /* 0x008fe200018e0600 */
[----:B------:R-:W-:-:S03]  /*d0340*/  ISETP.GT.AND P3, PT, R3, 0x4d, PT ;  /* 0x0000004d0300780c */ /* 0x000fc60003f64270 */
[----:B------:R1:W-:Y:S01]  /*d0350*/  LDGSTS.E [R8+-0x30c00], [R4.64], P4 ;  /* 0xcf40000004087fae */ /* 0x0003e2000a121844 */
[----:B------:R-:W-:-:S03]  /*d0360*/  SEL R12, RZ, 0x4, !P3 ;  /* 0x00000004ff0c7807 */ /* 0x000fc60005800000 */
[----:B------:R3:W-:Y:S01]  /*d0370*/  STL [R1+0x2c38], R33 ;  /* 0x002c382101007387 */ /* 0x0007e20000100800 */
[----:B-1----:R-:W-:Y:S02]  /*d0380*/  IMAD.MOV.U32 R4, RZ, RZ, R16 ;  /* 0x000000ffff047224 */ /* 0x002fe400078e0010 */
[----:B------:R-:W-:Y:S01]  /*d0390*/  IMAD.MOV.U32 R5, RZ, RZ, R32 ;  /* 0x000000ffff057224 */ /* 0x000fe200078e0020 */
[-C--:B--2---:R-:W-:Y:S01]  /*d03a0*/  IADD3 R28, P3, R28, R202.reuse, RZ ;  /* 0x000000ca1c1c7210 */ /* 0x084fe20007f7e0ff */
[----:B------:R1:W-:Y:S04]  /*d03b0*/  STL [R1+0x2c30], R16 ;  /* 0x002c301001007387 */ /* 0x0003e80000100800 */
[----:B------:R2:W-:Y:S04]  /*d03c0*/  LDGSTS.E [R9+-0x30a00], [R4.64], P4 ;  /* 0xcf60000004097fae */ /* 0x0005e8000a121844 */
[----:B------:R4:W-:Y:S04]  /*d03d0*/  STL [R1+0x2c2c], R36 ;  /* 0x002c2c2401007387 */ /* 0x0009e80000100800 */
[----:B------:R4:W-:Y:S04]  /*d03e0*/  STL [R1+0x2c24], R32 ;  /* 0x002c242001007387 */ /* 0x0009e80000100800 */
[----:B---3--:R-:W3:Y:S04]  /*d03f0*/  LDL.LU R33, [R1+0x2b78] ;  /* 0x002b780001217983 */ /* 0x008ee80000300800 */
[----:B-1----:R-:W3:Y:S01]  /*d0400*/  LDL.LU R16, [R1+0x2b70] ;  /* 0x002b700001107983 */ /* 0x002ee20000300800 */
[----:B------:R-:W-:-:S03]  /*d0410*/  IADD3 R24, P4, R24, R202, RZ ;  /* 0x000000ca18187210 */ /* 0x000fc60007f9e0ff */
[----:B------:R1:W-:Y:S01]  /*d0420*/  STL [R1+0x2bf8], R28 ;  /* 0x002bf81c01007387 */ /* 0x0003e20000100800 */
[----:B------:R-:W-:-:S03]  /*d0430*/  IMAD.X R29, R29, 0x1, R0, P3 ;  /* 0x000000011d1d7824 */ /* 0x000fc600018e0600 */
[----:B------:R1:W-:Y:S01]  /*d0440*/  STL [R1+0x2bf0], R24 ;  /* 0x002bf01801007387 */ /* 0x0003e20000100800 */
[----:B------:R-:W-:-:S03]  /*d0450*/  IMAD.X R25, R25, 0x1, R0, P4 ;  /* 0x0000000119197824 */ /* 0x000fc600020e0600 */
[----:B------:R1:W-:Y:S04]  /*d0460*/  STL [R1+0x2bec], R29 ;  /* 0x002bec1d01007387 */ /* 0x0003e80000100800 */
[----:B----4-:R-:W4:Y:S01]  /*d0470*/  LDL.LU R36, [R1+0x2b6c] ;  /* 0x002b6c0001247983 */ /* 0x010f220000300800 */
[----:B------:R-:W-:-:S03]  /*d0480*/  SEL R8, R12, RZ, !P0 ;  /* 0x000000ff0c087207 */ /* 0x000fc60004000000 */
[----:B------:R1:W-:Y:S04]  /*d0490*/  STL [R1+0x2be4], R25 ;  /* 0x002be41901007387 */ /* 0x0003e80000100800 */
[----:B------:R-:W4:Y:S01]  /*d04a0*/  LDL.LU R32, [R1+0x2b64] ;  /* 0x002b640001207983 */ /* 0x000f220000300800 */
[----:B------:R-:W-:Y:S01]  /*d04b0*/  ISETP.NE.U32.AND P3, PT, R8, RZ, PT ;  /* 0x000000ff0800720c */ /* 0x000fe20003f65070 */
[----:B--2---:R-:W-:Y:S01]  /*d04c0*/  IMAD.MOV.U32 R5, RZ, RZ, R29 ;  /* 0x000000ffff057224 */ /* 0x004fe200078e001d */
[----:B------:R-:W-:Y:S02]  /*d04d0*/  IADD3 R8, R132, 0x100000, RZ ;  /* 0x0010000084087810 */ /* 0x000fe40007ffe0ff */
[----:B------:R-:W-:Y:S02]  /*d04e0*/  IADD3 R20, P4, R20, R202, RZ ;  /* 0x000000ca14147210 */ /* 0x000fe40007f9e0ff */
[----:B------:R-:W-:-:S03]  /*d04f0*/  MOV R4, R28 ;  /* 0x0000001c00047202 */ /* 0x000fc60000000f00 */
[----:B------:R-:W-:Y:S01]  /*d0500*/  IMAD.X R21, R21, 0x1, R0, P4 ;  /* 0x0000000115157824 */ /* 0x000fe200020e0600 */
[----:B------:R-:W-:Y:S04]  /*d0510*/  STL [R1+0x2bb8], R20 ;  /* 0x002bb81401007387 */ /* 0x000fe80000100800 */
[----:B-1----:R-:W2:Y:S04]  /*d0520*/  LDL.LU R28, [R1+0x2b38] ;  /* 0x002b3800011c7983 */ /* 0x002ea80000300800 */
[----:B------:R1:W-:Y:S01]  /*d0530*/  LDGSTS.E [R8+-0x2fc00], [R4.64], P1 ;  /* 0xd040000004087fae */ /* 0x0003e20008921844 */
[----:B------:R-:W-:-:S03]  /*d0540*/  IADD3 R13, P4, R13, R202, RZ ;  /* 0x000000ca0d0d7210 */ /* 0x000fc60007f9e0ff */
[----:B------:R1:W-:Y:S01]  /*d0550*/  STL [R1+0x2bac], R21 ;  /* 0x002bac1501007387 */ /* 0x0003e20000100800 */
[----:B------:R-:W-:Y:S01]  /*d0560*/  IADD3.X R17, R17, R0, RZ, P4, !PT ;  /* 0x0000000011117210 */ /* 0x000fe200027fe4ff */
[----:B-1----:R-:W-:Y:S02]  /*d0570*/  IMAD.MOV.U32 R4, RZ, RZ, R24 ;  /* 0x000000ffff047224 */ /* 0x002fe400078e0018 */
[----:B------:R-:W-:Y:S01]  /*d0580*/  STL [R1+0x2bb0], R13 ;  /* 0x002bb00d01007387 */ /* 0x000fe20000100800 */
[----:B------:R-:W-:-:S03]  /*d0590*/  IMAD.MOV.U32 R5, RZ, RZ, R25 ;  /* 0x000000ffff057224 */ /* 0x000fc600078e0019 */
[----:B------:R-:W2:Y:S04]  /*d05a0*/  LDL.LU R24, [R1+0x2b30] ;  /* 0x002b300001187983 */ /* 0x000ea80000300800 */
[----:B------:R1:W-:Y:S04]  /*d05b0*/  STL [R1+0x2ba4], R17 ;  /* 0x002ba41101007387 */ /* 0x0003e80000100800 */
[----:B------:R-:W2:Y:S04]  /*d05c0*/  LDL.LU R29, [R1+0x2b2c] ;  /* 0x002b2c00011d7983 */ /* 0x000ea80000300800 */
[----:B------:R1:W-:Y:S04]  /*d05d0*/  LDGSTS.E [R9+-0x2fa00], [R4.64], P1 ;  /* 0xd060000004097fae */ /* 0x0003e80008921844 */
[----:B------:R-:W2:Y:S01]  /*d05e0*/  LDL.LU R25, [R1+0x2b24] ;  /* 0x002b240001197983 */ /* 0x000ea20000300800 */
[----:B-1----:R-:W-:-:S02]  /*d05f0*/  IMAD.MOV.U32 R4, RZ, RZ, R20 ;  /* 0x000000ffff047224 */ /* 0x002fc400078e0014 */
[----:B------:R-:W-:Y:S02]  /*d0600*/  IMAD.MOV.U32 R5, RZ, RZ, R21 ;  /* 0x000000ffff057224 */ /* 0x000fe400078e0015 */
[----:B------:R-:W2:Y:S04]  /*d0610*/  LDL.LU R21, [R1+0x2aec] ;  /* 0x002aec0001157983 */ /* 0x000ea80000300800 */
[----:B------:R-:W2:Y:S04]  /*d0620*/  LDL.LU R20, [R1+0x2af8] ;  /* 0x002af80001147983 */ /* 0x000ea80000300800 */
[----:B------:R1:W-:Y:S02]  /*d0630*/  LDGSTS.E [R8+-0x2ec00], [R4.64], P5 ;  /* 0xd140000004087fae */ /* 0x0003e4000a921844 */
[----:B-1----:R-:W-:-:S02]  /*d0640*/  IMAD.MOV.U32 R5, RZ, RZ, R17 ;  /* 0x000000ffff057224 */ /* 0x002fc400078e0011 */
[----:B------:R-:W-:Y:S01]  /*d0650*/  IMAD.MOV.U32 R4, RZ, RZ, R13 ;  /* 0x000000ffff047224 */ /* 0x000fe200078e000d */
[----:B------:R-:W2:Y:S04]  /*d0660*/  LDL.LU R17, [R1+0x2ae4] ;  /* 0x002ae40001117983 */ /* 0x000ea80000300800 */
[----:B------:R-:W2:Y:S01]  /*d0670*/  LDL.LU R13, [R1+0x2af0] ;  /* 0x002af000010d7983 */ /* 0x000ea20000300800 */
        /* <DEDUP_REMOVED lines=8> */
[----:B------:R-:W-:Y:S02]  /*d0700*/  IADD3 R8, R132, 0x100000, RZ ;  /* 0x0010000084087810 */ /* 0x000fe40007ffe0ff */
[-C--:B---3--:R-:W-:Y:S02]  /*d0710*/  IADD3 R33, P1, R33, R202.reuse, RZ ;  /* 0x000000ca21217210 */ /* 0x088fe40007f3e0ff */
[----:B------:R-:W-:-:S03]  /*d0720*/  IADD3 R16, P4, R16, R202, RZ ;  /* 0x000000ca10107210 */ /* 0x000fc60007f9e0ff */
[----:B------:R1:W-:Y:S01]  /*d0730*/  STL [R1+0x2b78], R33 ;  /* 0x002b782101007387 */ /* 0x0003e20000100800 */
[----:B----4-:R-:W-:Y:S02]  /*d0740*/  IADD3.X R36, R36, R0, RZ, P1, !PT ;  /* 0x0000000024247210 */ /* 0x010fe40000ffe4ff */
[----:B------:R-:W-:-:S03]  /*d0750*/  ISETP.GT.AND P1, PT, R3, 0x59, PT ;  /* 0x000000590300780c */ /* 0x000fc60003f24270 */
[----:B------:R-:W-:Y:S02]  /*d0760*/  IMAD.MOV.U32 R5, RZ, RZ, R36 ;  /* 0x000000ffff057224 */ /* 0x000fe400078e0024 */
[----:B------:R-:W-:Y:S01]  /*d0770*/  IMAD.X R32, R32, 0x1, R0, P4 ;  /* 0x0000000120207824 */ /* 0x000fe200020e0600 */
[----:B------:R-:W-:Y:S01]  /*d0780*/  ISETP.NE.U32.AND P4, PT, R4, RZ, PT ;  /* 0x000000ff0400720c */ /* 0x000fe20003f85070 */
[----:B------:R-:W-:Y:S01]  /*d0790*/  IMAD.MOV.U32 R4, RZ, RZ, R33 ;  /* 0x000000ffff047224 */ /* 0x000fe200078e0021 */
[----:B------:R-:W-:-:S04]  /*d07a0*/  SEL R12, RZ, 0x4, !P1 ;  /* 0x00000004ff0c7807 */ /* 0x000fc80004800000 */
[----:B------:R3:W-:Y:S04]  /*d07b0*/  LDGSTS.E [R8+-0x2dc00], [R4.64], P2 ;  /* 0xd240000004087fae */ /* 0x0007e80009121844 */
[----:B------:R4:W-:Y:S01]  /*d07c0*/  STL [R1+0x2b70], R16 ;  /* 0x002b701001007387 */ /* 0x0009e20000100800 */
[----:B---3--:R-:W-:Y:S01]  /*d07d0*/  IMAD.MOV.U32 R4, RZ, RZ, R16 ;  /* 0x000000ffff047224 */ /* 0x008fe200078e0010 */
[----:B------:R-:W-:Y:S02]  /*d07e0*/  MOV R5, R32 ;  /* 0x0000002000057202 */ /* 0x000fe40000000f00 */
[-C--:B--2---:R-:W-:Y:S01]  /*d07f0*/  IADD3 R28, P1, R28, R202.reuse, RZ ;  /* 0x000000ca1c1c7210 */ /* 0x084fe20007f3e0ff */
[----:B------:R3:W-:Y:S04]  /*d0800*/  STL [R1+0x2b6c], R36 ;  /* 0x002b6c2401007387 */ /* 0x0007e80000100800 */
[----:B------:R3:W-:Y:S04]  /*d0810*/  LDGSTS.E [R9+-0x2da00], [R4.64], P2 ;  /* 0xd260000004097fae */ /* 0x0007e80009121844 */
[----:B------:R3:W-:Y:S04]  /*d0820*/  STL [R1+0x2b64], R32 ;  /* 0x002b642001007387 */ /* 0x0007e80000100800 */
[----:B-1----:R-:W2:Y:S04]  /*d0830*/  LDL.LU R33, [R1+0x2ab8] ;  /* 0x002ab80001217983 */ /* 0x002ea80000300800 */
[----:B----4-:R-:W4:Y:S01]  /*d0840*/  LDL.LU R16, [R1+0x2ab0] ;  /* 0x002ab00001107983 */ /* 0x010f220000300800 */
[----:B------:R-:W-:-:S03]  /*d0850*/  IADD3 R24, P2, R24, R202, RZ ;  /* 0x000000ca18187210 */ /* 0x000fc60007f5e0ff */
[----:B------:R-:W-:Y:S01]  /*d0860*/  STL [R1+0x2b38], R28 ;  /* 0x002b381c01007387 */ /* 0x000fe20000100800 */
[----:B------:R-:W-:Y:S01]  /*d0870*/  SEL R8, R12, RZ, !P0 ;  /* 0x000000ff0c087207 */ /* 0x000fe20004000000 */
[--C-:B------:R-:W-:Y:S02]  /*d0880*/  IMAD.X R29, R29, 0x1, R0.reuse, P1 ;  /* 0x000000011d1d7824 */ /* 0x100fe400008e0600 */
[----:B------:R-:W-:Y:S04]  /*d0890*/  STL [R1+0x2b30], R24 ;  /* 0x002b301801007387 */ /* 0x000fe80000100800 */
[----:B------:R-:W-:Y:S01]  /*d08a0*/  STL [R1+0x2b2c], R29 ;  /* 0x002b2c1d01007387 */ /* 0x000fe20000100800 */
[----:B------:R-:W-:-:S03]  /*d08b0*/  IMAD.X R25, R25, 0x1, R0, P2 ;  /* 0x0000000119197824 */ /* 0x000fc600010e0600 */
[----:B---3--:R-:W3:Y:S01]  /*d08c0*/  LDL.LU R36, [R1+0x2aac] ;  /* 0x002aac0001247983 */ /* 0x008ee20000300800 */
[----:B------:R-:W-:Y:S01]  /*d08d0*/  ISETP.NE.U32.AND P1, PT, R8, RZ, PT ;  /* 0x000000ff0800720c */ /* 0x000fe20003f25070 */
[----:B------:R-:W-:Y:S01]  /*d08e0*/  IMAD.MOV.U32 R4, RZ, RZ, R28 ;  /* 0x000000ffff047224 */ /* 0x000fe200078e001c */
[----:B------:R-:W-:Y:S01]  /*d08f0*/  IADD3 R8, R132, 0x100000, RZ ;  /* 0x0010000084087810 */ /* 0x000fe20007ffe0ff */
[----:B------:R-:W-:Y:S01]  /*d0900*/  IMAD.MOV.U32 R5, RZ, RZ, R29 ;  /* 0x000000ffff057224 */ /* 0x000fe200078e001d */
[----:B------:R1:W-:Y:S04]  /*d0910*/  STL [R1+0x2b24], R25 ;  /* 0x002b241901007387 */ /* 0x0003e80000100800 */
[----:B------:R-:W3:Y:S04]  /*d0920*/  LDL.LU R32, [R1+0x2aa4] ;  /* 0x002aa40001207983 */ /* 0x000ee80000300800 */
[----:B------:R1:W-:Y:S01]  /*d0930*/  LDGSTS.E [R8+-0x2cc00], [R4.64], P3 ;  /* 0xd340000004087fae */ /* 0x0003e20009921844 */
[----:B------:R-:W-:-:S04]  /*d0940*/  IADD3 R20, P2, R20, R202, RZ ;  /* 0x000000ca14147210 */ /* 0x000fc80007f5e0ff */
[----:B------:R-:W-:Y:S01]  /*d0950*/  IADD3.X R21, R21, R0, RZ, P2, !PT ;  /* 0x0000000015157210 */ /* 0x000fe200017fe4ff */
[----:B------:R-:W-:Y:S01]  /*d0960*/  STL [R1+0x2af8], R20 ;  /* 0x002af81401007387 */ /* 0x000fe20000100800 */
[----:B-1----:R-:W-:Y:S02]  /*d0970*/  IMAD.MOV.U32 R4, RZ, RZ, R24 ;  /* 0x000000ffff047224 */ /* 0x002fe400078e0018 */
[----:B------:R-:W-:Y:S02]  /*d0980*/  IMAD.MOV.U32 R5, RZ, RZ, R25 ;  /* 0x000000ffff057224 */ /* 0x000fe400078e0019 */
[----:B------:R-:W3:Y:S01]  /*d0990*/  LDL.LU R25, [R1+0x2a78] ;  /* 0x002a780001197983 */ /* 0x000ee20000300800 */
[----:B------:R-:W-:-:S03]  /*d09a0*/  IADD3 R13, P2, R13, R202, RZ ;  /* 0x000000ca0d0d7210 */ /* 0x000fc60007f5e0ff */
[----:B------:R1:W-:Y:S02]  /*d09b0*/  STL [R1+0x2aec], R21 ;  /* 0x002aec1501007387 */ /* 0x0003e40000100800 */
[----:B------:R-:W-:Y:S02]  /*d09c0*/  IMAD.X R17, R17, 0x1, R0, P2 ;  /* 0x0000000111117824 */ /* 0x000fe400010e0600 */
[----:B------:R-:W-:Y:S04]  /*d09d0*/  STL [R1+0x2af0], R13 ;  /* 0x002af00d01007387 */ /* 0x000fe80000100800 */
[----:B------:R1:W-:Y:S04]  /*d09e0*/  LDGSTS.E [R9+-0x2ca00], [R4.64], P3 ;  /* 0xd360000004097fae */ /* 0x0003e80009921844 */
[----:B------:R-:W3:Y:S04]  /*d09f0*/  LDL.LU R24, [R1+0x2a70] ;  /* 0x002a700001187983 */ /* 0x000ee80000300800 */
[----:B------:R1:W-:Y:S02]  /*d0a00*/  STL [R1+0x2ae4], R17 ;  /* 0x002ae41101007387 */ /* 0x0003e40000100800 */
[----:B-1----:R-:W-:Y:S01]  /*d0a10*/  IMAD.MOV.U32 R4, RZ, RZ, R20 ;  /* 0x000000ffff047224 */ /* 0x002fe200078e0014 */
[----:B------:R-:W-:Y:S01]  /*d0a20*/  MOV R5, R21 ;  /* 0x0000001500057202 */ /* 0x000fe20000000f00 */
[----:B------:R-:W3:Y:S04]  /*d0a30*/  LDL.LU R29, [R1+0x2a6c] ;  /* 0x002a6c00011d7983 */ /* 0x000ee80000300800 */
[----:B------:R-:W3:Y:S04]  /*d0a40*/  LDL.LU R28, [R1+0x2a64] ;  /* 0x002a6400011c7983 */ /* 0x000ee80000300800 */
[----:B------:R1:W-:Y:S04]  /*d0a50*/  LDGSTS.E [R8+-0x2bc00], [R4.64], P5 ;  /* 0xd440000004087fae */ /* 0x0003e8000a921844 */
[----:B------:R-:W3:Y:S01]  /*d0a60*/  LDL.LU R21, [R1+0x2a38] ;  /* 0x002a380001157983 */ /* 0x000ee20000300800 */
[----:B-1----:R-:W-:-:S03]  /*d0a70*/  IMAD.MOV.U32 R5, RZ, RZ, R17 ;  /* 0x000000ffff057224 */ /* 0x002fc600078e0011 */
[----:B------:R-:W3:Y:S01]  /*d0a80*/  LDL.LU R17, [R1+0x2a3c] ;  /* 0x002a3c0001117983 */ /* 0x000ee20000300800 */
[----:B------:R-:W-:-:S03]  /*d0a90*/  IMAD.MOV.U32 R4, RZ, RZ, R13 ;  /* 0x000000ffff047224 */ /* 0x000fc600078e000d */
[----:B------:R-:W3:Y:S04]  /*d0aa0*/  LDL.LU R20, [R1+0x2a40] ;  /* 0x002a400001147983 */ /* 0x000ee80000300800 */
[----:B------:R-:W3:Y:S01]  /*d0ab0*/  LDL.LU R13, [R1+0x2a44] ;  /* 0x002a4400010d7983 */ /* 0x000ee20000300800 */
        /* <DEDUP_REMOVED lines=9> */
[-C--:B--2---:R-:W-:Y:S02]  /*d0b50*/  IADD3 R33, P2, R33, R202.reuse, RZ ;  /* 0x000000ca21217210 */ /* 0x084fe40007f5e0ff */
[----:B----4-:R-:W-:-:S03]  /*d0b60*/  IADD3 R16, P3, R16, R202, RZ ;  /* 0x000000ca10107210 */ /* 0x010fc60007f7e0ff */
[----:B------:R-:W-:Y:S04]  /*d0b70*/  STL [R1+0x2ab8], R33 ;  /* 0x002ab82101007387 */ /* 0x000fe80000100800 */
[----:B------:R-:W-:Y:S01]  /*d0b80*/  STL [R1+0x2ab0], R16 ;  /* 0x002ab01001007387 */ /* 0x000fe20000100800 */
[----:B---3--:R-:W-:Y:S01]  /*d0b90*/  IMAD.X R36, R36, 0x1, R0, P2 ;  /* 0x0000000124247824 */ /* 0x008fe200010e0600 */
[----:B------:R-:W-:Y:S02]  /*d0ba0*/  ISETP.NE.U32.AND P2, PT, R4, RZ, PT ;  /* 0x000000ff0400720c */ /* 0x000fe40003f45070 */
[----:B------:R-:W-:Y:S01]  /*d0bb0*/  MOV R4, R33 ;  /* 0x0000002100047202 */ /* 0x000fe20000000f00 */
[----:B------:R-:W-:Y:S02]  /*d0bc0*/  IMAD.MOV.U32 R5, RZ, RZ, R36 ;  /* 0x000000ffff057224 */ /* 0x000fe400078e0024 */
[----:B------:R-:W-:Y:S01]  /*d0bd0*/  IMAD.X R32, R32, 0x1, R0, P3 ;  /* 0x0000000120207824 */ /* 0x000fe200018e0600 */
[----:B------:R-:W-:-:S02]  /*d0be0*/  ISETP.GT.AND P3, PT, R3, 0x65, PT ;  /* 0x000000650300780c */ /* 0x000fc40003f64270 */
[----:B------:R1:W-:Y:S02]  /*d0bf0*/  LDGSTS.E [R8+-0x2ac00], [R4.64], P4 ;  /* 0xd540000004087fae */ /* 0x0003e4000a121844 */
[----:B------:R-:W-:Y:S02]  /*d0c00*/  SEL R12, RZ, 0x4, !P3 ;  /* 0x00000004ff0c7807 */ /* 0x000fe40005800000 */
[----:B------:R-:W-:Y:S01]  /*d0c10*/  STL [R1+0x2aac], R36 ;  /* 0x002aac2401007387 */ /* 0x000fe20000100800 */
[----:B-1----:R-:W-:Y:S02]  /*d0c20*/  IMAD.MOV.U32 R4, RZ, RZ, R16 ;  /* 0x000000ffff047224 */ /* 0x002fe400078e0010 */
[----:B------:R-:W-:Y:S01]  /*d0c30*/  IMAD.MOV.U32 R5, RZ, RZ, R32 ;  /* 0x000000ffff057224 */ /* 0x000fe200078e0020 */
[----:B------:R-:W-:-:S04]  /*d0c40*/  IADD3 R25, P3, R25, R202, RZ ;  /* 0x000000ca19197210 */ /* 0x000fc80007f7e0ff */
[----:B------:R1:W-:Y:S01]  /*d0c50*/  LDGSTS.E [R9+-0x2aa00], [R4.64], P4 ;  /* 0xd560000004097fae */ /* 0x0003e2000a121844 */
[----:B------:R-:W-:-:S03]  /*d0c60*/  SEL R8, R12, RZ, !P0 ;  /* 0x000000ff0c087207 */ /* 0x000fc60004000000 */
[----:B------:R2:W-:Y:S04]  /*d0c70*/  STL [R1+0x2aa4], R32 ;  /* 0x002aa42001007387 */ /* 0x0005e80000100800 */
[----:B--2---:R-:W2:Y:S04]  /*d0c80*/  LDL.LU R32, [R1+0x29fc] ;  /* 0x0029fc0001207983 */ /* 0x004ea80000300800 */
[----:B------:R-:W3:Y:S01]  /*d0c90*/  LDL.LU R16, [R1+0x2a04] ;  /* 0x002a040001107983 */ /* 0x000ee20000300800 */
[----:B------:R-:W-:-:S03]  /*d0ca0*/  IADD3 R24, P4, R24, R202, RZ ;  /* 0x000000ca18187210 */ /* 0x000fc60007f9e0ff */
[----:B------:R4:W-:Y:S01]  /*d0cb0*/  STL [R1+0x2a78], R25 ;  /* 0x002a781901007387 */ /* 0x0009e20000100800 */
[----:B-1----:R-:W-:-:S03]  /*d0cc0*/  IMAD.MOV.U32 R4, RZ, RZ, R25 ;  /* 0x000000ffff047224 */ /* 0x002fc600078e0019 */
[----:B------:R1:W-:Y:S01]  /*d0cd0*/  STL [R1+0x2a70], R24 ;  /* 0x002a701801007387 */ /* 0x0003e20000100800 */
[----:B------:R-:W-:Y:S01]  /*d0ce0*/  IMAD.X R29, R29, 0x1, R0, P3 ;  /* 0x000000011d1d7824 */ /* 0x000fe200018e0600 */
[----:B------:R-:W-:-:S04]  /*d0cf0*/  IADD3.X R28, R28, R0, RZ, P4, !PT ;  /* 0x000000001c1c7210 */ /* 0x000fc800027fe4ff */
[----:B------:R-:W-:Y:S01]  /*d0d00*/  STL [R1+0x2a6c], R29 ;  /* 0x002a6c1d01007387 */ /* 0x000fe20000100800 */
[----:B------:R-:W-:Y:S01]  /*d0d10*/  ISETP.NE.U32.AND P3, PT, R8, RZ, PT ;  /* 0x000000ff0800720c */ /* 0x000fe20003f65070 */
[----:B------:R-:W-:Y:S02]  /*d0d20*/  IMAD.MOV.U32 R5, RZ, RZ, R29 ;  /* 0x000000ffff057224 */ /* 0x000fe400078e001d */
[----:B------:R-:W3:Y:S01]  /*d0d30*/  LDL.LU R33, [R1+0x29f8] ;  /* 0x0029f80001217983 */ /* 0x000ee20000300800 */
[----:B------:R-:W-:-:S03]  /*d0d40*/  IADD3 R8, R132, 0x100000, RZ ;  /* 0x0010000084087810 */ /* 0x000fc60007ffe0ff */
[----:B------:R-:W-:Y:S04]  /*d0d50*/  STL [R1+0x2a64], R28 ;  /* 0x002a641c01007387 */ /* 0x000fe80000100800 */
[----:B----4-:R-:W4:Y:S04]  /*d0d60*/  LDL.LU R25, [R1+0x2a00] ;  /* 0x002a000001197983 */ /* 0x010f280000300800 */
[----:B------:R1:W-:Y:S01]  /*d0d70*/  LDGSTS.E [R8+-0x29c00], [R4.64], P1 ;  /* 0xd640000004087fae */ /* 0x0003e20008921844 */
[----:B------:R-:W-:-:S05]  /*d0d80*/  IADD3 R17, P4, R17, R202, RZ ;  /* 0x000000ca11117210 */ /* 0x000fca0007f9e0ff */
[----:B------:R-:W-:Y:S01]  /*d0d90*/  IMAD.X R21, R21, 0x1, R0, P4 ;  /* 0x0000000115157824 */ /* 0x000fe200020e0600 */
[----:B------:R-:W-:Y:S01]  /*d0da0*/  IADD3 R13, P4, R13, R202, RZ ;  /* 0x000000ca0d0d7210 */ /* 0x000fe20007f9e0ff */
[----:B-1----:R-:W-:Y:S01]  /*d0db0*/  IMAD.MOV.U32 R4, RZ, RZ, R24 ;  /* 0x000000ffff047224 */ /* 0x002fe200078e0018 */
[----:B------:R-:W-:Y:S01]  /*d0dc0*/  MOV R5, R28 ;  /* 0x0000001c00057202 */ /* 0x000fe20000000f00 */
[----:B------:R1:W-:Y:S02]  /*d0dd0*/  STL [R1+0x2a3c], R17 ;  /* 0x002a3c1101007387 */ /* 0x0003e40000100800 */
[----:B------:R-:W-:Y:S02]  /*d0de0*/  IMAD.X R20, R20, 0x1, R0, P4 ;  /* 0x0000000114147824 */ /* 0x000fe400020e0600 */
[----:B------:R-:W4:Y:S04]  /*d0df0*/  LDL.LU R24, [R1+0x29ac] ;  /* 0x0029ac0001187983 */ /* 0x000f280000300800 */
[----:B------:R1:W-:Y:S04]  /*d0e00*/  STL [R1+0x2a38], R21 ;  /* 0x002a381501007387 */ /* 0x0003e80000100800 */
[----:B------:R1:W-:Y:S04]  /*d0e10*/  LDGSTS.E [R9+-0x29a00], [R4.64], P1 ;  /* 0xd660000004097fae */ /* 0x0003e80008921844 */
[----:B------:R-:W-:Y:S01]  /*d0e20*/  STL [R1+0x2a44], R13 ;  /* 0x002a440d01007387 */ /* 0x000fe20000100800 */
[----:B-1----:R-:W-:-:S03]  /*d0e30*/  IMAD.MOV.U32 R4, RZ, RZ, R17 ;  /* 0x000000ffff047224 */ /* 0x002fc600078e0011 */
[----:B------:R-:W4:Y:S01]  /*d0e40*/  LDL.LU R17, [R1+0x29b4] ;  /* 0x0029b40001117983 */ /* 0x000f220000300800 */
[----:B------:R-:W-:-:S03]  /*d0e50*/  IMAD.MOV.U32 R5, RZ, RZ, R21 ;  /* 0x000000ffff057224 */ /* 0x000fc600078e0015 */
[----:B------:R1:W-:Y:S04]  /*d0e60*/  STL [R1+0x2a40], R20 ;  /* 0x002a401401007387 */ /* 0x0003e80000100800 */
[----:B------:R-:W4:Y:S04]  /*d0e70*/  LDL.LU R28, [R1+0x29a8] ;  /* 0x0029a800011c7983 */ /* 0x000f280000300800 */
[----:B------:R-:W4:Y:S04]  /*d0e80*/  LDL.LU R29, [R1+0x29b0] ;  /* 0x0029b000011d7983 */ /* 0x000f280000300800 */
[----:B------:R1:W-:Y:S04]  /*d0e90*/  LDGSTS.E [R8+-0x28c00], [R4.64], P5 ;  /* 0xd740000004087fae */ /* 0x0003e8000a921844 */
[----:B------:R-:W4:Y:S01]  /*d0ea0*/  LDL.LU R21, [R1+0x2968] ;  /* 0x0029680001157983 */ /* 0x000f220000300800 */
[----:B-1----:R-:W-:-:S03]  /*d0eb0*/  MOV R5, R20 ;  /* 0x0000001400057202 */ /* 0x002fc60000000f00 */
[----:B------:R-:W4:Y:S01]  /*d0ec0*/  LDL.LU R20, [R1+0x296c] ;  /* 0x00296c0001147983 */ /* 0x000f220000300800 */
[----:B------:R-:W-:-:S03]  /*d0ed0*/  IMAD.MOV.U32 R4, RZ, RZ, R13 ;  /* 0x000000ffff047224 */ /* 0x000fc600078e000d */
        /* <DEDUP_REMOVED lines=10> */
[C---:B------:R-:W-:Y:S01]  /*d0f80*/  IADD3 R8, R132.reuse, 0x100000, RZ ;  /* 0x0010000084087810 */ /* 0x040fe20007ffe0ff */
[C---:B------:R-:W-:Y:S07]  /*d0f90*/  HMMA.1688.F32.TF32 R168, R240.reuse, R6, R168 ;  /* 0x00000006f0a8723c */ /* 0x040fee00000810a8 */
[----:B------:R-:W-:Y:S01]  /*d0fa0*/  IADD3 R7, R132, 0x100000, RZ ;  /* 0x0010000084077810 */ /* 0x000fe20007ffe0ff */
[----:B------:R-:W-:Y:S01]  /*d0fb0*/  HMMA.1688.F32.TF32 R172, R240, R10, R172 ;  /* 0x0000000af0ac723c */ /* 0x000fe200000810ac */
[----:B--2---:R-:W-:-:S02]  /*d0fc0*/  IADD3 R32, P1, R32, R202, RZ ;  /* 0x000000ca20207210 */ /* 0x004fc40007f3e0ff */
[----:B---3--:R-:W-:-:S03]  /*d0fd0*/  IADD3 R16, P4, R16, R202, RZ ;  /* 0x000000ca10107210 */ /* 0x008fc60007f9e0ff */
[----:B------:R-:W-:Y:S04]  /*d0fe0*/  STL [R1+0x29fc], R32 ;  /* 0x0029fc2001007387 */ /* 0x000fe80000100800 */
[----:B------:R-:W-:Y:S01]  /*d0ff0*/  STL [R1+0x2a04], R16 ;  /* 0x002a041001007387 */ /* 0x000fe20000100800 */
[----:B------:R-:W-:Y:S01]  /*d1000*/  IMAD.X R33, R33, 0x1, R0, P1 ;  /* 0x0000000121217824 */ /* 0x000fe200008e0600 */
[----:B------:R-:W-:-:S03]  /*d1010*/  ISETP.GT.AND P1, PT, R3, 0x71, PT ;  /* 0x000000710300780c */ /* 0x000fc60003f24270 */
[----:B------:R-:W-:Y:S02]  /*d1020*/  IMAD.MOV.U32 R5, RZ, RZ, R33 ;  /* 0x000000ffff057224 */ /* 0x000fe400078e0021 */
[----:B----4-:R-:W-:Y:S01]  /*d1030*/  IMAD.X R25, R25, 0x1, R0, P4 ;  /* 0x0000000119197824 */ /* 0x010fe200020e0600 */
[----:B------:R-:W-:Y:S01]  /*d1040*/  ISETP.NE.U32.AND P4, PT, R4, RZ, PT ;  /* 0x000000ff0400720c */ /* 0x000fe20003f85070 */
[----:B------:R-:W-:Y:S01]  /*d1050*/  IMAD.MOV.U32 R4, RZ, RZ, R32 ;  /* 0x000000ffff047224 */ /* 0x000fe200078e0020 */
[----:B------:R-:W-:-:S04]  /*d1060*/  SEL R6, RZ, 0x4, !P1 ;  /* 0x00000004ff067807 */ /* 0x000fc80004800000 */
[----:B------:R1:W-:Y:S04]  /*d1070*/  LDGSTS.E [R8+-0x27c00], [R4.64], P2 ;  /* 0xd840000004087fae */ /* 0x0003e80009121844 */
[----:B------:R-:W-:Y:S01]  /*d1080*/  STL [R1+0x29f8], R33 ;  /* 0x0029f82101007387 */ /* 0x000fe20000100800 */
[----:B-1----:R-:W-:Y:S01]  /*d1090*/  MOV R4, R16 ;  /* 0x0000001000047202 */ /* 0x002fe20000000f00 */
[----:B------:R-:W-:Y:S01]  /*d10a0*/  IMAD.MOV.U32 R5, RZ, RZ, R25 ;  /* 0x000000ffff057224 */ /* 0x000fe200078e0019 */
[-C--:B------:R-:W-:Y:S01]  /*d10b0*/  IADD3 R24, P1, R24, R202.reuse, RZ ;  /* 0x000000ca18187210 */ /* 0x080fe20007f3e0ff */
[----:B------:R1:W-:Y:S04]  /*d10c0*/  STL [R1+0x2a00], R25 ;  /* 0x002a001901007387 */ /* 0x0003e80000100800 */
[----:B------:R2:W-:Y:S04]  /*d10d0*/  LDGSTS.E [R7+-0x27a00], [R4.64], P2 ;  /* 0xd860000004077fae */ /* 0x0005e80009121844 */
[----:B-1----:R-:W3:Y:S04]  /*d10e0*/  LDL.LU R25, [R1+0x292c] ;  /* 0x00292c0001197983 */ /* 0x002ee80000300800 */
[----:B------:R-:W4:Y:S01]  /*d10f0*/  LDL.LU R16, [R1+0x2934] ;  /* 0x0029340001107983 */ /* 0x000f220000300800 */
[----:B------:R-:W-:-:S03]  /*d1100*/  IADD3 R17, P2, R17, R202, RZ ;  /* 0x000000ca11117210 */ /* 0x000fc60007f5e0ff */
[----:B------:R-:W-:Y:S01]  /*d1110*/  STL [R1+0x29ac], R24 ;  /* 0x0029ac1801007387 */ /* 0x000fe20000100800 */
[----:B------:R-:W-:-:S03]  /*d1120*/  IMAD.X R28, R28, 0x1, R0, P1 ;  /* 0x000000011c1c7824 */ /* 0x000fc600008e0600 */
[----:B------:R-:W-:Y:S01]  /*d1130*/  STL [R1+0x29b4], R17 ;  /* 0x0029b41101007387 */ /* 0x000fe20000100800 */
[----:B------:R-:W-:Y:S01]  /*d1140*/  SEL R6, R6, RZ, !P0 ;  /* 0x000000ff06067207 */ /* 0x000fe20004000000 */
[----:B------:R-:W-:Y:S02]  /*d1150*/  IMAD.X R29, R29, 0x1, R0, P2 ;  /* 0x000000011d1d7824 */ /* 0x000fe400010e0600 */
[----:B------:R1:W-:Y:S01]  /*d1160*/  STL [R1+0x29a8], R28 ;  /* 0x0029a81c01007387 */ /* 0x0003e20000100800 */
[----:B--2---:R-:W-:Y:S01]  /*d1170*/  MOV R5, R28 ;  /* 0x0000001c00057202 */ /* 0x004fe20000000f00 */
[----:B------:R-:W-:Y:S01]  /*d1180*/  IMAD.MOV.U32 R4, RZ, RZ, R24 ;  /* 0x000000ffff047224 */ /* 0x000fe200078e0018 */
[----:B------:R-:W-:Y:S01]  /*d1190*/  ISETP.NE.U32.AND P1, PT, R6, RZ, PT ;  /* 0x000000ff0600720c */ /* 0x000fe20003f25070 */
[----:B-1----:R-:W2:Y:S01]  /*d11a0*/  LDL.LU R28, [R1+0x2928] ;  /* 0x00292800011c7983 */ /* 0x002ea20000300800 */
[----:B------:R-:W-:-:S03]  /*d11b0*/  IADD3 R6, R132, 0x100000, RZ ;  /* 0x0010000084067810 */ /* 0x000fc60007ffe0ff */
[----:B------:R-:W-:Y:S01]  /*d11c0*/  STL [R1+0x29b0], R29 ;  /* 0x0029b01d01007387 */ /* 0x000fe20000100800 */
[----:B------:R-:W-:-:S03]  /*d11d0*/  IADD3 R20, P2, R20, R202, RZ ;  /* 0x000000ca14147210 */ /* 0x000fc60007f5e0ff */
[----:B------:R-:W2:Y:S02]  /*d11e0*/  LDL.LU R24, [R1+0x2930] ;  /* 0x0029300001187983 */ /* 0x000ea40000300800 */
[----:B------:R-:W-:Y:S02]  /*d11f0*/  IMAD.X R21, R21, 0x1, R0, P2 ;  /* 0x0000000115157824 */ /* 0x000fe400010e0600 */
[----:B------:R1:W-:Y:S01]  /*d1200*/  LDGSTS.E [R6+-0x26c00], [R4.64], P3 ;  /* 0xd940000004067fae */ /* 0x0003e20009921844 */
[----:B------:R-:W-:-:S03]  /*d1210*/  IADD3 R12, P2, R12, R202, RZ ;  /* 0x000000ca0c0c7210 */ /* 0x000fc60007f5e0ff */
[----:B------:R-:W-:Y:S02]  /*d1220*/  STL [R1+0x296c], R20 ;  /* 0x00296c1401007387 */ /* 0x000fe40000100800 */
[----:B------:R-:W-:Y:S02]  /*d1230*/  IMAD.X R13, R13, 0x1, R0, P2 ;  /* 0x000000010d0d7824 */ /* 0x000fe400010e0600 */
[----:B-1----:R-:W-:Y:S02]  /*d1240*/  IMAD.MOV.U32 R4, RZ, RZ, R17 ;  /* 0x000000ffff047224 */ /* 0x002fe400078e0011 */
[----:B------:R-:W-:Y:S01]  /*d1250*/  IMAD.MOV.U32 R5, RZ, RZ, R29 ;  /* 0x000000ffff057224 */ /* 0x000fe200078e001d */
[----:B------:R-:W2:Y:S04]  /*d1260*/  LDL.LU R17, [R1+0x28ec] ;  /* 0x0028ec0001117983 */ /* 0x000ea80000300800 */
[----:B------:R1:W-:Y:S04]  /*d1270*/  STL [R1+0x2968], R21 ;  /* 0x0029681501007387 */ /* 0x0003e80000100800 */
[----:B------:R-:W-:Y:S04]  /*d1280*/  STL [R1+0x2974], R12 ;  /* 0x0029740c01007387 */ /* 0x000fe80000100800 */
[----:B------:R-:W2:Y:S04]  /*d1290*/  LDL.LU R11, [R1+0x28f4] ;  /* 0x0028f400010b7983 */ /* 0x000ea80000300800 */
[----:B------:R1:W-:Y:S04]  /*d12a0*/  LDGSTS.E [R7+-0x26a00], [R4.64], P3 ;  /* 0xd960000004077fae */ /* 0x0003e80009921844 */
[----:B------:R1:W-:Y:S02]  /*d12b0*/  STL [R1+0x2970], R13 ;  /* 0x0029700d01007387 */ /* 0x0003e40000100800 */
[----:B-1----:R-:W-:Y:S01]  /*d12c0*/  IMAD.MOV.U32 R5, RZ, RZ, R21 ;  /* 0x000000ffff057224 */ /* 0x002fe200078e0015 */
[----:B------:R-:W-:Y:S01]  /*d12d0*/  MOV R4, R20 ;  /* 0x0000001400047202 */ /* 0x000fe20000000f00 */
[----:B------:R-:W2:Y:S04]  /*d12e0*/  LDL.LU R21, [R1+0x28e8] ;  /* 0x0028e80001157983 */ /* 0x000ea80000300800 */
[----:B------:R-:W2:Y:S01]  /*d12f0*/  LDL.LU R20, [R1+0x28f0] ;  /* 0x0028f00001147983 */ /* 0x000ea20000300800 */
[----:B------:R-:W-:-:S03]  /*d1300*/  ISETP.GT.AND P2, PT, R3, 0x75, PT ;  /* 0x000000750300780c */ /* 0x000fc60003f44270 */
[----:B------:R1:W-:Y:S02]  /*d1310*/  LDGSTS.E [R6+-0x25c00], [R4.64], P5 ;  /* 0xda40000004067fae */ /* 0x0003e4000a921844 */
[----:B-1----:R-:W-:Y:S01]  /*d1320*/  IMAD.MOV.U32 R4, RZ, RZ, R12 ;  /* 0x000000ffff047224 */ /* 0x002fe200078e000c */
[----:B------:R-:W-:Y:S01]  /*d1330*/  SEL R6, RZ, 0x4, !P2 ;  /* 0x00000004ff067807 */ /* 0x000fe20005000000 */
[----:B------:R-:W-:Y:S01]  /*d1340*/  IMAD.MOV.U32 R5, RZ, RZ, R13 ;  /* 0x000000ffff057224 */ /* 0x000fe200078e000d */
[----:B------:R-:W-:Y:S01]  /*d1350*/  ISETP.GT.AND P2, PT, R3, 0x79, PT ;  /* 0x000000790300780c */ /* 0x000fe20003f44270 */
[----:B------:R-:W2:Y:S04]  /*d1360*/  LDL.LU R13, [R1+0x2810] ;  /* 0x00281000010d7983 */ /* 0x000ea80000300800 */
[----:B------:R1:W-:Y:S04]  /*d1370*/  LDGSTS.E [R7+-0x25a00], [R4.64], P5 ;  /* 0xda60000004077fae */ /* 0x0003e8000a921844 */
[----:B------:R-:W2:Y:S04]  /*d1380*/  LDL.LU R9, [R1+0x2814] ;  /* 0x0028140001097983 */ /* 0x000ea80000300800 */
[----:B------:R-:W2:Y:S01]  /*d1390*/  LDL.LU R12, [R1+0x2818] ;  /* 0x00281800010c7983 */ /* 0x000ea20000300800 */
[----:B-1----:R-:W-:-:S03]  /*d13a0*/  SEL R4, R6, RZ, !P0 ;  /* 0x000000ff06047207 */ /* 0x002fc60004000000 */
[----:B------:R-:W2:Y:S01]  /*d13b0*/  LDL.LU R10, [R1+0x281c] ;  /* 0x00281c00010a7983 */ /* 0x000ea20000300800 */
[----:B------:R-:W-:Y:S02]  /*d13c0*/  SEL R5, RZ, 0x4, !P2 ;  /* 0x00000004ff057807 */ /* 0x000fe40005000000 */
[----:B------:R-:W-:Y:S02]  /*d13d0*/  ISETP.NE.U32.AND P5, PT, R4, RZ, PT ;  /* 0x000000ff0400720c */ /* 0x000fe40003fa5070 */
[----:B------:R-:W-:Y:S02]  /*d13e0*/  SEL R4, R5, RZ, !P0 ;  /* 0x000000ff05047207 */ /* 0x000fe40004000000 */
[----:B------:R-:W-:Y:S01]  /*d13f0*/  IADD3 R6, R132, 0x100000, RZ ;  /* 0x0010000084067810 */ /* 0x000fe20007ffe0ff */
[----:B------:R-:W-:Y:S01]  /*d1400*/  HMMA.1688.F32.TF32 R176, R240, R14, R176 ;  /* 0x0000000ef0b0723c */ /* 0x000fe200000810b0 */
[-C--:B---3--:R-:W-:Y:S02]  /*d1410*/  IADD3 R25, P2, R25, R202.reuse, RZ ;  /* 0x000000ca19197210 */ /* 0x088fe40007f5e0ff */
[----:B----4-:R-:W-:-:S03]  /*d1420*/  IADD3 R16, P3, R16, R202, RZ ;  /* 0x000000ca10107210 */ /* 0x010fc60007f7e0ff */
[----:B------:R-:W-:Y:S04]  /*d1430*/  STL [R1+0x292c], R25 ;  /* 0x00292c1901007387 */ /* 0x000fe80000100800 */
[----:B------:R1:W-:Y:S01]  /*d1440*/  STL [R1+0x2934], R16 ;  /* 0x0029341001007387 */ /* 0x0003e20000100800 */
[----:B--2---:R-:W-:Y:S01]  /*d1450*/  IMAD.X R28, R28, 0x1, R0, P2 ;  /* 0x000000011c1c7824 */ /* 0x004fe200010e0600 */
[----:B------:R-:W-:Y:S01]  /*d1460*/  ISETP.NE.U32.AND P2, PT, R4, RZ, PT ;  /* 0x000000ff0400720c */ /* 0x000fe20003f45070 */
[----:B------:R-:W-:Y:S02]  /*d1470*/  IMAD.MOV.U32 R4, RZ, RZ, R25 ;  /* 0x000000ffff047224 */ /* 0x000fe400078e0019 */
[----:B------:R-:W-:Y:S01]  /*d1480*/  IMAD.MOV.U32 R5, RZ, RZ, R28 ;  /* 0x000000ffff057224 */ /* 0x000fe200078e001c */
[----:B------:R-:W-:-:S04]  /*d1490*/  IADD3.X R24, R24, R0, RZ, P3, !PT ;  /* 0x0000000018187210 */ /* 0x000fc80001ffe4ff */
[----:B------:R2:W-:Y:S01]  /*d14a0*/  LDGSTS.E [R6+-0x24c00], [R4.64], P4 ;  /* 0xdb40000004067fae */ /* 0x0005e2000a121844 */
[----:B------:R-:W-:-:S04]  /*d14b0*/  ISETP.GT.AND P3, PT, R3, 0x7d, PT ;  /* 0x0000007d0300780c */ /* 0x000fc80003f64270 */
[----:B------:R-:W-:Y:S01]  /*d14c0*/  SEL R8, RZ, 0x4, !P3 ;  /* 0x00000004ff087807 */ /* 0x000fe20005800000 */
[----:B--2---:R-:W-:Y:S02]  /*d14d0*/  IMAD.MOV.U32 R4, RZ, RZ, R16 ;  /* 0x000000ffff047224 */ /* 0x004fe400078e0010 */
[----:B------:R-:W-:Y:S01]  /*d14e0*/  IMAD.MOV.U32 R5, RZ, RZ, R24 ;  /* 0x000000ffff057224 */ /* 0x000fe200078e0018 */
[----:B------:R-:W-:Y:S01]  /*d14f0*/  STL [R1+0x2928], R28 ;  /* 0x0029281c01007387 */ /* 0x000fe20000100800 */
[----:B------:R-:W-:-:S03]  /*d1500*/  IADD3 R17, P3, R17, R202, RZ ;  /* 0x000000ca11117210 */ /* 0x000fc60007f7e0ff */
[----:B------:R2:W-:Y:S04]  /*d1510*/  LDGSTS.E [R7+-0x24a00], [R4.64], P4 ;  /* 0xdb60000004077fae */ /* 0x0005e8000a121844 */
[----:B------:R-:W-:Y:S04]  /*d1520*/  STL [R1+0x2930], R24 ;  /* 0x0029301801007387 */ /* 0x000fe80000100800 */
[----:B-1----:R-:W3:Y:S01]  /*d1530*/  LDL.LU R16, [R1+0x2854] ;  /* 0x0028540001107983 */ /* 0x002ee20000300800 */
[----:B------:R-:W-:-:S03]  /*d1540*/  IADD3 R11, P4, R11, R202, RZ ;  /* 0x000000ca0b0b7210 */ /* 0x000fc60007f9e0ff */
[----:B------:R-:W4:Y:S01]  /*d1550*/  LDL.LU R14, [R1+0x285c] ;  /* 0x00285c00010e7983 */ /* 0x000f220000300800 */
[----:B--2---:R-:W-:-:S03]  /*d1560*/  IMAD.MOV.U32 R4, RZ, RZ, R17 ;  /* 0x000000ffff047224 */ /* 0x004fc600078e0011 */
[----:B------:R1:W-:Y:S04]  /*d1570*/  STL [R1+0x28ec], R17 ;  /* 0x0028ec1101007387 */ /* 0x0003e80000100800 */
[----:B------:R2:W-:Y:S01]  /*d1580*/  STL [R1+0x28f4], R11 ;  /* 0x0028f40b01007387 */ /* 0x0005e20000100800 */
[----:B------:R-:W-:Y:S01]  /*d1590*/  IADD3.X R21, R21, R0, RZ, P3, !PT ;  /* 0x0000000015157210 */ /* 0x000fe20001ffe4ff */
[----:B------:R-:W-:-:S04]  /*d15a0*/  IMAD.X R20, R20, 0x1, R0, P4 ;  /* 0x0000000114147824 */ /* 0x000fc800020e0600 */
[----:B------:R-:W-:Y:S04]  /*d15b0*/  STL [R1+0x28e8], R21 ;  /* 0x0028e81501007387 */ /* 0x000fe80000100800 */
[----:B-1----:R-:W4:Y:S04]  /*d15c0*/  LDL.LU R17, [R1+0x2850] ;  /* 0x0028500001117983 */ /* 0x002f280000300800 */
[----:B------:R-:W-:Y:S04]  /*d15d0*/  STL [R1+0x28f0], R20 ;  /* 0x0028f01401007387 */ /* 0x000fe80000100800 */
[----:B------:R-:W4:Y:S01]  /*d15e0*/  LDL.LU R15, [R1+0x2858] ;  /* 0x00285800010f7983 */ /* 0x000f220000300800 */
[----:B------:R-:W-:Y:S01]  /*d15f0*/  SEL R6, R8, RZ, !P0 ;  /* 0x000000ff08067207 */ /* 0x000fe20004000000 */
[----:B------:R-:W-:-:S03]  /*d1600*/  IMAD.MOV.U32 R5, RZ, RZ, R21 ;  /* 0x000000ffff057224 */ /* 0x000fc600078e0015 */
[----:B------:R-:W-:Y:S02]  /*d1610*/  ISETP.NE.U32.AND P3, PT, R6, RZ, PT ;  /* 0x000000ff0600720c */ /* 0x000fe40003f65070 */
[----:B------:R-:W-:-:S05]  /*d1620*/  IADD3 R6, R132, 0x100000, RZ ;  /* 0x0010000084067810 */ /* 0x000fca0007ffe0ff */
[----:B------:R1:W-:Y:S01]  /*d1630*/  LDGSTS.E [R6+-0x23c00], [R4.64], P1 ;  /* 0xdc40000004067fae */ /* 0x0003e20008921844 */
[----:B------:R-:W-:-:S05]  /*d1640*/  IADD3 R9, P4, R9, R202, RZ ;  /* 0x000000ca09097210 */ /* 0x000fca0007f9e0ff */
[----:B------:R-:W-:Y:S01]  /*d1650*/  IMAD.X R13, R13, 0x1, R0, P4 ;  /* 0x000000010d0d7824 */ /* 0x000fe200020e0600 */
[----:B-1----:R-:W-:Y:S01]  /*d1660*/  MOV R4, R11 ;  /* 0x0000000b00047202 */ /* 0x002fe20000000f00 */
[----:B------:R-:W-:Y:S01]  /*d1670*/  IMAD.MOV.U32 R5, RZ, RZ, R20 ;  /* 0x000000ffff057224 */ /* 0x000fe200078e0014 */
[----:B------:R-:W-:Y:S01]  /*d1680*/  IADD3 R10, P4, R10, R202, RZ ;  /* 0x000000ca0a0a7210 */ /* 0x000fe20007f9e0ff */
[----:B------:R1:W-:Y:S04]  /*d1690*/  STL [R1+0x2814], R9 ;  /* 0x0028140901007387 */ /* 0x0003e80000100800 */
[----:B------:R1:W-:Y:S01]  /*d16a0*/  LDGSTS.E [R7+-0x23a00], [R4.64], P1 ;  /* 0xdc60000004077fae */ /* 0x0003e20008921844 */
[----:B------:R-:W-:Y:S01]  /*d16b0*/  IMAD.X R12, R12, 0x1, R0, P4 ;  /* 0x000000010c0c7824 */ /* 0x000fe200020e0600 */
[----:B------:R-:W-:-:S02]  /*d16c0*/  ISETP.GT.AND P1, PT, R3, 0x2, PT ;  /* 0x000000020300780c */ /* 0x000fc40003f24270 */
[----:B--2---:R-:W2:Y:S04]  /*d16d0*/  LDL.LU R11, [R1+0x2894] ;  /* 0x00289400010b7983 */ /* 0x004ea80000300800 */
[----:B------:R1:W-:Y:S02]  /*d16e0*/  STL [R1+0x2810], R13 ;  /* 0x0028100d01007387 */ /* 0x0003e40000100800 */
[----:B-1----:R-:W-:Y:S02]  /*d16f0*/  IMAD.MOV.U32 R4, RZ, RZ, R9 ;  /* 0x000000ffff047224 */ /* 0x002fe400078e0009 */
[----:B------:R-:W-:Y:S01]  /*d1700*/  IMAD.MOV.U32 R5, RZ, RZ, R13 ;  /* 0x000000ffff057224 */ /* 0x000fe200078e000d */
[----:B------:R1:W-:Y:S04]  /*d1710*/  STL [R1+0x281c], R10 ;  /* 0x00281c0a01007387 */ /* 0x0003e80000100800 */
[----:B------:R1:W-:Y:S04]  /*d1720*/  LDGSTS.E [R6+-0x22c00], [R4.64], P5 ;  /* 0xdd40000004067fae */ /* 0x0003e8000a921844 */
[----:B------:R-:W2:Y:S04]  /*d1730*/  LDL.LU R9, [R1+0x289c] ;  /* 0x00289c0001097983 */ /* 0x000ea80000300800 */
[----:B------:R1:W-:Y:S02]  /*d1740*/  STL [R1+0x2818], R12 ;  /* 0x0028180c01007387 */ /* 0x0003e40000100800 */
[----:B-1----:R-:W-:Y:S01]  /*d1750*/  MOV R4, R10 ;  /* 0x0000000a00047202 */ /* 0x002fe20000000f00 */
[----:B------:R-:W-:Y:S01]  /*d1760*/  IMAD.MOV.U32 R5, RZ, RZ, R12 ;  /* 0x000000ffff057224 */ /* 0x000fe200078e000c */
[----:B------:R-:W-:Y:S01]  /*d1770*/  SEL R6, RZ, 0x4, !P1 ;  /* 0x00000004ff067807 */ /* 0x000fe20004800000 */
[----:B------:R-:W2:Y:S01]  /*d1780*/  LDL.LU R13, [R1+0x2890] ;  /* 0x00289000010d7983 */ /* 0x000ea20000300800 */
[----:B------:R-:W-:-:S03]  /*d1790*/  ISETP.GT.AND P1, PT, R3, 0x6, PT ;  /* 0x000000060300780c */ /* 0x000fc60003f24270 */
[----:B------:R1:W-:Y:S04]  /*d17a0*/  LDGSTS.E [R7+-0x22a00], [R4.64], P5 ;  /* 0xdd60000004077fae */ /* 0x0003e8000a921844 */
[----:B------:R-:W2:Y:S04]  /*d17b0*/  LDL.LU R10, [R1+0x2898] ;  /* 0x00289800010a7983 */ /* 0x000ea80000300800 */
[----:B------:R-:W2:Y:S01]  /*d17c0*/  LDL.LU R20, [R1+0x2ff0] ;  /* 0x002ff00001147983 */ /* 0x000ea20000300800 */
[----:B-1----:R-:W-:-:S03]  /*d17d0*/  SEL R5, RZ, 0x4, !P1 ;  /* 0x00000004ff057807 */ /* 0x002fc60004800000 */
[----:B------:R-:W2:Y:S01]  /*d17e0*/  LDL.LU R12, [R1+0x2fe8] ;  /* 0x002fe800010c7983 */ /* 0x000ea20000300800 */
[-C--:B---3--:R-:W-:Y:S02]  /*d17f0*/  IADD3 R16, P1, R16, R202.reuse, RZ ;  /* 0x000000ca10107210 */ /* 0x088fe40007f3e0ff */
[----:B----4-:R-:W-:-:S03]  /*d1800*/  IADD3 R14, P5, R14, R202, RZ ;  /* 0x000000ca0e0e7210 */ /* 0x010fc60007fbe0ff */
[----:B------:R-:W-:Y:S04]  /*d1810*/  STL [R1+0x2854], R16 ;  /* 0x0028541001007387 */ /* 0x000fe80000100800 */
[----:B------:R-:W-:Y:S01]  /*d1820*/  STL [R1+0x285c], R14 ;  /* 0x00285c0e01007387 */ /* 0x000fe20000100800 */
[--C-:B------:R-:W-:Y:S02]  /*d1830*/  IMAD.X R17, R17, 0x1, R0.reuse, P1 ;  /* 0x0000000111117824 */ /* 0x100fe400008e0600 */
[----:B------:R-:W-:-:S03]  /*d1840*/  IMAD.X R15, R15, 0x1, R0, P5 ;  /* 0x000000010f0f7824 */ /* 0x000fc600028e0600 */
[----:B------:R1:W-:Y:S04]  /*d1850*/  STL [R1+0x2850], R17 ;  /* 0x0028501101007387 */ /* 0x0003e80000100800 */
[----:B------:R3:W-:Y:S04]  /*d1860*/  STL [R1+0x2858], R15 ;  /* 0x0028580f01007387 */ /* 0x0007e80000100800 */
[----:B------:R-:W4:Y:S01]  /*d1870*/  LDL.LU R21, [R1+0x2fe4] ;  /* 0x002fe40001157983 */ /* 0x000f220000300800 */
[----:B------:R-:W-:-:S04]  /*d1880*/  SEL R4, R6, RZ, !P0 ;  /* 0x000000ff06047207 */ /* 0x000fc80004000000 */
[----:B------:R-:W-:Y:S02]  /*d1890*/  ISETP.NE.U32.AND P4, PT, R4, RZ, PT ;  /* 0x000000ff0400720c */ /* 0x000fe40003f85070 */
[----:B------:R-:W-:Y:S02]  /*d18a0*/  SEL R4, R5, RZ, !P0 ;  /* 0x000000ff05047207 */ /* 0x000fe40004000000 */
[----:B------:R-:W-:Y:S02]  /*d18b0*/  IADD3 R6, R132, 0x100000, RZ ;  /* 0x0010000084067810 */ /* 0x000fe40007ffe0ff */
[----:B------:R-:W-:Y:S01]  /*d18c0*/  ISETP.NE.U32.AND P1, PT, R4, RZ, PT ;  /* 0x000000ff0400720c */ /* 0x000fe20003f25070 */
[----:B------:R-:W-:Y:S01]  /*d18d0*/  IMAD.MOV.U32 R4, RZ, RZ, R16 ;  /* 0x000000ffff047224 */ /* 0x000fe200078e0010 */
[----:B------:R-:W-:Y:S02]  /*d18e0*/  MOV R5, R17 ;  /* 0x0000001100057202 */ /* 0x000fe40000000f00 */
[----:B------:R-:W-:-:S03]  /*d18f0*/  ISETP.GT.AND P5, PT, R3, 0xa, PT ;  /* 0x0000000a0300780c */ /* 0x000fc60003fa4270 */
[----:B------:R2:W-:Y:S01]  /*d1900*/  LDGSTS.E [R6+-0x21c00], [R4.64], P2 ;  /* 0xde40000004067fae */ /* 0x0005e20009121844 */
[----:B------:R-:W-:Y:S01]  /*d1910*/  SEL R8, RZ, 0x4, !P5 ;  /* 0x00000004ff087807 */ /* 0x000fe20006800000 */
[----:B------:R-:W-:Y:S02]  /*d1920*/  HMMA.1688.F32.TF32 R180, R240, R18, R180 ;  /* 0x00000012f0b4723c */ /* 0x000fe400000810b4 */
[----:B------:R-:W4:Y:S01]  /*d1930*/  LDL.LU R19, [R1+0x2fdc] ;  /* 0x002fdc0001137983 */ /* 0x000f220000300800 */
[----:B--2---:R-:W-:-:S03]  /*d1940*/  IADD3 R11, P5, R11, R202, RZ ;  /* 0x000000ca0b0b7210 */ /* 0x004fc60007fbe0ff */
[----:B-1----:R-:W2:Y:S01]  /*d1950*/  LDL.LU R17, [R1+0x2fb0] ;  /* 0x002fb00001117983 */ /* 0x002ea20000300800 */
[----:B------:R-:W-:Y:S02]  /*d1960*/  IMAD.MOV.U32 R4, RZ, RZ, R14 ;  /* 0x000000ffff047224 */ /* 0x000fe400078e000e */
[----:B------:R-:W-:Y:S01]  /*d1970*/  IMAD.MOV.U32 R5, RZ, RZ, R15 ;  /* 0x000000ffff057224 */ /* 0x000fe200078e000f */
[----:B------:R-:W-:-:S04]  /*d1980*/  SEL R6, R8, RZ, !P0 ;  /* 0x000000ff08067207 */ /* 0x000fc80004000000 */
[----:B------:R1:W-:Y:S01]  /*d1990*/  LDGSTS.E [R7+-0x21a00], [R4.64], P2 ;  /* 0xde60000004077fae */ /* 0x0003e20009121844 */
[----:B------:R-:W-:-:S03]  /*d19a0*/  IADD3 R9, P2, R9, R202, RZ ;  /* 0x000000ca09097210 */ /* 0x000fc60007f5e0ff */
[----:B------:R-:W-:Y:S01]  /*d19b0*/  STL [R1+0x2894], R11 ;  /* 0x0028940b01007387 */ /* 0x000fe20000100800 */
[----:B-1----:R-:W-:Y:S01]  /*d19c0*/  MOV R4, R11 ;  /* 0x0000000b00047202 */ /* 0x002fe20000000f00 */
[--C-:B------:R-:W-:Y:S01]  /*d19d0*/  IMAD.X R13, R13, 0x1, R0.reuse, P5 ;  /* 0x000000010d0d7824 */ /* 0x100fe200028e0600 */
[----:B------:R-:W-:Y:S02]  /*d19e0*/  ISETP.NE.U32.AND P5, PT, R6, RZ, PT ;  /* 0x000000ff0600720c */ /* 0x000fe40003fa5070 */
[----:B------:R-:W-:Y:S01]  /*d19f0*/  IADD3 R6, R132, 0x100000, RZ ;  /* 0x0010000084067810 */ /* 0x000fe20007ffe0ff */
[----:B------:R-:W-:Y:S01]  /*d1a00*/  IMAD.MOV.U32 R5, RZ, RZ, R13 ;  /* 0x000000ffff057224 */ /* 0x000fe200078e000d */
[----:B------:R-:W-:Y:S01]  /*d1a10*/  STL [R1+0x289c], R9 ;  /* 0x00289c0901007387 */ /* 0x000fe20000100800 */
[----:B------:R-:W-:Y:S01]  /*d1a20*/  IMAD.X R10, R10, 0x1, R0, P2 ;  /* 0x000000010a0a7824 */ /* 0x000fe200010e0600 */
[----:B------:R-:W-:Y:S02]  /*d1a30*/  ISETP.GT.AND P2, PT, R3, 0xe, PT ;  /* 0x0000000e0300780c */ /* 0x000fe40003f44270 */
[----:B------:R1:W-:Y:S01]  /*d1a40*/  STL [R1+0x2890], R13 ;  /* 0x0028900d01007387 */ /* 0x0003e20000100800 */
[----:B------:R-:W-:-:S03]  /*d1a50*/  IADD3 R132, R132, 0x100000, RZ ;  /* 0x0010000084847810 */ /* 0x000fc60007ffe0ff */
[----:B------:R1:W-:Y:S04]  /*d1a60*/  LDGSTS.E [R6+-0x20c00], [R4.64], P3 ;  /* 0xdf40000004067fae */ /* 0x0003e80009921844 */
[----:B------:R-:W2:Y:S04]  /*d1a70*/  LDL.LU R18, [R1+0x2fa4] ;  /* 0x002fa40001127983 */ /* 0x000ea80000300800 */
[----:B------:R3:W-:Y:S01]  /*d1a80*/  STL [R1+0x2898], R10 ;  /* 0x0028980a01007387 */ /* 0x0007e20000100800 */
[----:B-1----:R-:W-:-:S03]  /*d1a90*/  IMAD.MOV.U32 R4, RZ, RZ, R9 ;  /* 0x000000ffff047224 */ /* 0x002fc600078e0009 */
[----:B---3--:R-:W3:Y:S01]  /*d1aa0*/  LDL.LU R15, [R1+0x2fa8] ;  /* 0x002fa800010f7983 */ /* 0x008ee20000300800 */
[----:B------:R-:W-:Y:S01]  /*d1ab0*/  IMAD.MOV.U32 R5, RZ, RZ, R10 ;  /* 0x000000ffff057224 */ /* 0x000fe200078e000a */
[----:B------:R-:W-:Y:S02]  /*d1ac0*/  SEL R6, RZ, 0x4, !P2 ;  /* 0x00000004ff067807 */ /* 0x000fe40005000000 */
[-C--:B------:R-:W-:Y:S01]  /*d1ad0*/  IADD3 R20, P2, R20, R202.reuse, RZ ;  /* 0x000000ca14147210 */ /* 0x080fe20007f5e0ff */
[----:B------:R-:W3:Y:S04]  /*d1ae0*/  LDL.LU R13, [R1+0x2f70] ;  /* 0x002f7000010d7983 */ /* 0x000ee80000300800 */
[----:B------:R1:W-:Y:S01]  /*d1af0*/  LDGSTS.E [R132+-0x20a00], [R4.64], P3 ;  /* 0xdf60000004847fae */ /* 0x0003e20009921844 */
[----:B------:R-:W-:-:S03]  /*d1b00*/  IADD3 R12, P3, R12, R202, RZ ;  /* 0x000000ca0c0c7210 */ /* 0x000fc60007f7e0ff */
[----:B------:R-:W3:Y:S04]  /*d1b10*/  LDL.LU R16, [R1+0x2f9c] ;  /* 0x002f9c0001107983 */ /* 0x000ee80000300800 */
[----:B------:R-:W3:Y:S04]  /*d1b20*/  LDL.LU R10, [R1+0x2f68] ;  /* 0x002f6800010a7983 */ /* 0x000ee80000300800 */
[----:B------:R1:W-:Y:S04]  /*d1b30*/  STL [R1+0x2ff0], R20 ;  /* 0x002ff01401007387 */ /* 0x0003e80000100800 */
[----:B------:R1:W-:Y:S01]  /*d1b40*/  STL [R1+0x2fe8], R12 ;  /* 0x002fe80c01007387 */ /* 0x0003e20000100800 */
[----:B----4-:R-:W-:-:S05]  /*d1b50*/  IADD3.X R21, R21, R0, RZ, P2, !PT ;  /* 0x0000000015157210 */ /* 0x010fca00017fe4ff */
[----:B------:R2:W-:Y:S04]  /*d1b60*/  STL [R1+0x2fe4], R21 ;  /* 0x002fe41501007387 */ /* 0x0005e80000100800 */
[----:B------:R-:W4:Y:S04]  /*d1b70*/  LDL.LU R14, [R1+0x2f64] ;  /* 0x002f6400010e7983 */ /* 0x000f280000300800 */
[----:B------:R-:W4:Y:S01]  /*d1b80*/  LDL.LU R11, [R1+0x2f5c] ;  /* 0x002f5c00010b7983 */ /* 0x000f220000300800 */
[----:B------:R-:W-:-:S05]  /*d1b90*/  IMAD.SHL.U32 R201, R201, 0x4, RZ ;  /* 0x00000004c9c97824 */ /* 0x000fca00078e00ff */
[----:B------:R-:W-:Y:S02]  /*d1ba0*/  LOP3.LUT R9, R201, 0x40, RZ, 0x3c, !PT ;  /* 0x00000040c9097812 */ /* 0x000fe400078e3cff */
[----:B-1----:R-:W-:-:S03]  /*d1bb0*/  SEL R5, R6, RZ, !P0 ;  /* 0x000000ff06057207 */ /* 0x002fc60004000000 */
[----:B------:R-:W-:Y:S02]  /*d1bc0*/  IMAD R4, R203, 0x20000, R9 ;  /* 0x00020000cb047824 */ /* 0x000fe400078e0209 */
[----:B------:R-:W-:Y:S01]  /*d1bd0*/  IMAD.X R19, R19, 0x1, R0, P3 ;  /* 0x0000000113137824 */ /* 0x000fe200018e0600 */
[----:B------:R-:W-:Y:S01]  /*d1be0*/  ISETP.NE.U32.AND P3, PT, R5, RZ, PT ;  /* 0x000000ff0500720c */ /* 0x000fe20003f65070 */
[----:B------:R-:W-:Y:S01]  /*d1bf0*/  IMAD.MOV.U32 R6, RZ, RZ, R20 ;  /* 0x000000ffff067224 */ /* 0x000fe200078e0014 */
[C---:B------:R-:W-:Y:S01]  /*d1c00*/  IADD3 R5, R4.reuse, 0x100000, RZ ;  /* 0x0010000004057810 */ /* 0x040fe20007ffe0ff */
[----:B------:R-:W-:Y:S01]  /*d1c10*/  IMAD.MOV.U32 R7, RZ, RZ, R21 ;  /* 0x000000ffff077224 */ /* 0x000fe200078e0015 */
[----:B------:R-:W-:-:S04]  /*d1c20*/  IADD3 R8, R4, 0x100000, RZ ;  /* 0x0010000004087810 */ /* 0x000fc80007ffe0ff */
[----:B------:R1:W-:Y:S01]  /*d1c30*/  LDGSTS.E [R5+-0x3f800], [R6.64], P4 ;  /* 0xc080000006057fae */ /* 0x0003e2000a121844 */
[----:B------:R-:W-:-:S04]  /*d1c40*/  ISETP.GT.AND P2, PT, R3, 0x12, PT ;  /* 0x000000120300780c */ /* 0x000fc80003f44270 */
[----:B------:R-:W-:Y:S02]  /*d1c50*/  SEL R9, RZ, 0x4, !P2 ;  /* 0x00000004ff097807 */ /* 0x000fe40005000000 */
[----:B-1----:R-:W-:Y:S01]  /*d1c60*/  MOV R6, R12 ;  /* 0x0000000c00067202 */ /* 0x002fe20000000f00 */
[----:B------:R-:W-:Y:S01]  /*d1c70*/  IMAD.MOV.U32 R7, RZ, RZ, R19 ;  /* 0x000000ffff077224 */ /* 0x000fe200078e0013 */
[----:B--2---:R-:W-:-:S04]  /*d1c80*/  IADD3 R17, P2, R17, R202, RZ ;  /* 0x000000ca11117210 */ /* 0x004fc80007f5e0ff */
[----:B------:R1:W-:Y:S01]  /*d1c90*/  LDGSTS.E [R8+-0x3f600], [R6.64], P4 ;  /* 0xc0a0000006087fae */ /* 0x0003e2000a121844 */
[----:B------:R-:W-:-:S03]  /*d1ca0*/  SEL R5, R9, RZ, !P0 ;  /* 0x000000ff09057207 */ /* 0x000fc60004000000 */
[----:B------:R2:W-:Y:S04]  /*d1cb0*/  STL [R1+0x2fdc], R19 ;  /* 0x002fdc1301007387 */ /* 0x0005e80000100800 */
[----:B------:R-:W4:Y:S04]  /*d1cc0*/  LDL.LU R20, [R1+0x2f30] ;  /* 0x002f300001147983 */ /* 0x000f280000300800 */
[----:B------:R-:W4:Y:S01]  /*d1cd0*/  LDL.LU R12, [R1+0x2f28] ;  /* 0x002f2800010c7983 */ /* 0x000f220000300800 */
[----:B-1----:R-:W-:-:S03]  /*d1ce0*/  IMAD.MOV.U32 R6, RZ, RZ, R17 ;  /* 0x000000ffff067224 */ /* 0x002fc600078e0011 */
[----:B------:R1:W-:Y:S01]  /*d1cf0*/  STL [R1+0x2fb0], R17 ;  /* 0x002fb01101007387 */ /* 0x0003e20000100800 */
[----:B------:R-:W-:Y:S01]  /*d1d00*/  IMAD.X R18, R18, 0x1, R0, P2 ;  /* 0x0000000112127824 */ /* 0x000fe200010e0600 */
[----:B---3--:R-:W-:Y:S02]  /*d1d10*/  IADD3 R15, P4, R15, R202, RZ ;  /* 0x000000ca0f0f7210 */ /* 0x008fe40007f9e0ff */
[----:B------:R-:W-:-:S03]  /*d1d20*/  ISETP.NE.U32.AND P2, PT, R5, RZ, PT ;  /* 0x000000ff0500720c */ /* 0x000fc60003f45070 */
[----:B------:R3:W-:Y:S01]  /*d1d30*/  STL [R1+0x2fa8], R15 ;  /* 0x002fa80f01007387 */ /* 0x0007e20000100800 */
[----:B------:R-:W-:Y:S01]  /*d1d40*/  IADD3 R5, R4, 0x100000, RZ ;  /* 0x0010000004057810 */ /* 0x000fe20007ffe0ff */
[----:B------:R-:W-:Y:S01]  /*d1d50*/  IMAD.X R16, R16, 0x1, R0, P4 ;  /* 0x0000000110107824 */ /* 0x000fe200020e0600 */
[----:B------:R-:W-:Y:S01]  /*d1d60*/  IADD3 R13, P4, R13, R202, RZ ;  /* 0x000000ca0d0d7210 */ /* 0x000fe20007f9e0ff */
[----:B------:R1:W-:Y:S01]  /*d1d70*/  STL [R1+0x2fa4], R18 ;  /* 0x002fa41201007387 */ /* 0x0003e20000100800 */
[----:B------:R-:W-:-:S03]  /*d1d80*/  MOV R7, R18 ;  /* 0x0000001200077202 */ /* 0x000fc60000000f00 */
[----:B------:R-:W4:Y:S04]  /*d1d90*/  LDL.LU R21, [R1+0x2f24] ;  /* 0x002f240001157983 */ /* 0x000f280000300800 */
[----:B------:R1:W-:Y:S04]  /*d1da0*/  STL [R1+0x2f9c], R16 ;  /* 0x002f9c1001007387 */ /* 0x0003e80000100800 */
[----:B--2---:R-:W2:Y:S04]  /*d1db0*/  LDL.LU R19, [R1+0x2f1c] ;  /* 0x002f1c0001137983 */ /* 0x004ea80000300800 */
[----:B------:R-:W-:Y:S04]  /*d1dc0*/  STL [R1+0x2f70], R13 ;  /* 0x002f700d01007387 */ /* 0x000fe80000100800 */
[----:B------:R3:W-:Y:S04]  /*d1dd0*/  LDGSTS.E [R5+-0x3e800], [R6.64], P1 ;  /* 0xc180000006057fae */ /* 0x0007e80008921844 */
[----:B-1----:R-:W2:Y:S01]  /*d1de0*/  LDL.LU R17, [R1+0x2ef0] ;  /* 0x002ef00001117983 */ /* 0x002ea20000300800 */
[----:B---3--:R-:W-:-:S02]  /*d1df0*/  IMAD.MOV.U32 R6, RZ, RZ, R15 ;  /* 0x000000ffff067224 */ /* 0x008fc400078e000f */
[----:B------:R-:W-:-:S05]  /*d1e00*/  IMAD.MOV.U32 R7, RZ, RZ, R16 ;  /* 0x000000ffff077224 */ /* 0x000fca00078e0010 */
[----:B------:R1:W-:Y:S02]  /*d1e10*/  LDGSTS.E [R8+-0x3e600], [R6.64], P1 ;  /* 0xc1a0000006087fae */ /* 0x0003e40008921844 */
[----:B-1----:R-:W-:Y:S01]  /*d1e20*/  MOV R6, R13 ;  /* 0x0000000d00067202 */ /* 0x002fe20000000f00 */
[----:B----4-:R-:W-:Y:S01]  /*d1e30*/  IMAD.X R14, R14, 0x1, R0, P4 ;  /* 0x000000010e0e7824 */ /* 0x010fe200020e0600 */
[----:B------:R-:W-:-:S05]  /*d1e40*/  IADD3 R10, P4, R10, R202, RZ ;  /* 0x000000ca0a0a7210 */ /* 0x000fca0007f9e0ff */
[----:B------:R-:W-:Y:S01]  /*d1e50*/  IMAD.X R11, R11, 0x1, R0, P4 ;  /* 0x000000010b0b7824 */ /* 0x000fe200020e0600 */
[----:B------:R1:W-:Y:S04]  /*d1e60*/  STL [R1+0x2f64], R14 ;  /* 0x002f640e01007387 */ /* 0x0003e80000100800 */
[----:B------:R-:W-:Y:S01]  /*d1e70*/  STL [R1+0x2f68], R10 ;  /* 0x002f680a01007387 */ /* 0x000fe20000100800 */
[----:B------:R-:W-:-:S03]  /*d1e80*/  IMAD.MOV.U32 R7, RZ, RZ, R14 ;  /* 0x000000ffff077224 */ /* 0x000fc600078e000e */
[----:B------:R-:W3:Y:S04]  /*d1e90*/  LDL.LU R15, [R1+0x2ee8] ;  /* 0x002ee800010f7983 */ /* 0x000ee80000300800 */
[----:B------:R4:W-:Y:S04]  /*d1ea0*/  STL [R1+0x2f5c], R11 ;  /* 0x002f5c0b01007387 */ /* 0x0009e80000100800 */
[----:B------:R-:W3:Y:S04]  /*d1eb0*/  LDL.LU R18, [R1+0x2ee4] ;  /* 0x002ee40001127983 */ /* 0x000ee80000300800 */
[----:B------:R-:W3:Y:S04]  /*d1ec0*/  LDL.LU R16, [R1+0x2edc] ;  /* 0x002edc0001107983 */ /* 0x000ee80000300800 */
[----:B-1----:R-:W3:Y:S04]  /*d1ed0*/  LDL.LU R14, [R1+0x2ea4] ;  /* 0x002ea400010e7983 */ /* 0x002ee80000300800 */
[----:B------:R-:W3:Y:S04]  /*d1ee0*/  LDL.LU R13, [R1+0x2eb0] ;  /* 0x002eb000010d7983 */ /* 0x000ee80000300800 */
[----:B------:R1:W-:Y:S02]  /*d1ef0*/  LDGSTS.E [R5+-0x3d800], [R6.64], P5 ;  /* 0xc280000006057fae */ /* 0x0003e4000a921844 */
[----:B-1----:R-:W-:-:S02]  /*d1f00*/  IMAD.MOV.U32 R7, RZ, RZ, R11 ;  /* 0x000000ffff077224 */ /* 0x002fc400078e000b */
[----:B------:R-:W-:Y:S01]  /*d1f10*/  IMAD.MOV.U32 R6, RZ, RZ, R10 ;  /* 0x000000ffff067224 */ /* 0x000fe200078e000a */
[----:B----4-:R-:W4:Y:S04]  /*d1f20*/  LDL.LU R11, [R1+0x2e9c] ;  /* 0x002e9c00010b7983 */ /* 0x010f280000300800 */
[----:B------:R-:W4:Y:S01]  /*d1f30*/  LDL.LU R10, [R1+0x2ea8] ;  /* 0x002ea800010a7983 */ /* 0x000f220000300800 */
[----:B------:R-:W-:-:S03]  /*d1f40*/  ISETP.GT.AND P1, PT, R3, 0x16, PT ;  /* 0x000000160300780c */ /* 0x000fc60003f24270 */
[----:B------:R1:W-:Y:S01]  /*d1f50*/  LDGSTS.E [R8+-0x3d600], [R6.64], P5 ;  /* 0xc2a0000006087fae */ /* 0x0003e2000a921844 */
[----:B------:R-:W-:Y:S02]  /*d1f60*/  SEL R5, RZ, 0x4, !P1 ;  /* 0x00000004ff057807 */ /* 0x000fe40004800000 */
[----:B------:R-:W-:Y:S02]  /*d1f70*/  ISETP.GT.AND P1, PT, R3, 0x1a, PT ;  /* 0x0000001a0300780c */ /* 0x000fe40003f24270 */
[----:B------:R-:W-:Y:S02]  /*d1f80*/  SEL R5, R5, RZ, !P0 ;  /* 0x000000ff05057207 */ /* 0x000fe40004000000 */
[-C--:B------:R-:W-:Y:S02]  /*d1f90*/  IADD3 R12, P5, R12, R202.reuse, RZ ;  /* 0x000000ca0c0c7210 */ /* 0x080fe40007fbe0ff */
[----:B-1----:R-:W-:Y:S02]  /*d1fa0*/  SEL R6, RZ, 0x4, !P1 ;  /* 0x00000004ff067807 */ /* 0x002fe40004800000 */
[----:B------:R-:W-:-:S02]  /*d1fb0*/  IADD3 R20, P1, R20, R202, RZ ;  /* 0x000000ca14147210 */ /* 0x000fc40007f3e0ff */
[----:B------:R-:W-:Y:S02]  /*d1fc0*/  ISETP.NE.U32.AND P4, PT, R5, RZ, PT ;  /* 0x000000ff0500720c */ /* 0x000fe40003f85070 */
[----:B------:R-:W-:Y:S01]  /*d1fd0*/  SEL R5, R6, RZ, !P0 ;  /* 0x000000ff06057207 */ /* 0x000fe20004000000 */
[----:B------:R-:W-:Y:S01]  /*d1fe0*/  IMAD.MOV.U32 R6, RZ, RZ, R20 ;  /* 0x000000ffff067224 */ /* 0x000fe200078e0014 */
[----:B------:R1:W-:Y:S04]  /*d1ff0*/  STL [R1+0x2f30], R20 ;  /* 0x002f301401007387 */ /* 0x0003e80000100800 */
[----:B------:R1:W-:Y:S01]  /*d2000*/  STL [R1+0x2f28], R12 ;  /* 0x002f280c01007387 */ /* 0x0003e20000100800 */
[----:B------:R-:W-:Y:S01]  /*d2010*/  IMAD.X R21, R21, 0x1, R0, P1 ;  /* 0x0000000115157824 */ /* 0x000fe200008e0600 */
[----:B------:R-:W-:-:S02]  /*d2020*/  ISETP.NE.U32.AND P1, PT, R5, RZ, PT ;  /* 0x000000ff0500720c */ /* 0x000fc40003f25070 */
[----:B------:R-:W-:Y:S02]  /*d2030*/  IADD3 R5, R4, 0x100000, RZ ;  /* 0x0010000004057810 */ /* 0x000fe40007ffe0ff */
[----:B--2---:R-:W-:Y:S02]  /*d2040*/  IADD3.X R19, R19, R0, RZ, P5, !PT ;  /* 0x0000000013137210 */ /* 0x004fe40002ffe4ff */
[----:B------:R-:W-:Y:S01]  /*d2050*/  ISETP.GT.AND P5, PT, R3, 0x1e, PT ;  /* 0x0000001e0300780c */ /* 0x000fe20003fa4270 */
[----:B------:R-:W-:-:S03]  /*d2060*/  IMAD.MOV.U32 R7, RZ, RZ, R21 ;  /* 0x000000ffff077224 */ /* 0x000fc600078e0015 */
[----:B------:R-:W-:Y:S01]  /*d2070*/  SEL R9, RZ, 0x4, !P5 ;  /* 0x00000004ff097807 */ /* 0x000fe20006800000 */
[----:B------:R2:W-:Y:S04]  /*d2080*/  STL [R1+0x2f24], R21 ;  /* 0x002f241501007387 */ /* 0x0005e80000100800 */
[----:B------:R2:W-:Y:S01]  /*d2090*/  LDGSTS.E [R5+-0x3c800], [R6.64], P3 ;  /* 0xc380000006057fae */ /* 0x0005e20009921844 */
[----:B------:R-:W-:-:S03]  /*d20a0*/  IADD3 R17, P5, R17, R202, RZ ;  /* 0x000000ca11117210 */ /* 0x000fc60007fbe0ff */
[----:B------:R3:W-:Y:S04]  /*d20b0*/  STL [R1+0x2f1c], R19 ;  /* 0x002f1c1301007387 */ /* 0x0007e80000100800 */
[----:B-1----:R-:W4:Y:S01]  /*d20c0*/  LDL.LU R20, [R1+0x2e70] ;  /* 0x002e700001147983 */ /* 0x002f220000300800 */
[----:B--2---:R-:W-:Y:S02]  /*d20d0*/  IMAD.MOV.U32 R6, RZ, RZ, R12 ;  /* 0x000000ffff067224 */ /* 0x004fe400078e000c */
[----:B------:R-:W-:Y:S01]  /*d20e0*/  IMAD.MOV.U32 R7, RZ, RZ, R19 ;  /* 0x000000ffff077224 */ /* 0x000fe200078e0013 */
[----:B------:R-:W4:Y:S01]  /*d20f0*/  LDL.LU R12, [R1+0x2e68] ;  /* 0x002e6800010c7983 */ /* 0x000f220000300800 */
[----:B------:R-:W-:-:S03]  /*d2100*/  SEL R5, R9, RZ, !P0 ;  /* 0x000000ff09057207 */ /* 0x000fc60004000000 */
[----:B------:R1:W-:Y:S04]  /*d2110*/  STL [R1+0x2ef0], R17 ;  /* 0x002ef01101007387 */ /* 0x0003e80000100800 */
[----:B------:R1:W-:Y:S01]  /*d2120*/  LDGSTS.E [R8+-0x3c600], [R6.64], P3 ;  /* 0xc3a0000006087fae */ /* 0x0003e20009921844 */
[----:B------:R-:W-:Y:S02]  /*d2130*/  ISETP.NE.U32.AND P3, PT, R5, RZ, PT ;  /* 0x000000ff0500720c */ /* 0x000fe40003f65070 */
[----:B------:R-:W-:Y:S01]  /*d2140*/  IADD3 R5, R4, 0x100000, RZ ;  /* 0x0010000004057810 */ /* 0x000fe20007ffe0ff */
[----:B-1----:R-:W-:Y:S01]  /*d2150*/  IMAD.MOV.U32 R6, RZ, RZ, R17 ;  /* 0x000000ffff067224 */ /* 0x002fe200078e0011 */
[----:B---3--:R-:W-:Y:S02]  /*d2160*/  IADD3 R15, P6, R15, R202, RZ ;  /* 0x000000ca0f0f7210 */ /* 0x008fe40007fde0ff */
[----:B------:R-:W-:-:S03]  /*d2170*/  IADD3.X R18, R18, R0, RZ, P5, !PT ;  /* 0x0000000012127210 */ /* 0x000fc60002ffe4ff */
[----:B------:R1:W-:Y:S01]  /*d2180*/  STL [R1+0x2ee8], R15 ;  /* 0x002ee80f01007387 */ /* 0x0003e20000100800 */
[----:B------:R-:W-:-:S03]  /*d2190*/  IMAD.X R16, R16, 0x1, R0, P6 ;  /* 0x0000000110107824 */ /* 0x000fc600030e0600 */
[----:B------:R3:W-:Y:S01]  /*d21a0*/  STL [R1+0x2ee4], R18 ;  /* 0x002ee41201007387 */ /* 0x0007e20000100800 */
[----:B------:R-:W-:-:S03]  /*d21b0*/  IMAD.MOV.U32 R7, RZ, RZ, R18 ;  /* 0x000000ffff077224 */ /* 0x000fc600078e0012 */
[----:B------:R-:W2:Y:S01]  /*d21c0*/  LDL.LU R21, [R1+0x2e64] ;  /* 0x002e640001157983 */ /* 0x000ea20000300800 */
[----:B------:R-:W-:-:S03]  /*d21d0*/  IADD3 R13, P5, R13, R202, RZ ;  /* 0x000000ca0d0d7210 */ /* 0x000fc60007fbe0ff */
[----:B------:R1:W-:Y:S02]  /*d21e0*/  STL [R1+0x2edc], R16 ;  /* 0x002edc1001007387 */ /* 0x0003e40000100800 */
[----:B------:R-:W-:Y:S02]  /*d21f0*/  IMAD.X R14, R14, 0x1, R0, P5 ;  /* 0x000000010e0e7824 */ /* 0x000fe400028e0600 */
[----:B------:R-:W2:Y:S04]  /*d2200*/  LDL.LU R19, [R1+0x2e5c] ;  /* 0x002e5c0001137983 */ /* 0x000ea80000300800 */
[----:B------:R-:W-:Y:S04]  /*d2210*/  STL [R1+0x2eb0], R13 ;  /* 0x002eb00d01007387 */ /* 0x000fe80000100800 */
[----:B------:R1:W-:Y:S04]  /*d2220*/  LDGSTS.E [R5+-0x3b800], [R6.64], P2 ;  /* 0xc480000006057fae */ /* 0x0003e80009121844 */
[----:B------:R-:W2:Y:S01]  /*d2230*/  LDL.LU R17, [R1+0x2e30] ;  /* 0x002e300001117983 */ /* 0x000ea20000300800 */
[----:B----4-:R-:W-:-:S03]  /*d2240*/  IADD3 R10, P5, R10, R202, RZ ;  /* 0x000000ca0a0a7210 */ /* 0x010fc60007fbe0ff */
[----:B------:R4:W-:Y:S01]  /*d2250*/  STL [R1+0x2ea4], R14 ;  /* 0x002ea40e01007387 */ /* 0x0009e20000100800 */
[----:B-1----:R-:W-:Y:S01]  /*d2260*/  MOV R6, R15 ;  /* 0x0000000f00067202 */ /* 0x002fe20000000f00 */
[----:B------:R-:W-:Y:S02]  /*d2270*/  IMAD.MOV.U32 R7, RZ, RZ, R16 ;  /* 0x000000ffff077224 */ /* 0x000fe400078e0010 */
[----:B------:R-:W-:Y:S01]  /*d2280*/  IMAD.X R11, R11, 0x1, R0, P5 ;  /* 0x000000010b0b7824 */ /* 0x000fe200028e0600 */
[----:B------:R-:W-:Y:S04]  /*d2290*/  STL [R1+0x2ea8], R10 ;  /* 0x002ea80a01007387 */ /* 0x000fe80000100800 */
[----:B------:R-:W2:Y:S04]  /*d22a0*/  LDL.LU R15, [R1+0x2e28] ;  /* 0x002e2800010f7983 */ /* 0x000ea80000300800 */
[----:B------:R1:W-:Y:S04]  /*d22b0*/  STL [R1+0x2e9c], R11 ;  /* 0x002e9c0b01007387 */ /* 0x0003e80000100800 */
[----:B------:R1:W-:Y:S04]  /*d22c0*/  LDGSTS.E [R8+-0x3b600], [R6.64], P2 ;  /* 0xc4a0000006087fae */ /* 0x0003e80009121844 */
[----:B---3--:R-:W3:Y:S04]  /*d22d0*/  LDL.LU R18, [R1+0x2e24] ;  /* 0x002e240001127983 */ /* 0x008ee80000300800 */
[----:B------:R-:W3:Y:S01]  /*d22e0*/  LDL.LU R16, [R1+0x2e1c] ;  /* 0x002e1c0001107983 */ /* 0x000ee20000300800 */
[----:B-1----:R-:W-:-:S02]  /*d22f0*/  IMAD.MOV.U32 R6, RZ, RZ, R13 ;  /* 0x000000ffff067224 */ /* 0x002fc400078e000d */
[----:B------:R-:W-:Y:S02]  /*d2300*/  IMAD.MOV.U32 R7, RZ, RZ, R14 ;  /* 0x000000ffff077224 */ /* 0x000fe400078e000e */
[----:B----4-:R-:W2:Y:S04]  /*d2310*/  LDL.LU R14, [R1+0x2de4] ;  /* 0x002de400010e7983 */ /* 0x010ea80000300800 */
        /* <DEDUP_REMOVED lines=9> */
[----:B------:R-:W-:Y:S02]  /*d23b0*/  ISETP.GT.AND P2, PT, R3, 0x26, PT ;  /* 0x000000260300780c */ /* 0x000fe40003f44270 */
[-C--:B------:R-:W-:Y:S02]  /*d23c0*/  IADD3 R12, P5, R12, R202.reuse, RZ ;  /* 0x000000ca0c0c7210 */ /* 0x080fe40007fbe0ff */
[----:B------:R-:W-:Y:S02]  /*d23d0*/  SEL R5, R5, RZ, !P0 ;  /* 0x000000ff05057207 */ /* 0x000fe40004000000 */
[----:B-1----:R-:W-:Y:S02]  /*d23e0*/  SEL R6, RZ, 0x4, !P2 ;  /* 0x00000004ff067807 */ /* 0x002fe40005000000 */
[----:B------:R-:W-:-:S02]  /*d23f0*/  IADD3 R20, P2, R20, R202, RZ ;  /* 0x000000ca14147210 */ /* 0x000fc40007f5e0ff */
[----:B------:R-:W-:Y:S02]  /*d2400*/  ISETP.NE.U32.AND P4, PT, R5, RZ, PT ;  /* 0x000000ff0500720c */ /* 0x000fe40003f85070 */
[----:B------:R-:W-:Y:S01]  /*d2410*/  SEL R5, R6, RZ, !P0 ;  /* 0x000000ff06057207 */ /* 0x000fe20004000000 */
[----:B------:R-:W-:Y:S01]  /*d2420*/  IMAD.MOV.U32 R6, RZ, RZ, R20 ;  /* 0x000000ffff067224 */ /* 0x000fe200078e0014 */
[----:B------:R1:W-:Y:S04]  /*d2430*/  STL [R1+0x2e70], R20 ;  /* 0x002e701401007387 */ /* 0x0003e80000100800 */
[----:B------:R1:W-:Y:S01]  /*d2440*/  STL [R1+0x2e68], R12 ;  /* 0x002e680c01007387 */ /* 0x0003e20000100800 */
[----:B--2---:R-:W-:Y:S01]  /*d2450*/  IMAD.X R21, R21, 0x1, R0, P2 ;  /* 0x0000000115157824 */ /* 0x004fe200010e0600 */
[----:B------:R-:W-:-:S02]  /*d2460*/  ISETP.NE.U32.AND P2, PT, R5, RZ, PT ;  /* 0x000000ff0500720c */ /* 0x000fc40003f45070 */
[----:B------:R-:W-:Y:S01]  /*d2470*/  IADD3 R5, R4, 0x100000, RZ ;  /* 0x0010000004057810 */ /* 0x000fe20007ffe0ff */
[----:B------:R-:W-:Y:S01]  /*d2480*/  IMAD.X R19, R19, 0x1, R0, P5 ;  /* 0x0000000113137824 */ /* 0x000fe200028e0600 */
[----:B------:R-:W-:Y:S02]  /*d2490*/  ISETP.GT.AND P5, PT, R3, 0x2a, PT ;  /* 0x0000002a0300780c */ /* 0x000fe40003fa4270 */
[----:B------:R-:W-:Y:S02]  /*d24a0*/  MOV R7, R21 ;  /* 0x0000001500077202 */ /* 0x000fe40000000f00 */
[----:B------:R-:W-:Y:S01]  /*d24b0*/  SEL R9, RZ, 0x4, !P5 ;  /* 0x00000004ff097807 */ /* 0x000fe20006800000 */
[----:B------:R2:W-:Y:S04]  /*d24c0*/  STL [R1+0x2e64], R21 ;  /* 0x002e641501007387 */ /* 0x0005e80000100800 */
[----:B------:R1:W-:Y:S01]  /*d24d0*/  LDGSTS.E [R5+-0x39800], [R6.64], P1 ;  /* 0xc680000006057fae */ /* 0x0003e20008921844 */
[----:B------:R-:W-:-:S03]  /*d24e0*/  IADD3 R17, P5, R17, R202, RZ ;  /* 0x000000ca11117210 */ /* 0x000fc60007fbe0ff */
[----:B------:R2:W-:Y:S04]  /*d24f0*/  STL [R1+0x2e5c], R19 ;  /* 0x002e5c1301007387 */ /* 0x0005e80000100800 */
[----:B-1----:R-:W4:Y:S01]  /*d2500*/  LDL.LU R20, [R1+0x2db0] ;  /* 0x002db00001147983 */ /* 0x002f220000300800 */
[----:B------:R-:W-:Y:S01]  /*d2510*/  IMAD.MOV.U32 R6, RZ, RZ, R12 ;  /* 0x000000ffff067224 */ /* 0x000fe200078e000c */
[----:B------:R-:W-:Y:S01]  /*d2520*/  IADD3 R15, P6, R15, R202, RZ ;  /* 0x000000ca0f0f7210 */ /* 0x000fe20007fde0ff */
[----:B------:R-:W-:Y:S01]  /*d2530*/  IMAD.MOV.U32 R7, RZ, RZ, R19 ;  /* 0x000000ffff077224 */ /* 0x000fe200078e0013 */
[----:B------:R-:W4:Y:S01]  /*d2540*/  LDL.LU R12, [R1+0x2da8] ;  /* 0x002da800010c7983 */ /* 0x000f220000300800 */
[----:B------:R-:W-:-:S03]  /*d2550*/  SEL R5, R9, RZ, !P0 ;  /* 0x000000ff09057207 */ /* 0x000fc60004000000 */
[----:B------:R1:W-:Y:S01]  /*d2560*/  STL [R1+0x2e30], R17 ;  /* 0x002e301101007387 */ /* 0x0003e20000100800 */
[----:B---3--:R-:W-:-:S03]  /*d2570*/  IMAD.X R18, R18, 0x1, R0, P5 ;  /* 0x0000000112127824 */ /* 0x008fc600028e0600 */
[----:B------:R3:W-:Y:S01]  /*d2580*/  STL [R1+0x2e28], R15 ;  /* 0x002e280f01007387 */ /* 0x0007e20000100800 */
[----:B------:R-:W-:-:S03]  /*d2590*/  IMAD.X R16, R16, 0x1, R0, P6 ;  /* 0x0000000110107824 */ /* 0x000fc600030e0600 */
[----:B------:R1:W-:Y:S04]  /*d25a0*/  STL [R1+0x2e24], R18 ;  /* 0x002e241201007387 */ /* 0x0003e80000100800 */
[----:B--2---:R-:W2:Y:S04]  /*d25b0*/  LDL.LU R21, [R1+0x2da4] ;  /* 0x002da40001157983 */ /* 0x004ea80000300800 */
[----:B------:R1:W-:Y:S01]  /*d25c0*/  LDGSTS.E [R8+-0x39600], [R6.64], P1 ;  /* 0xc6a0000006087fae */ /* 0x0003e20008921844 */
[----:B------:R-:W-:-:S03]  /*d25d0*/  IADD3 R13, P5, R13, R202, RZ ;  /* 0x000000ca0d0d7210 */ /* 0x000fc60007fbe0ff */
[----:B------:R3:W-:Y:S01]  /*d25e0*/  STL [R1+0x2e1c], R16 ;  /* 0x002e1c1001007387 */ /* 0x0007e20000100800 */
[----:B------:R-:W-:Y:S02]  /*d25f0*/  ISETP.NE.U32.AND P1, PT, R5, RZ, PT ;  /* 0x000000ff0500720c */ /* 0x000fe40003f25070 */
[----:B------:R-:W-:Y:S01]  /*d2600*/  IADD3 R5, R4, 0x100000, RZ ;  /* 0x0010000004057810 */ /* 0x000fe20007ffe0ff */
[----:B------:R-:W2:Y:S01]  /*d2610*/  LDL.LU R19, [R1+0x2d9c] ;  /* 0x002d9c0001137983 */ /* 0x000ea20000300800 */
[----:B------:R-:W-:Y:S01]  /*d2620*/  IMAD.X R14, R14, 0x1, R0, P5 ;  /* 0x000000010e0e7824 */ /* 0x000fe200028e0600 */
[----:B-1----:R-:W-:Y:S01]  /*d2630*/  MOV R6, R17 ;  /* 0x0000001100067202 */ /* 0x002fe20000000f00 */
[----:B------:R-:W-:Y:S01]  /*d2640*/  IMAD.MOV.U32 R7, RZ, RZ, R18 ;  /* 0x000000ffff077224 */ /* 0x000fe200078e0012 */
[----:B------:R-:W-:Y:S04]  /*d2650*/  STL [R1+0x2df0], R13 ;  /* 0x002df00d01007387 */ /* 0x000fe80000100800 */
[----:B------:R-:W2:Y:S04]  /*d2660*/  LDL.LU R17, [R1+0x2d70] ;  /* 0x002d700001117983 */ /* 0x000ea80000300800 */
[----:B------:R1:W-:Y:S01]  /*d2670*/  LDGSTS.E [R5+-0x38800], [R6.64], P3 ;  /* 0xc780000006057fae */ /* 0x0003e20009921844 */
[----:B------:R-:W-:-:S03]  /*d2680*/  IADD3 R10, P5, R10, R202, RZ ;  /* 0x000000ca0a0a7210 */ /* 0x000fc60007fbe0ff */
[----:B------:R3:W-:Y:S01]  /*d2690*/  STL [R1+0x2de4], R14 ;  /* 0x002de40e01007387 */ /* 0x0007e20000100800 */
[----:B------:R-:W-:-:S03]  /*d26a0*/  IADD3.X R11, R11, R0, RZ, P5, !PT ;  /* 0x000000000b0b7210 */ /* 0x000fc60002ffe4ff */
[----:B------:R-:W-:Y:S01]  /*d26b0*/  STL [R1+0x2de8], R10 ;  /* 0x002de80a01007387 */ /* 0x000fe20000100800 */
[----:B-1----:R-:W-:-:S03]  /*d26c0*/  IMAD.MOV.U32 R6, RZ, RZ, R15 ;  /* 0x000000ffff067224 */ /* 0x002fc600078e000f */
[----:B---3--:R-:W4:Y:S01]  /*d26d0*/  LDL.LU R15, [R1+0x2d68] ;  /* 0x002d6800010f7983 */ /* 0x008f220000300800 */
[----:B------:R-:W-:-:S03]  /*d26e0*/  IMAD.MOV.U32 R7, RZ, RZ, R16 ;  /* 0x000000ffff077224 */ /* 0x000fc600078e0010 */
[----:B------:R1:W-:Y:S04]  /*d26f0*/  STL [R1+0x2ddc], R11 ;  /* 0x002ddc0b01007387 */ /* 0x0003e80000100800 */
[----:B------:R-:W4:Y:S04]  /*d2700*/  LDL.LU R18, [R1+0x2d64] ;  /* 0x002d640001127983 */ /* 0x000f280000300800 */
[----:B------:R-:W4:Y:S04]  /*d2710*/  LDL.LU R16, [R1+0x2d5c] ;  /* 0x002d5c0001107983 */ /* 0x000f280000300800 */
[----:B------:R1:W-:Y:S02]  /*d2720*/  LDGSTS.E [R8+-0x38600], [R6.64], P3 ;  /* 0xc7a0000006087fae */ /* 0x0003e40009921844 */
[----:B-1----:R-:W-:-:S02]  /*d2730*/  IMAD.MOV.U32 R6, RZ, RZ, R13 ;  /* 0x000000ffff067224 */ /* 0x002fc400078e000d */
[----:B------:R-:W-:Y:S02]  /*d2740*/  IMAD.MOV.U32 R7, RZ, RZ, R14 ;  /* 0x000000ffff077224 */ /* 0x000fe400078e000e */
        /* <DEDUP_REMOVED lines=11> */
[----:B------:R-:W-:Y:S02]  /*d2800*/  SEL R5, R5, RZ, !P0 ;  /* 0x000000ff05057207 */ /* 0x000fe40004000000 */
[----:B-1----:R-:W-:Y:S02]  /*d2810*/  SEL R6, RZ, 0x4, !P3 ;  /* 0x00000004ff067807 */ /* 0x002fe40005800000 */
[----:B------:R-:W-:Y:S02]  /*d2820*/  ISETP.NE.U32.AND P4, PT, R5, RZ, PT ;  /* 0x000000ff0500720c */ /* 0x000fe40003f85070 */
[----:B------:R-:W-:-:S02]  /*d2830*/  SEL R5, R6, RZ, !P0 ;  /* 0x000000ff06057207 */ /* 0x000fc40004000000 */
[-C--:B----4-:R-:W-:Y:S02]  /*d2840*/  IADD3 R20, P3, R20, R202.reuse, RZ ;  /* 0x000000ca14147210 */ /* 0x090fe40007f7e0ff */
[----:B------:R-:W-:-:S03]  /*d2850*/  IADD3 R12, P5, R12, R202, RZ ;  /* 0x000000ca0c0c7210 */ /* 0x000fc60007fbe0ff */
[----:B------:R-:W-:Y:S01]  /*d2860*/  IMAD.MOV.U32 R6, RZ, RZ, R20 ;  /* 0x000000ffff067224 */ /* 0x000fe200078e0014 */
[----:B------:R1:W-:Y:S04]  /*d2870*/  STL [R1+0x2db0], R20 ;  /* 0x002db01401007387 */ /* 0x0003e80000100800 */
[----:B------:R4:W-:Y:S01]  /*d2880*/  STL [R1+0x2da8], R12 ;  /* 0x002da80c01007387 */ /* 0x0009e20000100800 */
[----:B--2---:R-:W-:Y:S02]  /*d2890*/  IADD3.X R21, R21, R0, RZ, P3, !PT ;  /* 0x0000000015157210 */ /* 0x004fe40001ffe4ff */
[----:B------:R-:W-:Y:S02]  /*d28a0*/  ISETP.NE.U32.AND P3, PT, R5, RZ, PT ;  /* 0x000000ff0500720c */ /* 0x000fe40003f65070 */
[----:B------:R-:W-:Y:S01]  /*d28b0*/  IADD3 R5, R4, 0x100000, RZ ;  /* 0x0010000004057810 */ /* 0x000fe20007ffe0ff */
[----:B------:R-:W-:-:S02]  /*d28c0*/  IMAD.MOV.U32 R7, RZ, RZ, R21 ;  /* 0x000000ffff077224 */ /* 0x000fc400078e0015 */
[----:B------:R-:W-:Y:S01]  /*d28d0*/  IMAD.X R19, R19, 0x1, R0, P5 ;  /* 0x0000000113137824 */ /* 0x000fe200028e0600 */
[----:B------:R-:W-:Y:S01]  /*d28e0*/  ISETP.GT.AND P5, PT, R3, 0x36, PT ;  /* 0x000000360300780c */ /* 0x000fe20003fa4270 */
[----:B------:R2:W-:Y:S03]  /*d28f0*/  STL [R1+0x2da4], R21 ;  /* 0x002da41501007387 */ /* 0x0005e60000100800 */
[----:B------:R-:W-:Y:S01]  /*d2900*/  SEL R9, RZ, 0x4, !P5 ;  /* 0x00000004ff097807 */ /* 0x000fe20006800000 */
[----:B------:R2:W-:Y:S01]  /*d2910*/  LDGSTS.E [R5+-0x36800], [R6.64], P2 ;  /* 0xc980000006057fae */ /* 0x0005e20009121844 */
[----:B------:R-:W-:-:S03]  /*d2920*/  IADD3 R17, P5, R17, R202, RZ ;  /* 0x000000ca11117210 */ /* 0x000fc60007fbe0ff */
[----:B------:R4:W-:Y:S04]  /*d2930*/  STL [R1+0x2d9c], R19 ;  /* 0x002d9c1301007387 */ /* 0x0009e80000100800 */
[----:B-1----:R-:W3:Y:S01]  /*d2940*/  LDL.LU R20, [R1+0x2cec] ;  /* 0x002cec0001147983 */ /* 0x002ee20000300800 */
[----:B--2---:R-:W-:-:S03]  /*d2950*/  IMAD.MOV.U32 R6, RZ, RZ, R12 ;  /* 0x000000ffff067224 */ /* 0x004fc600078e000c */
[----:B----4-:R-:W2:Y:S01]  /*d2960*/  LDL.LU R12, [R1+0x2ce4] ;  /* 0x002ce400010c7983 */ /* 0x010ea20000300800 */
[----:B------:R-:W-:-:S03]  /*d2970*/  IADD3 R15, P6, R15, R202, RZ ;  /* 0x000000ca0f0f7210 */ /* 0x000fc60007fde0ff */
[----:B------:R1:W-:Y:S01]  /*d2980*/  STL [R1+0x2d70], R17 ;  /* 0x002d701101007387 */ /* 0x0003e20000100800 */
[----:B------:R-:W-:-:S03]  /*d2990*/  IMAD.X R18, R18, 0x1, R0, P5 ;  /* 0x0000000112127824 */ /* 0x000fc600028e0600 */
[----:B------:R4:W-:Y:S01]  /*d29a0*/  STL [R1+0x2d68], R15 ;  /* 0x002d680f01007387 */ /* 0x0009e20000100800 */
[----:B------:R-:W-:-:S03]  /*d29b0*/  IMAD.X R16, R16, 0x1, R0, P6 ;  /* 0x0000000110107824 */ /* 0x000fc600030e0600 */
[----:B------:R1:W-:Y:S01]  /*d29c0*/  STL [R1+0x2d64], R18 ;  /* 0x002d641201007387 */ /* 0x0003e20000100800 */
[----:B------:R-:W-:-:S03]  /*d29d0*/  MOV R7, R19 ;  /* 0x0000001300077202 */ /* 0x000fc60000000f00 */
[----:B------:R-:W2:Y:S01]  /*d29e0*/  LDL.LU R21, [R1+0x2ce0] ;  /* 0x002ce00001157983 */ /* 0x000ea20000300800 */
[----:B------:R-:W-:-:S03]  /*d29f0*/  SEL R5, R9, RZ, !P0 ;  /* 0x000000ff09057207 */ /* 0x000fc60004000000 */
[----:B------:R1:W-:Y:S04]  /*d2a00*/  STL [R1+0x2d5c], R16 ;  /* 0x002d5c1001007387 */ /* 0x0003e80000100800 */
[----:B------:R-:W2:Y:S04]  /*d2a10*/  LDL.LU R19, [R1+0x2cd4] ;  /* 0x002cd40001137983 */ /* 0x000ea80000300800 */
[----:B------:R1:W-:Y:S01]  /*d2a20*/  LDGSTS.E [R8+-0x36600], [R6.64], P2 ;  /* 0xc9a0000006087fae */ /* 0x0003e20009121844 */
[----:B------:R-:W-:Y:S02]  /*d2a30*/  ISETP.NE.U32.AND P2, PT, R5, RZ, PT ;  /* 0x000000ff0500720c */ /* 0x000fe40003f45070 */
[----:B------:R-:W-:-:S04]  /*d2a40*/  IADD3 R13, P5, R13, R202, RZ ;  /* 0x000000ca0d0d7210 */ /* 0x000fc80007fbe0ff */
[----:B------:R-:W-:Y:S01]  /*d2a50*/  IADD3.X R14, R14, R0, RZ, P5, !PT ;  /* 0x000000000e0e7210 */ /* 0x000fe20002ffe4ff */
[----:B-1----:R-:W-:Y:S01]  /*d2a60*/  IMAD.MOV.U32 R6, RZ, RZ, R17 ;  /* 0x000000ffff067224 */ /* 0x002fe200078e0011 */
[----:B------:R-:W-:Y:S01]  /*d2a70*/  IADD3 R5, R4, 0x100000, RZ ;  /* 0x0010000004057810 */ /* 0x000fe20007ffe0ff */
[----:B------:R-:W-:Y:S01]  /*d2a80*/  IMAD.MOV.U32 R7, RZ, RZ, R18 ;  /* 0x000000ffff077224 */ /* 0x000fe200078e0012 */
[----:B------:R-:W-:Y:S04]  /*d2a90*/  STL [R1+0x2d30], R13 ;  /* 0x002d300d01007387 */ /* 0x000fe80000100800 */
[----:B------:R-:W2:Y:S04]  /*d2aa0*/  LDL.LU R17, [R1+0x2ca8] ;  /* 0x002ca80001117983 */ /* 0x000ea80000300800 */
[----:B------:R1:W-:Y:S01]  /*d2ab0*/  LDGSTS.E [R5+-0x35800], [R6.64], P1 ;  /* 0xca80000006057fae */ /* 0x0003e20008921844 */
[----:B------:R-:W-:-:S03]  /*d2ac0*/  IADD3 R10, P5, R10, R202, RZ ;  /* 0x000000ca0a0a7210 */ /* 0x000fc60007fbe0ff */
[----:B------:R4:W-:Y:S02]  /*d2ad0*/  STL [R1+0x2d24], R14 ;  /* 0x002d240e01007387 */ /* 0x0009e40000100800 */
[----:B------:R-:W-:Y:S02]  /*d2ae0*/  IMAD.X R11, R11, 0x1, R0, P5 ;  /* 0x000000010b0b7824 */ /* 0x000fe400028e0600 */
[----:B------:R-:W-:Y:S01]  /*d2af0*/  STL [R1+0x2d28], R10 ;  /* 0x002d280a01007387 */ /* 0x000fe20000100800 */
[----:B-1----:R-:W-:-:S03]  /*d2b00*/  IMAD.MOV.U32 R6, RZ, RZ, R15 ;  /* 0x000000ffff067224 */ /* 0x002fc600078e000f */
[----:B----4-:R-:W3:Y:S01]  /*d2b10*/  LDL.LU R15, [R1+0x2ca0] ;  /* 0x002ca000010f7983 */ /* 0x010ee20000300800 */
[----:B------:R-:W-:-:S03]  /*d2b20*/  IMAD.MOV.U32 R7, RZ, RZ, R16 ;  /* 0x000000ffff077224 */ /* 0x000fc600078e0010 */
[----:B------:R1:W-:Y:S04]  /*d2b30*/  STL [R1+0x2d1c], R11 ;  /* 0x002d1c0b01007387 */ /* 0x0003e80000100800 */
[----:B------:R-:W3:Y:S04]  /*d2b40*/  LDL.LU R18, [R1+0x2c9c] ;  /* 0x002c9c0001127983 */ /* 0x000ee80000300800 */
[----:B------:R1:W-:Y:S04]  /*d2b50*/  LDGSTS.E [R8+-0x35600], [R6.64], P1 ;  /* 0xcaa0000006087fae */ /* 0x0003e80008921844 */
[----:B------:R-:W3:Y:S01]  /*d2b60*/  LDL.LU R16, [R1+0x2c94] ;  /* 0x002c940001107983 */ /* 0x000ee20000300800 */
[----:B-1----:R-:W-:Y:S01]  /*d2b70*/  IMAD.MOV.U32 R6, RZ, RZ, R13 ;  /* 0x000000ffff067224 */ /* 0x002fe200078e000d */
[----:B------:R-:W-:-:S02]  /*d2b80*/  MOV R7, R14 ;  /* 0x0000000e00077202 */ /* 0x000fc40000000f00 */
[----:B------:R-:W3:Y:S04]  /*d2b90*/  LDL.LU R14, [R1+0x2c5c] ;  /* 0x002c5c00010e7983 */ /* 0x000ee80000300800 */
[----:B------:R-:W3:Y:S04]  /*d2ba0*/  LDL.LU R13, [R1+0x2c68] ;  /* 0x002c6800010d7983 */ /* 0x000ee80000300800 */
[----:B------:R1:W-:Y:S02]  /*d2bb0*/  LDGSTS.E [R5+-0x34800], [R6.64], P4 ;  /* 0xcb80000006057fae */ /* 0x0003e4000a121844 */
[----:B-1----:R-:W-:-:S02]  /*d2bc0*/  IMAD.MOV.U32 R7, RZ, RZ, R11 ;  /* 0x000000ffff077224 */ /* 0x002fc400078e000b */
[----:B------:R-:W-:Y:S01]  /*d2bd0*/  IMAD.MOV.U32 R6, RZ, RZ, R10 ;  /* 0x000000ffff067224 */ /* 0x000fe200078e000a */
[----:B------:R-:W3:Y:S04]  /*d2be0*/  LDL.LU R11, [R1+0x2c54] ;  /* 0x002c5400010b7983 */ /* 0x000ee80000300800 */
[----:B------:R-:W3:Y:S01]  /*d2bf0*/  LDL.LU R10, [R1+0x2c60] ;  /* 0x002c6000010a7983 */ /* 0x000ee20000300800 */
        /* <DEDUP_REMOVED lines=8> */
[-C--:B---3--:R-:W-:Y:S02]  /*d2c80*/  IADD3 R20, P1, R20, R202.reuse, RZ ;  /* 0x000000ca14147210 */ /* 0x088fe40007f3e0ff */
[----:B--2---:R-:W-:Y:S02]  /*d2c90*/  IADD3 R12, P4, R12, R202, RZ ;  /* 0x000000ca0c0c7210 */ /* 0x004fe40007f9e0ff */
[----:B------:R-:W-:Y:S01]  /*d2ca0*/  MOV R6, R20 ;  /* 0x0000001400067202 */ /* 0x000fe20000000f00 */
[----:B------:R1:W-:Y:S04]  /*d2cb0*/  STL [R1+0x2cec], R20 ;  /* 0x002cec1401007387 */ /* 0x0003e80000100800 */
[----:B------:R2:W-:Y:S01]  /*d2cc0*/  STL [R1+0x2ce4], R12 ;  /* 0x002ce40c01007387 */ /* 0x0005e20000100800 */
[----:B------:R-:W-:Y:S01]  /*d2cd0*/  IMAD.X R21, R21, 0x1, R0, P1 ;  /* 0x0000000115157824 */ /* 0x000fe200008e0600 */
[----:B------:R-:W-:-:S03]  /*d2ce0*/  ISETP.GT.AND P1, PT, R3, 0x42, PT ;  /* 0x000000420300780c */ /* 0x000fc60003f24270 */
[----:B------:R-:W-:Y:S02]  /*d2cf0*/  IMAD.MOV.U32 R7, RZ, RZ, R21 ;  /* 0x000000ffff077224 */ /* 0x000fe400078e0015 */
[----:B------:R-:W-:Y:S01]  /*d2d00*/  IMAD.X R19, R19, 0x1, R0, P4 ;  /* 0x0000000113137824 */ /* 0x000fe200020e0600 */
[----:B------:R-:W-:Y:S02]  /*d2d10*/  ISETP.NE.U32.AND P4, PT, R5, RZ, PT ;  /* 0x000000ff0500720c */ /* 0x000fe40003f85070 */
[----:B------:R-:W-:Y:S02]  /*d2d20*/  IADD3 R5, R4, 0x100000, RZ ;  /* 0x0010000004057810 */ /* 0x000fe40007ffe0ff */
[----:B------:R-:W-:-:S03]  /*d2d30*/  SEL R9, RZ, 0x4, !P1 ;  /* 0x00000004ff097807 */ /* 0x000fc60004800000 */
[----:B------:R3:W-:Y:S04]  /*d2d40*/  LDGSTS.E [R5+-0x33800], [R6.64], P3 ;  /* 0xcc80000006057fae */ /* 0x0007e80009921844 */
[----:B------:R1:W-:Y:S01]  /*d2d50*/  STL [R1+0x2ce0], R21 ;  /* 0x002ce01501007387 */ /* 0x0003e20000100800 */
[----:B---3--:R-:W-:Y:S02]  /*d2d60*/  IMAD.MOV.U32 R6, RZ, RZ, R12 ;  /* 0x000000ffff067224 */ /* 0x008fe400078e000c */
[----:B------:R-:W-:Y:S01]  /*d2d70*/  IMAD.MOV.U32 R7, RZ, RZ, R19 ;  /* 0x000000ffff077224 */ /* 0x000fe200078e0013 */
[-C--:B------:R-:W-:Y:S01]  /*d2d80*/  IADD3 R17, P1, R17, R202.reuse, RZ ;  /* 0x000000ca11117210 */ /* 0x080fe20007f3e0ff */
[----:B------:R3:W-:Y:S04]  /*d2d90*/  STL [R1+0x2cd4], R19 ;  /* 0x002cd41301007387 */ /* 0x0007e80000100800 */
[----:B------:R3:W-:Y:S04]  /*d2da0*/  LDGSTS.E [R8+-0x33600], [R6.64], P3 ;  /* 0xcca0000006087fae */ /* 0x0007e80009921844 */
[----:B-1----:R-:W4:Y:S04]  /*d2db0*/  LDL.LU R20, [R1+0x2c28] ;  /* 0x002c280001147983 */ /* 0x002f280000300800 */
[----:B--2---:R-:W2:Y:S04]  /*d2dc0*/  LDL.LU R12, [R1+0x2c20] ;  /* 0x002c2000010c7983 */ /* 0x004ea80000300800 */
[----:B------:R1:W-:Y:S01]  /*d2dd0*/  STL [R1+0x2ca8], R17 ;  /* 0x002ca81101007387 */ /* 0x0003e20000100800 */
[----:B---3--:R-:W-:Y:S01]  /*d2de0*/  IADD3 R15, P3, R15, R202, RZ ;  /* 0x000000ca0f0f7210 */ /* 0x008fe20007f7e0ff */
[----:B------:R-:W-:-:S04]  /*d2df0*/  IMAD.X R18, R18, 0x1, R0, P1 ;  /* 0x0000000112127824 */ /* 0x000fc800008e0600 */
[----:B------:R3:W-:Y:S04]  /*d2e00*/  STL [R1+0x2ca0], R15 ;  /* 0x002ca00f01007387 */ /* 0x0007e80000100800 */
[----:B------:R1:W-:Y:S01]  /*d2e10*/  STL [R1+0x2c9c], R18 ;  /* 0x002c9c1201007387 */ /* 0x0003e20000100800 */
[----:B------:R-:W-:-:S03]  /*d2e20*/  IADD3.X R16, R16, R0, RZ, P3, !PT ;  /* 0x0000000010107210 */ /* 0x000fc60001ffe4ff */
[----:B------:R-:W2:Y:S01]  /*d2e30*/  LDL.LU R21, [R1+0x2c1c] ;  /* 0x002c1c0001157983 */ /* 0x000ea20000300800 */
[----:B------:R-:W-:-:S03]  /*d2e40*/  SEL R5, R9, RZ, !P0 ;  /* 0x000000ff09057207 */ /* 0x000fc60004000000 */
[----:B------:R1:W-:Y:S01]  /*d2e50*/  STL [R1+0x2c94], R16 ;  /* 0x002c941001007387 */ /* 0x0003e20000100800 */
[----:B------:R-:W-:-:S03]  /*d2e60*/  ISETP.NE.U32.AND P1, PT, R5, RZ, PT ;  /* 0x000000ff0500720c */ /* 0x000fc60003f25070 */
[----:B------:R-:W2:Y:S01]  /*d2e70*/  LDL.LU R19, [R1+0x2c14] ;  /* 0x002c140001137983 */ /* 0x000ea20000300800 */
[-C--:B------:R-:W-:Y:S01]  /*d2e80*/  IADD3 R13, P3, R13, R202.reuse, RZ ;  /* 0x000000ca0d0d7210 */ /* 0x080fe20007f7e0ff */
[----:B------:R-:W-:Y:S01]  /*d2e90*/  IMAD.MOV.U32 R6, RZ, RZ, R17 ;  /* 0x000000ffff067224 */ /* 0x000fe200078e0011 */
[----:B------:R-:W-:Y:S01]  /*d2ea0*/  IADD3 R5, R4, 0x100000, RZ ;  /* 0x0010000004057810 */ /* 0x000fe20007ffe0ff */
[----:B------:R-:W-:Y:S02]  /*d2eb0*/  IMAD.MOV.U32 R7, RZ, RZ, R18 ;  /* 0x000000ffff077224 */ /* 0x000fe400078e0012 */
[----:B------:R-:W-:Y:S01]  /*d2ec0*/  IMAD.X R14, R14, 0x1, R0, P3 ;  /* 0x000000010e0e7824 */ /* 0x000fe200018e0600 */
[----:B------:R-:W-:Y:S04]  /*d2ed0*/  STL [R1+0x2c68], R13 ;  /* 0x002c680d01007387 */ /* 0x000fe80000100800 */
[----:B-1----:R-:W2:Y:S04]  /*d2ee0*/  LDL.LU R17, [R1+0x2be8] ;  /* 0x002be80001117983 */ /* 0x002ea80000300800 */
[----:B------:R1:W-:Y:S01]  /*d2ef0*/  LDGSTS.E [R5+-0x32800], [R6.64], P2 ;  /* 0xcd80000006057fae */ /* 0x0003e20009121844 */
[----:B------:R-:W-:-:S03]  /*d2f00*/  IADD3 R10, P3, R10, R202, RZ ;  /* 0x000000ca0a0a7210 */ /* 0x000fc60007f7e0ff */
[----:B------:R3:W-:Y:S01]  /*d2f10*/  STL [R1+0x2c5c], R14 ;  /* 0x002c5c0e01007387 */ /* 0x0007e20000100800 */
[----:B-1----:R-:W-:Y:S02]  /*d2f20*/  IMAD.MOV.U32 R6, RZ, RZ, R15 ;  /* 0x000000ffff067224 */ /* 0x002fe400078e000f */
[----:B------:R-:W-:Y:S01]  /*d2f30*/  IMAD.X R11, R11, 0x1, R0, P3 ;  /* 0x000000010b0b7824 */ /* 0x000fe200018e0600 */
[----:B------:R-:W-:Y:S01]  /*d2f40*/  STL [R1+0x2c60], R10 ;  /* 0x002c600a01007387 */ /* 0x000fe20000100800 */
[----:B------:R-:W-:-:S03]  /*d2f50*/  MOV R7, R16 ;  /* 0x0000001000077202 */ /* 0x000fc60000000f00 */
[----:B---3--:R-:W4:Y:S04]  /*d2f60*/  LDL.LU R15, [R1+0x2be0] ;  /* 0x002be000010f7983 */ /* 0x008f280000300800 */
        /* <DEDUP_REMOVED lines=22> */
[----:B--2---:R-:W-:-:S03]  /*d30d0*/  IADD3 R12, P3, R12, R202, RZ ;  /* 0x000000ca0c0c7210 */ /* 0x004fc60007f7e0ff */
[----:B------:R-:W-:Y:S01]  /*d30e0*/  IMAD.MOV.U32 R6, RZ, RZ, R20 ;  /* 0x000000ffff067224 */ /* 0x000fe200078e0014 */
[----:B------:R1:W-:Y:S04]  /*d30f0*/  STL [R1+0x2c28], R20 ;  /* 0x002c281401007387 */ /* 0x0003e80000100800 */
[----:B------:R2:W-:Y:S01]  /*d3100*/  STL [R1+0x2c20], R12 ;  /* 0x002c200c01007387 */ /* 0x0005e20000100800 */
[----:B------:R-:W-:Y:S01]  /*d3110*/  IMAD.X R21, R21, 0x1, R0, P2 ;  /* 0x0000000115157824 */ /* 0x000fe200010e0600 */
[----:B------:R-:W-:Y:S02]  /*d3120*/  ISETP.NE.U32.AND P2, PT, R5, RZ, PT ;  /* 0x000000ff0500720c */ /* 0x000fe40003f45070 */
[----:B------:R-:W-:Y:S01]  /*d3130*/  IADD3 R5, R4, 0x100000, RZ ;  /* 0x0010000004057810 */ /* 0x000fe20007ffe0ff */
[----:B------:R-:W-:-:S02]  /*d3140*/  IMAD.MOV.U32 R7, RZ, RZ, R21 ;  /* 0x000000ffff077224 */ /* 0x000fc400078e0015 */
[----:B------:R-:W-:Y:S01]  /*d3150*/  IMAD.X R19, R19, 0x1, R0, P3 ;  /* 0x0000000113137824 */ /* 0x000fe200018e0600 */
[----:B------:R-:W-:Y:S02]  /*d3160*/  ISETP.GT.AND P3, PT, R3, 0x4e, PT ;  /* 0x0000004e0300780c */ /* 0x000fe40003f64270 */
[----:B------:R4:W-:Y:S02]  /*d3170*/  LDGSTS.E [R5+-0x30800], [R6.64], P4 ;  /* 0xcf80000006057fae */ /* 0x0009e4000a121844 */
[----:B------:R-:W-:Y:S02]  /*d3180*/  SEL R9, RZ, 0x4, !P3 ;  /* 0x00000004ff097807 */ /* 0x000fe40005800000 */
[----:B------:R1:W-:Y:S01]  /*d3190*/  STL [R1+0x2c1c], R21 ;  /* 0x002c1c1501007387 */ /* 0x0003e20000100800 */
[----:B----4-:R-:W-:Y:S01]  /*d31a0*/  MOV R6, R12 ;  /* 0x0000000c00067202 */ /* 0x010fe20000000f00 */
[----:B------:R-:W-:Y:S01]  /*d31b0*/  IMAD.MOV.U32 R7, RZ, RZ, R19 ;  /* 0x000000ffff077224 */ /* 0x000fe200078e0013 */
[----:B------:R-:W-:-:S04]  /*d31c0*/  IADD3 R17, P3, R17, R202, RZ ;  /* 0x000000ca11117210 */ /* 0x000fc80007f7e0ff */
[----:B------:R4:W-:Y:S04]  /*d31d0*/  LDGSTS.E [R8+-0x30600], [R6.64], P4 ;  /* 0xcfa0000006087fae */ /* 0x0009e8000a121844 */
[----:B------:R4:W-:Y:S04]  /*d31e0*/  STL [R1+0x2c14], R19 ;  /* 0x002c141301007387 */ /* 0x0009e80000100800 */
[----:B-1----:R-:W3:Y:S04]  /*d31f0*/  LDL.LU R20, [R1+0x2b68] ;  /* 0x002b680001147983 */ /* 0x002ee80000300800 */
[----:B--2---:R-:W2:Y:S01]  /*d3200*/  LDL.LU R12, [R1+0x2b60] ;  /* 0x002b6000010c7983 */ /* 0x004ea20000300800 */
[----:B----4-:R-:W-:-:S03]  /*d3210*/  IADD3 R15, P4, R15, R202, RZ ;  /* 0x000000ca0f0f7210 */ /* 0x010fc60007f9e0ff */
[----:B------:R1:W-:Y:S01]  /*d3220*/  STL [R1+0x2be8], R17 ;  /* 0x002be81101007387 */ /* 0x0003e20000100800 */
[----:B------:R-:W-:-:S03]  /*d3230*/  IMAD.X R18, R18, 0x1, R0, P3 ;  /* 0x0000000112127824 */ /* 0x000fc600018e0600 */
[----:B------:R4:W-:Y:S01]  /*d3240*/  STL [R1+0x2be0], R15 ;  /* 0x002be00f01007387 */ /* 0x0009e20000100800 */
[----:B------:R-:W-:-:S03]  /*d3250*/  IMAD.X R16, R16, 0x1, R0, P4 ;  /* 0x0000000110107824 */ /* 0x000fc600020e0600 */
[----:B------:R1:W-:Y:S01]  /*d3260*/  STL [R1+0x2bdc], R18 ;  /* 0x002bdc1201007387 */ /* 0x0003e20000100800 */
[----:B------:R-:W-:-:S03]  /*d3270*/  SEL R5, R9, RZ, !P0 ;  /* 0x000000ff09057207 */ /* 0x000fc60004000000 */
[----:B------:R-:W2:Y:S04]  /*d3280*/  LDL.LU R21, [R1+0x2b5c] ;  /* 0x002b5c0001157983 */ /* 0x000ea80000300800 */
[----:B------:R1:W-:Y:S04]  /*d3290*/  STL [R1+0x2bd4], R16 ;  /* 0x002bd41001007387 */ /* 0x0003e80000100800 */
[----:B------:R-:W2:Y:S01]  /*d32a0*/  LDL.LU R19, [R1+0x2b54] ;  /* 0x002b540001137983 */ /* 0x000ea20000300800 */
[----:B------:R-:W-:Y:S01]  /*d32b0*/  ISETP.NE.U32.AND P3, PT, R5, RZ, PT ;  /* 0x000000ff0500720c */ /* 0x000fe20003f65070 */
[----:B------:R-:W-:Y:S01]  /*d32c0*/  IMAD.MOV.U32 R6, RZ, RZ, R17 ;  /* 0x000000ffff067224 */ /* 0x000fe200078e0011 */
[----:B------:R-:W-:-:S02]  /*d32d0*/  IADD3 R5, R4, 0x100000, RZ ;  /* 0x0010000004057810 */ /* 0x000fc40007ffe0ff */
[----:B------:R-:W-:Y:S02]  /*d32e0*/  IADD3 R13, P4, R13, R202, RZ ;  /* 0x000000ca0d0d7210 */ /* 0x000fe40007f9e0ff */
[----:B------:R-:W-:-:S03]  /*d32f0*/  MOV R7, R18 ;  /* 0x0000001200077202 */ /* 0x000fc60000000f00 */
[----:B------:R-:W-:Y:S01]  /*d3300*/  IMAD.X R14, R14, 0x1, R0, P4 ;  /* 0x000000010e0e7824 */ /* 0x000fe200020e0600 */
[----:B------:R-:W-:Y:S04]  /*d3310*/  STL [R1+0x2ba8], R13 ;  /* 0x002ba80d01007387 */ /* 0x000fe80000100800 */
[----:B-1----:R-:W2:Y:S04]  /*d3320*/  LDL.LU R17, [R1+0x2b28] ;  /* 0x002b280001117983 */ /* 0x002ea80000300800 */
        /* <DEDUP_REMOVED lines=12> */
[----:B-1----:R-:W-:Y:S01]  /*d33f0*/  MOV R6, R13 ;  /* 0x0000000d00067202 */ /* 0x002fe20000000f00 */
[----:B------:R-:W-:-:S02]  /*d3400*/  IMAD.MOV.U32 R7, RZ, RZ, R14 ;  /* 0x000000ffff077224 */ /* 0x000fc400078e000e */
        /* <DEDUP_REMOVED lines=16> */
[----:B--2---:R-:W-:-:S03]  /*d3510*/  IADD3 R12, P4, R12, R202, RZ ;  /* 0x000000ca0c0c7210 */ /* 0x004fc60007f9e0ff */
[----:B------:R-:W-:Y:S01]  /*d3520*/  IMAD.MOV.U32 R6, RZ, RZ, R20 ;  /* 0x000000ffff067224 */ /* 0x000fe200078e0014 */
[----:B------:R1:W-:Y:S04]  /*d3530*/  STL [R1+0x2b68], R20 ;  /* 0x002b681401007387 */ /* 0x0003e80000100800 */
[----:B------:R2:W-:Y:S01]  /*d3540*/  STL [R1+0x2b60], R12 ;  /* 0x002b600c01007387 */ /* 0x0005e20000100800 */
[----:B------:R-:W-:-:S04]  /*d3550*/  IMAD.X R21, R21, 0x1, R0, P1 ;  /* 0x0000000115157824 */ /* 0x000fc800008e0600 */
[----:B------:R-:W-:Y:S01]  /*d3560*/  IMAD.MOV.U32 R7, RZ, RZ, R21 ;  /* 0x000000ffff077224 */ /* 0x000fe200078e0015 */
[----:B------:R-:W-:Y:S02]  /*d3570*/  IADD3.X R19, R19, R0, RZ, P4, !PT ;  /* 0x0000000013137210 */ /* 0x000fe400027fe4ff */
[----:B------:R-:W-:Y:S02]  /*d3580*/  ISETP.NE.U32.AND P4, PT, R5, RZ, PT ;  /* 0x000000ff0500720c */ /* 0x000fe40003f85070 */
[----:B------:R-:W-:Y:S02]  /*d3590*/  IADD3 R5, R4, 0x100000, RZ ;  /* 0x0010000004057810 */ /* 0x000fe40007ffe0ff */
[----:B------:R-:W-:-:S03]  /*d35a0*/  ISETP.GT.AND P1, PT, R3, 0x5a, PT ;  /* 0x0000005a0300780c */ /* 0x000fc60003f24270 */
[----:B------:R3:W-:Y:S01]  /*d35b0*/  LDGSTS.E [R5+-0x2d800], [R6.64], P2 ;  /* 0xd280000006057fae */ /* 0x0007e20009121844 */
[----:B------:R-:W-:-:S03]  /*d35c0*/  SEL R9, RZ, 0x4, !P1 ;  /* 0x00000004ff097807 */ /* 0x000fc60004800000 */
[----:B------:R1:W-:Y:S01]  /*d35d0*/  STL [R1+0x2b5c], R21 ;  /* 0x002b5c1501007387 */ /* 0x0003e20000100800 */
[----:B---3--:R-:W-:Y:S02]  /*d35e0*/  IMAD.MOV.U32 R6, RZ, RZ, R12 ;  /* 0x000000ffff067224 */ /* 0x008fe400078e000c */
[----:B------:R-:W-:Y:S01]  /*d35f0*/  IMAD.MOV.U32 R7, RZ, RZ, R19 ;  /* 0x000000ffff077224 */ /* 0x000fe200078e0013 */
[-C--:B------:R-:W-:Y:S01]  /*d3600*/  IADD3 R17, P1, R17, R202.reuse, RZ ;  /* 0x000000ca11117210 */ /* 0x080fe20007f3e0ff */
[----:B------:R3:W-:Y:S04]  /*d3610*/  STL [R1+0x2b54], R19 ;  /* 0x002b541301007387 */ /* 0x0007e80000100800 */
[----:B------:R3:W-:Y:S04]  /*d3620*/  LDGSTS.E [R8+-0x2d600], [R6.64], P2 ;  /* 0xd2a0000006087fae */ /* 0x0007e80009121844 */
[----:B-1----:R-:W4:Y:S04]  /*d3630*/  LDL.LU R20, [R1+0x2aa8] ;  /* 0x002aa80001147983 */ /* 0x002f280000300800 */
[----:B--2---:R-:W2:Y:S01]  /*d3640*/  LDL.LU R12, [R1+0x2aa0] ;  /* 0x002aa000010c7983 */ /* 0x004ea20000300800 */
[----:B---3--:R-:W-:-:S03]  /*d3650*/  IADD3 R15, P2, R15, R202, RZ ;  /* 0x000000ca0f0f7210 */ /* 0x008fc60007f5e0ff */
[----:B------:R1:W-:Y:S01]  /*d3660*/  STL [R1+0x2b28], R17 ;  /* 0x002b281101007387 */ /* 0x0003e20000100800 */
[----:B------:R-:W-:-:S03]  /*d3670*/  IADD3.X R18, R18, R0, RZ, P1, !PT ;  /* 0x0000000012127210 */ /* 0x000fc60000ffe4ff */
[----:B------:R3:W-:Y:S04]  /*d3680*/  STL [R1+0x2b20], R15 ;  /* 0x002b200f01007387 */ /* 0x0007e80000100800 */
[----:B------:R1:W-:Y:S01]  /*d3690*/  STL [R1+0x2b1c], R18 ;  /* 0x002b1c1201007387 */ /* 0x0003e20000100800 */
[----:B------:R-:W-:-:S03]  /*d36a0*/  IMAD.X R16, R16, 0x1, R0, P2 ;  /* 0x0000000110107824 */ /* 0x000fc600010e0600 */
[----:B------:R-:W2:Y:S01]  /*d36b0*/  LDL.LU R21, [R1+0x2a9c] ;  /* 0x002a9c0001157983 */ /* 0x000ea20000300800 */
[----:B------:R-:W-:-:S03]  /*d36c0*/  SEL R5, R9, RZ, !P0 ;  /* 0x000000ff09057207 */ /* 0x000fc60004000000 */
[----:B------:R1:W-:Y:S01]  /*d36d0*/  STL [R1+0x2b14], R16 ;  /* 0x002b141001007387 */ /* 0x0003e20000100800 */
[----:B------:R-:W-:-:S03]  /*d36e0*/  ISETP.NE.U32.AND P1, PT, R5, RZ, PT ;  /* 0x000000ff0500720c */ /* 0x000fc60003f25070 */
[----:B------:R-:W2:Y:S01]  /*d36f0*/  LDL.LU R19, [R1+0x2a94] ;  /* 0x002a940001137983 */ /* 0x000ea20000300800 */
[----:B------:R-:W-:Y:S01]  /*d3700*/  IADD3 R13, P2, R13, R202, RZ ;  /* 0x000000ca0d0d7210 */ /* 0x000fe20007f5e0ff */
[----:B------:R-:W-:Y:S01]  /*d3710*/  IMAD.MOV.U32 R6, RZ, RZ, R17 ;  /* 0x000000ffff067224 */ /* 0x000fe200078e0011 */
        /* <DEDUP_REMOVED lines=22> */
[----:B-1----:R-:W-:Y:S01]  /*d3880*/  IMAD.MOV.U32 R7, RZ, RZ, R11 ;  /* 0x000000ffff077224 */ /* 0x002fe200078e000b */
[----:B------:R-:W-:Y:S01]  /*d3890*/  MOV R6, R10 ;  /* 0x0000000a00067202 */ /* 0x000fe20000000f00 */
        /* <DEDUP_REMOVED lines=15> */
[--C-:B------:R-:W-:Y:S01]  /*d3990*/  IMAD.X R21, R21, 0x1, R0.reuse, P2 ;  /* 0x0000000115157824 */ /* 0x100fe200010e0600 */
[----:B------:R-:W-:Y:S02]  /*d39a0*/  ISETP.NE.U32.AND P2, PT, R5, RZ, PT ;  /* 0x000000ff0500720c */ /* 0x000fe40003f45070 */
[----:B------:R-:W-:Y:S02]  /*d39b0*/  IADD3 R5, R4, 0x100000, RZ ;  /* 0x0010000004057810 */ /* 0x000fe40007ffe0ff */
[----:B------:R-:W-:Y:S01]  /*d39c0*/  MOV R7, R21 ;  /* 0x0000001500077202 */ /* 0x000fe20000000f00 */
[----:B------:R-:W-:Y:S01]  /*d39d0*/  IMAD.X R19, R19, 0x1, R0, P3 ;  /* 0x0000000113137824 */ /* 0x000fe200018e0600 */
[----:B------:R-:W-:-:S03]  /*d39e0*/  ISETP.GT.AND P3, PT, R3, 0x66, PT ;  /* 0x000000660300780c */ /* 0x000fc60003f64270 */
[----:B------:R4:W-:Y:S01]  /*d39f0*/  LDGSTS.E [R5+-0x2a800], [R6.64], P4 ;  /* 0xd580000006057fae */ /* 0x0009e2000a121844 */
[----:B------:R-:W-:-:S03]  /*d3a00*/  SEL R9, RZ, 0x4, !P3 ;  /* 0x00000004ff097807 */ /* 0x000fc60005800000 */
[----:B------:R1:W-:Y:S01]  /*d3a10*/  STL [R1+0x2a9c], R21 ;  /* 0x002a9c1501007387 */ /* 0x0003e20000100800 */
[----:B----4-:R-:W-:Y:S02]  /*d3a20*/  IMAD.MOV.U32 R6, RZ, RZ, R12 ;  /* 0x000000ffff067224 */ /* 0x010fe400078e000c */
        /* <DEDUP_REMOVED lines=14> */
[----:B------:R1:W-:Y:S01]  /*d3b10*/  STL [R1+0x2a54], R16 ;  /* 0x002a541001007387 */ /* 0x0003e20000100800 */
[----:B------:R-:W-:-:S03]  /*d3b20*/  ISETP.NE.U32.AND P3, PT, R5, RZ, PT ;  /* 0x000000ff0500720c */ /* 0x000fc60003f65070 */
[----:B------:R-:W2:Y:S01]  /*d3b30*/  LDL.LU R19, [R1+0x29d4] ;  /* 0x0029d40001137983 */ /* 0x000ea20000300800 */
[----:B------:R-:W-:Y:S01]  /*d3b40*/  IADD3 R5, R4, 0x100000, RZ ;  /* 0x0010000004057810 */ /* 0x000fe20007ffe0ff */
[----:B------:R-:W-:Y:S01]  /*d3b50*/  IMAD.MOV.U32 R7, RZ, RZ, R18 ;  /* 0x000000ffff077224 */ /* 0x000fe200078e0012 */
[----:B------:R-:W-:-:S05]  /*d3b60*/  MOV R6, R17 ;  /* 0x0000001100067202 */ /* 0x000fca0000000f00 */
[----:B------:R1:W-:Y:S01]  /*d3b70*/  LDGSTS.E [R5+-0x29800], [R6.64], P1 ;  /* 0xd680000006057fae */ /* 0x0003e20008921844 */
[----:B------:R-:W-:-:S05]  /*d3b80*/  IADD3 R13, P4, R13, R202, RZ ;  /* 0x000000ca0d0d7210 */ /* 0x000fca0007f9e0ff */
[----:B------:R-:W-:Y:S01]  /*d3b90*/  IMAD.X R14, R14, 0x1, R0, P4 ;  /* 0x000000010e0e7824 */ /* 0x000fe200020e0600 */
[----:B------:R-:W-:Y:S01]  /*d3ba0*/  STL [R1+0x2a48], R13 ;  /* 0x002a480d01007387 */ /* 0x000fe20000100800 */
[----:B-1----:R-:W-:-:S03]  /*d3bb0*/  IMAD.MOV.U32 R6, RZ, RZ, R15 ;  /* 0x000000ffff067224 */ /* 0x002fc600078e000f */
[----:B------:R-:W2:Y:S01]  /*d3bc0*/  LDL.LU R17, [R1+0x29bc] ;  /* 0x0029bc0001117983 */ /* 0x000ea20000300800 */
[----:B------:R-:W-:-:S03]  /*d3bd0*/  IMAD.MOV.U32 R7, RZ, RZ, R16 ;  /* 0x000000ffff077224 */ /* 0x000fc600078e0010 */
[----:B------:R1:W-:Y:S04]  /*d3be0*/  STL [R1+0x2a1c], R14 ;  /* 0x002a1c0e01007387 */ /* 0x0003e80000100800 */
[----:B------:R1:W-:Y:S01]  /*d3bf0*/  LDGSTS.E [R8+-0x29600], [R6.64], P1 ;  /* 0xd6a0000006087fae */ /* 0x0003e20008921844 */
[----:B------:R-:W-:-:S04]  /*d3c00*/  IADD3 R10, P4, R10, R202, RZ ;  /* 0x000000ca0a0a7210 */ /* 0x000fc80007f9e0ff */
[----:B------:R-:W-:Y:S01]  /*d3c10*/  IADD3.X R11, R11, R0, RZ, P4, !PT ;  /* 0x000000000b0b7210 */ /* 0x000fe200027fe4ff */
[----:B------:R1:W-:Y:S04]  /*d3c20*/  STL [R1+0x2a20], R10 ;  /* 0x002a200a01007387 */ /* 0x0003e80000100800 */
[----:B----4-:R-:W3:Y:S01]  /*d3c30*/  LDL.LU R15, [R1+0x29c4] ;  /* 0x0029c400010f7983 */ /* 0x010ee20000300800 */
[----:B-1----:R-:W-:-:S03]  /*d3c40*/  IMAD.MOV.U32 R6, RZ, RZ, R13 ;  /* 0x000000ffff067224 */ /* 0x002fc600078e000d */
[----:B------:R1:W-:Y:S01]  /*d3c50*/  STL [R1+0x2a14], R11 ;  /* 0x002a140b01007387 */ /* 0x0003e20000100800 */
[----:B------:R-:W-:-:S03]  /*d3c60*/  IMAD.MOV.U32 R7, RZ, RZ, R14 ;  /* 0x000000ffff077224 */ /* 0x000fc600078e000e */
[----:B------:R-:W3:Y:S04]  /*d3c70*/  LDL.LU R18, [R1+0x29b8] ;  /* 0x0029b80001127983 */ /* 0x000ee80000300800 */
[----:B------:R1:W-:Y:S04]  /*d3c80*/  LDGSTS.E [R5+-0x28800], [R6.64], P5 ;  /* 0xd780000006057fae */ /* 0x0003e8000a921844 */
[----:B------:R-:W3:Y:S04]  /*d3c90*/  LDL.LU R16, [R1+0x29c0] ;  /* 0x0029c00001107983 */ /* 0x000ee80000300800 */
        /* <DEDUP_REMOVED lines=19> */
[----:B------:R-:W-:Y:S02]  /*d3dd0*/  IADD3.X R21, R21, R0, RZ, P1, !PT ;  /* 0x0000000015157210 */ /* 0x000fe40000ffe4ff */
        /* <DEDUP_REMOVED lines=8> */
[----:B---3--:R-:W-:Y:S01]  /*d3e60*/  IMAD.MOV.U32 R6, RZ, RZ, R12 ;  /* 0x000000ffff067224 */ /* 0x008fe200078e000c */
[----:B------:R-:W-:Y:S02]  /*d3e70*/  MOV R7, R19 ;  /* 0x0000001300077202 */ /* 0x000fe40000000f00 */
[----:B------:R-:W-:Y:S01]  /*d3e80*/  IADD3 R17, P1, R17, R202, RZ ;  /* 0x000000ca11117210 */ /* 0x000fe20007f3e0ff */
[----:B------:R-:W-:Y:S04]  /*d3e90*/  STL [R1+0x29d4], R19 ;  /* 0x0029d41301007387 */ /* 0x000fe80000100800 */
[----:B------:R3:W-:Y:S01]  /*d3ea0*/  LDGSTS.E [R8+-0x27600], [R6.64], P2 ;  /* 0xd8a0000006087fae */ /* 0x0007e20009121844 */
[----:B------:R-:W-:-:S03]  /*d3eb0*/  SEL R5, R9, RZ, !P0 ;  /* 0x000000ff09057207 */ /* 0x000fc60004000000 */
[----:B-1----:R-:W4:Y:S04]  /*d3ec0*/  LDL.LU R20, [R1+0x293c] ;  /* 0x00293c0001147983 */ /* 0x002f280000300800 */
[----:B--2---:R-:W2:Y:S01]  /*d3ed0*/  LDL.LU R12, [R1+0x2944] ;  /* 0x00294400010c7983 */ /* 0x004ea20000300800 */
[----:B---3--:R-:W-:-:S03]  /*d3ee0*/  IADD3 R15, P2, R15, R202, RZ ;  /* 0x000000ca0f0f7210 */ /* 0x008fc60007f5e0ff */
[----:B------:R-:W-:Y:S01]  /*d3ef0*/  STL [R1+0x29bc], R17 ;  /* 0x0029bc1101007387 */ /* 0x000fe20000100800 */
[----:B------:R-:W-:-:S03]  /*d3f00*/  IMAD.X R18, R18, 0x1, R0, P1 ;  /* 0x0000000112127824 */ /* 0x000fc600008e0600 */
[----:B------:R-:W-:Y:S01]  /*d3f10*/  STL [R1+0x29c4], R15 ;  /* 0x0029c40f01007387 */ /* 0x000fe20000100800 */
[----:B------:R-:W-:-:S03]  /*d3f20*/  ISETP.NE.U32.AND P1, PT, R5, RZ, PT ;  /* 0x000000ff0500720c */ /* 0x000fc60003f25070 */
[----:B------:R1:W-:Y:S01]  /*d3f30*/  STL [R1+0x29b8], R18 ;  /* 0x0029b81201007387 */ /* 0x0003e20000100800 */
[----:B------:R-:W-:-:S03]  /*d3f40*/  IMAD.X R16, R16, 0x1, R0, P2 ;  /* 0x0000000110107824 */ /* 0x000fc600010e0600 */
[----:B------:R-:W3:Y:S01]  /*d3f50*/  LDL.LU R21, [R1+0x2938] ;  /* 0x0029380001157983 */ /* 0x000ee20000300800 */
[----:B------:R-:W-:Y:S01]  /*d3f60*/  IADD3 R5, R4, 0x100000, RZ ;  /* 0x0010000004057810 */ /* 0x000fe20007ffe0ff */
[----:B------:R-:W-:Y:S02]  /*d3f70*/  IMAD.MOV.U32 R6, RZ, RZ, R17 ;  /* 0x000000ffff067224 */ /* 0x000fe400078e0011 */
[----:B------:R-:W-:Y:S01]  /*d3f80*/  IMAD.MOV.U32 R7, RZ, RZ, R18 ;  /* 0x000000ffff077224 */ /* 0x000fe200078e0012 */
[----:B------:R-:W-:Y:S01]  /*d3f90*/  STL [R1+0x29c0], R16 ;  /* 0x0029c01001007387 */ /* 0x000fe20000100800 */
[----:B------:R-:W-:-:S03]  /*d3fa0*/  IADD3 R10, P2, R10, R202, RZ ;  /* 0x000000ca0a0a7210 */ /* 0x000fc60007f5e0ff */
[----:B-1----:R-:W3:Y:S01]  /*d3fb0*/  LDL.LU R18, [R1+0x2940] ;  /* 0x0029400001127983 */ /* 0x002ee20000300800 */
[----:B------:R-:W-:-:S03]  /*d3fc0*/  IADD3.X R14, R14, R0, RZ, P2, !PT ;  /* 0x000000000e0e7210 */ /* 0x000fc600017fe4ff */
[----:B------:R1:W-:Y:S01]  /*d3fd0*/  LDGSTS.E [R5+-0x26800], [R6.64], P3 ;  /* 0xd980000006057fae */ /* 0x0003e20009921844 */
[----:B------:R-:W-:-:S03]  /*d3fe0*/  IADD3 R11, P2, R11, R202, RZ ;  /* 0x000000ca0b0b7210 */ /* 0x000fc60007f5e0ff */
[----:B------:R1:W-:Y:S02]  /*d3ff0*/  STL [R1+0x297c], R10 ;  /* 0x00297c0a01007387 */ /* 0x0003e40000100800 */
[----:B------:R-:W-:Y:S02]  /*d4000*/  IMAD.X R13, R13, 0x1, R0, P2 ;  /* 0x000000010d0d7824 */ /* 0x000fe400010e0600 */
[----:B------:R-:W3:Y:S01]  /*d4010*/  LDL.LU R17, [R1+0x28fc] ;  /* 0x0028fc0001117983 */ /* 0x000ee20000300800 */
[----:B-1----:R-:W-:Y:S02]  /*d4020*/  IMAD.MOV.U32 R6, RZ, RZ, R15 ;  /* 0x000000ffff067224 */ /* 0x002fe400078e000f */
[----:B------:R-:W-:Y:S01]  /*d4030*/  IMAD.MOV.U32 R7, RZ, RZ, R16 ;  /* 0x000000ffff077224 */ /* 0x000fe200078e0010 */
[----:B------:R1:W-:Y:S04]  /*d4040*/  STL [R1+0x2978], R14 ;  /* 0x0029780e01007387 */ /* 0x0003e80000100800 */
[----:B------:R1:W-:Y:S04]  /*d4050*/  LDGSTS.E [R8+-0x26600], [R6.64], P3 ;  /* 0xd9a0000006087fae */ /* 0x0003e80009921844 */
[----:B------:R-:W-:Y:S01]  /*d4060*/  STL [R1+0x2984], R11 ;  /* 0x0029840b01007387 */ /* 0x000fe20000100800 */
[----:B-1----:R-:W-:-:S03]  /*d4070*/  IMAD.MOV.U32 R6, RZ, RZ, R10 ;  /* 0x000000ffff067224 */ /* 0x002fc600078e000a */
[----:B------:R-:W3:Y:S04]  /*d4080*/  LDL.LU R10, [R1+0x2904] ;  /* 0x00290400010a7983 */ /* 0x000ee80000300800 */
[----:B------:R1:W-:Y:S04]  /*d4090*/  STL [R1+0x2980], R13 ;  /* 0x0029800d01007387 */ /* 0x0003e80000100800 */
[----:B------:R-:W3:Y:S04]  /*d40a0*/  LDL.LU R19, [R1+0x28f8] ;  /* 0x0028f80001137983 */ /* 0x000ee80000300800 */
[----:B------:R-:W3:Y:S01]  /*d40b0*/  LDL.LU R16, [R1+0x2900] ;  /* 0x0029000001107983 */ /* 0x000ee20000300800 */
[----:B------:R-:W-:-:S02]  /*d40c0*/  MOV R7, R14 ;  /* 0x0000000e00077202 */ /* 0x000fc40000000f00 */
[C---:B------:R-:W-:Y:S01]  /*d40d0*/  ISETP.GT.AND P2, PT, R3.reuse, 0x76, PT ;  /* 0x000000760300780c */ /* 0x040fe20003f44270 */
[----:B------:R-:W3:Y:S04]  /*d40e0*/  LDL.LU R15, [R1+0x2820] ;  /* 0x00282000010f7983 */ /* 0x000ee80000300800 */
[----:B------:R-:W3:Y:S04]  /*d40f0*/  LDL.LU R14, [R1+0x2824] ;  /* 0x00282400010e7983 */ /* 0x000ee80000300800 */
[----:B------:R1:W-:Y:S02]  /*d4100*/  LDGSTS.E [R5+-0x25800], [R6.64], P5 ;  /* 0xda80000006057fae */ /* 0x0003e4000a921844 */
[----:B-1----:R-:W-:Y:S01]  /*d4110*/  IMAD.MOV.U32 R6, RZ, RZ, R11 ;  /* 0x000000ffff067224 */ /* 0x002fe200078e000b */
[----:B------:R-:W-:Y:S01]  /*d4120*/  SEL R5, RZ, 0x4, !P2 ;  /* 0x00000004ff057807 */ /* 0x000fe20005000000 */
[----:B------:R-:W-:Y:S01]  /*d4130*/  IMAD.MOV.U32 R7, RZ, RZ, R13 ;  /* 0x000000ffff077224 */ /* 0x000fe200078e000d */
[----:B------:R-:W-:Y:S01]  /*d4140*/  ISETP.GT.AND P2, PT, R3, 0x7a, PT ;  /* 0x0000007a0300780c */ /* 0x000fe20003f44270 */
[----:B------:R-:W3:Y:S01]  /*d4150*/  LDL.LU R13, [R1+0x2828] ;  /* 0x00282800010d7983 */ /* 0x000ee20000300800 */
[----:B------:R-:W-:-:S03]  /*d4160*/  SEL R5, R5, RZ, !P0 ;  /* 0x000000ff05057207 */ /* 0x000fc60004000000 */
[----:B------:R-:W3:Y:S04]  /*d4170*/  LDL.LU R11, [R1+0x282c] ;  /* 0x00282c00010b7983 */ /* 0x000ee80000300800 */
[----:B------:R1:W-:Y:S01]  /*d4180*/  LDGSTS.E [R8+-0x25600], [R6.64], P5 ;  /* 0xdaa0000006087fae */ /* 0x0003e2000a921844 */
[----:B------:R-:W-:Y:S02]  /*d4190*/  ISETP.NE.U32.AND P5, PT, R5, RZ, PT ;  /* 0x000000ff0500720c */ /* 0x000fe40003fa5070 */
[----:B-1----:R-:W-:-:S04]  /*d41a0*/  SEL R6, RZ, 0x4, !P2 ;  /* 0x00000004ff067807 */ /* 0x002fc80005000000 */
[----:B------:R-:W-:Y:S02]  /*d41b0*/  SEL R5, R6, RZ, !P0 ;  /* 0x000000ff06057207 */ /* 0x000fe40004000000 */
[-C--:B----4-:R-:W-:Y:S02]  /*d41c0*/  IADD3 R20, P2, R20, R202.reuse, RZ ;  /* 0x000000ca14147210 */ /* 0x090fe40007f5e0ff */
[----:B--2---:R-:W-:Y:S02]  /*d41d0*/  IADD3 R12, P3, R12, R202, RZ ;  /* 0x000000ca0c0c7210 */ /* 0x004fe40007f7e0ff */
[----:B------:R-:W-:Y:S01]  /*d41e0*/  MOV R6, R20 ;  /* 0x0000001400067202 */ /* 0x000fe20000000f00 */
[----:B------:R-:W-:Y:S04]  /*d41f0*/  STL [R1+0x293c], R20 ;  /* 0x00293c1401007387 */ /* 0x000fe80000100800 */
[----:B------:R1:W-:Y:S01]  /*d4200*/  STL [R1+0x2944], R12 ;  /* 0x0029440c01007387 */ /* 0x0003e20000100800 */
[----:B---3--:R-:W-:Y:S01]  /*d4210*/  IMAD.X R21, R21, 0x1, R0, P2 ;  /* 0x0000000115157824 */ /* 0x008fe200010e0600 */
[----:B------:R-:W-:-:S02]  /*d4220*/  ISETP.NE.U32.AND P2, PT, R5, RZ, PT ;  /* 0x000000ff0500720c */ /* 0x000fc40003f45070 */
[----:B------:R-:W-:Y:S01]  /*d4230*/  IADD3 R5, R4, 0x100000, RZ ;  /* 0x0010000004057810 */ /* 0x000fe20007ffe0ff */
[----:B------:R-:W-:-:S05]  /*d4240*/  IMAD.MOV.U32 R7, RZ, RZ, R21 ;  /* 0x000000ffff077224 */ /* 0x000fca00078e0015 */
[----:B------:R2:W-:Y:S01]  /*d4250*/  LDGSTS.E [R5+-0x24800], [R6.64], P4 ;  /* 0xdb80000006057fae */ /* 0x0005e2000a121844 */
[----:B------:R-:W-:Y:S01]  /*d4260*/  IMAD.X R18, R18, 0x1, R0, P3 ;  /* 0x0000000112127824 */ /* 0x000fe200018e0600 */
[----:B------:R-:W-:-:S04]  /*d4270*/  ISETP.GT.AND P3, PT, R3, 0x7e, PT ;  /* 0x0000007e0300780c */ /* 0x000fc80003f64270 */
[----:B------:R-:W-:Y:S01]  /*d4280*/  SEL R9, RZ, 0x4, !P3 ;  /* 0x00000004ff097807 */ /* 0x000fe20005800000 */
[----:B--2---:R-:W-:Y:S02]  /*d4290*/  IMAD.MOV.U32 R6, RZ, RZ, R12 ;  /* 0x000000ffff067224 */ /* 0x004fe400078e000c */
[----:B------:R-:W-:Y:S01]  /*d42a0*/  IMAD.MOV.U32 R7, RZ, RZ, R18 ;  /* 0x000000ffff077224 */ /* 0x000fe200078e0012 */
[-C--:B------:R-:W-:Y:S01]  /*d42b0*/  IADD3 R17, P3, R17, R202.reuse, RZ ;  /* 0x000000ca11117210 */ /* 0x080fe20007f7e0ff */
[----:B------:R-:W-:Y:S04]  /*d42c0*/  STL [R1+0x2938], R21 ;  /* 0x0029381501007387 */ /* 0x000fe80000100800 */
[----:B------:R2:W-:Y:S04]  /*d42d0*/  LDGSTS.E [R8+-0x24600], [R6.64], P4 ;  /* 0xdba0000006087fae */ /* 0x0005e8000a121844 */
[----:B------:R3:W-:Y:S04]  /*d42e0*/  STL [R1+0x2940], R18 ;  /* 0x0029401201007387 */ /* 0x0007e80000100800 */
[----:B-1----:R-:W4:Y:S04]  /*d42f0*/  LDL.LU R12, [R1+0x2864] ;  /* 0x00286400010c7983 */ /* 0x002f280000300800 */
[----:B---3--:R-:W3:Y:S01]  /*d4300*/  LDL.LU R18, [R1+0x286c] ;  /* 0x00286c0001127983 */ /* 0x008ee20000300800 */
[----:B------:R-:W-:-:S03]  /*d4310*/  IADD3 R10, P4, R10, R202, RZ ;  /* 0x000000ca0a0a7210 */ /* 0x000fc60007f9e0ff */
[----:B------:R-:W-:Y:S01]  /*d4320*/  STL [R1+0x28fc], R17 ;  /* 0x0028fc1101007387 */ /* 0x000fe20000100800 */
[----:B------:R-:W-:-:S03]  /*d4330*/  IMAD.X R19, R19, 0x1, R0, P3 ;  /* 0x0000000113137824 */ /* 0x000fc600018e0600 */
[----:B------:R-:W-:Y:S01]  /*d4340*/  STL [R1+0x2904], R10 ;  /* 0x0029040a01007387 */ /* 0x000fe20000100800 */
[----:B------:R-:W-:-:S03]  /*d4350*/  IADD3.X R16, R16, R0, RZ, P4, !PT ;  /* 0x0000000010107210 */ /* 0x000fc600027fe4ff */
[----:B------:R1:W-:Y:S01]  /*d4360*/  STL [R1+0x28f8], R19 ;  /* 0x0028f81301007387 */ /* 0x0003e20000100800 */
[----:B--2---:R-:W-:-:S03]  /*d4370*/  IMAD.MOV.U32 R7, RZ, RZ, R19 ;  /* 0x000000ffff077224 */ /* 0x004fc600078e0013 */
[----:B------:R-:W2:Y:S04]  /*d4380*/  LDL.LU R20, [R1+0x2860] ;  /* 0x0028600001147983 */ /* 0x000ea80000300800 */
[----:B------:R-:W-:Y:S04]  /*d4390*/  STL [R1+0x2900], R16 ;  /* 0x0029001001007387 */ /* 0x000fe80000100800 */
[----:B-1----:R-:W2:Y:S01]  /*d43a0*/  LDL.LU R19, [R1+0x2868] ;  /* 0x0028680001137983 */ /* 0x002ea20000300800 */
[----:B------:R-:W-:Y:S02]  /*d43b0*/  SEL R5, R9, RZ, !P0 ;  /* 0x000000ff09057207 */ /* 0x000fe40004000000 */
[----:B------:R-:W-:Y:S01]  /*d43c0*/  IADD3 R14, P4, R14, R202, RZ ;  /* 0x000000ca0e0e7210 */ /* 0x000fe20007f9e0ff */
[----:B------:R-:W-:Y:S01]  /*d43d0*/  IMAD.MOV.U32 R6, RZ, RZ, R17 ;  /* 0x000000ffff067224 */ /* 0x000fe200078e0011 */
[----:B------:R-:W-:-:S02]  /*d43e0*/  ISETP.NE.U32.AND P3, PT, R5, RZ, PT ;  /* 0x000000ff0500720c */ /* 0x000fc40003f65070 */
[----:B------:R-:W-:Y:S01]  /*d43f0*/  IADD3 R5, R4, 0x100000, RZ ;  /* 0x0010000004057810 */ /* 0x000fe20007ffe0ff */
[----:B------:R-:W-:Y:S01]  /*d4400*/  IMAD.X R15, R15, 0x1, R0, P4 ;  /* 0x000000010f0f7824 */ /* 0x000fe200020e0600 */
[----:B------:R-:W-:Y:S04]  /*d4410*/  STL [R1+0x2824], R14 ;  /* 0x0028240e01007387 */ /* 0x000fe80000100800 */
[----:B------:R1:W-:Y:S01]  /*d4420*/  LDGSTS.E [R5+-0x23800], [R6.64], P1 ;  /* 0xdc80000006057fae */ /* 0x0003e20008921844 */
[----:B------:R-:W-:-:S05]  /*d4430*/  IADD3 R11, P4, R11, R202, RZ ;  /* 0x000000ca0b0b7210 */ /* 0x000fca0007f9e0ff */
[----:B------:R-:W-:Y:S01]  /*d4440*/  IMAD.X R13, R13, 0x1, R0, P4 ;  /* 0x000000010d0d7824 */ /* 0x000fe200020e0600 */
[----:B-1----:R-:W-:Y:S01]  /*d4450*/  MOV R7, R16 ;  /* 0x0000001000077202 */ /* 0x002fe20000000f00 */
[----:B------:R-:W-:Y:S02]  /*d4460*/  IMAD.MOV.U32 R6, RZ, RZ, R10 ;  /* 0x000000ffff067224 */ /* 0x000fe400078e000a */
[----:B------:R-:W2:Y:S04]  /*d4470*/  LDL.LU R10, [R1+0x28a4] ;  /* 0x0028a400010a7983 */ /* 0x000ea80000300800 */
[----:B------:R1:W-:Y:S04]  /*d4480*/  STL [R1+0x2820], R15 ;  /* 0x0028200f01007387 */ /* 0x0003e80000100800 */
[----:B------:R-:W-:Y:S04]  /*d4490*/  STL [R1+0x282c], R11 ;  /* 0x00282c0b01007387 */ /* 0x000fe80000100800 */
[----:B------:R1:W-:Y:S04]  /*d44a0*/  LDGSTS.E [R8+-0x23600], [R6.64], P1 ;  /* 0xdca0000006087fae */ /* 0x0003e80008921844 */
[----:B------:R-:W2:Y:S04]  /*d44b0*/  LDL.LU R17, [R1+0x28a0] ;  /* 0x0028a00001117983 */ /* 0x000ea80000300800 */
[----:B------:R1:W-:Y:S02]  /*d44c0*/  STL [R1+0x2828], R13 ;  /* 0x0028280d01007387 */ /* 0x0003e40000100800 */
[----:B-1----:R-:W-:-:S02]  /*d44d0*/  IMAD.MOV.U32 R7, RZ, RZ, R15 ;  /* 0x000000ffff077224 */ /* 0x002fc400078e000f */
[----:B------:R-:W2:Y:S01]  /*d44e0*/  LDL.LU R15, [R1+0x28ac] ;  /* 0x0028ac00010f7983 */ /* 0x000ea20000300800 */
[----:B------:R-:W-:Y:S01]  /*d44f0*/  IMAD.MOV.U32 R6, RZ, RZ, R14 ;  /* 0x000000ffff067224 */ /* 0x000fe200078e000e */
[----:B------:R-:W-:Y:S02]  /*d4500*/  ISETP.GT.AND P1, PT, R3, 0x3, PT ;  /* 0x000000030300780c */ /* 0x000fe40003f24270 */
[----:B------:R-:W2:Y:S04]  /*d4510*/  LDL.LU R16, [R1+0x28a8] ;  /* 0x0028a80001107983 */ /* 0x000ea80000300800 */
[----:B------:R1:W-:Y:S04]  /*d4520*/  LDGSTS.E [R5+-0x22800], [R6.64], P5 ;  /* 0xdd80000006057fae */ /* 0x0003e8000a921844 */
[----:B------:R-:W2:Y:S01]  /*d4530*/  LDL.LU R14, [R1+0x2fd4] ;  /* 0x002fd400010e7983 */ /* 0x000ea20000300800 */
[----:B-1----:R-:W-:Y:S01]  /*d4540*/  MOV R7, R13 ;  /* 0x0000000d00077202 */ /* 0x002fe20000000f00 */
[----:B------:R-:W-:-:S02]  /*d4550*/  IMAD.MOV.U32 R6, RZ, RZ, R11 ;  /* 0x000000ffff067224 */ /* 0x000fc400078e000b */
[----:B------:R-:W2:Y:S01]  /*d4560*/  LDL.LU R13, [R1+0x2fe0] ;  /* 0x002fe000010d7983 */ /* 0x000ea20000300800 */
[----:B------:R-:W-:Y:S02]  /*d4570*/  SEL R5, RZ, 0x4, !P1 ;  /* 0x00000004ff057807 */ /* 0x000fe40004800000 */
[----:B------:R-:W-:Y:S01]  /*d4580*/  ISETP.GT.AND P1, PT, R3, 0x7, PT ;  /* 0x000000070300780c */ /* 0x000fe20003f24270 */
[----:B------:R1:W-:Y:S01]  /*d4590*/  LDGSTS.E [R8+-0x22600], [R6.64], P5 ;  /* 0xdda0000006087fae */ /* 0x0003e2000a921844 */
[----:B------:R-:W-:-:S03]  /*d45a0*/  SEL R5, R5, RZ, !P0 ;  /* 0x000000ff05057207 */ /* 0x000fc60004000000 */
[----:B------:R-:W2:Y:S01]  /*d45b0*/  LDL.LU R11, [R1+0x2fd8] ;  /* 0x002fd800010b7983 */ /* 0x000ea20000300800 */
[----:B-1----:R-:W-:Y:S02]  /*d45c0*/  SEL R6, RZ, 0x4, !P1 ;  /* 0x00000004ff067807 */ /* 0x002fe40004800000 */
[----:B------:R-:W-:Y:S02]  /*d45d0*/  ISETP.NE.U32.AND P5, PT, R5, RZ, PT ;  /* 0x000000ff0500720c */ /* 0x000fe40003fa5070 */
[----:B------:R-:W-:Y:S02]  /*d45e0*/  SEL R5, R6, RZ, !P0 ;  /* 0x000000ff06057207 */ /* 0x000fe40004000000 */
[-C--:B----4-:R-:W-:Y:S02]  /*d45f0*/  IADD3 R12, P1, R12, R202.reuse, RZ ;  /* 0x000000ca0c0c7210 */ /* 0x090fe40007f3e0ff */
[----:B---3--:R-:W-:-:S03]  /*d4600*/  IADD3 R18, P4, R18, R202, RZ ;  /* 0x000000ca12127210 */ /* 0x008fc60007f9e0ff */
[----:B------:R1:W-:Y:S01]  /*d4610*/  STL [R1+0x2864], R12 ;  /* 0x0028640c01007387 */ /* 0x0003e20000100800 */
[----:B------:R-:W-:-:S03]  /*d4620*/  IMAD.MOV.U32 R6, RZ, RZ, R12 ;  /* 0x000000ffff067224 */ /* 0x000fc600078e000c */
[----:B------:R-:W-:Y:S01]  /*d4630*/  STL [R1+0x286c], R18 ;  /* 0x00286c1201007387 */ /* 0x000fe20000100800 */
[--C-:B--2---:R-:W-:Y:S02]  /*d4640*/  IMAD.X R20, R20, 0x1, R0.reuse, P1 ;  /* 0x0000000114147824 */ /* 0x104fe400008e0600 */
[----:B------:R-:W-:-:S03]  /*d4650*/  IMAD.X R19, R19, 0x1, R0, P4 ;  /* 0x0000000113137824 */ /* 0x000fc600020e0600 */
[----:B------:R2:W-:Y:S04]  /*d4660*/  STL [R1+0x2860], R20 ;  /* 0x0028601401007387 */ /* 0x0005e80000100800 */
[----:B------:R3:W-:Y:S04]  /*d4670*/  STL [R1+0x2868], R19 ;  /* 0x0028681301007387 */ /* 0x0007e80000100800 */
[----:B-1----:R-:W4:Y:S01]  /*d4680*/  LDL.LU R12, [R1+0x2fcc] ;  /* 0x002fcc00010c7983 */ /* 0x002f220000300800 */
[----:B------:R-:W-:Y:S01]  /*d4690*/  ISETP.NE.U32.AND P4, PT, R5, RZ, PT ;  /* 0x000000ff0500720c */ /* 0x000fe20003f85070 */
[----:B------:R-:W-:Y:S01]  /*d46a0*/  IMAD.MOV.U32 R7, RZ, RZ, R20 ;  /* 0x000000ffff077224 */ /* 0x000fe200078e0014 */
[----:B------:R-:W-:-:S02]  /*d46b0*/  IADD3 R5, R4, 0x100000, RZ ;  /* 0x0010000004057810 */ /* 0x000fc40007ffe0ff */
[----:B------:R-:W-:-:S03]  /*d46c0*/  ISETP.GT.AND P1, PT, R3, 0xb, PT ;  /* 0x0000000b0300780c */ /* 0x000fc60003f24270 */
[----:B------:R1:W-:Y:S01]  /*d46d0*/  LDGSTS.E [R5+-0x21800], [R6.64], P2 ;  /* 0xde80000006057fae */ /* 0x0003e20009121844 */
[----:B------:R-:W-:Y:S02]  /*d46e0*/  SEL R9, RZ, 0x4, !P1 ;  /* 0x00000004ff097807 */ /* 0x000fe40004800000 */
[----:B-1----:R-:W-:Y:S01]  /*d46f0*/  MOV R6, R18 ;  /* 0x0000001200067202 */ /* 0x002fe20000000f00 */
[----:B------:R-:W-:Y:S01]  /*d4700*/  IMAD.MOV.U32 R7, RZ, RZ, R19 ;  /* 0x000000ffff077224 */ /* 0x000fe200078e0013 */
[----:B------:R-:W-:-:S04]  /*d4710*/  IADD3 R10, P1, R10, R202, RZ ;  /* 0x000000ca0a0a7210 */ /* 0x000fc80007f3e0ff */
[----:B------:R1:W-:Y:S04]  /*d4720*/  LDGSTS.E [R8+-0x21600], [R6.64], P2 ;  /* 0xdea0000006087fae */ /* 0x0003e80009121844 */
[----:B------:R1:W-:Y:S01]  /*d4730*/  STL [R1+0x28a4], R10 ;  /* 0x0028a40a01007387 */ /* 0x0003e20000100800 */
[----:B------:R-:W-:Y:S01]  /*d4740*/  IMAD.X R17, R17, 0x1, R0, P1 ;  /* 0x0000000111117824 */ /* 0x000fe200008e0600 */
[----:B------:R-:W-:-:S05]  /*d4750*/  IADD3 R15, P2, R15, R202, RZ ;  /* 0x000000ca0f0f7210 */ /* 0x000fca0007f5e0ff */
[----:B------:R-:W-:Y:S01]  /*d4760*/  IMAD.X R16, R16, 0x1, R0, P2 ;  /* 0x0000000110107824 */ /* 0x000fe200010e0600 */
[----:B------:R-:W-:Y:S04]  /*d4770*/  STL [R1+0x28ac], R15 ;  /* 0x0028ac0f01007387 */ /* 0x000fe80000100800 */
[----:B------:R1:W-:Y:S04]  /*d4780*/  STL [R1+0x28a0], R17 ;  /* 0x0028a01101007387 */ /* 0x0003e80000100800 */
[----:B------:R-:W4:Y:S04]  /*d4790*/  LDL.LU R21, [R1+0x2f94] ;  /* 0x002f940001157983 */ /* 0x000f280000300800 */
[----:B------:R2:W-:Y:S01]  /*d47a0*/  STL [R1+0x28a8], R16 ;  /* 0x0028a81001007387 */ /* 0x0005e20000100800 */
[----:B------:R-:W-:-:S03]  /*d47b0*/  IADD3 R13, P2, R13, R202, RZ ;  /* 0x000000ca0d0d7210 */ /* 0x000fc60007f5e0ff */
[----:B--2---:R-:W2:Y:S01]  /*d47c0*/  LDL.LU R20, [R1+0x2fa0] ;  /* 0x002fa00001147983 */ /* 0x004ea20000300800 */
[----:B-1----:R-:W-:-:S03]  /*d47d0*/  IMAD.MOV.U32 R6, RZ, RZ, R10 ;  /* 0x000000ffff067224 */ /* 0x002fc600078e000a */
[----:B------:R-:W-:Y:S04]  /*d47e0*/  STL [R1+0x2fe0], R13 ;  /* 0x002fe00d01007387 */ /* 0x000fe80000100800 */
[----:B---3--:R-:W3:Y:S04]  /*d47f0*/  LDL.LU R19, [R1+0x2f8c] ;  /* 0x002f8c0001137983 */ /* 0x008ee80000300800 */
[----:B------:R-:W3:Y:S01]  /*d4800*/  LDL.LU R10, [R1+0x2f98] ;  /* 0x002f9800010a7983 */ /* 0x000ee20000300800 */
[----:B------:R-:W-:Y:S01]  /*d4810*/  SEL R5, R9, RZ, !P0 ;  /* 0x000000ff09057207 */ /* 0x000fe20004000000 */
[----:B------:R-:W-:Y:S01]  /*d4820*/  IMAD.X R14, R14, 0x1, R0, P2 ;  /* 0x000000010e0e7824 */ /* 0x000fe200010e0600 */
[----:B------:R-:W-:-:S02]  /*d4830*/  MOV R7, R17 ;  /* 0x0000001100077202 */ /* 0x000fc40000000f00 */
[----:B------:R-:W-:Y:S02]  /*d4840*/  ISETP.NE.U32.AND P1, PT, R5, RZ, PT ;  /* 0x000000ff0500720c */ /* 0x000fe40003f25070 */
[----:B------:R-:W-:Y:S02]  /*d4850*/  IADD3 R5, R4, 0x100000, RZ ;  /* 0x0010000004057810 */ /* 0x000fe40007ffe0ff */
[----:B------:R-:W-:Y:S01]  /*d4860*/  IADD3 R11, P2, R11, R202, RZ ;  /* 0x000000ca0b0b7210 */ /* 0x000fe20007f5e0ff */
[----:B------:R1:W-:Y:S01]  /*d4870*/  STL [R1+0x2fd4], R14 ;  /* 0x002fd40e01007387 */ /* 0x0003e20000100800 */
[----:B------:R-:W-:-:S03]  /*d4880*/  LOP3.LUT R204, R207, 0x60, RZ, 0x3c, !PT ;  /* 0x00000060cfcc7812 */ /* 0x000fc600078e3cff */
[----:B------:R1:W-:Y:S04]  /*d4890*/  LDGSTS.E [R5+-0x20800], [R6.64], P3 ;  /* 0xdf80000006057fae */ /* 0x0003e80009921844 */
[----:B------:R-:W3:Y:S04]  /*d48a0*/  LDL.LU R17, [R1+0x2f60] ;  /* 0x002f600001117983 */ /* 0x000ee80000300800 */
[----:B------:R-:W-:Y:S01]  /*d48b0*/  STL [R1+0x2fd8], R11 ;  /* 0x002fd80b01007387 */ /* 0x000fe20000100800 */
[----:B-1----:R-:W-:-:S03]  /*d48c0*/  IMAD.MOV.U32 R6, RZ, RZ, R15 ;  /* 0x000000ffff067224 */ /* 0x002fc600078e000f */
[----:B------:R-:W3:Y:S01]  /*d48d0*/  LDL.LU R15, [R1+0x2f58] ;  /* 0x002f5800010f7983 */ /* 0x000ee20000300800 */
[----:B------:R-:W-:Y:S02]  /*d48e0*/  IMAD.MOV.U32 R7, RZ, RZ, R16 ;  /* 0x000000ffff077224 */ /* 0x000fe400078e0010 */
[----:B------:R-:W-:-:S03]  /*d48f0*/  IMAD R4, R203, 0x20000, R204 ;  /* 0x00020000cb047824 */ /* 0x000fc600078e02cc */
[----:B------:R1:W-:Y:S02]  /*d4900*/  LDGSTS.E [R5+-0x20600], [R6.64], P3 ;  /* 0xdfa0000006057fae */ /* 0x0003e40009921844 */
[----:B-1----:R-:W-:Y:S01]  /*d4910*/  IADD3 R5, R4, 0x100000, RZ ;  /* 0x0010000004057810 */ /* 0x002fe20007ffe0ff */
[----:B------:R-:W-:Y:S02]  /*d4920*/  IMAD.MOV.U32 R6, RZ, RZ, R13 ;  /* 0x000000ffff067224 */ /* 0x000fe400078e000d */
[----:B------:R-:W-:-:S05]  /*d4930*/  IMAD.MOV.U32 R7, RZ, RZ, R14 ;  /* 0x000000ffff077224 */ /* 0x000fca00078e000e */
[----:B------:R1:W-:Y:S02]  /*d4940*/  LDGSTS.E [R5+-0x3f400], [R6.64], P5 ;  /* 0xc0c0000006057fae */ /* 0x0003e4000a921844 */
[----:B-1----:R-:W-:Y:S01]  /*d4950*/  IMAD.MOV.U32 R6, RZ, RZ, R11 ;  /* 0x000000ffff067224 */ /* 0x002fe200078e000b */
[----:B----4-:R-:W-:-:S05]  /*d4960*/  IADD3.X R12, R12, R0, RZ, P2, !PT ;  /* 0x000000000c0c7210 */ /* 0x010fca00017fe4ff */
[----:B------:R1:W-:Y:S04]  /*d4970*/  STL [R1+0x2fcc], R12 ;  /* 0x002fcc0c01007387 */ /* 0x0003e80000100800 */
[----:B------:R-:W4:Y:S04]  /*d4980*/  LDL.LU R18, [R1+0x2f54] ;  /* 0x002f540001127983 */ /* 0x000f280000300800 */
[----:B------:R-:W4:Y:S04]  /*d4990*/  LDL.LU R16, [R1+0x2f4c] ;  /* 0x002f4c0001107983 */ /* 0x000f280000300800 */
[----:B------:R-:W4:Y:S01]  /*d49a0*/  LDL.LU R14, [R1+0x2f14] ;  /* 0x002f1400010e7983 */ /* 0x000f220000300800 */
[----:B------:R-:W-:-:S03]  /*d49b0*/  IMAD.MOV.U32 R7, RZ, RZ, R12 ;  /* 0x000000ffff077224 */ /* 0x000fc600078e000c */
[----:B------:R-:W4:Y:S04]  /*d49c0*/  LDL.LU R13, [R1+0x2f20] ;  /* 0x002f2000010d7983 */ /* 0x000f280000300800 */
[----:B-1----:R-:W4:Y:S04]  /*d49d0*/  LDL.LU R12, [R1+0x2f0c] ;  /* 0x002f0c00010c7983 */ /* 0x002f280000300800 */
[----:B------:R-:W4:Y:S01]  /*d49e0*/  LDL.LU R11, [R1+0x2f18] ;  /* 0x002f1800010b7983 */ /* 0x000f220000300800 */
[----:B------:R-:W-:Y:S02]  /*d49f0*/  ISETP.GT.AND P2, PT, R3, 0xf, PT ;  /* 0x0000000f0300780c */ /* 0x000fe40003f44270 */
[----:B------:R-:W-:-:S02]  /*d4a00*/  IADD3 R8, R4, 0x100000, RZ ;  /* 0x0010000004087810 */ /* 0x000fc40007ffe0ff */
[----:B------:R-:W-:Y:S02]  /*d4a10*/  SEL R5, RZ, 0x4, !P2 ;  /* 0x00000004ff057807 */ /* 0x000fe40005000000 */
[----:B------:R-:W-:Y:S01]  /*d4a20*/  ISETP.GT.AND P2, PT, R3, 0x13, PT ;  /* 0x000000130300780c */ /* 0x000fe20003f44270 */
[----:B------:R1:W-:Y:S01]  /*d4a30*/  LDGSTS.E [R8+-0x3f200], [R6.64], P5 ;  /* 0xc0e0000006087fae */ /* 0x0003e2000a921844 */
[----:B------:R-:W-:-:S04]  /*d4a40*/  SEL R5, R5, RZ, !P0 ;  /* 0x000000ff05057207 */ /* 0x000fc80004000000 */
[----:B------:R-:W-:Y:S02]  /*d4a50*/  ISETP.NE.U32.AND P5, PT, R5, RZ, PT ;  /* 0x000000ff0500720c */ /* 0x000fe40003fa5070 */
[----:B-1----:R-:W-:-:S04]  /*d4a60*/  SEL R6, RZ, 0x4, !P2 ;  /* 0x00000004ff067807 */ /* 0x002fc80005000000 */
[----:B------:R-:W-:Y:S02]  /*d4a70*/  SEL R5, R6, RZ, !P0 ;  /* 0x000000ff06057207 */ /* 0x000fe40004000000 */
[----:B--2---:R-:W-:-:S04]  /*d4a80*/  IADD3 R20, P2, R20, R202, RZ ;  /* 0x000000ca14147210 */ /* 0x004fc80007f5e0ff */
[----:B------:R-:W-:Y:S01]  /*d4a90*/  IADD3.X R21, R21, R0, RZ, P2, !PT ;  /* 0x0000000015157210 */ /* 0x000fe200017fe4ff */
[----:B------:R-:W-:Y:S01]  /*d4aa0*/  IMAD.MOV.U32 R6, RZ, RZ, R20 ;  /* 0x000000ffff067224 */ /* 0x000fe200078e0014 */
[----:B------:R-:W-:Y:S02]  /*d4ab0*/  ISETP.NE.U32.AND P2, PT, R5, RZ, PT ;  /* 0x000000ff0500720c */ /* 0x000fe40003f45070 */
[----:B------:R-:W-:Y:S02]  /*d4ac0*/  IADD3 R5, R4, 0x100000, RZ ;  /* 0x0010000004057810 */ /* 0x000fe40007ffe0ff */
[----:B---3--:R-:W-:Y:S01]  /*d4ad0*/  IADD3 R10, P3, R10, R202, RZ ;  /* 0x000000ca0a0a7210 */ /* 0x008fe20007f7e0ff */
[----:B------:R-:W-:-:S04]  /*d4ae0*/  IMAD.MOV.U32 R7, RZ, RZ, R21 ;  /* 0x000000ffff077224 */ /* 0x000fc800078e0015 */
[----:B------:R-:W-:Y:S01]  /*d4af0*/  IMAD.X R19, R19, 0x1, R0, P3 ;  /* 0x0000000113137824 */ /* 0x000fe200018e0600 */
[----:B------:R-:W-:Y:S01]  /*d4b00*/  ISETP.GT.AND P3, PT, R3, 0x17, PT ;  /* 0x000000170300780c */ /* 0x000fe20003f64270 */
[----:B------:R1:W-:Y:S03]  /*d4b10*/  LDGSTS.E [R5+-0x3e400], [R6.64], P4 ;  /* 0xc1c0000006057fae */ /* 0x0003e6000a121844 */
[----:B------:R-:W-:Y:S01]  /*d4b20*/  SEL R9, RZ, 0x4, !P3 ;  /* 0x00000004ff097807 */ /* 0x000fe20005800000 */
[----:B------:R2:W-:Y:S01]  /*d4b30*/  STL [R1+0x2fa0], R20 ;  /* 0x002fa01401007387 */ /* 0x0005e20000100800 */
[----:B-1----:R-:W-:Y:S01]  /*d4b40*/  IMAD.MOV.U32 R6, RZ, RZ, R10 ;  /* 0x000000ffff067224 */ /* 0x002fe200078e000a */
[----:B------:R-:W-:Y:S02]  /*d4b50*/  MOV R7, R19 ;  /* 0x0000001300077202 */ /* 0x000fe40000000f00 */
[-C--:B------:R-:W-:Y:S01]  /*d4b60*/  IADD3 R17, P3, R17, R202.reuse, RZ ;  /* 0x000000ca11117210 */ /* 0x080fe20007f7e0ff */
[----:B------:R1:W-:Y:S04]  /*d4b70*/  STL [R1+0x2f98], R10 ;  /* 0x002f980a01007387 */ /* 0x0003e80000100800 */
[----:B------:R3:W-:Y:S01]  /*d4b80*/  LDGSTS.E [R8+-0x3e200], [R6.64], P4 ;  /* 0xc1e0000006087fae */ /* 0x0007e2000a121844 */
[----:B------:R-:W-:-:S03]  /*d4b90*/  IADD3 R15, P4, R15, R202, RZ ;  /* 0x000000ca0f0f7210 */ /* 0x000fc60007f9e0ff */
[----:B------:R1:W-:Y:S04]  /*d4ba0*/  STL [R1+0x2f94], R21 ;  /* 0x002f941501007387 */ /* 0x0003e80000100800 */
[----:B------:R3:W-:Y:S04]  /*d4bb0*/  STL [R1+0x2f8c], R19 ;  /* 0x002f8c1301007387 */ /* 0x0007e80000100800 */
[----:B--2---:R-:W2:Y:S04]  /*d4bc0*/  LDL.LU R20, [R1+0x2ee0] ;  /* 0x002ee00001147983 */ /* 0x004ea80000300800 */
[----:B-1----:R-:W2:Y:S04]  /*d4bd0*/  LDL.LU R10, [R1+0x2ed8] ;  /* 0x002ed800010a7983 */ /* 0x002ea80000300800 */
[----:B------:R1:W-:Y:S04]  /*d4be0*/  STL [R1+0x2f60], R17 ;  /* 0x002f601101007387 */ /* 0x0003e80000100800 */
[----:B------:R1:W-:Y:S01]  /*d4bf0*/  STL [R1+0x2f58], R15 ;  /* 0x002f580f01007387 */ /* 0x0003e20000100800 */
[----:B------:R-:W-:Y:S01]  /*d4c00*/  SEL R5, R9, RZ, !P0 ;  /* 0x000000ff09057207 */ /* 0x000fe20004000000 */
[----:B---3--:R-:W-:-:S02]  /*d4c10*/  IMAD.MOV.U32 R6, RZ, RZ, R17 ;  /* 0x000000ffff067224 */ /* 0x008fc400078e0011 */
[--C-:B----4-:R-:W-:Y:S02]  /*d4c20*/  IMAD.X R18, R18, 0x1, R0.reuse, P3 ;  /* 0x0000000112127824 */ /* 0x110fe400018e0600 */
[----:B------:R-:W-:-:S03]  /*d4c30*/  IMAD.X R16, R16, 0x1, R0, P4 ;  /* 0x0000000110107824 */ /* 0x000fc600020e0600 */
[----:B------:R3:W-:Y:S04]  /*d4c40*/  STL [R1+0x2f54], R18 ;  /* 0x002f541201007387 */ /* 0x0007e80000100800 */
[----:B------:R-:W4:Y:S01]  /*d4c50*/  LDL.LU R21, [R1+0x2ed4] ;  /* 0x002ed40001157983 */ /* 0x000f220000300800 */
[----:B------:R-:W-:-:S03]  /*d4c60*/  IADD3 R13, P4, R13, R202, RZ ;  /* 0x000000ca0d0d7210 */ /* 0x000fc60007f9e0ff */
[----:B------:R1:W-:Y:S04]  /*d4c70*/  STL [R1+0x2f4c], R16 ;  /* 0x002f4c1001007387 */ /* 0x0003e80000100800 */
[----:B------:R-:W4:Y:S01]  /*d4c80*/  LDL.LU R19, [R1+0x2ecc] ;  /* 0x002ecc0001137983 */ /* 0x000f220000300800 */
[----:B------:R-:W-:Y:S02]  /*d4c90*/  IADD3.X R14, R14, R0, RZ, P4, !PT ;  /* 0x000000000e0e7210 */ /* 0x000fe400027fe4ff */
[----:B------:R-:W-:Y:S01]  /*d4ca0*/  IADD3 R11, P4, R11, R202, RZ ;  /* 0x000000ca0b0b7210 */ /* 0x000fe20007f9e0ff */
[----:B------:R-:W-:Y:S01]  /*d4cb0*/  IMAD.MOV.U32 R7, RZ, RZ, R18 ;  /* 0x000000ffff077224 */ /* 0x000fe200078e0012 */
[----:B------:R-:W-:Y:S02]  /*d4cc0*/  ISETP.NE.U32.AND P3, PT, R5, RZ, PT ;  /* 0x000000ff0500720c */ /* 0x000fe40003f65070 */
[----:B------:R-:W-:Y:S01]  /*d4cd0*/  IADD3 R5, R4, 0x100000, RZ ;  /* 0x0010000004057810 */ /* 0x000fe20007ffe0ff */
[----:B------:R-:W-:Y:S01]  /*d4ce0*/  STL [R1+0x2f20], R13 ;  /* 0x002f200d01007387 */ /* 0x000fe20000100800 */
[----:B------:R-:W-:-:S03]  /*d4cf0*/  IMAD.X R12, R12, 0x1, R0, P4 ;  /* 0x000000010c0c7824 */ /* 0x000fc600020e0600 */
[----:B-1----:R-:W4:Y:S04]  /*d4d00*/  LDL.LU R17, [R1+0x2ea0] ;  /* 0x002ea00001117983 */ /* 0x002f280000300800 */
[----:B------:R1:W-:Y:S04]  /*d4d10*/  LDGSTS.E [R5+-0x3d400], [R6.64], P1 ;  /* 0xc2c0000006057fae */ /* 0x0003e80008921844 */
[----:B------:R3:W-:Y:S04]  /*d4d20*/  STL [R1+0x2f14], R14 ;  /* 0x002f140e01007387 */ /* 0x0007e80000100800 */
[----:B------:R-:W-:Y:S01]  /*d4d30*/  STL [R1+0x2f18], R11 ;  /* 0x002f180b01007387 */ /* 0x000fe20000100800 */
[----:B-1----:R-:W-:-:S03]  /*d4d40*/  IMAD.MOV.U32 R6, RZ, RZ, R15 ;  /* 0x000000ffff067224 */ /* 0x002fc600078e000f */
[----:B------:R-:W4:Y:S01]  /*d4d50*/  LDL.LU R15, [R1+0x2e98] ;  /* 0x002e9800010f7983 */ /* 0x000f220000300800 */
[----:B------:R-:W-:-:S03]  /*d4d60*/  IMAD.MOV.U32 R7, RZ, RZ, R16 ;  /* 0x000000ffff077224 */ /* 0x000fc600078e0010 */
[----:B------:R1:W-:Y:S04]  /*d4d70*/  STL [R1+0x2f0c], R12 ;  /* 0x002f0c0c01007387 */ /* 0x0003e80000100800 */
[----:B---3--:R-:W4:Y:S04]  /*d4d80*/  LDL.LU R18, [R1+0x2e94] ;  /* 0x002e940001127983 */ /* 0x008f280000300800 */
[----:B------:R-:W4:Y:S04]  /*d4d90*/  LDL.LU R16, [R1+0x2e8c] ;  /* 0x002e8c0001107983 */ /* 0x000f280000300800 */
[----:B------:R1:W-:Y:S02]  /*d4da0*/  LDGSTS.E [R8+-0x3d200], [R6.64], P1 ;  /* 0xc2e0000006087fae */ /* 0x0003e40008921844 */
[----:B-1----:R-:W-:Y:S01]  /*d4db0*/  IMAD.MOV.U32 R6, RZ, RZ, R13 ;  /* 0x000000ffff067224 */ /* 0x002fe200078e000d */
[----:B------:R-:W-:-:S02]  /*d4dc0*/  MOV R7, R14 ;  /* 0x0000000e00077202 */ /* 0x000fc40000000f00 */
        /* <DEDUP_REMOVED lines=12> */
[-C--:B--2---:R-:W-:Y:S02]  /*d4e90*/  IADD3 R10, P4, R10, R202.reuse, RZ ;  /* 0x000000ca0a0a7210 */ /* 0x084fe40007f9e0ff */
[----:B-1----:R-:W-:Y:S02]  /*d4ea0*/  SEL R6, RZ, 0x4, !P1 ;  /* 0x00000004ff067807 */ /* 0x002fe40004800000 */
[----:B------:R-:W-:-:S02]  /*d4eb0*/  IADD3 R20, P1, R20, R202, RZ ;  /* 0x000000ca14147210 */ /* 0x000fc40007f3e0ff */
[----:B------:R-:W-:Y:S02]  /*d4ec0*/  ISETP.NE.U32.AND P5, PT, R5, RZ, PT ;  /* 0x000000ff0500720c */ /* 0x000fe40003fa5070 */
[----:B------:R-:W-:Y:S02]  /*d4ed0*/  SEL R5, R6, RZ, !P0 ;  /* 0x000000ff06057207 */ /* 0x000fe40004000000 */
[----:B------:R-:W-:Y:S01]  /*d4ee0*/  MOV R6, R20 ;  /* 0x0000001400067202 */ /* 0x000fe20000000f00 */
[----:B------:R1:W-:Y:S04]  /*d4ef0*/  STL [R1+0x2ee0], R20 ;  /* 0x002ee01401007387 */ /* 0x0003e80000100800 */
[----:B------:R2:W-:Y:S01]  /*d4f00*/  STL [R1+0x2ed8], R10 ;  /* 0x002ed80a01007387 */ /* 0x0005e20000100800 */
[----:B----4-:R-:W-:-:S04]  /*d4f10*/  IMAD.X R21, R21, 0x1, R0, P1 ;  /* 0x0000000115157824 */ /* 0x010fc800008e0600 */
[----:B------:R-:W-:Y:S02]  /*d4f20*/  IMAD.MOV.U32 R7, RZ, RZ, R21 ;  /* 0x000000ffff077224 */ /* 0x000fe400078e0015 */
[----:B------:R-:W-:Y:S01]  /*d4f30*/  IMAD.X R19, R19, 0x1, R0, P4 ;  /* 0x0000000113137824 */ /* 0x000fe200020e0600 */
[----:B------:R-:W-:Y:S02]  /*d4f40*/  ISETP.NE.U32.AND P4, PT, R5, RZ, PT ;  /* 0x000000ff0500720c */ /* 0x000fe40003f85070 */
[----:B------:R-:W-:Y:S02]  /*d4f50*/  IADD3 R5, R4, 0x100000, RZ ;  /* 0x0010000004057810 */ /* 0x000fe40007ffe0ff */
[----:B------:R-:W-:-:S03]  /*d4f60*/  ISETP.GT.AND P1, PT, R3, 0x23, PT ;  /* 0x000000230300780c */ /* 0x000fc60003f24270 */
[----:B------:R4:W-:Y:S01]  /*d4f70*/  LDGSTS.E [R5+-0x3b400], [R6.64], P2 ;  /* 0xc4c0000006057fae */ /* 0x0009e20009121844 */
[----:B------:R-:W-:Y:S02]  /*d4f80*/  SEL R9, RZ, 0x4, !P1 ;  /* 0x00000004ff097807 */ /* 0x000fe40004800000 */
[-C--:B------:R-:W-:Y:S01]  /*d4f90*/  IADD3 R17, P1, R17, R202.reuse, RZ ;  /* 0x000000ca11117210 */ /* 0x080fe20007f3e0ff */
[----:B------:R1:W-:Y:S01]  /*d4fa0*/  STL [R1+0x2ed4], R21 ;  /* 0x002ed41501007387 */ /* 0x0003e20000100800 */
[----:B----4-:R-:W-:Y:S02]  /*d4fb0*/  IMAD.MOV.U32 R6, RZ, RZ, R10 ;  /* 0x000000ffff067224 */ /* 0x010fe400078e000a */
[----:B------:R-:W-:Y:S01]  /*d4fc0*/  IMAD.MOV.U32 R7, RZ, RZ, R19 ;  /* 0x000000ffff077224 */ /* 0x000fe200078e0013 */
[----:B------:R4:W-:Y:S04]  /*d4fd0*/  STL [R1+0x2ecc], R19 ;  /* 0x002ecc1301007387 */ /* 0x0009e80000100800 */
[----:B------:R4:W-:Y:S01]  /*d4fe0*/  LDGSTS.E [R8+-0x3b200], [R6.64], P2 ;  /* 0xc4e0000006087fae */ /* 0x0009e20009121844 */
[----:B------:R-:W-:-:S03]  /*d4ff0*/  IADD3 R15, P2, R15, R202, RZ ;  /* 0x000000ca0f0f7210 */ /* 0x000fc60007f5e0ff */
[----:B-1----:R-:W3:Y:S04]  /*d5000*/  LDL.LU R20, [R1+0x2e20] ;  /* 0x002e200001147983 */ /* 0x002ee80000300800 */
[----:B--2---:R-:W2:Y:S01]  /*d5010*/  LDL.LU R10, [R1+0x2e18] ;  /* 0x002e1800010a7983 */ /* 0x004ea20000300800 */
[----:B----4-:R-:W-:-:S03]  /*d5020*/  IMAD.X R18, R18, 0x1, R0, P1 ;  /* 0x0000000112127824 */ /* 0x010fc600008e0600 */
[----:B------:R1:W-:Y:S01]  /*d5030*/  STL [R1+0x2ea0], R17 ;  /* 0x002ea01101007387 */ /* 0x0003e20000100800 */
[----:B------:R-:W-:-:S03]  /*d5040*/  IADD3.X R16, R16, R0, RZ, P2, !PT ;  /* 0x0000000010107210 */ /* 0x000fc600017fe4ff */
[----:B------:R-:W-:Y:S04]  /*d5050*/  STL [R1+0x2e98], R15 ;  /* 0x002e980f01007387 */ /* 0x000fe80000100800 */
[----:B------:R4:W-:Y:S04]  /*d5060*/  STL [R1+0x2e94], R18 ;  /* 0x002e941201007387 */ /* 0x0009e80000100800 */
[----:B------:R-:W2:Y:S04]  /*d5070*/  LDL.LU R21, [R1+0x2e14] ;  /* 0x002e140001157983 */ /* 0x000ea80000300800 */
[----:B------:R1:W-:Y:S04]  /*d5080*/  STL [R1+0x2e8c], R16 ;  /* 0x002e8c1001007387 */ /* 0x0003e80000100800 */
[----:B------:R-:W2:Y:S01]  /*d5090*/  LDL.LU R19, [R1+0x2e0c] ;  /* 0x002e0c0001137983 */ /* 0x000ea20000300800 */
[----:B------:R-:W-:-:S02]  /*d50a0*/  SEL R5, R9, RZ, !P0 ;  /* 0x000000ff09057207 */ /* 0x000fc40004000000 */
[----:B------:R-:W-:-:S05]  /*d50b0*/  IADD3 R13, P2, R13, R202, RZ ;  /* 0x000000ca0d0d7210 */ /* 0x000fca0007f5e0ff */
[----:B------:R-:W-:Y:S01]  /*d50c0*/  IMAD.X R14, R14, 0x1, R0, P2 ;  /* 0x000000010e0e7824 */ /* 0x000fe200010e0600 */
[----:B------:R-:W-:Y:S01]  /*d50d0*/  ISETP.NE.U32.AND P1, PT, R5, RZ, PT ;  /* 0x000000ff0500720c */ /* 0x000fe20003f25070 */
[----:B------:R-:W-:Y:S01]  /*d50e0*/  IMAD.MOV.U32 R6, RZ, RZ, R17 ;  /* 0x000000ffff067224 */ /* 0x000fe200078e0011 */
[----:B------:R-:W-:Y:S01]  /*d50f0*/  IADD3 R5, R4, 0x100000, RZ ;  /* 0x0010000004057810 */ /* 0x000fe20007ffe0ff */
[----:B------:R-:W-:Y:S01]  /*d5100*/  IMAD.MOV.U32 R7, RZ, RZ, R18 ;  /* 0x000000ffff077224 */ /* 0x000fe200078e0012 */
[----:B------:R-:W-:Y:S04]  /*d5110*/  STL [R1+0x2e60], R13 ;  /* 0x002e600d01007387 */ /* 0x000fe80000100800 */
[----:B-1----:R-:W2:Y:S01]  /*d5120*/  LDL.LU R17, [R1+0x2de0] ;  /* 0x002de00001117983 */ /* 0x002ea20000300800 */
[----:B------:R-:W-:-:S03]  /*d5130*/  IADD3 R11, P2, R11, R202, RZ ;  /* 0x000000ca0b0b7210 */ /* 0x000fc60007f5e0ff */
[----:B------:R1:W-:Y:S02]  /*d5140*/  STL [R1+0x2e54], R14 ;  /* 0x002e540e01007387 */ /* 0x0003e40000100800 */
[----:B------:R-:W-:Y:S02]  /*d5150*/  IMAD.X R12, R12, 0x1, R0, P2 ;  /* 0x000000010c0c7824 */ /* 0x000fe400010e0600 */
[----:B------:R1:W-:Y:S04]  /*d5160*/  STL [R1+0x2e58], R11 ;  /* 0x002e580b01007387 */ /* 0x0003e80000100800 */
[----:B------:R1:W-:Y:S04]  /*d5170*/  LDGSTS.E [R5+-0x3a400], [R6.64], P3 ;  /* 0xc5c0000006057fae */ /* 0x0003e80009921844 */
[----:B----4-:R-:W4:Y:S04]  /*d5180*/  LDL.LU R18, [R1+0x2dd4] ;  /* 0x002dd40001127983 */ /* 0x010f280000300800 */
[----:B------:R2:W-:Y:S01]  /*d5190*/  STL [R1+0x2e4c], R12 ;  /* 0x002e4c0c01007387 */ /* 0x0005e20000100800 */
[----:B-1----:R-:W-:-:S03]  /*d51a0*/  IMAD.MOV.U32 R6, RZ, RZ, R15 ;  /* 0x000000ffff067224 */ /* 0x002fc600078e000f */
[----:B------:R-:W4:Y:S01]  /*d51b0*/  LDL.LU R15, [R1+0x2dd8] ;  /* 0x002dd800010f7983 */ /* 0x000f220000300800 */
[----:B------:R-:W-:-:S03]  /*d51c0*/  MOV R7, R16 ;  /* 0x0000001000077202 */ /* 0x000fc60000000f00 */
[----:B------:R-:W4:Y:S04]  /*d51d0*/  LDL.LU R16, [R1+0x2dcc] ;  /* 0x002dcc0001107983 */ /* 0x000f280000300800 */
[----:B------:R1:W-:Y:S01]  /*d51e0*/  LDGSTS.E [R8+-0x3a200], [R6.64], P3 ;  /* 0xc5e0000006087fae */ /* 0x0003e20009921844 */
[----:B------:R-:W-:Y:S01]  /*d51f0*/  ISETP.GT.AND P2, PT, R3, 0x27, PT ;  /* 0x000000270300780c */ /* 0x000fe20003f44270 */
[----:B------:R-:W-:Y:S01]  /*d5200*/  HMMA.1688.F32.TF32 R168, R244, R68, R168 ;  /* 0x00000044f4a8723c */ /* 0x000fe200000810a8 */
[----:B-1----:R-:W-:Y:S02]  /*d5210*/  IMAD.MOV.U32 R6, RZ, RZ, R13 ;  /* 0x000000ffff067224 */ /* 0x002fe400078e000d */
[----:B------:R-:W-:-:S05]  /*d5220*/  IMAD.MOV.U32 R7, RZ, RZ, R14 ;  /* 0x000000ffff077224 */ /* 0x000fca00078e000e */
[----:B------:R-:W-:Y:S01]  /*d5230*/  HMMA.1688.F32.TF32 R172, R244, R72, R172 ;  /* 0x00000048f4ac723c */ /* 0x000fe200000810ac */
[----:B------:R-:W4:Y:S04]  /*d5240*/  LDL.LU R14, [R1+0x2d94] ;  /* 0x002d9400010e7983 */ /* 0x000f280000300800 */
[----:B------:R1:W-:Y:S04]  /*d5250*/  LDGSTS.E [R5+-0x39400], [R6.64], P5 ;  /* 0xc6c0000006057fae */ /* 0x0003e8000a921844 */
[----:B------:R-:W4:Y:S01]  /*d5260*/  LDL.LU R13, [R1+0x2da0] ;  /* 0x002da000010d7983 */ /* 0x000f220000300800 */
[----:B-1----:R-:W-:Y:S01]  /*d5270*/  IMAD.MOV.U32 R6, RZ, RZ, R11 ;  /* 0x000000ffff067224 */ /* 0x002fe200078e000b */
[----:B------:R-:W-:-:S02]  /*d5280*/  MOV R7, R12 ;  /* 0x0000000c00077202 */ /* 0x000fc40000000f00 */
[----:B------:R-:W4:Y:S01]  /*d5290*/  LDL.LU R11, [R1+0x2d98] ;  /* 0x002d9800010b7983 */ /* 0x000f220000300800 */
[----:B------:R-:W-:Y:S02]  /*d52a0*/  SEL R5, RZ, 0x4, !P2 ;  /* 0x00000004ff057807 */ /* 0x000fe40005000000 */
[----:B------:R-:W-:Y:S01]  /*d52b0*/  ISETP.GT.AND P2, PT, R3, 0x2b, PT ;  /* 0x0000002b0300780c */ /* 0x000fe20003f44270 */
[----:B------:R1:W-:Y:S03]  /*d52c0*/  LDGSTS.E [R8+-0x39200], [R6.64], P5 ;  /* 0xc6e0000006087fae */ /* 0x0003e6000a921844 */
[----:B-1----:R-:W-:Y:S01]  /*d52d0*/  SEL R6, RZ, 0x4, !P2 ;  /* 0x00000004ff067807 */ /* 0x002fe20005000000 */
[----:B------:R-:W-:Y:S01]  /*d52e0*/  HMMA.1688.F32.TF32 R188, R240, R26, R188 ;  /* 0x0000001af0bc723c */ /* 0x000fe200000810bc */
[----:B------:R-:W-:-:S04]  /*d52f0*/  SEL R5, R5, RZ, !P0 ;  /* 0x000000ff05057207 */ /* 0x000fc80004000000 */
[----:B------:R-:W-:-:S03]  /*d5300*/  ISETP.NE.U32.AND P5, PT, R5, RZ, PT ;  /* 0x000000ff0500720c */ /* 0x000fc60003fa5070 */
[----:B------:R-:W-:Y:S01]  /*d5310*/  HMMA.1688.F32.TF32 R24, R248, R70, R168 ;  /* 0x00000046f818723c */ /* 0x000fe200000810a8 */
[----:B------:R-:W-:-:S07]  /*d5320*/  SEL R5, R6, RZ, !P0 ;  /* 0x000000ff06057207 */ /* 0x000fce0004000000 */
[----:B------:R-:W-:Y:S01]  /*d5330*/  HMMA.1688.F32.TF32 R184, R240, R22, R184 ;  /* 0x00000016f0b8723c */ /* 0x000fe200000810b8 */
[-C--:B---3--:R-:W-:Y:S02]  /*d5340*/  IADD3 R20, P2, R20, R202.reuse, RZ ;  /* 0x000000ca14147210 */ /* 0x088fe40007f5e0ff */
[----:B--2---:R-:W-:-:S03]  /*d5350*/  IADD3 R10, P3, R10, R202, RZ ;  /* 0x000000ca0a0a7210 */ /* 0x004fc60007f7e0ff */
[----:B------:R-:W-:Y:S04]  /*d5360*/  STL [R1+0x2e20], R20 ;  /* 0x002e201401007387 */ /* 0x000fe80000100800 */
[----:B------:R-:W-:Y:S01]  /*d5370*/  STL [R1+0x2e18], R10 ;  /* 0x002e180a01007387 */ /* 0x000fe20000100800 */
[--C-:B------:R-:W-:Y:S02]  /*d5380*/  IMAD.X R21, R21, 0x1, R0.reuse, P2 ;  /* 0x0000000115157824 */ /* 0x100fe400010e0600 */
[----:B------:R-:W-:-:S03]  /*d5390*/  IMAD.X R19, R19, 0x1, R0, P3 ;  /* 0x0000000113137824 */ /* 0x000fc600018e0600 */
[----:B------:R1:W-:Y:S04]  /*d53a0*/  STL [R1+0x2e14], R21 ;  /* 0x002e141501007387 */ /* 0x0003e80000100800 */
[----:B------:R-:W-:Y:S04]  /*d53b0*/  STL [R1+0x2e0c], R19 ;  /* 0x002e0c1301007387 */ /* 0x000fe80000100800 */
[----:B------:R-:W2:Y:S01]  /*d53c0*/  LDL.LU R12, [R1+0x2d8c] ;  /* 0x002d8c00010c7983 */ /* 0x000ea20000300800 */
[----:B------:R-:W-:Y:S02]  /*d53d0*/  IMAD.MOV.U32 R6, RZ, RZ, R20 ;  /* 0x000000ffff067224 */ /* 0x000fe400078e0014 */
[----:B------:R-:W-:-:S02]  /*d53e0*/  IMAD.MOV.U32 R7, RZ, RZ, R21 ;  /* 0x000000ffff077224 */ /* 0x000fc400078e0015 */
[----:B-1----:R-:W-:Y:S01]  /*d53f0*/  HMMA.1688.F32.TF32 R20, R248, R74, R172 ;  /* 0x0000004af814723c */ /* 0x002fe200000810ac */
[----:B------:R-:W-:Y:S02]  /*d5400*/  ISETP.NE.U32.AND P2, PT, R5, RZ, PT ;  /* 0x000000ff0500720c */ /* 0x000fe40003f45070 */
[----:B------:R-:W-:Y:S02]  /*d5410*/  IADD3 R5, R4, 0x100000, RZ ;  /* 0x0010000004057810 */ /* 0x000fe40007ffe0ff */
[----:B------:R-:W-:-:S03]  /*d5420*/  ISETP.GT.AND P3, PT, R3, 0x2f, PT ;  /* 0x0000002f0300780c */ /* 0x000fc60003f64270 */
[----:B------:R1:W-:Y:S01]  /*d5430*/  LDGSTS.E [R5+-0x38400], [R6.64], P4 ;  /* 0xc7c0000006057fae */ /* 0x0003e2000a121844 */
[----:B------:R-:W-:Y:S02]  /*d5440*/  SEL R9, RZ, 0x4, !P3 ;  /* 0x00000004ff097807 */ /* 0x000fe40005800000 */
[----:B------:R-:W-:Y:S01]  /*d5450*/  IADD3 R17, P3, R17, R202, RZ ;  /* 0x000000ca11117210 */ /* 0x000fe20007f7e0ff */
[----:B------:R-:W-:Y:S01]  /*d5460*/  STL.64 [R1+0x370], R24 ;  /* 0x0003701801007387 */ /* 0x000fe20000100a00 */
[----:B-1----:R-:W-:Y:S01]  /*d5470*/  MOV R6, R10 ;  /* 0x0000000a00067202 */ /* 0x002fe20000000f00 */
[----:B------:R-:W-:Y:S02]  /*d5480*/  IMAD.MOV.U32 R7, RZ, RZ, R19 ;  /* 0x000000ffff077224 */ /* 0x000fe400078e0013 */
[----:B------:R-:W-:Y:S04]  /*d5490*/  STL.64 [R1+0x378], R26 ;  /* 0x0003781a01007387 */ /* 0x000fe80000100a00 */
[----:B------:R1:W-:Y:S01]  /*d54a0*/  LDGSTS.E [R8+-0x38200], [R6.64], P4 ;  /* 0xc7e0000006087fae */ /* 0x0003e2000a121844 */
[----:B----4-:R-:W-:-:S03]  /*d54b0*/  IMAD.X R18, R18, 0x1, R0, P3 ;  /* 0x0000000112127824 */ /* 0x010fc600018e0600 */
[----:B------:R-:W-:Y:S01]  /*d54c0*/  STL [R1+0x2de0], R17 ;  /* 0x002de01101007387 */ /* 0x000fe20000100800 */
[----:B------:R-:W-:-:S05]  /*d54d0*/  IADD3 R15, P4, R15, R202, RZ ;  /* 0x000000ca0f0f7210 */ /* 0x000fca0007f9e0ff */
[----:B------:R-:W-:Y:S01]  /*d54e0*/  STL [R1+0x2dd8], R15 ;  /* 0x002dd80f01007387 */ /* 0x000fe20000100800 */
[----:B------:R-:W-:-:S03]  /*d54f0*/  IMAD.X R16, R16, 0x1, R0, P4 ;  /* 0x0000000110107824 */ /* 0x000fc600020e0600 */
[----:B------:R-:W-:Y:S04]  /*d5500*/  STL [R1+0x2dd4], R18 ;  /* 0x002dd41201007387 */ /* 0x000fe80000100800 */
[----:B------:R3:W-:Y:S04]  /*d5510*/  STL.64 [R1+0x340], R20 ;  /* 0x0003401401007387 */ /* 0x0007e80000100a00 */
[----:B------:R-:W-:Y:S04]  /*d5520*/  STL.64 [R1+0x348], R22 ;  /* 0x0003481601007387 */ /* 0x000fe80000100a00 */
[----:B---3--:R-:W3:Y:S04]  /*d5530*/  LDL.LU R20, [R1+0x2d60] ;  /* 0x002d600001147983 */ /* 0x008ee80000300800 */
[----:B------:R-:W4:Y:S04]  /*d5540*/  LDL.LU R10, [R1+0x2d58] ;  /* 0x002d5800010a7983 */ /* 0x000f280000300800 */
[----:B------:R-:W4:Y:S04]  /*d5550*/  LDL.LU R21, [R1+0x2d54] ;  /* 0x002d540001157983 */ /* 0x000f280000300800 */
[----:B------:R1:W-:Y:S04]  /*d5560*/  STL [R1+0x2dcc], R16 ;  /* 0x002dcc1001007387 */ /* 0x0003e80000100800 */
[----:B------:R-:W4:Y:S01]  /*d5570*/  LDL.LU R19, [R1+0x2d4c] ;  /* 0x002d4c0001137983 */ /* 0x000f220000300800 */
[----:B------:R-:W-:-:S02]  /*d5580*/  IADD3 R13, P4, R13, R202, RZ ;  /* 0x000000ca0d0d7210 */ /* 0x000fc40007f9e0ff */
[----:B------:R-:W-:-:S03]  /*d5590*/  SEL R5, R9, RZ, !P0 ;  /* 0x000000ff09057207 */ /* 0x000fc60004000000 */
[----:B------:R-:W-:Y:S01]  /*d55a0*/  IMAD.X R14, R14, 0x1, R0, P4 ;  /* 0x000000010e0e7824 */ /* 0x000fe200020e0600 */
[----:B------:R-:W-:Y:S01]  /*d55b0*/  IADD3 R11, P4, R11, R202, RZ ;  /* 0x000000ca0b0b7210 */ /* 0x000fe20007f9e0ff */
[----:B-1----:R-:W-:Y:S01]  /*d55c0*/  IMAD.MOV.U32 R6, RZ, RZ, R17 ;  /* 0x000000ffff067224 */ /* 0x002fe200078e0011 */
[----:B------:R-:W-:Y:S01]  /*d55d0*/  ISETP.NE.U32.AND P3, PT, R5, RZ, PT ;  /* 0x000000ff0500720c */ /* 0x000fe20003f65070 */
[----:B------:R-:W-:Y:S01]  /*d55e0*/  STL [R1+0x2da0], R13 ;  /* 0x002da00d01007387 */ /* 0x000fe20000100800 */
[----:B------:R-:W-:Y:S02]  /*d55f0*/  IADD3 R5, R4, 0x100000, RZ ;  /* 0x0010000004057810 */ /* 0x000fe40007ffe0ff */
[----:B------:R-:W-:Y:S01]  /*d5600*/  MOV R7, R18 ;  /* 0x0000001200077202 */ /* 0x000fe20000000f00 */
[----:B------:R-:W4:Y:S04]  /*d5610*/  LDL.LU R17, [R1+0x2d20] ;  /* 0x002d200001117983 */ /* 0x000f280000300800 */
[----:B------:R1:W-:Y:S04]  /*d5620*/  STL [R1+0x2d94], R14 ;  /* 0x002d940e01007387 */ /* 0x0003e80000100800 */
[----:B------:R1:W-:Y:S04]  /*d5630*/  STL [R1+0x2d98], R11 ;  /* 0x002d980b01007387 */ /* 0x0003e80000100800 */
[----:B------:R1:W-:Y:S04]  /*d5640*/  LDGSTS.E [R5+-0x37400], [R6.64], P1 ;  /* 0xc8c0000006057fae */ /* 0x0003e80008921844 */
[----:B------:R-:W4:Y:S01]  /*d5650*/  LDL.LU R18, [R1+0x2d14] ;  /* 0x002d140001127983 */ /* 0x000f220000300800 */
[----:B-1----:R-:W-:-:S02]  /*d5660*/  IMAD.MOV.U32 R6, RZ, RZ, R15 ;  /* 0x000000ffff067224 */ /* 0x002fc400078e000f */
[----:B------:R-:W-:-:S05]  /*d5670*/  IMAD.MOV.U32 R7, RZ, RZ, R16 ;  /* 0x000000ffff077224 */ /* 0x000fca00078e0010 */
[----:B------:R1:W-:Y:S01]  /*d5680*/  LDGSTS.E [R8+-0x37200], [R6.64], P1 ;  /* 0xc8e0000006087fae */ /* 0x0003e20008921844 */
[----:B------:R-:W-:Y:S02]  /*d5690*/  ISETP.GT.AND P1, PT, R3, 0x33, PT ;  /* 0x000000330300780c */ /* 0x000fe40003f24270 */
[----:B-1----:R-:W-:Y:S01]  /*d56a0*/  MOV R6, R13 ;  /* 0x0000000d00067202 */ /* 0x002fe20000000f00 */
[----:B------:R-:W-:-:S05]  /*d56b0*/  IMAD.MOV.U32 R7, RZ, RZ, R14 ;  /* 0x000000ffff077224 */ /* 0x000fca00078e000e */
[----:B------:R1:W-:Y:S02]  /*d56c0*/  LDGSTS.E [R5+-0x36400], [R6.64], P5 ;  /* 0xc9c0000006057fae */ /* 0x0003e4000a921844 */
[----:B-1----:R-:W-:Y:S01]  /*d56d0*/  IMAD.MOV.U32 R6, RZ, RZ, R11 ;  /* 0x000000ffff067224 */ /* 0x002fe200078e000b */
[----:B------:R-:W-:Y:S02]  /*d56e0*/  SEL R5, RZ, 0x4, !P1 ;  /* 0x00000004ff057807 */ /* 0x000fe40004800000 */
[----:B------:R-:W-:Y:S01]  /*d56f0*/  ISETP.GT.AND P1, PT, R3, 0x37, PT ;  /* 0x000000370300780c */ /* 0x000fe20003f24270 */
[----:B--2---:R-:W-:-:S05]  /*d5700*/  IMAD.X R12, R12, 0x1, R0, P4 ;  /* 0x000000010c0c7824 */ /* 0x004fca00020e0600 */
[----:B------:R1:W-:Y:S04]  /*d5710*/  STL [R1+0x2d8c], R12 ;  /* 0x002d8c0c01007387 */ /* 0x0003e80000100800 */
[----:B------:R-:W2:Y:S04]  /*d5720*/  LDL.LU R15, [R1+0x2d18] ;  /* 0x002d1800010f7983 */ /* 0x000ea80000300800 */
[----:B------:R-:W2:Y:S01]  /*d5730*/  LDL.LU R16, [R1+0x2d0c] ;  /* 0x002d0c0001107983 */ /* 0x000ea20000300800 */
[----:B------:R-:W-:-:S03]  /*d5740*/  IMAD.MOV.U32 R7, RZ, RZ, R12 ;  /* 0x000000ffff077224 */ /* 0x000fc600078e000c */
[----:B------:R-:W2:Y:S04]  /*d5750*/  LDL.LU R14, [R1+0x2ccc] ;  /* 0x002ccc00010e7983 */ /* 0x000ea80000300800 */
[----:B------:R1:W-:Y:S04]  /*d5760*/  LDGSTS.E [R8+-0x36200], [R6.64], P5 ;  /* 0xc9e0000006087fae */ /* 0x0003e8000a921844 */
[----:B------:R-:W2:Y:S04]  /*d5770*/  LDL.LU R11, [R1+0x2cd8] ;  /* 0x002cd800010b7983 */ /* 0x000ea80000300800 */
[----:B-1----:R-:W2:Y:S01]  /*d5780*/  LDL.LU R12, [R1+0x2cd0] ;  /* 0x002cd000010c7983 */ /* 0x002ea20000300800 */
[----:B------:R-:W-:-:S02]  /*d5790*/  SEL R6, RZ, 0x4, !P1 ;  /* 0x00000004ff067807 */ /* 0x000fc40004800000 */
[-C--:B---3--:R-:W-:Y:S02]  /*d57a0*/  IADD3 R20, P1, R20, R202.reuse, RZ ;  /* 0x000000ca14147210 */ /* 0x088fe40007f3e0ff */
[----:B----4-:R-:W-:-:S03]  /*d57b0*/  IADD3 R10, P4, R10, R202, RZ ;  /* 0x000000ca0a0a7210 */ /* 0x010fc60007f9e0ff */
[----:B------:R-:W-:Y:S01]  /*d57c0*/  STL [R1+0x2d60], R20 ;  /* 0x002d601401007387 */ /* 0x000fe20000100800 */
[----:B------:R-:W-:-:S03]  /*d57d0*/  IMAD.X R21, R21, 0x1, R0, P1 ;  /* 0x0000000115157824 */ /* 0x000fc600008e0600 */
[----:B------:R-:W-:Y:S01]  /*d57e0*/  STL [R1+0x2d58], R10 ;  /* 0x002d580a01007387 */ /* 0x000fe20000100800 */
[----:B------:R-:W-:-:S03]  /*d57f0*/  IADD3.X R19, R19, R0, RZ, P4, !PT ;  /* 0x0000000013137210 */ /* 0x000fc600027fe4ff */
[----:B------:R1:W-:Y:S04]  /*d5800*/  STL [R1+0x2d54], R21 ;  /* 0x002d541501007387 */ /* 0x0003e80000100800 */
[----:B------:R-:W-:Y:S04]  /*d5810*/  STL [R1+0x2d4c], R19 ;  /* 0x002d4c1301007387 */ /* 0x000fe80000100800 */
[----:B------:R-:W3:Y:S01]  /*d5820*/  LDL.LU R13, [R1+0x2cc4] ;  /* 0x002cc400010d7983 */ /* 0x000ee20000300800 */
[C---:B------:R-:W-:Y:S08]  /*d5830*/  HMMA.1688.F32.TF32 R176, R244.reuse, R76, R176 ;  /* 0x0000004cf4b0723c */ /* 0x040ff000000810b0 */
[----:B------:R-:W-:Y:S01]  /*d5840*/  HMMA.1688.F32.TF32 R180, R244, R80, R180 ;  /* 0x00000050f4b4723c */ /* 0x000fe200000810b4 */
[----:B------:R-:W-:Y:S01]  /*d5850*/  SEL R5, R5, RZ, !P0 ;  /* 0x000000ff05057207 */ /* 0x000fe20004000000 */
[----:B------:R-:W-:-:S03]  /*d5860*/  IMAD.MOV.U32 R7, RZ, RZ, R21 ;  /* 0x000000ffff077224 */ /* 0x000fc600078e0015 */
[----:B------:R-:W-:Y:S02]  /*d5870*/  ISETP.NE.U32.AND P5, PT, R5, RZ, PT ;  /* 0x000000ff0500720c */ /* 0x000fe40003fa5070 */
[----:B------:R-:W-:Y:S01]  /*d5880*/  SEL R5, R6, RZ, !P0 ;  /* 0x000000ff06057207 */ /* 0x000fe20004000000 */
[----:B------:R-:W-:-:S08]  /*d5890*/  IMAD.MOV.U32 R6, RZ, RZ, R20 ;  /* 0x000000ffff067224 */ /* 0x000fd000078e0014 */
[----:B------:R-:W-:Y:S01]  /*d58a0*/  HMMA.1688.F32.TF32 R24, R248, R78, R176 ;  /* 0x0000004ef818723c */ /* 0x000fe200000810b0 */
[----:B------:R-:W-:Y:S02]  /*d58b0*/  ISETP.NE.U32.AND P4, PT, R5, RZ, PT ;  /* 0x000000ff0500720c */ /* 0x000fe40003f85070 */
[----:B------:R-:W-:-:S05]  /*d58c0*/  IADD3 R5, R4, 0x100000, RZ ;  /* 0x0010000004057810 */ /* 0x000fca0007ffe0ff */
[----:B-1----:R-:W-:Y:S01]  /*d58d0*/  HMMA.1688.F32.TF32 R20, R248, R82, R180 ;  /* 0x00000052f814723c */ /* 0x002fe200000810b4 */
[----:B------:R-:W-:Y:S01]  /*d58e0*/  ISETP.GT.AND P1, PT, R3, 0x3b, PT ;  /* 0x0000003b0300780c */ /* 0x000fe20003f24270 */
[----:B------:R1:W-:Y:S03]  /*d58f0*/  LDGSTS.E [R5+-0x35400], [R6.64], P2 ;  /* 0xcac0000006057fae */ /* 0x0003e60009121844 */
[----:B------:R-:W-:Y:S02]  /*d5900*/  SEL R9, RZ, 0x4, !P1 ;  /* 0x00000004ff097807 */ /* 0x000fe40004800000 */
[----:B------:R-:W-:Y:S01]  /*d5910*/  IADD3 R17, P1, R17, R202, RZ ;  /* 0x000000ca11117210 */ /* 0x000fe20007f3e0ff */
[----:B-1----:R-:W-:Y:S02]  /*d5920*/  IMAD.MOV.U32 R6, RZ, RZ, R10 ;  /* 0x000000ffff067224 */ /* 0x002fe400078e000a */
[----:B------:R-:W-:Y:S01]  /*d5930*/  IMAD.MOV.U32 R7, RZ, RZ, R19 ;  /* 0x000000ffff077224 */ /* 0x000fe200078e0013 */
[----:B------:R-:W-:-:S04]  /*d5940*/  IADD3.X R18, R18, R0, RZ, P1, !PT ;  /* 0x0000000012127210 */ /* 0x000fc80000ffe4ff */
[----:B------:R-:W-:Y:S04]  /*d5950*/  STL.64 [R1+0x300], R24 ;  /* 0x0003001801007387 */ /* 0x000fe80000100a00 */
[----:B------:R1:W-:Y:S04]  /*d5960*/  LDGSTS.E [R8+-0x35200], [R6.64], P2 ;  /* 0xcae0000006087fae */ /* 0x0003e80009121844 */
[----:B------:R-:W-:Y:S04]  /*d5970*/  STL.64 [R1+0x308], R26 ;  /* 0x0003081a01007387 */ /* 0x000fe80000100a00 */
[----:B------:R-:W-:Y:S01]  /*d5980*/  STL [R1+0x2d20], R17 ;  /* 0x002d201101007387 */ /* 0x000fe20000100800 */
[----:B------:R-:W-:Y:S01]  /*d5990*/  SEL R5, R9, RZ, !P0 ;  /* 0x000000ff09057207 */ /* 0x000fe20004000000 */
[----:B-1----:R-:W-:-:S03]  /*d59a0*/  IMAD.MOV.U32 R6, RZ, RZ, R17 ;  /* 0x000000ffff067224 */ /* 0x002fc600078e0011 */
[----:B------:R-:W-:Y:S01]  /*d59b0*/  ISETP.NE.U32.AND P1, PT, R5, RZ, PT ;  /* 0x000000ff0500720c */ /* 0x000fe20003f25070 */
[----:B------:R-:W-:Y:S01]  /*d59c0*/  IMAD.MOV.U32 R7, RZ, RZ, R18 ;  /* 0x000000ffff077224 */ /* 0x000fe200078e0012 */
[----:B------:R-:W-:-:S05]  /*d59d0*/  IADD3 R5, R4, 0x100000, RZ ;  /* 0x0010000004057810 */ /* 0x000fca0007ffe0ff */
[----:B------:R1:W-:Y:S01]  /*d59e0*/  LDGSTS.E [R5+-0x34400], [R6.64], P3 ;  /* 0xcbc0000006057fae */ /* 0x0003e20009921844 */
[----:B--2---:R-:W-:-:S05]  /*d59f0*/  IADD3 R15, P2, R15, R202, RZ ;  /* 0x000000ca0f0f7210 */ /* 0x004fca0007f5e0ff */
[----:B------:R-:W-:Y:S01]  /*d5a00*/  STL [R1+0x2d18], R15 ;  /* 0x002d180f01007387 */ /* 0x000fe20000100800 */
[----:B------:R-:W-:-:S03]  /*d5a10*/  IMAD.X R16, R16, 0x1, R0, P2 ;  /* 0x0000000110107824 */ /* 0x000fc600010e0600 */
[----:B------:R-:W-:Y:S04]  /*d5a20*/  STL [R1+0x2d14], R18 ;  /* 0x002d141201007387 */ /* 0x000fe80000100800 */
[----:B------:R2:W-:Y:S04]  /*d5a30*/  STL.64 [R1+0x2d0], R20 ;  /* 0x0002d01401007387 */ /* 0x0005e80000100a00 */
[----:B------:R-:W-:Y:S04]  /*d5a40*/  STL.64 [R1+0x2d8], R22 ;  /* 0x0002d81601007387 */ /* 0x000fe80000100a00 */
[----:B--2---:R-:W2:Y:S04]  /*d5a50*/  LDL.LU R20, [R1+0x2c98] ;  /* 0x002c980001147983 */ /* 0x004ea80000300800 */
[----:B------:R-:W4:Y:S04]  /*d5a60*/  LDL.LU R10, [R1+0x2c90] ;  /* 0x002c9000010a7983 */ /* 0x000f280000300800 */
[----:B------:R-:W4:Y:S04]  /*d5a70*/  LDL.LU R21, [R1+0x2c8c] ;  /* 0x002c8c0001157983 */ /* 0x000f280000300800 */
[----:B------:R-:W-:Y:S04]  /*d5a80*/  STL [R1+0x2d0c], R16 ;  /* 0x002d0c1001007387 */ /* 0x000fe80000100800 */
[----:B------:R-:W4:Y:S01]  /*d5a90*/  LDL.LU R19, [R1+0x2c84] ;  /* 0x002c840001137983 */ /* 0x000f220000300800 */
[----:B------:R-:W-:-:S05]  /*d5aa0*/  IADD3 R11, P2, R11, R202, RZ ;  /* 0x000000ca0b0b7210 */ /* 0x000fca0007f5e0ff */
[----:B------:R-:W-:Y:S01]  /*d5ab0*/  IMAD.X R14, R14, 0x1, R0, P2 ;  /* 0x000000010e0e7824 */ /* 0x000fe200010e0600 */
[----:B------:R-:W-:Y:S01]  /*d5ac0*/  IADD3 R12, P2, R12, R202, RZ ;  /* 0x000000ca0c0c7210 */ /* 0x000fe20007f5e0ff */
[----:B-1----:R-:W-:Y:S01]  /*d5ad0*/  IMAD.MOV.U32 R7, RZ, RZ, R16 ;  /* 0x000000ffff077224 */ /* 0x002fe200078e0010 */
[----:B------:R-:W-:Y:S01]  /*d5ae0*/  MOV R6, R15 ;  /* 0x0000000f00067202 */ /* 0x000fe20000000f00 */
[----:B------:R1:W-:Y:S04]  /*d5af0*/  STL [R1+0x2cd8], R11 ;  /* 0x002cd80b01007387 */ /* 0x0003e80000100800 */
[----:B------:R-:W4:Y:S04]  /*d5b00*/  LDL.LU R17, [R1+0x2c58] ;  /* 0x002c580001117983 */ /* 0x000f280000300800 */
[----:B------:R-:W-:Y:S04]  /*d5b10*/  STL [R1+0x2ccc], R14 ;  /* 0x002ccc0e01007387 */ /* 0x000fe80000100800 */
[----:B------:R1:W-:Y:S04]  /*d5b20*/  STL [R1+0x2cd0], R12 ;  /* 0x002cd00c01007387 */ /* 0x0003e80000100800 */
[----:B------:R1:W-:Y:S04]  /*d5b30*/  LDGSTS.E [R8+-0x34200], [R6.64], P3 ;  /* 0xcbe0000006087fae */ /* 0x0003e80009921844 */
[----:B------:R-:W4:Y:S01]  /*d5b40*/  LDL.LU R18, [R1+0x2c4c] ;  /* 0x002c4c0001127983 */ /* 0x000f220000300800 */
[----:B-1----:R-:W-:-:S02]  /*d5b50*/  IMAD.MOV.U32 R6, RZ, RZ, R11 ;  /* 0x000000ffff067224 */ /* 0x002fc400078e000b */
[----:B---3--:R-:W-:-:S05]  /*d5b60*/  IMAD.X R13, R13, 0x1, R0, P2 ;  /* 0x000000010d0d7824 */ /* 0x008fca00010e0600 */
[----:B------:R1:W-:Y:S04]  /*d5b70*/  STL [R1+0x2cc4], R13 ;  /* 0x002cc40d01007387 */ /* 0x0003e80000100800 */
[----:B------:R-:W3:Y:S04]  /*d5b80*/  LDL.LU R11, [R1+0x2c50] ;  /* 0x002c5000010b7983 */ /* 0x000ee80000300800 */
[----:B------:R-:W3:Y:S01]  /*d5b90*/  LDL.LU R16, [R1+0x2c44] ;  /* 0x002c440001107983 */ /* 0x000ee20000300800 */
[----:B------:R-:W-:Y:S01]  /*d5ba0*/  IMAD.MOV.U32 R7, RZ, RZ, R14 ;  /* 0x000000ffff077224 */ /* 0x000fe200078e000e */
[C---:B------:R-:W-:Y:S01]  /*d5bb0*/  ISETP.GT.AND P2, PT, R3.reuse, 0x3f, PT ;  /* 0x0000003f0300780c */ /* 0x040fe20003f44270 */
[C---:B------:R-:W-:Y:S01]  /*d5bc0*/  HMMA.1688.F32.TF32 R184, R244.reuse, R84, R184 ;  /* 0x00000054f4b8723c */ /* 0x040fe200000810b8 */
[----:B------:R-:W3:Y:S04]  /*d5bd0*/  LDL.LU R15, [R1+0x2c0c] ;  /* 0x002c0c00010f7983 */ /* 0x000ee80000300800 */
[----:B------:R1:W-:Y:S03]  /*d5be0*/  LDGSTS.E [R5+-0x33400], [R6.64], P5 ;  /* 0xccc0000006057fae */ /* 0x0003e6000a921844 */
[----:B------:R-:W-:Y:S01]  /*d5bf0*/  HMMA.1688.F32.TF32 R188, R244, R88, R188 ;  /* 0x00000058f4bc723c */ /* 0x000fe200000810bc */
[----:B-1----:R-:W-:Y:S01]  /*d5c00*/  MOV R6, R12 ;  /* 0x0000000c00067202 */ /* 0x002fe20000000f00 */
[----:B------:R-:W-:Y:S01]  /*d5c10*/  IMAD.MOV.U32 R7, RZ, RZ, R13 ;  /* 0x000000ffff077224 */ /* 0x000fe200078e000d */
[----:B------:R-:W-:Y:S01]  /*d5c20*/  SEL R5, RZ, 0x4, !P2 ;  /* 0x00000004ff057807 */ /* 0x000fe20005000000 */
[----:B------:R-:W3:Y:S01]  /*d5c30*/  LDL.LU R12, [R1+0x2c18] ;  /* 0x002c1800010c7983 */ /* 0x000ee20000300800 */
[----:B------:R-:W-:-:S03]  /*d5c40*/  ISETP.GT.AND P2, PT, R3, 0x43, PT ;  /* 0x000000430300780c */ /* 0x000fc60003f44270 */
[----:B------:R1:W-:Y:S04]  /*d5c50*/  LDGSTS.E [R8+-0x33200], [R6.64], P5 ;  /* 0xcce0000006087fae */ /* 0x0003e8000a921844 */
[----:B------:R-:W3:Y:S01]  /*d5c60*/  LDL.LU R13, [R1+0x2c10] ;  /* 0x002c1000010d7983 */ /* 0x000ee20000300800 */
[----:B-1----:R-:W-:Y:S02]  /*d5c70*/  SEL R6, RZ, 0x4, !P2 ;  /* 0x00000004ff067807 */ /* 0x002fe40005000000 */
[----:B------:R-:W-:Y:S01]  /*d5c80*/  SEL R5, R5, RZ, !P0 ;  /* 0x000000ff05057207 */ /* 0x000fe20004000000 */
[----:B------:R-:W-:Y:S03]  /*d5c90*/  HMMA.1688.F32.TF32 R24, R248, R86, R184 ;  /* 0x00000056f818723c */ /* 0x000fe600000810b8 */
[----:B------:R-:W-:-:S02]  /*d5ca0*/  ISETP.NE.U32.AND P5, PT, R5, RZ, PT ;  /* 0x000000ff0500720c */ /* 0x000fc40003fa5070 */
[----:B------:R-:W-:Y:S02]  /*d5cb0*/  SEL R5, R6, RZ, !P0 ;  /* 0x000000ff06057207 */ /* 0x000fe40004000000 */
[-C--:B--2---:R-:W-:Y:S02]  /*d5cc0*/  IADD3 R20, P2, R20, R202.reuse, RZ ;  /* 0x000000ca14147210 */ /* 0x084fe40007f5e0ff */
[----:B----4-:R-:W-:-:S03]  /*d5cd0*/  IADD3 R10, P3, R10, R202, RZ ;  /* 0x000000ca0a0a7210 */ /* 0x010fc60007f7e0ff */
[----:B------:R-:W-:Y:S01]  /*d5ce0*/  STL [R1+0x2c98], R20 ;  /* 0x002c981401007387 */ /* 0x000fe20000100800 */
[----:B------:R-:W-:-:S03]  /*d5cf0*/  IMAD.X R21, R21, 0x1, R0, P2 ;  /* 0x0000000115157824 */ /* 0x000fc600010e0600 */
[----:B------:R-:W-:Y:S01]  /*d5d00*/  STL [R1+0x2c90], R10 ;  /* 0x002c900a01007387 */ /* 0x000fe20000100800 */
[----:B------:R-:W-:-:S03]  /*d5d10*/  IMAD.X R19, R19, 0x1, R0, P3 ;  /* 0x0000000113137824 */ /* 0x000fc600018e0600 */
[----:B------:R1:W-:Y:S04]  /*d5d20*/  STL [R1+0x2c8c], R21 ;  /* 0x002c8c1501007387 */ /* 0x0003e80000100800 */
[----:B------:R-:W-:Y:S04]  /*d5d30*/  STL [R1+0x2c84], R19 ;  /* 0x002c841301007387 */ /* 0x000fe80000100800 */
[----:B------:R-:W2:Y:S01]  /*d5d40*/  LDL.LU R14, [R1+0x2c04] ;  /* 0x002c0400010e7983 */ /* 0x000ea20000300800 */
[----:B------:R-:W-:Y:S01]  /*d5d50*/  IMAD.MOV.U32 R6, RZ, RZ, R20 ;  /* 0x000000ffff067224 */ /* 0x000fe200078e0014 */
[----:B------:R-:W-:-:S02]  /*d5d60*/  MOV R7, R21 ;  /* 0x0000001500077202 */ /* 0x000fc40000000f00 */
        /* <DEDUP_REMOVED lines=8> */
[----:B-1----:R-:W-:Y:S02]  /*d5df0*/  IMAD.MOV.U32 R6, RZ, RZ, R10 ;  /* 0x000000ffff067224 */ /* 0x002fe400078e000a */
[----:B------:R-:W-:Y:S02]  /*d5e00*/  IMAD.MOV.U32 R7, RZ, RZ, R19 ;  /* 0x000000ffff077224 */ /* 0x000fe400078e0013 */
[----:B------:R-:W-:-:S03]  /*d5e10*/  IMAD.X R18, R18, 0x1, R0, P3 ;  /* 0x0000000112127824 */ /* 0x000fc600018e0600 */
[----:B------:R1:W-:Y:S04]  /*d5e20*/  LDGSTS.E [R8+-0x32200], [R6.64], P4 ;  /* 0xcde0000006087fae */ /* 0x0003e8000a121844 */
[----:B------:R-:W-:Y:S04]  /*d5e30*/  STL.64 [R1+0x1c8], R26 ;  /* 0x0001c81a01007387 */ /* 0x000fe80000100a00 */
[----:B------:R-:W-:Y:S01]  /*d5e40*/  STL [R1+0x2c58], R17 ;  /* 0x002c581101007387 */ /* 0x000fe20000100800 */
[----:B---3--:R-:W-:-:S05]  /*d5e50*/  IADD3 R11, P4, R11, R202, RZ ;  /* 0x000000ca0b0b7210 */ /* 0x008fca0007f9e0ff */
        /* <DEDUP_REMOVED lines=8> */
[----:B------:R-:W-:Y:S04]  /*d5ee0*/  STL [R1+0x2c44], R16 ;  /* 0x002c441001007387 */ /* 0x000fe80000100800 */
[----:B------:R-:W4:Y:S01]  /*d5ef0*/  LDL.LU R19, [R1+0x2bc4] ;  /* 0x002bc40001137983 */ /* 0x000f220000300800 */
[----:B------:R-:W-:-:S02]  /*d5f00*/  SEL R5, R9, RZ, !P0 ;  /* 0x000000ff09057207 */ /* 0x000fc40004000000 */
[-C--:B------:R-:W-:Y:S01]  /*d5f10*/  IADD3 R12, P4, R12, R202.reuse, RZ ;  /* 0x000000ca0c0c7210 */ /* 0x080fe20007f9e0ff */
[----:B-1----:R-:W-:Y:S01]  /*d5f20*/  IMAD.MOV.U32 R7, RZ, RZ, R18 ;  /* 0x000000ffff077224 */ /* 0x002fe200078e0012 */
[----:B------:R-:W-:Y:S02]  /*d5f30*/  ISETP.NE.U32.AND P3, PT, R5, RZ, PT ;  /* 0x000000ff0500720c */ /* 0x000fe40003f65070 */
[----:B------:R-:W-:Y:S02]  /*d5f40*/  IADD3 R5, R4, 0x100000, RZ ;  /* 0x0010000004057810 */ /* 0x000fe40007ffe0ff */
[----:B------:R-:W-:Y:S01]  /*d5f50*/  MOV R6, R17 ;  /* 0x0000001100067202 */ /* 0x000fe20000000f00 */
[----:B------:R-:W-:Y:S01]  /*d5f60*/  IMAD.X R15, R15, 0x1, R0, P4 ;  /* 0x000000010f0f7824 */ /* 0x000fe200020e0600 */
[----:B------:R-:W-:Y:S01]  /*d5f70*/  IADD3 R13, P4, R13, R202, RZ ;  /* 0x000000ca0d0d7210 */ /* 0x000fe20007f9e0ff */
[----:B------:R1:W-:Y:S04]  /*d5f80*/  STL [R1+0x2c18], R12 ;  /* 0x002c180c01007387 */ /* 0x0003e80000100800 */
[----:B------:R1:W-:Y:S02]  /*d5f90*/  LDGSTS.E [R5+-0x31400], [R6.64], P1 ;  /* 0xcec0000006057fae */ /* 0x0003e40008921844 */
[----:B-1----:R-:W-:-:S02]  /*d5fa0*/  IMAD.MOV.U32 R6, RZ, RZ, R11 ;  /* 0x000000ffff067224 */ /* 0x002fc400078e000b */
[----:B------:R-:W-:Y:S01]  /*d5fb0*/  IMAD.MOV.U32 R7, RZ, RZ, R16 ;  /* 0x000000ffff077224 */ /* 0x000fe200078e0010 */
[----:B------:R-:W4:Y:S04]  /*d5fc0*/  LDL.LU R11, [R1+0x2b98] ;  /* 0x002b9800010b7983 */ /* 0x000f280000300800 */
[----:B------:R-:W-:Y:S04]  /*d5fd0*/  STL [R1+0x2c0c], R15 ;  /* 0x002c0c0f01007387 */ /* 0x000fe80000100800 */
[----:B------:R-:W-:Y:S04]  /*d5fe0*/  STL [R1+0x2c10], R13 ;  /* 0x002c100d01007387 */ /* 0x000fe80000100800 */
[----:B------:R1:W-:Y:S04]  /*d5ff0*/  LDGSTS.E [R8+-0x31200], [R6.64], P1 ;  /* 0xcee0000006087fae */ /* 0x0003e80008921844 */
[----:B------:R-:W4:Y:S01]  /*d6000*/  LDL.LU R18, [R1+0x2b8c] ;  /* 0x002b8c0001127983 */ /* 0x000f220000300800 */
[----:B-1----:R-:W-:-:S02]  /*d6010*/  IMAD.MOV.U32 R6, RZ, RZ, R12 ;  /* 0x000000ffff067224 */ /* 0x002fc400078e000c */
[----:B------:R-:W-:Y:S01]  /*d6020*/  IMAD.MOV.U32 R7, RZ, RZ, R15 ;  /* 0x000000ffff077224 */ /* 0x000fe200078e000f */
[----:B------:R-:W-:-:S04]  /*d6030*/  ISETP.GT.AND P1, PT, R3, 0x4b, PT ;  /* 0x0000004b0300780c */ /* 0x000fc80003f24270 */
[----:B------:R1:W-:Y:S02]  /*d6040*/  LDGSTS.E [R5+-0x30400], [R6.64], P5 ;  /* 0xcfc0000006057fae */ /* 0x0003e4000a921844 */
[----:B-1----:R-:W-:Y:S01]  /*d6050*/  IMAD.MOV.U32 R6, RZ, RZ, R13 ;  /* 0x000000ffff067224 */ /* 0x002fe200078e000d */
[----:B------:R-:W-:Y:S02]  /*d6060*/  SEL R5, RZ, 0x4, !P1 ;  /* 0x00000004ff057807 */ /* 0x000fe40004800000 */
[----:B------:R-:W-:Y:S02]  /*d6070*/  ISETP.GT.AND P1, PT, R3, 0x4f, PT ;  /* 0x0000004f0300780c */ /* 0x000fe40003f24270 */
[----:B--2---:R-:W-:-:S05]  /*d6080*/  IADD3.X R14, R14, R0, RZ, P4, !PT ;  /* 0x000000000e0e7210 */ /* 0x004fca00027fe4ff */
[----:B------:R1:W-:Y:S04]  /*d6090*/  STL [R1+0x2c04], R14 ;  /* 0x002c040e01007387 */ /* 0x0003e80000100800 */
[----:B------:R-:W2:Y:S04]  /*d60a0*/  LDL.LU R12, [R1+0x2b90] ;  /* 0x002b9000010c7983 */ /* 0x000ea80000300800 */
[----:B------:R-:W2:Y:S01]  /*d60b0*/  LDL.LU R17, [R1+0x2b84] ;  /* 0x002b840001117983 */ /* 0x000ea20000300800 */
[----:B------:R-:W-:-:S03]  /*d60c0*/  IMAD.MOV.U32 R7, RZ, RZ, R14 ;  /* 0x000000ffff077224 */ /* 0x000fc600078e000e */
[----:B------:R-:W2:Y:S04]  /*d60d0*/  LDL.LU R16, [R1+0x2b4c] ;  /* 0x002b4c0001107983 */ /* 0x000ea80000300800 */
[----:B------:R1:W-:Y:S04]  /*d60e0*/  LDGSTS.E [R8+-0x30200], [R6.64], P5 ;  /* 0xcfe0000006087fae */ /* 0x0003e8000a921844 */
[----:B-1----:R-:W2:Y:S04]  /*d60f0*/  LDL.LU R14, [R1+0x2b58] ;  /* 0x002b5800010e7983 */ /* 0x002ea80000300800 */
[----:B------:R-:W2:Y:S01]  /*d6100*/  LDL.LU R13, [R1+0x2b50] ;  /* 0x002b5000010d7983 */ /* 0x000ea20000300800 */
[----:B------:R-:W-:-:S02]  /*d6110*/  SEL R6, RZ, 0x4, !P1 ;  /* 0x00000004ff067807 */ /* 0x000fc40004800000 */
[-C--:B---3--:R-:W-:Y:S02]  /*d6120*/  IADD3 R20, P1, R20, R202.reuse, RZ ;  /* 0x000000ca14147210 */ /* 0x088fe40007f3e0ff */
[----:B----4-:R-:W-:-:S03]  /*d6130*/  IADD3 R10, P4, R10, R202, RZ ;  /* 0x000000ca0a0a7210 */ /* 0x010fc60007f9e0ff */
[----:B------:R-:W-:Y:S01]  /*d6140*/  STL [R1+0x2bd8], R20 ;  /* 0x002bd81401007387 */ /* 0x000fe20000100800 */
[----:B------:R-:W-:-:S03]  /*d6150*/  IADD3.X R21, R21, R0, RZ, P1, !PT ;  /* 0x0000000015157210 */ /* 0x000fc60000ffe4ff */
[----:B------:R-:W-:Y:S01]  /*d6160*/  STL [R1+0x2bd0], R10 ;  /* 0x002bd00a01007387 */ /* 0x000fe20000100800 */
[----:B------:R-:W-:-:S03]  /*d6170*/  IMAD.X R19, R19, 0x1, R0, P4 ;  /* 0x0000000113137824 */ /* 0x000fc600020e0600 */
[----:B------:R1:W-:Y:S04]  /*d6180*/  STL [R1+0x2bcc], R21 ;  /* 0x002bcc1501007387 */ /* 0x0003e80000100800 */
[----:B------:R-:W-:Y:S04]  /*d6190*/  STL [R1+0x2bc4], R19 ;  /* 0x002bc41301007387 */ /* 0x000fe80000100800 */
[----:B------:R-:W3:Y:S01]  /*d61a0*/  LDL.LU R15, [R1+0x2b44] ;  /* 0x002b4400010f7983 */ /* 0x000ee20000300800 */
[C---:B------:R-:W-:Y:S08]  /*d61b0*/  HMMA.1688.F32.TF32 R192, R240.reuse, R30, R192 ;  /* 0x0000001ef0c0723c */ /* 0x040ff000000810c0 */
[----:B------:R-:W-:Y:S11]  /*d61c0*/  HMMA.1688.F32.TF32 R196, R240, R34, R196 ;  /* 0x00000022f0c4723c */ /* 0x000ff600000810c4 */
[----:B------:R-:W-:Y:S05]  /*d61d0*/  @!UPT UIADD3 URZ, URZ, URZ, URZ ;  /* 0x0000003f3f3ff290 */ /* 0x000fea000fffe03f */
        /* <DEDUP_REMOVED lines=15> */
[----:B-1----:R-:W-:Y:S01]  /*d62d0*/  IMAD.MOV.U32 R6, RZ, RZ, R10 ;  /* 0x000000ffff067224 */ /* 0x002fe200078e000a */
[----:B------:R-:W-:-:S03]  /*d62e0*/  MOV R7, R19 ;  /* 0x0000001300077202 */ /* 0x000fc60000000f00 */
[----:B------:R-:W-:-:S03]  /*d62f0*/  IMAD.X R18, R18, 0x1, R0, P1 ;  /* 0x0000000112127824 */ /* 0x000fc600008e0600 */
[----:B------:R-:W-:Y:S04]  /*d6300*/  STL.64 [R1+0x170], R24 ;  /* 0x0001701801007387 */ /* 0x000fe80000100a00 */
[----:B------:R1:W-:Y:S04]  /*d6310*/  LDGSTS.E [R8+-0x2f200], [R6.64], P2 ;  /* 0xd0e0000006087fae */ /* 0x0003e80009121844 */
[----:B------:R-:W-:Y:S04]  /*d6320*/  STL.64 [R1+0x178], R26 ;  /* 0x0001781a01007387 */ /* 0x000fe80000100a00 */
[----:B------:R-:W-:Y:S01]  /*d6330*/  STL [R1+0x2b98], R11 ;  /* 0x002b980b01007387 */ /* 0x000fe20000100800 */
[----:B-1----:R-:W-:Y:S01]  /*d6340*/  IMAD.MOV.U32 R6, RZ, RZ, R11 ;  /* 0x000000ffff067224 */ /* 0x002fe200078e000b */
[----:B------:R-:W-:Y:S01]  /*d6350*/  SEL R5, R9, RZ, !P0 ;  /* 0x000000ff09057207 */ /* 0x000fe20004000000 */
[----:B------:R-:W-:-:S03]  /*d6360*/  IMAD.MOV.U32 R7, RZ, RZ, R18 ;  /* 0x000000ffff077224 */ /* 0x000fc600078e0012 */
[----:B------:R-:W-:Y:S02]  /*d6370*/  ISETP.NE.U32.AND P1, PT, R5, RZ, PT ;  /* 0x000000ff0500720c */ /* 0x000fe40003f25070 */
[----:B------:R-:W-:-:S05]  /*d6380*/  IADD3 R5, R4, 0x100000, RZ ;  /* 0x0010000004057810 */ /* 0x000fca0007ffe0ff */
[----:B------:R1:W-:Y:S01]  /*d6390*/  LDGSTS.E [R5+-0x2e400], [R6.64], P3 ;  /* 0xd1c0000006057fae */ /* 0x0003e20009921844 */
[----:B--2---:R-:W-:-:S05]  /*d63a0*/  IADD3 R12, P2, R12, R202, RZ ;  /* 0x000000ca0c0c7210 */ /* 0x004fca0007f5e0ff */
[----:B------:R-:W-:Y:S04]  /*d63b0*/  STL [R1+0x2b90], R12 ;  /* 0x002b900c01007387 */ /* 0x000fe80000100800 */
[----:B------:R-:W-:Y:S04]  /*d63c0*/  STL [R1+0x2b8c], R18 ;  /* 0x002b8c1201007387 */ /* 0x000fe80000100800 */
[----:B------:R2:W-:Y:S04]  /*d63d0*/  STL.64 [R1+0xf0], R20 ;  /* 0x0000f01401007387 */ /* 0x0005e80000100a00 */
[----:B------:R-:W-:Y:S01]  /*d63e0*/  STL.64 [R1+0xf8], R22 ;  /* 0x0000f81601007387 */ /* 0x000fe20000100a00 */
[----:B------:R-:W-:-:S03]  /*d63f0*/  IMAD.X R17, R17, 0x1, R0, P2 ;  /* 0x0000000111117824 */ /* 0x000fc600010e0600 */
[----:B--2---:R-:W2:Y:S04]  /*d6400*/  LDL.LU R20, [R1+0x2b18] ;  /* 0x002b180001147983 */ /* 0x004ea80000300800 */
[----:B------:R-:W4:Y:S04]  /*d6410*/  LDL.LU R10, [R1+0x2b10] ;  /* 0x002b1000010a7983 */ /* 0x000f280000300800 */
[----:B------:R-:W4:Y:S04]  /*d6420*/  LDL.LU R21, [R1+0x2b0c] ;  /* 0x002b0c0001157983 */ /* 0x000f280000300800 */
[----:B------:R-:W-:Y:S04]  /*d6430*/  STL [R1+0x2b84], R17 ;  /* 0x002b841101007387 */ /* 0x000fe80000100800 */
[----:B------:R-:W4:Y:S01]  /*d6440*/  LDL.LU R11, [R1+0x2b04] ;  /* 0x002b0400010b7983 */ /* 0x000f220000300800 */
[----:B------:R-:W-:Y:S01]  /*d6450*/  IADD3 R14, P2, R14, R202, RZ ;  /* 0x000000ca0e0e7210 */ /* 0x000fe20007f5e0ff */
[----:B-1----:R-:W-:-:S03]  /*d6460*/  IMAD.MOV.U32 R6, RZ, RZ, R12 ;  /* 0x000000ffff067224 */ /* 0x002fc600078e000c */
[----:B------:R-:W-:Y:S02]  /*d6470*/  IADD3.X R16, R16, R0, RZ, P2, !PT ;  /* 0x0000000010107210 */ /* 0x000fe400017fe4ff */
[----:B------:R-:W-:Y:S01]  /*d6480*/  IADD3 R13, P2, R13, R202, RZ ;  /* 0x000000ca0d0d7210 */ /* 0x000fe20007f5e0ff */
[----:B------:R-:W-:Y:S01]  /*d6490*/  IMAD.MOV.U32 R7, RZ, RZ, R17 ;  /* 0x000000ffff077224 */ /* 0x000fe200078e0011 */
[----:B------:R1:W-:Y:S04]  /*d64a0*/  STL [R1+0x2b58], R14 ;  /* 0x002b580e01007387 */ /* 0x0003e80000100800 */
[----:B------:R-:W4:Y:S04]  /*d64b0*/  LDL.LU R12, [R1+0x2ad8] ;  /* 0x002ad800010c7983 */ /* 0x000f280000300800 */
[----:B------:R1:W-:Y:S04]  /*d64c0*/  STL [R1+0x2b4c], R16 ;  /* 0x002b4c1001007387 */ /* 0x0003e80000100800 */
[----:B------:R1:W-:Y:S04]  /*d64d0*/  LDGSTS.E [R8+-0x2e200], [R6.64], P3 ;  /* 0xd1e0000006087fae */ /* 0x0003e80009921844 */
[----:B------:R-:W-:Y:S01]  /*d64e0*/  STL [R1+0x2b50], R13 ;  /* 0x002b500d01007387 */ /* 0x000fe20000100800 */
[----:B-1----:R-:W-:-:S03]  /*d64f0*/  IMAD.MOV.U32 R6, RZ, RZ, R14 ;  /* 0x000000ffff067224 */ /* 0x002fc600078e000e */
[----:B------:R-:W4:Y:S01]  /*d6500*/  LDL.LU R14, [R1+0x2acc] ;  /* 0x002acc00010e7983 */ /* 0x000f220000300800 */
[----:B---3--:R-:W-:-:S05]  /*d6510*/  IMAD.X R15, R15, 0x1, R0, P2 ;  /* 0x000000010f0f7824 */ /* 0x008fca00010e0600 */
[----:B------:R1:W-:Y:S04]  /*d6520*/  STL [R1+0x2b44], R15 ;  /* 0x002b440f01007387 */ /* 0x0003e80000100800 */
[----:B------:R-:W3:Y:S04]  /*d6530*/  LDL.LU R18, [R1+0x2ad0] ;  /* 0x002ad00001127983 */ /* 0x000ee80000300800 */
[----:B------:R-:W3:Y:S01]  /*d6540*/  LDL.LU R19, [R1+0x2ac4] ;  /* 0x002ac40001137983 */ /* 0x000ee20000300800 */
[----:B------:R-:W-:-:S03]  /*d6550*/  MOV R7, R16 ;  /* 0x0000001000077202 */ /* 0x000fc60000000f00 */
[----:B------:R-:W3:Y:S04]  /*d6560*/  LDL.LU R17, [R1+0x2a8c] ;  /* 0x002a8c0001117983 */ /* 0x000ee80000300800 */
[----:B------:R-:W3:Y:S04]  /*d6570*/  LDL.LU R16, [R1+0x2a98] ;  /* 0x002a980001107983 */ /* 0x000ee80000300800 */
[----:B------:R1:W-:Y:S02]  /*d6580*/  LDGSTS.E [R5+-0x2d400], [R6.64], P5 ;  /* 0xd2c0000006057fae */ /* 0x0003e4000a921844 */
[----:B-1----:R-:W-:-:S02]  /*d6590*/  IMAD.MOV.U32 R7, RZ, RZ, R15 ;  /* 0x000000ffff077224 */ /* 0x002fc400078e000f */
[----:B------:R-:W-:Y:S01]  /*d65a0*/  IMAD.MOV.U32 R6, RZ, RZ, R13 ;  /* 0x000000ffff067224 */ /* 0x000fe200078e000d */
[----:B------:R-:W3:Y:S04]  /*d65b0*/  LDL.LU R15, [R1+0x2a84] ;  /* 0x002a8400010f7983 */ /* 0x000ee80000300800 */
[----:B------:R-:W3:Y:S01]  /*d65c0*/  LDL.LU R13, [R1+0x2a90] ;  /* 0x002a9000010d7983 */ /* 0x000ee20000300800 */
[----:B------:R-:W-:Y:S08]  /*d65d0*/  HMMA.1688.F32.TF32 R140, R236, R40, R140 ;  /* 0x00000028ec8c723c */ /* 0x000ff0000008108c */
[C---:B------:R-:W-:Y:S01]  /*d65e0*/  HMMA.1688.F32.TF32 R136, R240.reuse, R38, R136 ;  /* 0x00000026f088723c */ /* 0x040fe20000081088 */
[C---:B------:R-:W-:Y:S01]  /*d65f0*/  ISETP.GT.AND P2, PT, R3.reuse, 0x57, PT ;  /* 0x000000570300780c */ /* 0x040fe20003f44270 */
[----:B------:R1:W-:Y:S11]  /*d6600*/  LDGSTS.E [R8+-0x2d200], [R6.64], P5 ;  /* 0xd2e0000006087fae */ /* 0x0003f6000a921844 */
[----:B------:R-:W-:Y:S03]  /*d6610*/  @!UPT UIADD3 URZ, URZ, URZ, URZ ;  /* 0x0000003f3f3ff290 */ /* 0x000fe6000fffe03f */
[----:B------:R-:W-:Y:S01]  /*d6620*/  HMMA.1688.F32.TF32 R140, R240, R42, R140 ;  /* 0x0000002af08c723c */ /* 0x000fe2000008108c */
[----:B------:R-:W-:Y:S02]  /*d6630*/  SEL R5, RZ, 0x4, !P2 ;  /* 0x00000004ff057807 */ /* 0x000fe40005000000 */
[----:B------:R-:W-:-:S05]  /*d6640*/  ISETP.GT.AND P2, PT, R3, 0x5b, PT ;  /* 0x0000005b0300780c */ /* 0x000fca0003f44270 */
[----:B------:R-:W-:Y:S01]  /*d6650*/  HMMA.1688.F32.TF32 R136, R244, R100, R136 ;  /* 0x00000064f488723c */ /* 0x000fe20000081088 */
[----:B------:R-:W-:Y:S02]  /*d6660*/  SEL R5, R5, RZ, !P0 ;  /* 0x000000ff05057207 */ /* 0x000fe40004000000 */
[----:B-1----:R-:W-:Y:S02]  /*d6670*/  SEL R6, RZ, 0x4, !P2 ;  /* 0x00000004ff067807 */ /* 0x002fe40005000000 */
[----:B------:R-:W-:Y:S02]  /*d6680*/  ISETP.NE.U32.AND P5, PT, R5, RZ, PT ;  /* 0x000000ff0500720c */ /* 0x000fe40003fa5070 */
[----:B------:R-:W-:-:S09]  /*d6690*/  SEL R5, R6, RZ, !P0 ;  /* 0x000000ff06057207 */ /* 0x000fd20004000000 */
[----:B------:R-:W-:Y:S08]  /*d66a0*/  HMMA.1688.F32.TF32 R140, R244, R104, R140 ;  /* 0x00000068f48c723c */ /* 0x000ff0000008108c */
[----:B------:R-:W-:Y:S01]  /*d66b0*/  HMMA.1688.F32.TF32 R24, R248, R102, R136 ;  /* 0x00000066f818723c */ /* 0x000fe20000081088 */
[-C--:B--2---:R-:W-:Y:S02]  /*d66c0*/  IADD3 R20, P2, R20, R202.reuse, RZ ;  /* 0x000000ca14147210 */ /* 0x084fe40007f5e0ff */
[----:B----4-:R-:W-:-:S03]  /*d66d0*/  IADD3 R10, P3, R10, R202, RZ ;  /* 0x000000ca0a0a7210 */ /* 0x010fc60007f7e0ff */
[--C-:B------:R-:W-:Y:S01]  /*d66e0*/  IMAD.X R21, R21, 0x1, R0.reuse, P2 ;  /* 0x0000000115157824 */ /* 0x100fe200010e0600 */
[----:B------:R-:W-:Y:S02]  /*d66f0*/  ISETP.NE.U32.AND P2, PT, R5, RZ, PT ;  /* 0x000000ff0500720c */ /* 0x000fe40003f45070 */
[----:B------:R-:W-:Y:S01]  /*d6700*/  IADD3 R5, R4, 0x100000, RZ ;  /* 0x0010000004057810 */ /* 0x000fe20007ffe0ff */
[----:B------:R-:W-:Y:S01]  /*d6710*/  IMAD.MOV.U32 R7, RZ, RZ, R21 ;  /* 0x000000ffff077224 */ /* 0x000fe200078e0015 */
[----:B------:R-:W-:Y:S01]  /*d6720*/  MOV R6, R20 ;  /* 0x0000001400067202 */ /* 0x000fe20000000f00 */
[----:B------:R-:W-:Y:S01]  /*d6730*/  IMAD.X R11, R11, 0x1, R0, P3 ;  /* 0x000000010b0b7824 */ /* 0x000fe200018e0600 */
[----:B------:R-:W-:-:S03]  /*d6740*/  ISETP.GT.AND P3, PT, R3, 0x5f, PT ;  /* 0x0000005f0300780c */ /* 0x000fc60003f64270 */
[----:B------:R1:W-:Y:S01]  /*d6750*/  LDGSTS.E [R5+-0x2c400], [R6.64], P4 ;  /* 0xd3c0000006057fae */ /* 0x0003e2000a121844 */
[----:B------:R-:W-:-:S03]  /*d6760*/  SEL R9, RZ, 0x4, !P3 ;  /* 0x00000004ff097807 */ /* 0x000fc60005800000 */
[----:B------:R-:W-:Y:S04]  /*d6770*/  STL [R1+0x2b18], R20 ;  /* 0x002b181401007387 */ /* 0x000fe80000100800 */
[----:B------:R-:W-:Y:S01]  /*d6780*/  STL [R1+0x2b10], R10 ;  /* 0x002b100a01007387 */ /* 0x000fe20000100800 */
[----:B-1----:R-:W-:Y:S02]  /*d6790*/  IMAD.MOV.U32 R6, RZ, RZ, R10 ;  /* 0x000000ffff067224 */ /* 0x002fe400078e000a */
[----:B------:R-:W-:Y:S01]  /*d67a0*/  IMAD.MOV.U32 R7, RZ, RZ, R11 ;  /* 0x000000ffff077224 */ /* 0x000fe200078e000b */
[----:B------:R-:W-:Y:S01]  /*d67b0*/  STL [R1+0x2b0c], R21 ;  /* 0x002b0c1501007387 */ /* 0x000fe20000100800 */
[----:B------:R-:W-:-:S03]  /*d67c0*/  SEL R5, R9, RZ, !P0 ;  /* 0x000000ff09057207 */ /* 0x000fc60004000000 */
[----:B------:R1:W-:Y:S04]  /*d67d0*/  STL [R1+0x2b04], R11 ;  /* 0x002b040b01007387 */ /* 0x0003e80000100800 */
[----:B------:R1:W-:Y:S02]  /*d67e0*/  LDGSTS.E [R8+-0x2c200], [R6.64], P4 ;  /* 0xd3e0000006087fae */ /* 0x0003e4000a121844 */
[----:B-1----:R-:W-:Y:S01]  /*d67f0*/  HMMA.1688.F32.TF32 R8, R248, R106, R140 ;  /* 0x0000006af808723c */ /* 0x002fe2000008108c */
[-C--:B------:R-:W-:Y:S01]  /*d6800*/  IADD3 R12, P3, R12, R202.reuse, RZ ;  /* 0x000000ca0c0c7210 */ /* 0x080fe20007f7e0ff */
[----:B------:R-:W-:Y:S04]  /*d6810*/  STL.64 [R1+0x90], R24 ;  /* 0x0000901801007387 */ /* 0x000fe80000100a00 */
[----:B------:R-:W-:Y:S01]  /*d6820*/  IMAD.X R14, R14, 0x1, R0, P3 ;  /* 0x000000010e0e7824 */ /* 0x000fe200018e0600 */
[----:B------:R-:W-:Y:S04]  /*d6830*/  STL.64 [R1+0x98], R26 ;  /* 0x0000981a01007387 */ /* 0x000fe80000100a00 */
[----:B------:R-:W-:Y:S01]  /*d6840*/  STL [R1+0x2ad8], R12 ;  /* 0x002ad80c01007387 */ /* 0x000fe20000100800 */
[----:B---3--:R-:W-:-:S05]  /*d6850*/  IADD3 R18, P4, R18, R202, RZ ;  /* 0x000000ca12127210 */ /* 0x008fca0007f9e0ff */
[----:B------:R-:W-:Y:S01]  /*d6860*/  STL [R1+0x2ad0], R18 ;  /* 0x002ad01201007387 */ /* 0x000fe20000100800 */
[----:B------:R-:W-:-:S03]  /*d6870*/  IADD3.X R19, R19, R0, RZ, P4, !PT ;  /* 0x0000000013137210 */ /* 0x000fc600027fe4ff */
[----:B------:R-:W-:Y:S04]  /*d6880*/  STL [R1+0x2acc], R14 ;  /* 0x002acc0e01007387 */ /* 0x000fe80000100800 */
[----:B------:R-:W-:Y:S04]  /*d6890*/  STL.64 [R1+0x60], R8 ;  /* 0x0000600801007387 */ /* 0x000fe80000100a00 */
[----:B------:R1:W-:Y:S01]  /*d68a0*/  STL.64 [R1+0x68], R10 ;  /* 0x0000680a01007387 */ /* 0x0003e20000100a00 */
[----:B------:R-:W-:Y:S01]  /*d68b0*/  IMAD.MOV.U32 R7, RZ, RZ, R14 ;  /* 0x000000ffff077224 */ /* 0x000fe200078e000e */
[-C--:B------:R-:W-:Y:S01]  /*d68c0*/  IADD3 R16, P4, R16, R202.reuse, RZ ;  /* 0x000000ca10107210 */ /* 0x080fe20007f9e0ff */
[----:B------:R-:W-:Y:S01]  /*d68d0*/  IMAD.MOV.U32 R6, RZ, RZ, R12 ;  /* 0x000000ffff067224 */ /* 0x000fe200078e000c */
[----:B-1----:R-:W2:Y:S04]  /*d68e0*/  LDL.LU R11, [R1+0x2a58] ;  /* 0x002a5800010b7983 */ /* 0x002ea80000300800 */
[----:B------:R-:W3:Y:S04]  /*d68f0*/  LDL.LU R10, [R1+0x2a50] ;  /* 0x002a5000010a7983 */ /* 0x000ee80000300800 */
[----:B------:R-:W4:Y:S04]  /*d6900*/  LDL.LU R14, [R1+0x2a4c] ;  /* 0x002a4c00010e7983 */ /* 0x000f280000300800 */
[----:B------:R1:W-:Y:S04]  /*d6910*/  STL [R1+0x2ac4], R19 ;  /* 0x002ac41301007387 */ /* 0x0003e80000100800 */
[----:B------:R-:W4:Y:S01]  /*d6920*/  LDL.LU R12, [R1+0x2a24] ;  /* 0x002a2400010c7983 */ /* 0x000f220000300800 */
[----:B------:R-:W-:Y:S01]  /*d6930*/  IMAD.X R17, R17, 0x1, R0, P4 ;  /* 0x0000000111117824 */ /* 0x000fe200020e0600 */
[----:B------:R-:W-:-:S02]  /*d6940*/  IADD3 R13, P4, R13, R202, RZ ;  /* 0x000000ca0d0d7210 */ /* 0x000fc40007f9e0ff */
[----:B------:R-:W-:Y:S04]  /*d6950*/  STL [R1+0x2a98], R16 ;  /* 0x002a981001007387 */ /* 0x000fe80000100800 */
[----:B------:R-:W-:Y:S04]  /*d6960*/  STL [R1+0x2a8c], R17 ;  /* 0x002a8c1101007387 */ /* 0x000fe80000100800 */
[----:B------:R1:W-:Y:S04]  /*d6970*/  STL [R1+0x2a90], R13 ;  /* 0x002a900d01007387 */ /* 0x0003e80000100800 */
[----:B------:R-:W4:Y:S01]  /*d6980*/  LDL.LU R24, [R1+0x2a18] ;  /* 0x002a180001187983 */ /* 0x000f220000300800 */
[----:B------:R-:W-:Y:S11]  /*d6990*/  HMMA.1688.F32.TF32 R144, R236, R44, R144 ;  /* 0x0000002cec90723c */ /* 0x000ff60000081090 */
[----:B------:R-:W-:Y:S11]  /*d69a0*/  @!UPT UIADD3 URZ, URZ, URZ, URZ ;  /* 0x0000003f3f3ff290 */ /* 0x000ff6000fffe03f */
[----:B------:R-:W-:Y:S02]  /*d69b0*/  @!UPT UIADD3 URZ, URZ, URZ, URZ ;  /* 0x0000003f3f3ff290 */ /* 0x000fe4000fffe03f */
[----:B------:R-:W-:Y:S01]  /*d69c0*/  HMMA.1688.F32.TF32 R144, R240, R46, R144 ;  /* 0x0000002ef090723c */ /* 0x000fe20000081090 */
[----:B------:R-:W-:Y:S02]  /*d69d0*/  ISETP.NE.U32.AND P3, PT, R5, RZ, PT ;  /* 0x000000ff0500720c */ /* 0x000fe40003f65070 */
[C---:B------:R-:W-:Y:S02]  /*d69e0*/  IADD3 R5, R4.reuse, 0x100000, RZ ;  /* 0x0010000004057810 */ /* 0x040fe40007ffe0ff */
[----:B------:R-:W-:-:S03]  /*d69f0*/  IADD3 R8, R4, 0x100000, RZ ;  /* 0x0010000004087810 */ /* 0x000fc60007ffe0ff */
[----:B------:R1:W-:Y:S11]  /*d6a00*/  LDGSTS.E [R5+-0x2b400], [R6.64], P1 ;  /* 0xd4c0000006057fae */ /* 0x0003f60008921844 */
[----:B------:R-:W-:Y:S05]  /*d6a10*/  @!UPT UIADD3 URZ, URZ, URZ, URZ ;  /* 0x0000003f3f3ff290 */ /* 0x000fea000fffe03f */
[----:B------:R-:W-:Y:S01]  /*d6a20*/  HMMA.1688.F32.TF32 R144, R244, R108, R144 ;  /* 0x0000006cf490723c */ /* 0x000fe20000081090 */
[----:B-1----:R-:W-:Y:S01]  /*d6a30*/  IMAD.MOV.U32 R6, RZ, RZ, R18 ;  /* 0x000000ffff067224 */ /* 0x002fe200078e0012 */
[----:B------:R-:W-:Y:S01]  /*d6a40*/  MOV R7, R19 ;  /* 0x0000001300077202 */ /* 0x000fe20000000f00 */
[----:B------:R-:W-:-:S04]  /*d6a50*/  IMAD.X R15, R15, 0x1, R0, P4 ;  /* 0x000000010f0f7824 */ /* 0x000fc800020e0600 */
[----:B------:R1:W-:Y:S01]  /*d6a60*/  LDGSTS.E [R8+-0x2b200], [R6.64], P1 ;  /* 0xd4e0000006087fae */ /* 0x0003e20008921844 */
[----:B------:R-:W-:-:S03]  /*d6a70*/  ISETP.GT.AND P1, PT, R3, 0x63, PT ;  /* 0x000000630300780c */ /* 0x000fc60003f24270 */
[----:B------:R-:W-:Y:S04]  /*d6a80*/  STL [R1+0x2a84], R15 ;  /* 0x002a840f01007387 */ /* 0x000fe80000100800 */
[----:B------:R-:W4:Y:S01]  /*d6a90*/  LDL.LU R25, [R1+0x2a0c] ;  /* 0x002a0c0001197983 */ /* 0x000f220000300800 */
[----:B-1----:R-:W-:-:S03]  /*d6aa0*/  IMAD.MOV.U32 R6, RZ, RZ, R16 ;  /* 0x000000ffff067224 */ /* 0x002fc600078e0010 */
[----:B------:R-:W4:Y:S01]  /*d6ab0*/  LDL.LU R23, [R1+0x29e4] ;  /* 0x0029e40001177983 */ /* 0x000f220000300800 */
[----:B------:R-:W-:-:S04]  /*d6ac0*/  IMAD.MOV.U32 R7, RZ, RZ, R17 ;  /* 0x000000ffff077224 */ /* 0x000fc800078e0011 */
[----:B------:R-:W-:Y:S01]  /*d6ad0*/  HMMA.1688.F32.TF32 R32, R248, R110, R144 ;  /* 0x0000006ef820723c */ /* 0x000fe20000081090 */
[----:B------:R-:W4:Y:S04]  /*d6ae0*/  LDL.LU R22, [R1+0x2a10] ;  /* 0x002a100001167983 */ /* 0x000f280000300800 */
[----:B------:R1:W-:Y:S04]  /*d6af0*/  LDGSTS.E [R5+-0x2a400], [R6.64], P5 ;  /* 0xd5c0000006057fae */ /* 0x0003e8000a921844 */
[----:B------:R-:W4:Y:S04]  /*d6b00*/  LDL.LU R19, [R1+0x29cc] ;  /* 0x0029cc0001137983 */ /* 0x000f280000300800 */
[----:B------:R-:W4:Y:S01]  /*d6b10*/  LDL.LU R18, [R1+0x29d8] ;  /* 0x0029d80001127983 */ /* 0x000f220000300800 */
[----:B-1----:R-:W-:Y:S01]  /*d6b20*/  IMAD.MOV.U32 R6, RZ, RZ, R13 ;  /* 0x000000ffff067224 */ /* 0x002fe200078e000d */
[----:B------:R-:W-:-:S02]  /*d6b30*/  MOV R7, R15 ;  /* 0x0000000f00077202 */ /* 0x000fc40000000f00 */
[----:B------:R-:W4:Y:S01]  /*d6b40*/  LDL.LU R13, [R1+0x29d0] ;  /* 0x0029d000010d7983 */ /* 0x000f220000300800 */
[----:B------:R-:W-:Y:S02]  /*d6b50*/  SEL R5, RZ, 0x4, !P1 ;  /* 0x00000004ff057807 */ /* 0x000fe40004800000 */
[----:B------:R-:W-:Y:S01]  /*d6b60*/  ISETP.GT.AND P1, PT, R3, 0x67, PT ;  /* 0x000000670300780c */ /* 0x000fe20003f24270 */
[----:B------:R1:W-:Y:S01]  /*d6b70*/  LDGSTS.E [R8+-0x2a200], [R6.64], P5 ;  /* 0xd5e0000006087fae */ /* 0x0003e2000a921844 */
[----:B------:R-:W-:Y:S02]  /*d6b80*/  SEL R5, R5, RZ, !P0 ;  /* 0x000000ff05057207 */ /* 0x000fe40004000000 */
[----:B-1----:R-:W-:Y:S02]  /*d6b90*/  SEL R6, RZ, 0x4, !P1 ;  /* 0x00000004ff067807 */ /* 0x002fe40004800000 */
[----:B------:R-:W-:Y:S02]  /*d6ba0*/  ISETP.NE.U32.AND P1, PT, R5, RZ, PT ;  /* 0x000000ff0500720c */ /* 0x000fe40003f25070 */
[----:B------:R-:W-:-:S02]  /*d6bb0*/  SEL R5, R6, RZ, !P0 ;  /* 0x000000ff06057207 */ /* 0x000fc40004000000 */
[-C--:B--2---:R-:W-:Y:S02]  /*d6bc0*/  IADD3 R11, P4, R11, R202.reuse, RZ ;  /* 0x000000ca0b0b7210 */ /* 0x084fe40007f9e0ff */
[----:B---3--:R-:W-:-:S03]  /*d6bd0*/  IADD3 R10, P5, R10, R202, RZ ;  /* 0x000000ca0a0a7210 */ /* 0x008fc60007fbe0ff */
[----:B------:R1:W-:Y:S01]  /*d6be0*/  STL [R1+0x2a58], R11 ;  /* 0x002a580b01007387 */ /* 0x0003e20000100800 */
[----:B----4-:R-:W-:-:S03]  /*d6bf0*/  IMAD.X R14, R14, 0x1, R0, P4 ;  /* 0x000000010e0e7824 */ /* 0x010fc600020e0600 */
[----:B------:R-:W-:Y:S01]  /*d6c00*/  STL [R1+0x2a50], R10 ;  /* 0x002a500a01007387 */ /* 0x000fe20000100800 */
[----:B------:R-:W-:-:S03]  /*d6c10*/  IMAD.X R12, R12, 0x1, R0, P5 ;  /* 0x000000010c0c7824 */ /* 0x000fc600028e0600 */
[----:B------:R-:W-:Y:S01]  /*d6c20*/  STL [R1+0x2a4c], R14 ;  /* 0x002a4c0e01007387 */ /* 0x000fe20000100800 */
[----:B------:R-:W-:-:S03]  /*d6c30*/  ISETP.GT.AND P5, PT, R3, 0x6b, PT ;  /* 0x0000006b0300780c */ /* 0x000fc60003fa4270 */
[----:B------:R2:W-:Y:S01]  /*d6c40*/  STL [R1+0x2a24], R12 ;  /* 0x002a240c01007387 */ /* 0x0005e20000100800 */
[----:B------:R-:W-:Y:S01]  /*d6c50*/  ISETP.NE.U32.AND P4, PT, R5, RZ, PT ;  /* 0x000000ff0500720c */ /* 0x000fe20003f85070 */
[----:B------:R-:W-:Y:S02]  /*d6c60*/  IMAD.MOV.U32 R6, RZ, RZ, R11 ;  /* 0x000000ffff067224 */ /* 0x000fe400078e000b */
[----:B------:R-:W-:Y:S01]  /*d6c70*/  STL.64 [R1+0x3d30], R32 ;  /* 0x003d302001007387 */ /* 0x000fe20000100a00 */
[----:B------:R-:W-:Y:S01]  /*d6c80*/  IADD3 R5, R4, 0x100000, RZ ;  /* 0x0010000004057810 */ /* 0x000fe20007ffe0ff */
[----:B------:R-:W-:Y:S02]  /*d6c90*/  IMAD.MOV.U32 R7, RZ, RZ, R14 ;  /* 0x000000ffff077224 */ /* 0x000fe400078e000e */
[----:B------:R-:W-:Y:S01]  /*d6ca0*/  STL.64 [R1+0x3d28], R34 ;  /* 0x003d282201007387 */ /* 0x000fe20000100a00 */
[----:B------:R-:W-:-:S03]  /*d6cb0*/  SEL R9, RZ, 0x4, !P5 ;  /* 0x00000004ff097807 */ /* 0x000fc60006800000 */
[----:B------:R-:W3:Y:S01]  /*d6cc0*/  LDL.LU R21, [R1+0x2994] ;  /* 0x0029940001157983 */ /* 0x000ee20000300800 */
[----:B------:R-:W-:-:S03]  /*d6cd0*/  IADD3 R24, P5, R24, R202, RZ ;  /* 0x000000ca18187210 */ /* 0x000fc60007fbe0ff */
[----:B-1----:R-:W4:Y:S04]  /*d6ce0*/  LDL.LU R11, [R1+0x29c8] ;  /* 0x0029c800010b7983 */ /* 0x002f280000300800 */
[----:B------:R1:W-:Y:S02]  /*d6cf0*/  LDGSTS.E [R5+-0x29400], [R6.64], P2 ;  /* 0xd6c0000006057fae */ /* 0x0003e40009121844 */
[----:B-1----:R-:W-:Y:S02]  /*d6d00*/  IMAD.MOV.U32 R7, RZ, RZ, R12 ;  /* 0x000000ffff077224 */ /* 0x002fe400078e000c */
[----:B--2---:R-:W2:Y:S04]  /*d6d10*/  LDL.LU R12, [R1+0x298c] ;  /* 0x00298c00010c7983 */ /* 0x004ea80000300800 */
[----:B------:R-:W2:Y:S04]  /*d6d20*/  LDL.LU R20, [R1+0x2954] ;  /* 0x0029540001147983 */ /* 0x000ea80000300800 */
[----:B------:R-:W-:Y:S04]  /*d6d30*/  STL [R1+0x2a18], R24 ;  /* 0x002a181801007387 */ /* 0x000fe80000100800 */
[----:B------:R-:W2:Y:S01]  /*d6d40*/  LDL.LU R17, [R1+0x2990] ;  /* 0x0029900001117983 */ /* 0x000ea20000300800 */
[----:B------:R-:W-:Y:S01]  /*d6d50*/  HMMA.1688.F32.TF32 R148, R236, R48, R148 ;  /* 0x00000030ec94723c */ /* 0x000fe20000081094 */
[----:B------:R-:W-:-:S02]  /*d6d60*/  MOV R6, R10 ;  /* 0x0000000a00067202 */ /* 0x000fc40000000f00 */
[----:B------:R-:W-:Y:S01]  /*d6d70*/  SEL R5, R9, RZ, !P0 ;  /* 0x000000ff09057207 */ /* 0x000fe20004000000 */
[----:B------:R-:W2:Y:S04]  /*d6d80*/  LDL.LU R16, [R1+0x294c] ;  /* 0x00294c0001107983 */ /* 0x000ea80000300800 */
[----:B------:R1:W-:Y:S11]  /*d6d90*/  LDGSTS.E [R8+-0x29200], [R6.64], P2 ;  /* 0xd6e0000006087fae */ /* 0x0003f60009121844 */
[----:B------:R-:W-:Y:S05]  /*d6da0*/  @!UPT UIADD3 URZ, URZ, URZ, URZ ;  /* 0x0000003f3f3ff290 */ /* 0x000fea000fffe03f */
[----:B------:R-:W-:Y:S01]  /*d6db0*/  HMMA.1688.F32.TF32 R148, R240, R50, R148 ;  /* 0x00000032f094723c */ /* 0x000fe20000081094 */
[----:B------:R-:W2:Y:S01]  /*d6dc0*/  LDL.LU R15, [R1+0x2988] ;  /* 0x00298800010f7983 */ /* 0x000ea20000300800 */
[----:B------:R-:W-:Y:S01]  /*d6dd0*/  IMAD.X R25, R25, 0x1, R0, P5 ;  /* 0x0000000119197824 */ /* 0x000fe200028e0600 */
[----:B------:R-:W-:Y:S01]  /*d6de0*/  ISETP.NE.U32.AND P2, PT, R5, RZ, PT ;  /* 0x000000ff0500720c */ /* 0x000fe20003f45070 */
[----:B-1----:R-:W-:Y:S11]  /*d6df0*/  IMAD.MOV.U32 R6, RZ, RZ, R24 ;  /* 0x000000ffff067224 */ /* 0x002ff600078e0018 */
[----:B------:R-:W-:Y:S09]  /*d6e00*/  @!UPT UIADD3 URZ, URZ, URZ, URZ ;  /* 0x0000003f3f3ff290 */ /* 0x000ff2000fffe03f */
[----:B------:R-:W-:Y:S01]  /*d6e10*/  HMMA.1688.F32.TF32 R148, R244, R112, R148 ;  /* 0x00000070f494723c */ /* 0x000fe20000081094 */
[-C--:B------:R-:W-:Y:S01]  /*d6e20*/  IADD3 R22, P6, R22, R202.reuse, RZ ;  /* 0x000000ca16167210 */ /* 0x080fe20007fde0ff */
[----:B------:R-:W2:Y:S01]  /*d6e30*/  LDL.LU R14, [R1+0x2914] ;  /* 0x00291400010e7983 */ /* 0x000ea20000300800 */
[----:B------:R-:W-:Y:S02]  /*d6e40*/  IADD3 R5, R4, 0x100000, RZ ;  /* 0x0010000004057810 */ /* 0x000fe40007ffe0ff */
[----:B------:R-:W-:Y:S01]  /*d6e50*/  MOV R7, R25 ;  /* 0x0000001900077202 */ /* 0x000fe20000000f00 */
[----:B------:R-:W-:Y:S01]  /*d6e60*/  IMAD.X R23, R23, 0x1, R0, P6 ;  /* 0x0000000117177824 */ /* 0x000fe200030e0600 */
[----:B------:R-:W2:Y:S01]  /*d6e70*/  LDL.LU R10, [R1+0x2950] ;  /* 0x00295000010a7983 */ /* 0x000ea20000300800 */
[----:B------:R-:W-:-:S03]  /*d6e80*/  IADD3 R18, P5, R18, R202, RZ ;  /* 0x000000ca12127210 */ /* 0x000fc60007fbe0ff */
[----:B------:R1:W-:Y:S11]  /*d6e90*/  LDGSTS.E [R5+-0x28400], [R6.64], P3 ;  /* 0xd7c0000006057fae */ /* 0x0003f60009921844 */
[----:B------:R-:W-:Y:S02]  /*d6ea0*/  @!UPT UIADD3 URZ, URZ, URZ, URZ ;  /* 0x0000003f3f3ff290 */ /* 0x000fe4000fffe03f */
[----:B------:R-:W-:Y:S01]  /*d6eb0*/  HMMA.1688.F32.TF32 R36, R248, R114, R148 ;  /* 0x00000072f824723c */ /* 0x000fe20000081094 */
[----:B-1----:R-:W-:Y:S02]  /*d6ec0*/  IMAD.MOV.U32 R6, RZ, RZ, R22 ;  /* 0x000000ffff067224 */ /* 0x002fe400078e0016 */
[----:B------:R-:W-:Y:S02]  /*d6ed0*/  IMAD.MOV.U32 R7, RZ, RZ, R23 ;  /* 0x000000ffff077224 */ /* 0x000fe400078e0017 */
[----:B------:R-:W-:Y:S01]  /*d6ee0*/  IMAD.X R19, R19, 0x1, R0, P5 ;  /* 0x0000000113137824 */ /* 0x000fe200028e0600 */
[----:B------:R-:W-:Y:S02]  /*d6ef0*/  IADD3 R13, P5, R13, R202, RZ ;  /* 0x000000ca0d0d7210 */ /* 0x000fe40007fbe0ff */
[----:B------:R1:W-:Y:S04]  /*d6f00*/  LDGSTS.E [R8+-0x28200], [R6.64], P3 ;  /* 0xd7e0000006087fae */ /* 0x0003e80009921844 */
[----:B------:R-:W-:Y:S01]  /*d6f10*/  STL [R1+0x2a10], R22 ;  /* 0x002a101601007387 */ /* 0x000fe20000100800 */
[----:B-1----:R-:W-:Y:S01]  /*d6f20*/  MOV R6, R18 ;  /* 0x0000001200067202 */ /* 0x002fe20000000f00 */
[----:B------:R-:W-:-:S02]  /*d6f30*/  IMAD.MOV.U32 R7, RZ, RZ, R19 ;  /* 0x000000ffff077224 */ /* 0x000fc400078e0013 */
[----:B------:R-:W-:Y:S04]  /*d6f40*/  STL [R1+0x2a0c], R25 ;  /* 0x002a0c1901007387 */ /* 0x000fe80000100800 */
[----:B------:R1:W-:Y:S04]  /*d6f50*/  LDGSTS.E [R5+-0x27400], [R6.64], P1 ;  /* 0xd8c0000006057fae */ /* 0x0003e80008921844 */
[----:B------:R-:W-:Y:S04]  /*d6f60*/  STL.64 [R1+0x3d40], R36 ;  /* 0x003d402401007387 */ /* 0x000fe80000100a00 */
[----:B------:R-:W-:Y:S01]  /*d6f70*/  STL.64 [R1+0x3d38], R38 ;  /* 0x003d382601007387 */ /* 0x000fe20000100a00 */
[----:B-1----:R-:W-:-:S03]  /*d6f80*/  IMAD.MOV.U32 R6, RZ, RZ, R13 ;  /* 0x000000ffff067224 */ /* 0x002fc600078e000d */
[----:B------:R-:W-:Y:S04]  /*d6f90*/  STL [R1+0x29e4], R23 ;  /* 0x0029e41701007387 */ /* 0x000fe80000100800 */
[----:B------:R-:W-:Y:S04]  /*d6fa0*/  STL [R1+0x29d8], R18 ;  /* 0x0029d81201007387 */ /* 0x000fe80000100800 */
[----:B------:R1:W-:Y:S04]  /*d6fb0*/  STL [R1+0x29cc], R19 ;  /* 0x0029cc1301007387 */ /* 0x0003e80000100800 */
[----:B------:R-:W-:Y:S04]  /*d6fc0*/  STL [R1+0x29d0], R13 ;  /* 0x0029d00d01007387 */ /* 0x000fe80000100800 */
[----:B-1----:R-:W2:Y:S01]  /*d6fd0*/  LDL.LU.64 R18, [R1+0x1bd0] ;  /* 0x001bd00001127983 */ /* 0x002ea20000300a00 */
[----:B---3--:R-:W-:Y:S01]  /*d6fe0*/  IMAD.X R21, R21, 0x1, R0, P5 ;  /* 0x0000000115157824 */ /* 0x008fe200028e0600 */
[----:B----4-:R-:W-:-:S03]  /*d6ff0*/  IADD3 R11, P3, R11, R202, RZ ;  /* 0x000000ca0b0b7210 */ /* 0x010fc60007f7e0ff */
[----:B------:R-:W-:-:S05]  /*d7000*/  IMAD.MOV.U32 R7, RZ, RZ, R21 ;  /* 0x000000ffff077224 */ /* 0x000fca00078e0015 */
[----:B------:R1:W-:Y:S04]  /*d7010*/  LDGSTS.E [R8+-0x27200], [R6.64], P1 ;  /* 0xd8e0000006087fae */ /* 0x0003e80008921844 */
[----:B------:R-:W-:Y:S04]  /*d7020*/  STL [R1+0x29c8], R11 ;  /* 0x0029c80b01007387 */ /* 0x000fe80000100800 */
[----:B------:R-:W-:Y:S01]  /*d7030*/  STL [R1+0x2994], R21 ;  /* 0x0029941501007387 */ /* 0x000fe20000100800 */
[----:B--2---:R-:W-:Y:S01]  /*d7040*/  IMAD.X R12, R12, 0x1, R0, P3 ;  /* 0x000000010c0c7824 */ /* 0x004fe200018e0600 */
[----:B-1----:R-:W-:-:S03]  /*d7050*/  MOV R6, R11 ;  /* 0x0000000b00067202 */ /* 0x002fc60000000f00 */
[----:B------:R-:W-:Y:S01]  /*d7060*/  IMAD.MOV.U32 R7, RZ, RZ, R12 ;  /* 0x000000ffff077224 */ /* 0x000fe200078e000c */
[----:B------:R1:W-:Y:S01]  /*d7070*/  STL [R1+0x298c], R12 ;  /* 0x00298c0c01007387 */ /* 0x0003e20000100800 */
[----:B------:R-:W-:Y:S03]  /*d7080*/  HMMA.1688.F32.TF32 R152, R236, R52, R152 ;  /* 0x00000034ec98723c */ /* 0x000fe60000081098 */
[----:B------:R2:W-:Y:S01]  /*d7090*/  LDGSTS.E [R5+-0x26400], [R6.64], P4 ;  /* 0xd9c0000006057fae */ /* 0x0005e2000a121844 */
[----:B------:R-:W-:-:S03]  /*d70a0*/  IADD3 R17, P1, R17, R202, RZ ;  /* 0x000000ca11117210 */ /* 0x000fc60007f3e0ff */
[----:B-1----:R-:W3:Y:S04]  /*d70b0*/  LDL.LU.64 R12, [R1+0x1bd8] ;  /* 0x001bd800010c7983 */ /* 0x002ee80000300a00 */
[----:B------:R-:W-:Y:S04]  /*d70c0*/  STL [R1+0x2990], R17 ;  /* 0x0029901101007387 */ /* 0x000fe80000100800 */
[----:B------:R-:W4:Y:S09]  /*d70d0*/  LDL.LU R11, [R1+0x2948] ;  /* 0x00294800010b7983 */ /* 0x000f320000300800 */
[----:B------:R-:W-:Y:S01]  /*d70e0*/  HMMA.1688.F32.TF32 R152, R240, R54, R152 ;  /* 0x00000036f098723c */ /* 0x000fe20000081098 */
[----:B------:R-:W-:Y:S01]  /*d70f0*/  IMAD.X R20, R20, 0x1, R0, P1 ;  /* 0x0000000114147824 */ /* 0x000fe200008e0600 */
[----:B--2---:R-:W-:-:S03]  /*d7100*/  MOV R6, R17 ;  /* 0x0000001100067202 */ /* 0x004fc60000000f00 */
[----:B------:R-:W-:Y:S01]  /*d7110*/  IMAD.MOV.U32 R7, RZ, RZ, R20 ;  /* 0x000000ffff077224 */ /* 0x000fe200078e0014 */
[----:B------:R-:W-:Y:S01]  /*d7120*/  IADD3 R15, P3, R15, R202, RZ ;  /* 0x000000ca0f0f7210 */ /* 0x000fe20007f7e0ff */
[----:B------:R-:W-:-:S03]  /*d7130*/  IMAD.MOV.U32 R217, RZ, RZ, c[0x0][0x18c] ;  /* 0x00006300ffd97624 */ /* 0x000fc600078e00ff */
[----:B------:R1:W-:Y:S11]  /*d7140*/  LDGSTS.E [R5+-0x26200], [R6.64], P4 ;  /* 0xd9e0000006057fae */ /* 0x0003f6000a121844 */
[----:B------:R-:W-:Y:S03]  /*d7150*/  @!UPT UIADD3 URZ, URZ, URZ, URZ ;  /* 0x0000003f3f3ff290 */ /* 0x000fe6000fffe03f */
[----:B------:R-:W-:Y:S01]  /*d7160*/  HMMA.1688.F32.TF32 R152, R244, R116, R152 ;  /* 0x00000074f498723c */ /* 0x000fe20000081098 */
[----:B------:R-:W-:Y:S01]  /*d7170*/  IMAD.X R16, R16, 0x1, R0, P3 ;  /* 0x0000000110107824 */ /* 0x000fe200018e0600 */
[----:B------:R-:W-:Y:S01]  /*d7180*/  STL [R1+0x2988], R15 ;  /* 0x0029880f01007387 */ /* 0x000fe20000100800 */
[----:B-1----:R-:W-:Y:S02]  /*d7190*/  IMAD.MOV.U32 R6, RZ, RZ, R15 ;  /* 0x000000ffff067224 */ /* 0x002fe400078e000f */
[----:B------:R-:W-:Y:S01]  /*d71a0*/  IMAD.MOV.U32 R7, RZ, RZ, R16 ;  /* 0x000000ffff077224 */ /* 0x000fe200078e0010 */
[----:B------:R-:W-:-:S04]  /*d71b0*/  IADD3 R10, P5, R10, R202, RZ ;  /* 0x000000ca0a0a7210 */ /* 0x000fc80007fbe0ff */
[----:B------:R1:W-:Y:S01]  /*d71c0*/  LDGSTS.E [R8+-0x25400], [R6.64], P2 ;  /* 0xdac0000006087fae */ /* 0x0003e20009121844 */
[----:B------:R-:W-:-:S03]  /*d71d0*/  IMAD.X R14, R14, 0x1, R0, P5 ;  /* 0x000000010e0e7824 */ /* 0x000fc600028e0600 */
[----:B------:R-:W-:Y:S10]  /*d71e0*/  STL [R1+0x2950], R10 ;  /* 0x0029500a01007387 */ /* 0x000ff40000100800 */
[----:B------:R-:W-:Y:S01]  /*d71f0*/  HMMA.1688.F32.TF32 R40, R248, R118, R152 ;  /* 0x00000076f828723c */ /* 0x000fe20000081098 */
[----:B------:R-:W-:Y:S01]  /*d7200*/  STL [R1+0x2954], R20 ;  /* 0x0029541401007387 */ /* 0x000fe20000100800 */
[----:B------:R-:W-:-:S03]  /*d7210*/  SHF.L.U32 R217, R217, 0x7, RZ ;  /* 0x00000007d9d97819 */ /* 0x000fc600000006ff */
[----:B------:R2:W-:Y:S01]  /*d7220*/  STL [R1+0x294c], R16 ;  /* 0x00294c1001007387 */ /* 0x0005e20000100800 */
[----:B-1----:R-:W-:-:S03]  /*d7230*/  IMAD.MOV.U32 R7, RZ, RZ, R14 ;  /* 0x000000ffff077224 */ /* 0x002fc600078e000e */
[----:B------:R1:W-:Y:S01]  /*d7240*/  STL [R1+0x2914], R14 ;  /* 0x0029140e01007387 */ /* 0x0003e20000100800 */
[----:B------:R-:W-:Y:S01]  /*d7250*/  IADD3 R9, R4, 0x100000, RZ ;  /* 0x0010000004097810 */ /* 0x000fe20007ffe0ff */
[----:B------:R-:W-:Y:S02]  /*d7260*/  IMAD.MOV.U32 R6, RZ, RZ, R10 ;  /* 0x000000ffff067224 */ /* 0x000fe400078e000a */
[----:B--2---:R-:W2:Y:S01]  /*d7270*/  LDL.LU R16, [R1+0x290c] ;  /* 0x00290c0001107983 */ /* 0x004ea20000300800 */
[----:B------:R-:W-:-:S03]  /*d7280*/  IMAD.SHL.U32 R217, R217, 0x4, RZ ;  /* 0x00000004d9d97824 */ /* 0x000fc600078e00ff */
[----:B-1----:R-:W2:Y:S01]  /*d7290*/  LDL.LU R14, [R1+0x2910] ;  /* 0x00291000010e7983 */ /* 0x002ea20000300800 */
[----:B------:R-:W-:-:S03]  /*d72a0*/  ISETP.GT.AND P6, PT, R3, 0x73, PT ;  /* 0x000000730300780c */ /* 0x000fc60003fc4270 */
[----:B------:R-:W2:Y:S04]  /*d72b0*/  LDL.LU R17, [R1+0x28d4] ;  /* 0x0028d40001117983 */ /* 0x000ea80000300800 */
[----:B------:R1:W-:Y:S04]  /*d72c0*/  LDGSTS.E [R9+-0x25200], [R6.64], P2 ;  /* 0xdae0000006097fae */ /* 0x0003e80009121844 */
[----:B------:R-:W-:Y:S01]  /*d72d0*/  STL.64 [R1+0x3d50], R40 ;  /* 0x003d502801007387 */ /* 0x000fe20000100a00 */
[----:B-1----:R-:W-:-:S03]  /*d72e0*/  SEL R6, RZ, 0x4, !P6 ;  /* 0x00000004ff067807 */ /* 0x002fc60007000000 */
[----:B------:R-:W-:Y:S01]  /*d72f0*/  STL.64 [R1+0x3d48], R42 ;  /* 0x003d482a01007387 */ /* 0x000fe20000100a00 */
[----:B------:R-:W-:-:S05]  /*d7300*/  IADD3 R9, P1, R18, R217, RZ ;  /* 0x000000d912097210 */ /* 0x000fca0007f3e0ff */
[----:B------:R-:W-:Y:S01]  /*d7310*/  IMAD.X R8, R19, 0x1, R2, P1 ;  /* 0x0000000113087824 */ /* 0x000fe200008e0602 */
[----:B---3--:R-:W-:-:S04]  /*d7320*/  IADD3 R25, P6, R12, R217, RZ ;  /* 0x000000d90c197210 */ /* 0x008fc80007fde0ff */
[----:B------:R-:W-:Y:S02]  /*d7330*/  IADD3.X R24, R13, R2, RZ, P6, !PT ;  /* 0x000000020d187210 */ /* 0x000fe400037fe4ff */
[----:B------:R-:W4:Y:S02]  /*d7340*/  LDL.LU R13, [R1+0x28cc] ;  /* 0x0028cc00010d7983 */ /* 0x000f240000300800 */
[----:B----4-:R-:W-:-:S05]  /*d7350*/  IADD3 R11, P1, R11, R202, RZ ;  /* 0x000000ca0b0b7210 */ /* 0x010fca0007f3e0ff */
[----:B------:R1:W-:Y:S04]  /*d7360*/  STL [R1+0x2948], R11 ;  /* 0x0029480b01007387 */ /* 0x0003e80000100800 */
[----:B------:R-:W4:Y:S04]  /*d7370*/  LDL.LU R12, [R1+0x2908] ;  /* 0x00290800010c7983 */ /* 0x000f280000300800 */
[----:B------:R-:W4:Y:S04]  /*d7380*/  LDL.LU R26, [R1+0x27fc] ;  /* 0x0027fc00011a7983 */ /* 0x000f280000300800 */
[----:B------:R-:W4:Y:S04]  /*d7390*/  LDL.LU R18, [R1+0x28d0] ;  /* 0x0028d00001127983 */ /* 0x000f280000300800 */
[----:B------:R-:W4:Y:S04]  /*d73a0*/  LDL.LU R23, [R1+0x2830] ;  /* 0x0028300001177983 */ /* 0x000f280000300800 */
[----:B------:R-:W4:Y:S01]  /*d73b0*/  LDL.LU R22, [R1+0x2834] ;  /* 0x0028340001167983 */ /* 0x000f220000300800 */
[C---:B------:R-:W-:Y:S08]  /*d73c0*/  HMMA.1688.F32.TF32 R156, R236.reuse, R56, R156 ;  /* 0x00000038ec9c723c */ /* 0x040ff0000008109c */
[----:B------:R-:W-:Y:S01]  /*d73d0*/  HMMA.1688.F32.TF32 R160, R236, R60, R160 ;  /* 0x0000003ceca0723c */ /* 0x000fe200000810a0 */
[----:B------:R-:W1:Y:S01]  /*d73e0*/  S2R R201, SR_TID.X ;  /* 0x0000000000c97919 */ /* 0x000e620000002100 */
[----:B------:R-:W-:-:S02]  /*d73f0*/  ISETP.GT.AND P3, PT, R3, 0x6f, PT ;  /* 0x0000006f0300780c */ /* 0x000fc40003f64270 */
[----:B------:R-:W-:Y:S01]  /*d7400*/  ISETP.GT.AND P2, PT, R3, 0x77, PT ;  /* 0x000000770300780c */ /* 0x000fe20003f44270 */
[----:B------:R-:W4:Y:S11]  /*d7410*/  LDL.LU R15, [R1+0x283c] ;  /* 0x00283c00010f7983 */ /* 0x000f360000300800 */
[C---:B------:R-:W-:Y:S08]  /*d7420*/  HMMA.1688.F32.TF32 R156, R240.reuse, R58, R156 ;  /* 0x0000003af09c723c */ /* 0x040ff0000008109c */
[----:B------:R-:W-:Y:S11]  /*d7430*/  HMMA.1688.F32.TF32 R160, R240, R62, R160 ;  /* 0x0000003ef0a0723c */ /* 0x000ff600000810a0 */
[----:B------:R-:W-:Y:S05]  /*d7440*/  @!UPT UIADD3 URZ, URZ, URZ, URZ ;  /* 0x0000003f3f3ff290 */ /* 0x000fea000fffe03f */
[C---:B------:R-:W-:Y:S08]  /*d7450*/  HMMA.1688.F32.TF32 R156, R244.reuse, R120, R156 ;  /* 0x00000078f49c723c */ /* 0x040ff0000008109c */
[----:B------:R-:W-:Y:S01]  /*d7460*/  HMMA.1688.F32.TF32 R160, R244, R124, R160 ;  /* 0x0000007cf4a0723c */ /* 0x000fe200000810a0 */
[----:B-1----:R-:W-:Y:S02]  /*d7470*/  LOP3.LUT R21, R201, 0x7f, RZ, 0xc0, !PT ;  /* 0x0000007fc9157812 */ /* 0x002fe400078ec0ff */
[----:B------:R-:W-:-:S02]  /*d7480*/  SEL R5, RZ, 0x4, !P3 ;  /* 0x00000004ff057807 */ /* 0x000fc40005800000 */
[C---:B------:R-:W-:Y:S02]  /*d7490*/  ISETP.GT.AND P4, PT, R3.reuse, 0x7b, PT ;  /* 0x0000007b0300780c */ /* 0x040fe40003f84270 */
[----:B------:R-:W-:-:S09]  /*d74a0*/  ISETP.GT.AND P5, PT, R3, 0x7f, PT ;  /* 0x0000007f0300780c */ /* 0x000fd20003fa4270 */
[----:B------:R-:W-:Y:S01]  /*d74b0*/  HMMA.1688.F32.TF32 R44, R248, R122, R156 ;  /* 0x0000007af82c723c */ /* 0x000fe2000008109c */
[----:B------:R-:W-:-:S07]  /*d74c0*/  ISETP.GE.AND P3, PT, R21, R3, PT ;  /* 0x000000031500720c */ /* 0x000fce0003f66270 */
[----:B------:R-:W-:Y:S01]  /*d74d0*/  HMMA.1688.F32.TF32 R48, R248, R126, R160 ;  /* 0x0000007ef830723c */ /* 0x000fe200000810a0 */
[----:B------:R-:W-:Y:S01]  /*d74e0*/  SEL R3, R5, RZ, !P0 ;  /* 0x000000ff05037207 */ /* 0x000fe20004000000 */
[----:B--2---:R-:W-:-:S03]  /*d74f0*/  IMAD.X R16, R16, 0x1, R0, P1 ;  /* 0x0000000110107824 */ /* 0x004fc600008e0600 */
[----:B------:R-:W-:Y:S02]  /*d7500*/  ISETP.NE.U32.AND P1, PT, R3, RZ, PT ;  /* 0x000000ff0300720c */ /* 0x000fe40003f25070 */
[----:B------:R-:W-:Y:S02]  /*d7510*/  SEL R3, RZ, 0x4, !P4 ;  /* 0x00000004ff037807 */ /* 0x000fe40006000000 */
[----:B------:R-:W-:Y:S02]  /*d7520*/  IADD3 R14, P4, R14, R202, RZ ;  /* 0x000000ca0e0e7210 */ /* 0x000fe40007f9e0ff */
[----:B------:R-:W-:Y:S02]  /*d7530*/  SEL R5, R6, RZ, !P0 ;  /* 0x000000ff06057207 */ /* 0x000fe40004000000 */
[----:B------:R-:W-:Y:S01]  /*d7540*/  SEL R6, RZ, 0x4, !P2 ;  /* 0x00000004ff067807 */ /* 0x000fe20005000000 */
[----:B------:R-:W-:Y:S01]  /*d7550*/  STL.64 [R1+0x3d58], R24 ;  /* 0x003d581801007387 */ /* 0x000fe20000100a00 */
[----:B------:R-:W-:Y:S01]  /*d7560*/  IMAD.X R17, R17, 0x1, R0, P4 ;  /* 0x0000000111117824 */ /* 0x000fe200020e0600 */
[----:B------:R-:W-:-:S02]  /*d7570*/  ISETP.NE.U32.AND P2, PT, R5, RZ, PT ;  /* 0x000000ff0500720c */ /* 0x000fc40003f45070 */
[----:B------:R1:W-:Y:S01]  /*d7580*/  STL [R1+0x290c], R16 ;  /* 0x00290c1001007387 */ /* 0x0003e20000100800 */
[----:B------:R-:W-:Y:S02]  /*d7590*/  SEL R5, R6, RZ, !P0 ;  /* 0x000000ff06057207 */ /* 0x000fe40004000000 */
[----:B------:R-:W-:Y:S01]  /*d75a0*/  SEL R6, RZ, 0x4, !P5 ;  /* 0x00000004ff067807 */ /* 0x000fe20006800000 */
[----:B------:R-:W-:Y:S01]  /*d75b0*/  STL.64 [R1+0x3d68], R44 ;  /* 0x003d682c01007387 */ /* 0x000fe20000100a00 */
[----:B------:R-:W-:-:S03]  /*d75c0*/  SEL R3, R3, RZ, !P0 ;  /* 0x000000ff03037207 */ /* 0x000fc60004000000 */
[----:B------:R-:W-:Y:S01]  /*d75d0*/  STL.64 [R1+0x3d60], R46 ;  /* 0x003d602e01007387 */ /* 0x000fe20000100a00 */
[----:B------:R-:W-:-:S03]  /*d75e0*/  ISETP.NE.U32.AND P5, PT, R5, RZ, PT ;  /* 0x000000ff0500720c */ /* 0x000fc60003fa5070 */
[----:B------:R-:W-:Y:S01]  /*d75f0*/  STL [R1+0x2910], R14 ;  /* 0x0029100e01007387 */ /* 0x000fe20000100800 */
[----:B------:R-:W-:-:S03]  /*d7600*/  SEL R5, R6, RZ, !P0 ;  /* 0x000000ff06057207 */ /* 0x000fc60004000000 */
[----:B------:R2:W-:Y:S01]  /*d7610*/  STL [R1+0x28d4], R17 ;  /* 0x0028d41101007387 */ /* 0x0005e20000100800 */
[----:B------:R-:W-:Y:S01]  /*d7620*/  ISETP.NE.U32.AND P4, PT, R3, RZ, PT ;  /* 0x000000ff0300720c */ /* 0x000fe20003f85070 */
[----:B------:R-:W-:Y:S02]  /*d7630*/  IMAD.MOV.U32 R6, RZ, RZ, R11 ;  /* 0x000000ffff067224 */ /* 0x000fe400078e000b */
[----:B------:R-:W-:Y:S01]  /*d7640*/  STL.64 [R1+0x3d78], R48 ;  /* 0x003d783001007387 */ /* 0x000fe20000100a00 */
[----:B------:R-:W-:Y:S01]  /*d7650*/  IADD3 R10, R4, 0x100000, RZ ;  /* 0x00100000040a7810 */ /* 0x000fe20007ffe0ff */
[----:B------:R-:W-:Y:S02]  /*d7660*/  IMAD.MOV.U32 R7, RZ, RZ, R16 ;  /* 0x000000ffff077224 */ /* 0x000fe400078e0010 */
[----:B------:R-:W-:Y:S01]  /*d7670*/  STL.64 [R1+0x3d70], R50 ;  /* 0x003d703201007387 */ /* 0x000fe20000100a00 */
[----:B------:R-:W-:-:S03]  /*d7680*/  SEL R3, RZ, 0x4, P3 ;  /* 0x00000004ff037807 */ /* 0x000fc60001800000 */
[----:B------:R-:W3:Y:S04]  /*d7690*/  LDL.LU R19, [R1+0x2838] ;  /* 0x0028380001137983 */ /* 0x000ee80000300800 */
[----:B------:R-:W3:Y:S01]  /*d76a0*/  LDL.LU R11, [R1+0x2874] ;  /* 0x00287400010b7983 */ /* 0x000ee20000300800 */
[----:B------:R-:W-:Y:S02]  /*d76b0*/  ISETP.NE.U32.AND P3, PT, R5, RZ, PT ;  /* 0x000000ff0500720c */ /* 0x000fe40003f65070 */
[----:B------:R-:W-:Y:S01]  /*d76c0*/  SEL R3, R3, RZ, !P0 ;  /* 0x000000ff03037207 */ /* 0x000fe20004000000 */
[----:B------:R2:W-:Y:S01]  /*d76d0*/  LDGSTS.E [R10+-0x24400], [R6.64], P1 ;  /* 0xdbc00000060a7fae */ /* 0x0005e20008921844 */
[----:B------:R-:W-:-:S03]  /*d76e0*/  IADD3 R5, R4, 0x100000, RZ ;  /* 0x0010000004057810 */ /* 0x000fc60007ffe0ff */
[----:B-1----:R-:W3:Y:S04]  /*d76f0*/  LDL.LU R16, [R1+0x287c] ;  /* 0x00287c0001107983 */ /* 0x002ee80000300800 */
[----:B------:R-:W3:Y:S01]  /*d7700*/  LDL.LU R20, [R1+0x2870] ;  /* 0x0028700001147983 */ /* 0x000ee20000300800 */
[----:B--2---:R-:W-:Y:S01]  /*d7710*/  MOV R6, R14 ;  /* 0x0000000e00067202 */ /* 0x004fe20000000f00 */
[----:B------:R-:W-:Y:S02]  /*d7720*/  IMAD.MOV.U32 R7, RZ, RZ, R17 ;  /* 0x000000ffff077224 */ /* 0x000fe400078e0011 */
[----:B------:R-:W2:Y:S04]  /*d7730*/  LDL.LU R17, [R1+0x2878] ;  /* 0x0028780001117983 */ /* 0x000ea80000300800 */
[----:B------:R1:W-:Y:S01]  /*d7740*/  LDGSTS.E [R5+-0x24200], [R6.64], P1 ;  /* 0xdbe0000006057fae */ /* 0x0003e20008921844 */
[----:B----4-:R-:W-:-:S05]  /*d7750*/  IADD3 R12, P0, R12, R202, RZ ;  /* 0x000000ca0c0c7210 */ /* 0x010fca0007f1e0ff */
[----:B------:R-:W-:Y:S01]  /*d7760*/  STL [R1+0x2908], R12 ;  /* 0x0029080c01007387 */ /* 0x000fe20000100800 */
[--C-:B------:R-:W-:Y:S01]  /*d7770*/  IMAD.X R13, R13, 0x1, R0.reuse, P0 ;  /* 0x000000010d0d7824 */ /* 0x100fe200000e0600 */
[----:B------:R-:W-:Y:S02]  /*d7780*/  IADD3 R18, P1, R18, R202, RZ ;  /* 0x000000ca12127210 */ /* 0x000fe40007f3e0ff */
[----:B------:R-:W4:Y:S04]  /*d7790*/  LDL.LU R10, [R1+0x28b4] ;  /* 0x0028b400010a7983 */ /* 0x000f280000300800 */
[----:B------:R-:W4:Y:S01]  /*d77a0*/  LDL.LU R14, [R1+0x28bc] ;  /* 0x0028bc00010e7983 */ /* 0x000f220000300800 */
[----:B------:R-:W-:Y:S01]  /*d77b0*/  IMAD.X R26, R26, 0x1, R0, P1 ;  /* 0x000000011a1a7824 */ /* 0x000fe200008e0600 */
[----:B-1----:R-:W-:-:S02]  /*d77c0*/  MOV R7, R13 ;  /* 0x0000000d00077202 */ /* 0x002fc40000000f00 */
[----:B------:R-:W-:Y:S01]  /*d77d0*/  STL [R1+0x28d0], R18 ;  /* 0x0028d01201007387 */ /* 0x000fe20000100800 */
[----:B------:R-:W-:-:S03]  /*d77e0*/  IADD3 R22, P1, R22, R202, RZ ;  /* 0x000000ca16167210 */ /* 0x000fc60007f3e0ff */
[----:B------:R1:W-:Y:S01]  /*d77f0*/  STL [R1+0x28cc], R13 ;  /* 0x0028cc0d01007387 */ /* 0x0003e20000100800 */
[----:B------:R-:W-:Y:S01]  /*d7800*/  IMAD.MOV.U32 R6, RZ, RZ, R12 ;  /* 0x000000ffff067224 */ /* 0x000fe200078e000c */
[----:B------:R-:W-:Y:S01]  /*d7810*/  ISETP.NE.U32.AND P0, PT, R3, RZ, PT ;  /* 0x000000ff0300720c */ /* 0x000fe20003f05070 */
[----:B------:R-:W-:Y:S01]  /*d7820*/  IMAD.X R23, R23, 0x1, R0, P1 ;  /* 0x0000000117177824 */ /* 0x000fe200008e0600 */
[----:B------:R-:W-:-:S05]  /*d7830*/  IADD3 R3, R4, 0x100000, RZ ;  /* 0x0010000004037810 */ /* 0x000fca0007ffe0ff */
[----:B------:R1:W-:Y:S04]  /*d7840*/  LDGSTS.E [R3+-0x23400], [R6.64], P2 ;  /* 0xdcc0000006037fae */ /* 0x0003e80009121844 */
[----:B-1----:R-:W4:Y:S04]  /*d7850*/  LDL.LU R13, [R1+0x28b0] ;  /* 0x0028b000010d7983 */ /* 0x002f280000300800 */
[----:B------:R-:W-:Y:S04]  /*d7860*/  STL [R1+0x27fc], R26 ;  /* 0x0027fc1a01007387 */ /* 0x000fe80000100800 */
[----:B------:R-:W4:Y:S04]  /*d7870*/  LDL.LU R12, [R1+0x28c4] ;  /* 0x0028c400010c7983 */ /* 0x000f280000300800 */
[----:B------:R-:W-:Y:S04]  /*d7880*/  STL [R1+0x2834], R22 ;  /* 0x0028341601007387 */ /* 0x000fe80000100800 */
[----:B------:R-:W4:Y:S01]  /*d7890*/  LDL.LU R24, [R1+0x28b8] ;  /* 0x0028b80001187983 */ /* 0x000f220000300800 */
[----:B------:R-:W-:-:S03]  /*d78a0*/  IMAD.MOV.U32 R6, RZ, RZ, R18 ;  /* 0x000000ffff067224 */ /* 0x000fc600078e0012 */
[----:B------:R-:W-:Y:S04]  /*d78b0*/  STL [R1+0x2830], R23 ;  /* 0x0028301701007387 */ /* 0x000fe80000100800 */
[----:B------:R-:W4:Y:S01]  /*d78c0*/  LDL.LU R18, [R1+0x27c4] ;  /* 0x0027c40001127983 */ /* 0x000f220000300800 */
[----:B------:R-:W-:Y:S01]  /*d78d0*/  IMAD.MOV.U32 R7, RZ, RZ, R26 ;  /* 0x000000ffff077224 */ /* 0x000fe200078e001a */
[----:B------:R-:W-:-:S04]  /*d78e0*/  IADD3 R15, P1, R15, R202, RZ ;  /* 0x000000ca0f0f7210 */ /* 0x000fc80007f3e0ff */
[----:B------:R1:W-:Y:S04]  /*d78f0*/  LDGSTS.E [R5+-0x23200], [R6.64], P2 ;  /* 0xdce0000006057fae */ /* 0x0003e80009121844 */
[----:B------:R3:W-:Y:S01]  /*d7900*/  STL [R1+0x283c], R15 ;  /* 0x00283c0f01007387 */ /* 0x0007e20000100800 */
[----:B-1----:R-:W-:Y:S01]  /*d7910*/  MOV R6, R22 ;  /* 0x0000001600067202 */ /* 0x002fe20000000f00 */
[----:B------:R-:W-:-:S05]  /*d7920*/  IMAD.MOV.U32 R7, RZ, RZ, R23 ;  /* 0x000000ffff077224 */ /* 0x000fca00078e0017 */
[----:B------:R1:W-:Y:S02]  /*d7930*/  LDGSTS.E [R3+-0x22400], [R6.64], P5 ;  /* 0xddc0000006037fae */ /* 0x0003e4000a921844 */
[----:B-1----:R-:W-:Y:S02]  /*d7940*/  IMAD.MOV.U32 R6, RZ, RZ, R15 ;  /* 0x000000ffff067224 */ /* 0x002fe400078e000f */
[----:B---3--:R-:W-:Y:S01]  /*d7950*/  IMAD.X R19, R19, 0x1, R0, P1 ;  /* 0x0000000113137824 */ /* 0x008fe200008e0600 */
[----:B------:R-:W-:-:S03]  /*d7960*/  IADD3 R11, P2, R11, R202, RZ ;  /* 0x000000ca0b0b7210 */ /* 0x000fc60007f5e0ff */
[----:B------:R-:W-:Y:S02]  /*d7970*/  IMAD.MOV.U32 R7, RZ, RZ, R19 ;  /* 0x000000ffff077224 */ /* 0x000fe400078e0013 */
[----:B------:R-:W-:Y:S01]  /*d7980*/  STL [R1+0x2874], R11 ;  /* 0x0028740b01007387 */ /* 0x000fe20000100800 */
[----:B------:R-:W-:-:S03]  /*d7990*/  IADD3 R16, P1, R16, R202, RZ ;  /* 0x000000ca10107210 */ /* 0x000fc60007f3e0ff */
[----:B------:R1:W-:Y:S01]  /*d79a0*/  STL [R1+0x2838], R19 ;  /* 0x0028381301007387 */ /* 0x0003e20000100800 */
[----:B------:R-:W-:-:S03]  /*d79b0*/  IMAD.X R20, R20, 0x1, R0, P2 ;  /* 0x0000000114147824 */ /* 0x000fc600010e0600 */
[----:B------:R-:W3:Y:S04]  /*d79c0*/  LDL.LU R15, [R1+0x28c0] ;  /* 0x0028c000010f7983 */ /* 0x000ee80000300800 */
[----:B------:R-:W-:Y:S01]  /*d79d0*/  STL [R1+0x287c], R16 ;  /* 0x00287c1001007387 */ /* 0x000fe20000100800 */
[----:B--2---:R-:W-:-:S03]  /*d79e0*/  IADD3.X R17, R17, R0, RZ, P1, !PT ;  /* 0x0000000011117210 */ /* 0x004fc60000ffe4ff */
[----:B------:R2:W-:Y:S04]  /*d79f0*/  STL [R1+0x2870], R20 ;  /* 0x0028701401007387 */ /* 0x0005e80000100800 */
[----:B------:R2:W-:Y:S04]  /*d7a00*/  LDGSTS.E [R5+-0x22200], [R6.64], P5 ;  /* 0xdde0000006057fae */ /* 0x0005e8000a921844 */
[----:B-1----:R-:W3:Y:S01]  /*d7a10*/  LDL.LU R19, [R1+0x2784] ;  /* 0x0027840001137983 */ /* 0x002ee20000300800 */
[----:B--2---:R-:W-:-:S03]  /*d7a20*/  IMAD.MOV.U32 R7, RZ, RZ, R20 ;  /* 0x000000ffff077224 */ /* 0x004fc600078e0014 */
[----:B------:R-:W3:Y:S01]  /*d7a30*/  LDL.LU R20, [R1+0x27c0] ;  /* 0x0027c00001147983 */ /* 0x000ee20000300800 */
[----:B------:R-:W-:-:S05]  /*d7a40*/  IMAD.MOV.U32 R6, RZ, RZ, R11 ;  /* 0x000000ffff067224 */ /* 0x000fca00078e000b */
[----:B------:R1:W-:Y:S02]  /*d7a50*/  LDGSTS.E [R3+-0x21400], [R6.64], P4 ;  /* 0xdec0000006037fae */ /* 0x0003e4000a121844 */
[----:B-1----:R-:W-:Y:S01]  /*d7a60*/  IMAD.MOV.U32 R6, RZ, RZ, R16 ;  /* 0x000000ffff067224 */ /* 0x002fe200078e0010 */
[----:B------:R-:W-:-:S05]  /*d7a70*/  MOV R7, R17 ;  /* 0x0000001100077202 */ /* 0x000fca0000000f00 */
[----:B------:R1:W-:Y:S01]  /*d7a80*/  LDGSTS.E [R5+-0x21200], [R6.64], P4 ;  /* 0xdee0000006057fae */ /* 0x0003e2000a121844 */
[-C--:B----4-:R-:W-:Y:S02]  /*d7a90*/  IADD3 R10, P2, R10, R202.reuse, RZ ;  /* 0x000000ca0a0a7210 */ /* 0x090fe40007f5e0ff */
[----:B------:R-:W-:-:S03]  /*d7aa0*/  IADD3 R14, P1, R14, R202, RZ ;  /* 0x000000ca0e0e7210 */ /* 0x000fc60007f3e0ff */
[----:B------:R-:W-:Y:S04]  /*d7ab0*/  STL [R1+0x28b4], R10 ;  /* 0x0028b40a01007387 */ /* 0x000fe80000100800 */
[----:B------:R4:W-:Y:S04]  /*d7ac0*/  STL [R1+0x2878], R17 ;  /* 0x0028781101007387 */ /* 0x0009e80000100800 */
[----:B------:R-:W2:Y:S04]  /*d7ad0*/  LDL.LU R11, [R1+0x273c] ;  /* 0x00273c00010b7983 */ /* 0x000ea80000300800 */
[----:B------:R-:W-:Y:S04]  /*d7ae0*/  STL [R1+0x28bc], R14 ;  /* 0x0028bc0e01007387 */ /* 0x000fe80000100800 */
[----:B------:R-:W2:Y:S01]  /*d7af0*/  LDL.LU R23, [R1+0x2780] ;  /* 0x0027800001177983 */ /* 0x000ea20000300800 */
[----:B------:R-:W-:-:S05]  /*d7b00*/  IMAD.X R13, R13, 0x1, R0, P2 ;  /* 0x000000010d0d7824 */ /* 0x000fca00010e0600 */
[----:B------:R4:W-:Y:S01]  /*d7b10*/  STL [R1+0x28b0], R13 ;  /* 0x0028b00d01007387 */ /* 0x0009e20000100800 */
[----:B------:R-:W-:-:S03]  /*d7b20*/  IADD3 R12, P2, R12, R217, RZ ;  /* 0x000000d90c0c7210 */ /* 0x000fc60007f5e0ff */
[----:B------:R-:W2:Y:S01]  /*d7b30*/  LDL.LU R16, [R1+0x26fc] ;  /* 0x0026fc0001107983 */ /* 0x000ea20000300800 */
[----:B-1----:R-:W-:-:S03]  /*d7b40*/  IMAD.MOV.U32 R7, RZ, RZ, R13 ;  /* 0x000000ffff077224 */ /* 0x002fc600078e000d */
[----:B----4-:R-:W4:Y:S01]  /*d7b50*/  LDL.LU R17, [R1+0x2738] ;  /* 0x0027380001117983 */ /* 0x010f220000300800 */
[----:B------:R-:W-:-:S03]  /*d7b60*/  IMAD.X R24, R24, 0x1, R0, P1 ;  /* 0x0000000118187824 */ /* 0x000fc600008e0600 */
[----:B------:R-:W-:Y:S01]  /*d7b70*/  STL [R1+0x28c4], R12 ;  /* 0x0028c40c01007387 */ /* 0x000fe20000100800 */
[----:B------:R-:W-:-:S03]  /*d7b80*/  IMAD.MOV.U32 R6, RZ, RZ, R10 ;  /* 0x000000ffff067224 */ /* 0x000fc600078e000a */
[----:B------:R-:W-:Y:S01]  /*d7b90*/  STL [R1+0x28b8], R24 ;  /* 0x0028b81801007387 */ /* 0x000fe20000100800 */
[----:B------:R-:W-:-:S03]  /*d7ba0*/  IADD3 R18, P1, R18, R217, RZ ;  /* 0x000000d912127210 */ /* 0x000fc60007f3e0ff */
[----:B------:R-:W4:Y:S01]  /*d7bb0*/  LDL.LU R13, [R1+0x26bc] ;  /* 0x0026bc00010d7983 */ /* 0x000f220000300800 */
[----:B------:R-:W-:-:S03]  /*d7bc0*/  IMAD.SHL.U32 R202, R21, 0x4, RZ ;  /* 0x0000000415ca7824 */ /* 0x000fc600078e00ff */
[----:B------:R-:W4:Y:S04]  /*d7bd0*/  LDL.LU R22, [R1+0x26f8] ;  /* 0x0026f80001167983 */ /* 0x000f280000300800 */
[----:B------:R-:W4:Y:S04]  /*d7be0*/  LDL.LU R21, [R1+0x267c] ;  /* 0x00267c0001157983 */ /* 0x000f280000300800 */
[----:B------:R1:W-:Y:S04]  /*d7bf0*/  LDGSTS.E [R3+-0x20400], [R6.64], P3 ;  /* 0xdfc0000006037fae */ /* 0x0003e80009921844 */
[----:B------:R-:W-:Y:S04]  /*d7c00*/  STL [R1+0x27c4], R18 ;  /* 0x0027c41201007387 */ /* 0x000fe80000100800 */
[----:B-1----:R-:W4:Y:S01]  /*d7c10*/  LDL.LU R3, [R1+0x26b8] ;  /* 0x0026b80001037983 */ /* 0x002f220000300800 */
[----:B------:R-:W-:Y:S01]  /*d7c20*/  IADD3 R10, R4, 0x100000, RZ ;  /* 0x00100000040a7810 */ /* 0x000fe20007ffe0ff */
[----:B------:R-:W-:-:S02]  /*d7c30*/  IMAD.MOV.U32 R4, RZ, RZ, R14 ;  /* 0x000000ffff047224 */ /* 0x000fc400078e000e */
[----:B------:R-:W-:Y:S01]  /*d7c40*/  IMAD.MOV.U32 R5, RZ, RZ, R24 ;  /* 0x000000ffff057224 */ /* 0x000fe200078e0018 */
[----:B------:R-:W-:Y:S01]  /*d7c50*/  MOV R6, R12 ;  /* 0x0000000c00067202 */ /* 0x000fe20000000f00 */
[----:B------:R-:W4:Y:S04]  /*d7c60*/  LDL.LU R14, [R1+0x2634] ;  /* 0x00263400010e7983 */ /* 0x000f280000300800 */
[----:B------:R1:W-:Y:S04]  /*d7c70*/  LDGSTS.E [R10+-0x20200], [R4.64], P3 ;  /* 0xdfe00000040a7fae */ /* 0x0003e80009921844 */
[----:B------:R-:W0:Y:S01]  /*d7c80*/  LDGDEPBAR ;  /* 0x00000000000079af */ /* 0x000e220000000000 */
[----:B-1----:R-:W-:Y:S01]  /*d7c90*/  IMAD R4, R203, 0x40000, R202 ;  /* 0x00040000cb047824 */ /* 0x002fe200078e02ca */
[----:B---3--:R-:W-:-:S05]  /*d7ca0*/  IADD3.X R15, R15, R2, RZ, P2, !PT ;  /* 0x000000020f0f7210 */ /* 0x008fca00017fe4ff */
[----:B------:R-:W-:Y:S01]  /*d7cb0*/  IMAD.MOV.U32 R7, RZ, RZ, R15 ;  /* 0x000000ffff077224 */ /* 0x000fe200078e000f */
[----:B------:R1:W-:Y:S04]  /*d7cc0*/  STL [R1+0x28c0], R15 ;  /* 0x0028c00f01007387 */ /* 0x0003e80000100800 */
[----:B------:R-:W3:Y:S04]  /*d7cd0*/  LDL.LU R10, [R1+0x2678] ;  /* 0x00267800010a7983 */ /* 0x000ee80000300800 */
[----:B------:R1:W-:Y:S01]  /*d7ce0*/  LDGSTS.E [R4], [R6.64], P0 ;  /* 0x0000000006047fae */ /* 0x0003e20008121844 */
[----:B------:R-:W-:-:S05]  /*d7cf0*/  IADD3 R19, P2, R19, R217, RZ ;  /* 0x000000d913137210 */ /* 0x000fca0007f5e0ff */
[----:B------:R-:W-:Y:S01]  /*d7d00*/  STL [R1+0x2784], R19 ;  /* 0x0027841301007387 */ /* 0x000fe20000100800 */
[----:B------:R-:W-:Y:S02]  /*d7d10*/  IMAD.X R20, R20, 0x1, R2, P1 ;  /* 0x0000000114147824 */ /* 0x000fe400008e0602 */
[----:B-1----:R-:W-:Y:S02]  /*d7d20*/  IMAD.MOV.U32 R6, RZ, RZ, R18 ;  /* 0x000000ffff067224 */ /* 0x002fe400078e0012 */
[----:B------:R-:W-:Y:S01]  /*d7d30*/  IMAD.MOV.U32 R7, RZ, RZ, R20 ;  /* 0x000000ffff077224 */ /* 0x000fe200078e0014 */
[----:B------:R1:W-:Y:S04]  /*d7d40*/  STL [R1+0x27c0], R20 ;  /* 0x0027c01401007387 */ /* 0x0003e80000100800 */
[----:B------:R-:W3:Y:S04]  /*d7d50*/  LDL.LU R15, [R1+0x2630] ;  /* 0x00263000010f7983 */ /* 0x000ee80000300800 */
[----:B------:R-:W3:Y:S04]  /*d7d60*/  LDL.LU R12, [R1+0x25f4] ;  /* 0x0025f400010c7983 */ /* 0x000ee80000300800 */
[----:B------:R1:W-:Y:S04]  /*d7d70*/  LDGSTS.E [R4+0x1000], [R6.64], P0 ;  /* 0x0100000006047fae */ /* 0x0003e80008121844 */
[----:B-1----:R-:W3:Y:S01]  /*d7d80*/  LDL.LU R20, [R1+0x25f0] ;  /* 0x0025f00001147983 */ /* 0x002ee20000300800 */
[----:B------:R-:W-:Y:S01]  /*d7d90*/  IMAD.MOV.U32 R6, RZ, RZ, R19 ;  /* 0x000000ffff067224 */ /* 0x000fe200078e0013 */
[----:B--2---:R-:W-:Y:S01]  /*d7da0*/  IADD3 R11, P1, R11, R217, RZ ;  /* 0x000000d90b0b7210 */ /* 0x004fe20007f3e0ff */
[----:B------:R-:W-:-:S04]  /*d7db0*/  IMAD.X R23, R23, 0x1, R2, P2 ;  /* 0x0000000117177824 */ /* 0x000fc800010e0602 */
[----:B------:R-:W-:Y:S01]  /*d7dc0*/  STL [R1+0x273c], R11 ;  /* 0x00273c0b01007387 */ /* 0x000fe20000100800 */
[----:B------:R-:W-:-:S03]  /*d7dd0*/  IMAD.MOV.U32 R7, RZ, RZ, R23 ;  /* 0x000000ffff077224 */ /* 0x000fc600078e0017 */
[----:B------:R-:W-:Y:S04]  /*d7de0*/  STL [R1+0x2780], R23 ;  /* 0x0027801701007387 */ /* 0x000fe80000100800 */
[----:B------:R-:W2:Y:S01]  /*d7df0*/  LDL.LU R18, [R1+0x25b4] ;  /* 0x0025b40001127983 */ /* 0x000ea20000300800 */
[----:B------:R-:W-:-:S03]  /*d7e00*/  IADD3 R16, P2, R16, R217, RZ ;  /* 0x000000d910107210 */ /* 0x000fc60007f5e0ff */
[----:B------:R1:W-:Y:S01]  /*d7e10*/  LDGSTS.E [R4+0x2000], [R6.64], P0 ;  /* 0x0200000006047fae */ /* 0x0003e20008121844 */
[----:B----4-:R-:W-:-:S03]  /*d7e20*/  IADD3.X R17, R17, R2, RZ, P1, !PT ;  /* 0x0000000211117210 */ /* 0x010fc60000ffe4ff */
[----:B------:R-:W4:Y:S04]  /*d7e30*/  LDL.LU R19, [R1+0x25b0] ;  /* 0x0025b00001137983 */ /* 0x000f280000300800 */
[----:B------:R-:W-:Y:S01]  /*d7e40*/  STL [R1+0x26fc], R16 ;  /* 0x0026fc1001007387 */ /* 0x000fe20000100800 */
[----:B-1----:R-:W-:Y:S01]  /*d7e50*/  IMAD.MOV.U32 R6, RZ, RZ, R11 ;  /* 0x000000ffff067224 */ /* 0x002fe200078e000b */
[----:B------:R-:W-:Y:S02]  /*d7e60*/  MOV R7, R17 ;  /* 0x0000001100077202 */ /* 0x000fe40000000f00 */
[----:B------:R-:W-:Y:S01]  /*d7e70*/  IADD3 R13, P1, R13, R217, RZ ;  /* 0x000000d90d0d7210 */ /* 0x000fe20007f3e0ff */
[----:B------:R1:W-:Y:S01]  /*d7e80*/  STL [R1+0x2738], R17 ;  /* 0x0027381101007387 */ /* 0x0003e20000100800 */
[----:B------:R-:W-:-:S03]  /*d7e90*/  IMAD.X R22, R22, 0x1, R2, P2 ;  /* 0x0000000116167824 */ /* 0x000fc600010e0602 */
[----:B------:R-:W4:Y:S01]  /*d7ea0*/  LDL.LU R5, [R1+0x2574] ;  /* 0x0025740001057983 */ /* 0x000f220000300800 */
[----:B------:R-:W-:-:S03]  /*d7eb0*/  IADD3 R21, P2, R21, R217, RZ ;  /* 0x000000d915157210 */ /* 0x000fc60007f5e0ff */
[----:B------:R1:W-:Y:S04]  /*d7ec0*/  LDGSTS.E [R4+0x3000], [R6.64], P0 ;  /* 0x0300000006047fae */ /* 0x0003e80008121844 */
[----:B-1----:R-:W4:Y:S04]  /*d7ed0*/  LDL.LU R17, [R1+0x2570] ;  /* 0x0025700001117983 */ /* 0x002f280000300800 */
[----:B------:R1:W-:Y:S04]  /*d7ee0*/  STL [R1+0x26bc], R13 ;  /* 0x0026bc0d01007387 */ /* 0x0003e80000100800 */
[----:B------:R-:W-:Y:S01]  /*d7ef0*/  STL [R1+0x26f8], R22 ;  /* 0x0026f81601007387 */ /* 0x000fe20000100800 */
[----:B------:R-:W-:-:S02]  /*d7f00*/  IMAD.MOV.U32 R6, RZ, RZ, R16 ;  /* 0x000000ffff067224 */ /* 0x000fc400078e0010 */
[----:B------:R-:W-:Y:S01]  /*d7f10*/  IMAD.MOV.U32 R7, RZ, RZ, R22 ;  /* 0x000000ffff077224 */ /* 0x000fe200078e0016 */
[----:B------:R-:W4:Y:S01]  /*d7f20*/  LDL.LU R11, [R1+0x252c] ;  /* 0x00252c00010b7983 */ /* 0x000f220000300800 */
[----:B------:R-:W-:-:S03]  /*d7f30*/  IMAD.X R3, R3, 0x1, R2, P1 ;  /* 0x0000000103037824 */ /* 0x000fc600008e0602 */
[----:B------:R-:W4:Y:S04]  /*d7f40*/  LDL.LU R16, [R1+0x24ec] ;  /* 0x0024ec0001107983 */ /* 0x000f280000300800 */
[----:B------:R-:W-:Y:S04]  /*d7f50*/  STL [R1+0x267c], R21 ;  /* 0x00267c1501007387 */ /* 0x000fe80000100800 */
[----:B------:R1:W-:Y:S04]  /*d7f60*/  LDGSTS.E [R4+0x4000], [R6.64], P0 ;  /* 0x0400000006047fae */ /* 0x0003e80008121844 */
[----:B------:R3:W-:Y:S01]  /*d7f70*/  STL [R1+0x26b8], R3 ;  /* 0x0026b80301007387 */ /* 0x0007e20000100800 */
[----:B-1----:R-:W-:-:S03]  /*d7f80*/  MOV R6, R13 ;  /* 0x0000000d00067202 */ /* 0x002fc60000000f00 */
[----:B------:R-:W4:Y:S01]  /*d7f90*/  LDL.LU R13, [R1+0x2528] ;  /* 0x00252800010d7983 */ /* 0x000f220000300800 */
[----:B------:R-:W-:Y:S01]  /*d7fa0*/  IADD3 R14, P1, R14, R217, RZ ;  /* 0x000000d90e0e7210 */ /* 0x000fe20007f3e0ff */
[----:B------:R-:W-:-:S04]  /*d7fb0*/  IMAD.MOV.U32 R7, RZ, RZ, R3 ;  /* 0x000000ffff077224 */ /* 0x000fc800078e0003 */
[----:B------:R-:W-:Y:S04]  /*d7fc0*/  STL [R1+0x2634], R14 ;  /* 0x0026340e01007387 */ /* 0x000fe80000100800 */
[----:B------:R1:W-:Y:S02]  /*d7fd0*/  LDGSTS.E [R4+0x5000], [R6.64], P0 ;  /* 0x0500000006047fae */ /* 0x0003e40008121844 */
[----:B-1----:R-:W-:Y:S02]  /*d7fe0*/  IMAD.MOV.U32 R6, RZ, RZ, R21 ;  /* 0x000000ffff067224 */ /* 0x002fe400078e0015 */
[----:B---3--:R-:W-:-:S04]  /*d7ff0*/  IMAD.X R10, R10, 0x1, R2, P2 ;  /* 0x000000010a0a7824 */ /* 0x008fc800010e0602 */
[----:B------:R-:W-:Y:S01]  /*d8000*/  IMAD.MOV.U32 R7, RZ, RZ, R10 ;  /* 0x000000ffff077224 */ /* 0x000fe200078e000a */
[----:B------:R1:W-:Y:S04]  /*d8010*/  STL [R1+0x2678], R10 ;  /* 0x0026780a01007387 */ /* 0x0003e80000100800 */
[----:B------:R-:W3:Y:S04]  /*d8020*/  LDL.LU R3, [R1+0x24ac] ;  /* 0x0024ac0001037983 */ /* 0x000ee80000300800 */
[----:B------:R-:W3:Y:S04]  /*d8030*/  LDL.LU R23, [R1+0x24e8] ;  /* 0x0024e80001177983 */ /* 0x000ee80000300800 */
[----:B------:R1:W-:Y:S01]  /*d8040*/  LDGSTS.E [R4+0x6000], [R6.64], P0 ;  /* 0x0600000006047fae */ /* 0x0003e20008121844 */
[----:B------:R-:W-:Y:S01]  /*d8050*/  IMAD.X R15, R15, 0x1, R2, P1 ;  /* 0x000000010f0f7824 */ /* 0x000fe200008e0602 */
[----:B------:R-:W-:Y:S01]  /*d8060*/  IADD3 R12, P2, R12, R217, RZ ;  /* 0x000000d90c0c7210 */ /* 0x000fe20007f5e0ff */
[----:B-1----:R-:W-:-:S04]  /*d8070*/  IMAD.MOV.U32 R6, RZ, RZ, R14 ;  /* 0x000000ffff067224 */ /* 0x002fc800078e000e */
[----:B------:R-:W-:Y:S01]  /*d8080*/  STL [R1+0x25f4], R12 ;  /* 0x0025f40c01007387 */ /* 0x000fe20000100800 */
[----:B------:R-:W-:Y:S01]  /*d8090*/  IMAD.MOV.U32 R7, RZ, RZ, R15 ;  /* 0x000000ffff077224 */ /* 0x000fe200078e000f */
[----:B------:R-:W-:Y:S02]  /*d80a0*/  IADD3.X R20, R20, R2, RZ, P2, !PT ;  /* 0x0000000214147210 */ /* 0x000fe400017fe4ff */
[----:B------:R1:W-:Y:S04]  /*d80b0*/  STL [R1+0x2630], R15 ;  /* 0x0026300f01007387 */ /* 0x0003e80000100800 */
[----:B------:R-:W3:Y:S04]  /*d80c0*/  LDL.LU R10, [R1+0x2464] ;  /* 0x00246400010a7983 */ /* 0x000ee80000300800 */
[----:B------:R-:W3:Y:S04]  /*d80d0*/  LDL.LU R14, [R1+0x24a8] ;  /* 0x0024a800010e7983 */ /* 0x000ee80000300800 */
[----:B------:R1:W-:Y:S02]  /*d80e0*/  LDGSTS.E [R4+0x7000], [R6.64], P0 ;  /* 0x0700000006047fae */ /* 0x0003e40008121844 */
[----:B-1----:R-:W-:Y:S01]  /*d80f0*/  IMAD.MOV.U32 R6, RZ, RZ, R12 ;  /* 0x000000ffff067224 */ /* 0x002fe200078e000c */
[----:B------:R-:W-:-:S05]  /*d8100*/  MOV R7, R20 ;  /* 0x0000001400077202 */ /* 0x000fca0000000f00 */
[----:B------:R1:W-:Y:S01]  /*d8110*/  LDGSTS.E [R4+0x8000], [R6.64], P0 ;  /* 0x0800000006047fae */ /* 0x0003e20008121844 */
[----:B--2---:R-:W-:-:S05]  /*d8120*/  IADD3 R18, P1, R18, R217, RZ ;  /* 0x000000d912127210 */ /* 0x004fca0007f3e0ff */
[----:B------:R-:W-:Y:S04]  /*d8130*/  STL [R1+0x25b4], R18 ;  /* 0x0025b41201007387 */ /* 0x000fe80000100800 */
[----:B------:R2:W-:Y:S01]  /*d8140*/  STL [R1+0x25f0], R20 ;  /* 0x0025f01401007387 */ /* 0x0005e20000100800 */
[----:B----4-:R-:W-:-:S03]  /*d8150*/  IMAD.X R19, R19, 0x1, R2, P1 ;  /* 0x0000000113137824 */ /* 0x010fc600008e0602 */
[----:B------:R-:W4:Y:S04]  /*d8160*/  LDL.LU R15, [R1+0x2424] ;  /* 0x00242400010f7983 */ /* 0x000f280000300800 */
[----:B------:R-:W4:Y:S01]  /*d8170*/  LDL.LU R22, [R1+0x2460] ;  /* 0x0024600001167983 */ /* 0x000f220000300800 */
[----:B------:R-:W-:Y:S01]  /*d8180*/  IADD3 R5, P2, R5, R217, RZ ;  /* 0x000000d905057210 */ /* 0x000fe20007f5e0ff */
[----:B-1----:R-:W-:-:S04]  /*d8190*/  IMAD.MOV.U32 R6, RZ, RZ, R18 ;  /* 0x000000ffff067224 */ /* 0x002fc800078e0012 */
[----:B------:R-:W-:Y:S01]  /*d81a0*/  STL [R1+0x2574], R5 ;  /* 0x0025740501007387 */ /* 0x000fe20000100800 */
[----:B------:R-:W-:-:S03]  /*d81b0*/  IMAD.X R17, R17, 0x1, R2, P2 ;  /* 0x0000000111117824 */ /* 0x000fc600010e0602 */
[----:B------:R1:W-:Y:S01]  /*d81c0*/  STL [R1+0x25b0], R19 ;  /* 0x0025b01301007387 */ /* 0x0003e20000100800 */
[----:B------:R-:W-:-:S03]  /*d81d0*/  IMAD.MOV.U32 R7, RZ, RZ, R19 ;  /* 0x000000ffff077224 */ /* 0x000fc600078e0013 */
[----:B------:R-:W4:Y:S04]  /*d81e0*/  LDL.LU R12, [R1+0x23e4] ;  /* 0x0023e400010c7983 */ /* 0x000f280000300800 */
[----:B------:R-:W4:Y:S01]  /*d81f0*/  LDL.LU R21, [R1+0x2420] ;  /* 0x0024200001157983 */ /* 0x000f220000300800 */
[----:B------:R-:W-:-:S03]  /*d8200*/  IADD3 R11, P1, R11, R217, RZ ;  /* 0x000000d90b0b7210 */ /* 0x000fc60007f3e0ff */
[----:B------:R1:W-:Y:S01]  /*d8210*/  LDGSTS.E [R4+0x9000], [R6.64], P0 ;  /* 0x0900000006047fae */ /* 0x0003e20008121844 */
[----:B------:R-:W-:-:S03]  /*d8220*/  IADD3 R16, P2, R16, R217, RZ ;  /* 0x000000d910107210 */ /* 0x000fc60007f5e0ff */
[----:B------:R-:W-:Y:S04]  /*d8230*/  STL [R1+0x252c], R11 ;  /* 0x00252c0b01007387 */ /* 0x000fe80000100800 */
[----:B------:R1:W-:Y:S04]  /*d8240*/  STL [R1+0x2570], R17 ;  /* 0x0025701101007387 */ /* 0x0003e80000100800 */
[----:B--2---:R-:W2:Y:S01]  /*d8250*/  LDL.LU R20, [R1+0x23e0] ;  /* 0x0023e00001147983 */ /* 0x004ea20000300800 */
[----:B-1----:R-:W-:-:S03]  /*d8260*/  MOV R6, R5 ;  /* 0x0000000500067202 */ /* 0x002fc60000000f00 */
[----:B------:R-:W2:Y:S04]  /*d8270*/  LDL.LU R18, [R1+0x23a4] ;  /* 0x0023a40001127983 */ /* 0x000ea80000300800 */
[----:B------:R-:W2:Y:S01]  /*d8280*/  LDL.LU R19, [R1+0x23a0] ;  /* 0x0023a00001137983 */ /* 0x000ea20000300800 */
[----:B------:R-:W-:-:S03]  /*d8290*/  IMAD.X R13, R13, 0x1, R2, P1 ;  /* 0x000000010d0d7824 */ /* 0x000fc600008e0602 */
[----:B------:R-:W-:Y:S04]  /*d82a0*/  STL [R1+0x24ec], R16 ;  /* 0x0024ec1001007387 */ /* 0x000fe80000100800 */
[----:B------:R1:W-:Y:S04]  /*d82b0*/  STL [R1+0x2528], R13 ;  /* 0x0025280d01007387 */ /* 0x0003e80000100800 */
[----:B------:R-:W2:Y:S01]  /*d82c0*/  LDL.LU R5, [R1+0x235c] ;  /* 0x00235c0001057983 */ /* 0x000ea20000300800 */
[----:B------:R-:W-:-:S03]  /*d82d0*/  IMAD.MOV.U32 R7, RZ, RZ, R17 ;  /* 0x000000ffff077224 */ /* 0x000fc600078e0011 */
[----:B------:R-:W2:Y:S04]  /*d82e0*/  LDL.LU R17, [R1+0x2358] ;  /* 0x0023580001117983 */ /* 0x000ea80000300800 */
[----:B------:R1:W-:Y:S02]  /*d82f0*/  LDGSTS.E [R4+0xa000], [R6.64], P0 ;  /* 0x0a00000006047fae */ /* 0x0003e40008121844 */
[----:B-1----:R-:W-:Y:S02]  /*d8300*/  IMAD.MOV.U32 R6, RZ, RZ, R11 ;  /* 0x000000ffff067224 */ /* 0x002fe400078e000b */
[----:B------:R-:W-:-:S05]  /*d8310*/  IMAD.MOV.U32 R7, RZ, RZ, R13 ;  /* 0x000000ffff077224 */ /* 0x000fca00078e000d */
[----:B------:R1:W-:Y:S02]  /*d8320*/  LDGSTS.E [R4+0xb000], [R6.64], P0 ;  /* 0x0b00000006047fae */ /* 0x0003e40008121844 */
[----:B-1----:R-:W-:Y:S01]  /*d8330*/  IMAD.MOV.U32 R6, RZ, RZ, R16 ;  /* 0x000000ffff067224 */ /* 0x002fe200078e0010 */
[----:B---3--:R-:W-:Y:S01]  /*d8340*/  IADD3 R3, P1, R3, R217, RZ ;  /* 0x000000d903037210 */ /* 0x008fe20007f3e0ff */
[----:B------:R-:W-:-:S04]  /*d8350*/  IMAD.X R23, R23, 0x1, R2, P2 ;  /* 0x0000000117177824 */ /* 0x000fc800010e0602 */
[----:B------:R-:W-:Y:S01]  /*d8360*/  STL [R1+0x24ac], R3 ;  /* 0x0024ac0301007387 */ /* 0x000fe20000100800 */
[----:B------:R-:W-:-:S03]  /*d8370*/  IMAD.MOV.U32 R7, RZ, RZ, R23 ;  /* 0x000000ffff077224 */ /* 0x000fc600078e0017 */
[----:B------:R-:W-:Y:S04]  /*d8380*/  STL [R1+0x24e8], R23 ;  /* 0x0024e81701007387 */ /* 0x000fe80000100800 */
[----:B------:R-:W3:Y:S04]  /*d8390*/  LDL.LU R13, [R1+0x231c] ;  /* 0x00231c00010d7983 */ /* 0x000ee80000300800 */
[----:B------:R1:W-:Y:S04]  /*d83a0*/  LDGSTS.E [R4+0xc000], [R6.64], P0 ;  /* 0x0c00000006047fae */ /* 0x0003e80008121844 */
[----:B------:R-:W3:Y:S04]  /*d83b0*/  LDL.LU R11, [R1+0x22dc] ;  /* 0x0022dc00010b7983 */ /* 0x000ee80000300800 */
[----:B------:R-:W3:Y:S01]  /*d83c0*/  LDL.LU R16, [R1+0x2318] ;  /* 0x0023180001107983 */ /* 0x000ee20000300800 */
[----:B-1----:R-:W-:Y:S01]  /*d83d0*/  IMAD.MOV.U32 R6, RZ, RZ, R3 ;  /* 0x000000ffff067224 */ /* 0x002fe200078e0003 */
[----:B------:R-:W-:-:S02]  /*d83e0*/  IADD3 R10, P2, R10, R217, RZ ;  /* 0x000000d90a0a7210 */ /* 0x000fc40007f5e0ff */
[----:B------:R-:W-:-:S03]  /*d83f0*/  IADD3.X R14, R14, R2, RZ, P1, !PT ;  /* 0x000000020e0e7210 */ /* 0x000fc60000ffe4ff */
[----:B------:R-:W-:Y:S01]  /*d8400*/  STL [R1+0x2464], R10 ;  /* 0x0024640a01007387 */ /* 0x000fe20000100800 */
[----:B------:R-:W-:-:S03]  /*d8410*/  MOV R7, R14 ;  /* 0x0000000e00077202 */ /* 0x000fc60000000f00 */
[----:B------:R1:W-:Y:S04]  /*d8420*/  STL [R1+0x24a8], R14 ;  /* 0x0024a80e01007387 */ /* 0x0003e80000100800 */
[----:B------:R1:W-:Y:S04]  /*d8430*/  LDGSTS.E [R4+0xd000], [R6.64], P0 ;  /* 0x0d00000006047fae */ /* 0x0003e80008121844 */
[----:B-1----:R-:W3:Y:S01]  /*d8440*/  LDL.LU R14, [R1+0x22d8] ;  /* 0x0022d800010e7983 */ /* 0x002ee20000300800 */
[----:B------:R-:W-:Y:S01]  /*d8450*/  IMAD.MOV.U32 R6, RZ, RZ, R10 ;  /* 0x000000ffff067224 */ /* 0x000fe200078e000a */
[----:B----4-:R-:W-:Y:S01]  /*d8460*/  IADD3 R15, P1, R15, R217, RZ ;  /* 0x000000d90f0f7210 */ /* 0x010fe20007f3e0ff */
[----:B------:R-:W-:-:S04]  /*d8470*/  IMAD.X R22, R22, 0x1, R2, P2 ;  /* 0x0000000116167824 */ /* 0x000fc800010e0602 */
[----:B------:R1:W-:Y:S01]  /*d8480*/  STL [R1+0x2424], R15 ;  /* 0x0024240f01007387 */ /* 0x0003e20000100800 */
[----:B------:R-:W-:-:S03]  /*d8490*/  IMAD.MOV.U32 R7, RZ, RZ, R22 ;  /* 0x000000ffff077224 */ /* 0x000fc600078e0016 */
[----:B------:R-:W-:Y:S04]  /*d84a0*/  STL [R1+0x2460], R22 ;  /* 0x0024601601007387 */ /* 0x000fe80000100800 */
[----:B------:R-:W4:Y:S04]  /*d84b0*/  LDL.LU R3, [R1+0x2294] ;  /* 0x0022940001037983 */ /* 0x000f280000300800 */
[----:B------:R-:W4:Y:S04]  /*d84c0*/  LDL.LU R10, [R1+0x2254] ;  /* 0x00225400010a7983 */ /* 0x000f280000300800 */
[----:B------:R1:W-:Y:S01]  /*d84d0*/  LDGSTS.E [R4+0xe000], [R6.64], P0 ;  /* 0x0e00000006047fae */ /* 0x0003e20008121844 */
[----:B------:R-:W-:Y:S01]  /*d84e0*/  IADD3 R12, P2, R12, R217, RZ ;  /* 0x000000d90c0c7210 */ /* 0x000fe20007f5e0ff */
[----:B------:R-:W-:-:S04]  /*d84f0*/  IMAD.X R21, R21, 0x1, R2, P1 ;  /* 0x0000000115157824 */ /* 0x000fc800008e0602 */
[----:B------:R2:W-:Y:S01]  /*d8500*/  STL [R1+0x23e4], R12 ;  /* 0x0023e40c01007387 */ /* 0x0005e20000100800 */
[----:B-1----:R-:W-:Y:S01]  /*d8510*/  MOV R6, R15 ;  /* 0x0000000f00067202 */ /* 0x002fe20000000f00 */
[----:B------:R-:W-:Y:S02]  /*d8520*/  IMAD.MOV.U32 R7, RZ, RZ, R21 ;  /* 0x000000ffff077224 */ /* 0x000fe400078e0015 */
[----:B------:R-:W-:Y:S04]  /*d8530*/  STL [R1+0x2420], R21 ;  /* 0x0024201501007387 */ /* 0x000fe80000100800 */
[----:B------:R-:W4:Y:S04]  /*d8540*/  LDL.LU R15, [R1+0x2290] ;  /* 0x00229000010f7983 */ /* 0x000f280000300800 */
[----:B------:R1:W-:Y:S01]  /*d8550*/  LDGSTS.E [R4+0xf000], [R6.64], P0 ;  /* 0x0f00000006047fae */ /* 0x0003e20008121844 */
[----:B--2---:R-:W-:Y:S01]  /*d8560*/  IMAD.X R20, R20, 0x1, R2, P2 ;  /* 0x0000000114147824 */ /* 0x004fe200010e0602 */
[----:B------:R-:W-:-:S05]  /*d8570*/  IADD3 R18, P1, R18, R217, RZ ;  /* 0x000000d912127210 */ /* 0x000fca0007f3e0ff */
[----:B------:R-:W-:Y:S01]  /*d8580*/  STL [R1+0x23a4], R18 ;  /* 0x0023a41201007387 */ /* 0x000fe20000100800 */
[----:B------:R-:W-:Y:S02]  /*d8590*/  IMAD.X R19, R19, 0x1, R2, P1 ;  /* 0x0000000113137824 */ /* 0x000fe400008e0602 */
[----:B-1----:R-:W-:Y:S01]  /*d85a0*/  IMAD.MOV.U32 R6, RZ, RZ, R12 ;  /* 0x000000ffff067224 */ /* 0x002fe200078e000c */
[----:B------:R1:W-:Y:S04]  /*d85b0*/  STL [R1+0x23e0], R20 ;  /* 0x0023e01401007387 */ /* 0x0003e80000100800 */
[----:B------:R-:W4:Y:S04]  /*d85c0*/  LDL.LU R24, [R1+0x2214] ;  /* 0x0022140001187983 */ /* 0x000f280000300800 */
[----:B------:R-:W4:Y:S01]  /*d85d0*/  LDL.LU R12, [R1+0x2250] ;  /* 0x00225000010c7983 */ /* 0x000f220000300800 */
[----:B------:R-:W-:-:S05]  /*d85e0*/  IADD3 R5, P2, R5, R217, RZ ;  /* 0x000000d905057210 */ /* 0x000fca0007f5e0ff */
[----:B------:R1:W-:Y:S04]  /*d85f0*/  STL [R1+0x235c], R5 ;  /* 0x00235c0501007387 */ /* 0x0003e80000100800 */
[----:B------:R-:W-:Y:S04]  /*d8600*/  STL [R1+0x23a0], R19 ;  /* 0x0023a01301007387 */ /* 0x000fe80000100800 */
[----:B------:R-:W4:Y:S04]  /*d8610*/  LDL.LU R22, [R1+0x2010] ;  /* 0x0020100001167983 */ /* 0x000f280000300800 */
[----:B------:R-:W4:Y:S01]  /*d8620*/  LDL.LU R25, [R1+0x2210] ;  /* 0x0022100001197983 */ /* 0x000f220000300800 */
[----:B------:R-:W-:Y:S01]  /*d8630*/  IMAD.MOV.U32 R7, RZ, RZ, R20 ;  /* 0x000000ffff077224 */ /* 0x000fe200078e0014 */
[----:B------:R-:W-:-:S04]  /*d8640*/  IADD3.X R17, R17, R2, RZ, P2, !PT ;  /* 0x0000000211117210 */ /* 0x000fc800017fe4ff */
[----:B------:R1:W-:Y:S02]  /*d8650*/  LDGSTS.E [R4+0x10000], [R6.64], P0 ;  /* 0x1000000006047fae */ /* 0x0003e40008121844 */
[----:B-1----:R-:W-:Y:S02]  /*d8660*/  IMAD.MOV.U32 R6, RZ, RZ, R18 ;  /* 0x000000ffff067224 */ /* 0x002fe400078e0012 */
[----:B------:R-:W-:-:S05]  /*d8670*/  IMAD.MOV.U32 R7, RZ, RZ, R19 ;  /* 0x000000ffff077224 */ /* 0x000fca00078e0013 */
[----:B------:R1:W-:Y:S02]  /*d8680*/  LDGSTS.E [R4+0x11000], [R6.64], P0 ;  /* 0x1100000006047fae */ /* 0x0003e40008121844 */
[----:B-1----:R-:W-:Y:S01]  /*d8690*/  IMAD.MOV.U32 R6, RZ, RZ, R5 ;  /* 0x000000ffff067224 */ /* 0x002fe200078e0005 */
[----:B------:R-:W-:-:S05]  /*d86a0*/  MOV R7, R17 ;  /* 0x0000001100077202 */ /* 0x000fca0000000f00 */
[----:B------:R1:W-:Y:S01]  /*d86b0*/  LDGSTS.E [R4+0x12000], [R6.64], P0 ;  /* 0x1200000006047fae */ /* 0x0003e20008121844 */
[----:B---3--:R-:W-:-:S05]  /*d86c0*/  IADD3 R13, P1, R13, R217, RZ ;  /* 0x000000d90d0d7210 */ /* 0x008fca0007f3e0ff */
[----:B------:R3:W-:Y:S01]  /*d86d0*/  STL [R1+0x231c], R13 ;  /* 0x00231c0d01007387 */ /* 0x0007e20000100800 */
[----:B------:R-:W-:-:S03]  /*d86e0*/  IADD3 R11, P2, R11, R217, RZ ;  /* 0x000000d90b0b7210 */ /* 0x000fc60007f5e0ff */
[----:B------:R-:W-:Y:S01]  /*d86f0*/  STL [R1+0x2358], R17 ;  /* 0x0023581101007387 */ /* 0x000fe20000100800 */
[----:B------:R-:W-:-:S03]  /*d8700*/  IMAD.X R16, R16, 0x1, R2, P1 ;  /* 0x0000000110107824 */ /* 0x000fc600008e0602 */
[----:B------:R-:W4:Y:S04]  /*d8710*/  LDL.LU R23, [R1+0x200c] ;  /* 0x00200c0001177983 */ /* 0x000f280000300800 */
[----:B------:R-:W-:Y:S04]  /*d8720*/  STL [R1+0x22dc], R11 ;  /* 0x0022dc0b01007387 */ /* 0x000fe80000100800 */
[----:B------:R3:W-:Y:S01]  /*d8730*/  STL [R1+0x2318], R16 ;  /* 0x0023181001007387 */ /* 0x0007e20000100800 */
[----:B-1----:R-:W-:-:S03]  /*d8740*/  IMAD.MOV.U32 R6, RZ, RZ, R13 ;  /* 0x000000ffff067224 */ /* 0x002fc600078e000d */
[----:B------:R-:W4:Y:S01]  /*d8750*/  LDL.LU R20, [R1+0x2050] ;  /* 0x0020500001147983 */ /* 0x000f220000300800 */
[----:B------:R-:W-:-:S03]  /*d8760*/  IMAD.MOV.U32 R7, RZ, RZ, R16 ;  /* 0x000000ffff077224 */ /* 0x000fc600078e0010 */
[----:B------:R-:W4:Y:S04]  /*d8770*/  LDL.LU R5, [R1+0x2090] ;  /* 0x0020900001057983 */ /* 0x000f280000300800 */
[----:B------:R-:W4:Y:S04]  /*d8780*/  LDL.LU R21, [R1+0x204c] ;  /* 0x00204c0001157983 */ /* 0x000f280000300800 */
[----:B------:R1:W-:Y:S01]  /*d8790*/  LDGSTS.E [R4+0x13000], [R6.64], P0 ;  /* 0x1300000006047fae */ /* 0x0003e20008121844 */
[----:B------:R-:W-:Y:S01]  /*d87a0*/  IMAD.X R14, R14, 0x1, R2, P2 ;  /* 0x000000010e0e7824 */ /* 0x000fe200010e0602 */
[----:B-1----:R-:W-:-:S03]  /*d87b0*/  MOV R6, R11 ;  /* 0x0000000b00067202 */ /* 0x002fc60000000f00 */
[----:B------:R-:W-:-:S05]  /*d87c0*/  IMAD.MOV.U32 R7, RZ, RZ, R14 ;  /* 0x000000ffff077224 */ /* 0x000fca00078e000e */
[----:B------:R1:W-:Y:S01]  /*d87d0*/  LDGSTS.E [R4+0x14000], [R6.64], P0 ;  /* 0x1400000006047fae */ /* 0x0003e20008121844 */
[-C--:B----4-:R-:W-:Y:S02]  /*d87e0*/  IADD3 R3, P1, R3, R217.reuse, RZ ;  /* 0x000000d903037210 */ /* 0x090fe40007f3e0ff */
[----:B------:R-:W-:-:S03]  /*d87f0*/  IADD3 R10, P2, R10, R217, RZ ;  /* 0x000000d90a0a7210 */ /* 0x000fc60007f5e0ff */
[----:B------:R-:W-:Y:S04]  /*d8800*/  STL [R1+0x2294], R3 ;  /* 0x0022940301007387 */ /* 0x000fe80000100800 */
[----:B------:R4:W-:Y:S04]  /*d8810*/  STL [R1+0x22d8], R14 ;  /* 0x0022d80e01007387 */ /* 0x0009e80000100800 */
[----:B------:R-:W2:Y:S04]  /*d8820*/  LDL.LU R18, [R1+0x208c] ;  /* 0x00208c0001127983 */ /* 0x000ea80000300800 */
[----:B---3--:R-:W3:Y:S04]  /*d8830*/  LDL.LU R13, [R1+0x20a0] ;  /* 0x0020a000010d7983 */ /* 0x008ee80000300800 */
[----:B------:R-:W3:Y:S04]  /*d8840*/  LDL.LU R16, [R1+0x20a8] ;  /* 0x0020a80001107983 */ /* 0x000ee80000300800 */
[----:B------:R-:W3:Y:S01]  /*d8850*/  LDL.LU R19, [R1+0x209c] ;  /* 0x00209c0001137983 */ /* 0x000ee20000300800 */
[----:B------:R-:W-:-:S03]  /*d8860*/  IMAD.X R15, R15, 0x1, R2, P1 ;  /* 0x000000010f0f7824 */ /* 0x000fc600008e0602 */
[----:B------:R-:W-:Y:S01]  /*d8870*/  STL [R1+0x2254], R10 ;  /* 0x0022540a01007387 */ /* 0x000fe20000100800 */
[----:B-1----:R-:W-:-:S03]  /*d8880*/  IMAD.MOV.U32 R6, RZ, RZ, R3 ;  /* 0x000000ffff067224 */ /* 0x002fc600078e0003 */
[----:B------:R1:W-:Y:S01]  /*d8890*/  STL [R1+0x2290], R15 ;  /* 0x0022900f01007387 */ /* 0x0003e20000100800 */
[----:B------:R-:W-:-:S03]  /*d88a0*/  IMAD.MOV.U32 R7, RZ, RZ, R15 ;  /* 0x000000ffff077224 */ /* 0x000fc600078e000f */
[----:B----4-:R-:W4:Y:S04]  /*d88b0*/  LDL.LU R14, [R1+0x20b0] ;  /* 0x0020b000010e7983 */ /* 0x010f280000300800 */
[----:B------:R-:W4:Y:S04]  /*d88c0*/  LDL.LU R11, [R1+0x20b8] ;  /* 0x0020b800010b7983 */ /* 0x000f280000300800 */
[----:B------:R-:W4:Y:S01]  /*d88d0*/  LDL.LU R17, [R1+0x20a4] ;  /* 0x0020a40001117983 */ /* 0x000f220000300800 */
[----:B------:R-:W-:-:S03]  /*d88e0*/  IADD3 R24, P1, R24, R217, RZ ;  /* 0x000000d918187210 */ /* 0x000fc60007f3e0ff */
[----:B------:R1:W-:Y:S01]  /*d88f0*/  LDGSTS.E [R4+0x15000], [R6.64], P0 ;  /* 0x1500000006047fae */ /* 0x0003e20008121844 */
[----:B------:R-:W-:-:S03]  /*d8900*/  IMAD.X R12, R12, 0x1, R2, P2 ;  /* 0x000000010c0c7824 */ /* 0x000fc600010e0602 */
[----:B------:R-:W-:Y:S04]  /*d8910*/  STL [R1+0x2214], R24 ;  /* 0x0022141801007387 */ /* 0x000fe80000100800 */
[----:B------:R1:W-:Y:S04]  /*d8920*/  STL [R1+0x2250], R12 ;  /* 0x0022500c01007387 */ /* 0x0003e80000100800 */
[----:B------:R-:W4:Y:S01]  /*d8930*/  LDL.LU R3, [R1+0x20c0] ;  /* 0x0020c00001037983 */ /* 0x000f220000300800 */
[----:B------:R-:W-:-:S03]  /*d8940*/  IADD3 R22, P2, R22, R217, RZ ;  /* 0x000000d916167210 */ /* 0x000fc60007f5e0ff */
[----:B-1----:R-:W4:Y:S01]  /*d8950*/  LDL.LU R15, [R1+0x20ac] ;  /* 0x0020ac00010f7983 */ /* 0x002f220000300800 */
[----:B------:R-:W-:-:S03]  /*d8960*/  IADD3.X R25, R25, R2, RZ, P1, !PT ;  /* 0x0000000219197210 */ /* 0x000fc60000ffe4ff */
[----:B------:R-:W-:Y:S01]  /*d8970*/  STL [R1+0x2010], R22 ;  /* 0x0020101601007387 */ /* 0x000fe20000100800 */
[----:B------:R-:W-:Y:S02]  /*d8980*/  IMAD.MOV.U32 R7, RZ, RZ, R12 ;  /* 0x000000ffff077224 */ /* 0x000fe400078e000c */
[----:B------:R-:W-:Y:S01]  /*d8990*/  IMAD.MOV.U32 R6, RZ, RZ, R10 ;  /* 0x000000ffff067224 */ /* 0x000fe200078e000a */
[----:B------:R-:W-:Y:S04]  /*d89a0*/  STL [R1+0x2210], R25 ;  /* 0x0022101901007387 */ /* 0x000fe80000100800 */
[----:B------:R-:W4:Y:S04]  /*d89b0*/  LDL.LU R12, [R1+0x20b4] ;  /* 0x0020b400010c7983 */ /* 0x000f280000300800 */
[----:B------:R-:W4:Y:S04]  /*d89c0*/  LDL.LU R10, [R1+0x20bc] ;  /* 0x0020bc00010a7983 */ /* 0x000f280000300800 */
[----:B------:R1:W-:Y:S02]  /*d89d0*/  LDGSTS.E [R4+0x16000], [R6.64], P0 ;  /* 0x1600000006047fae */ /* 0x0003e40008121844 */
[----:B-1----:R-:W-:Y:S01]  /*d89e0*/  IMAD.MOV.U32 R6, RZ, RZ, R24 ;  /* 0x000000ffff067224 */ /* 0x002fe200078e0018 */
[----:B------:R-:W-:-:S05]  /*d89f0*/  MOV R7, R25 ;  /* 0x0000001900077202 */ /* 0x000fca0000000f00 */
[----:B------:R1:W-:Y:S02]  /*d8a00*/  LDGSTS.E [R4+0x17000], [R6.64], P0 ;  /* 0x1700000006047fae */ /* 0x0003e40008121844 */
[----:B-1----:R-:W-:Y:S02]  /*d8a10*/  IMAD.MOV.U32 R6, RZ, RZ, R22 ;  /* 0x000000ffff067224 */ /* 0x002fe400078e0016 */
[----:B------:R-:W-:-:S04]  /*d8a20*/  IMAD.X R23, R23, 0x1, R2, P2 ;  /* 0x0000000117177824 */ /* 0x000fc800010e0602 */
[----:B------:R-:W-:-:S05]  /*d8a30*/  IMAD.MOV.U32 R7, RZ, RZ, R23 ;  /* 0x000000ffff077224 */ /* 0x000fca00078e0017 */
[----:B------:R1:W-:Y:S01]  /*d8a40*/  LDGSTS.E [R4+0x18000], [R6.64], P0 ;  /* 0x1800000006047fae */ /* 0x0003e20008121844 */
[-C--:B------:R-:W-:Y:S02]  /*d8a50*/  IADD3 R20, P1, R20, R217.reuse, RZ ;  /* 0x000000d914147210 */ /* 0x080fe40007f3e0ff */
[----:B------:R-:W-:-:S03]  /*d8a60*/  IADD3 R5, P2, R5, R217, RZ ;  /* 0x000000d905057210 */ /* 0x000fc60007f5e0ff */
[----:B------:R-:W-:Y:S01]  /*d8a70*/  IMAD.X R21, R21, 0x1, R2, P1 ;  /* 0x0000000115157824 */ /* 0x000fe200008e0602 */
[----:B-1----:R-:W-:Y:S01]  /*d8a80*/  MOV R6, R20 ;  /* 0x0000001400067202 */ /* 0x002fe20000000f00 */
[----:B------:R-:W-:Y:S02]  /*d8a90*/  STL [R1+0x2050], R20 ;  /* 0x0020501401007387 */ /* 0x000fe40000100800 */
[----:B------:R-:W-:Y:S02]  /*d8aa0*/  IMAD.MOV.U32 R7, RZ, RZ, R21 ;  /* 0x000000ffff077224 */ /* 0x000fe400078e0015 */
[----:B------:R-:W-:Y:S04]  /*d8ab0*/  STL [R1+0x200c], R23 ;  /* 0x00200c1701007387 */ /* 0x000fe80000100800 */
[----:B------:R1:W-:Y:S04]  /*d8ac0*/  STL [R1+0x2090], R5 ;  /* 0x0020900501007387 */ /* 0x0003e80000100800 */
[----:B------:R-:W-:Y:S04]  /*d8ad0*/  STL [R1+0x204c], R21 ;  /* 0x00204c1501007387 */ /* 0x000fe80000100800 */
[----:B------:R1:W-:Y:S02]  /*d8ae0*/  LDGSTS.E [R4+0x19000], [R6.64], P0 ;  /* 0x1900000006047fae */ /* 0x0003e40008121844 */
[----:B-1----:R-:W-:-:S02]  /*d8af0*/  IMAD.MOV.U32 R6, RZ, RZ, R5 ;  /* 0x000000ffff067224 */ /* 0x002fc400078e0005 */
[----:B--2---:R-:W-:Y:S01]  /*d8b00*/  IMAD.X R18, R18, 0x1, R2, P2 ;  /* 0x0000000112127824 */ /* 0x004fe200010e0602 */
[----:B---3--:R-:W-:-:S03]  /*d8b10*/  IADD3 R13, P1, R13, R217, RZ ;  /* 0x000000d90d0d7210 */ /* 0x008fc60007f3e0ff */
[----:B------:R-:W-:Y:S01]  /*d8b20*/  IMAD.MOV.U32 R7, RZ, RZ, R18 ;  /* 0x000000ffff077224 */ /* 0x000fe200078e0012 */
[----:B------:R-:W-:Y:S01]  /*d8b30*/  IADD3 R16, P2, R16, R217, RZ ;  /* 0x000000d910107210 */ /* 0x000fe20007f5e0ff */
[----:B------:R-:W-:Y:S01]  /*d8b40*/  STL [R1+0x20a0], R13 ;  /* 0x0020a00d01007387 */ /* 0x000fe20000100800 */
[----:B------:R-:W-:-:S03]  /*d8b50*/  IMAD.X R19, R19, 0x1, R2, P1 ;  /* 0x0000000113137824 */ /* 0x000fc600008e0602 */
[----:B------:R1:W-:Y:S04]  /*d8b60*/  STL [R1+0x208c], R18 ;  /* 0x00208c1201007387 */ /* 0x0003e80000100800 */
[----:B------:R-:W2:Y:S04]  /*d8b70*/  LDL.LU R5, [R1+0x28c8] ;  /* 0x0028c80001057983 */ /* 0x000ea80000300800 */
[----:B------:R-:W-:Y:S01]  /*d8b80*/  STL [R1+0x20a8], R16 ;  /* 0x0020a81001007387 */ /* 0x000fe20000100800 */
[----:B----4-:R-:W-:-:S03]  /*d8b90*/  IADD3 R14, P1, R14, R217, RZ ;  /* 0x000000d90e0e7210 */ /* 0x010fc60007f3e0ff */
[----:B------:R-:W-:Y:S01]  /*d8ba0*/  STL [R1+0x209c], R19 ;  /* 0x00209c1301007387 */ /* 0x000fe20000100800 */
[----:B------:R-:W-:-:S03]  /*d8bb0*/  IADD3 R11, P3, R11, R217, RZ ;  /* 0x000000d90b0b7210 */ /* 0x000fc60007f7e0ff */
[----:B-1----:R-:W3:Y:S01]  /*d8bc0*/  LDL.LU R18, [R1+0x27c8] ;  /* 0x0027c80001127983 */ /* 0x002ee20000300800 */
[----:B------:R-:W-:-:S03]  /*d8bd0*/  IADD3.X R17, R17, R2, RZ, P2, !PT ;  /* 0x0000000211117210 */ /* 0x000fc600017fe4ff */
[----:B------:R1:W-:Y:S04]  /*d8be0*/  LDGSTS.E [R4+0x1a000], [R6.64], P0 ;  /* 0x1a00000006047fae */ /* 0x0003e80008121844 */
[----:B------:R-:W-:Y:S01]  /*d8bf0*/  STL [R1+0x20b0], R14 ;  /* 0x0020b00e01007387 */ /* 0x000fe20000100800 */
[----:B-1----:R-:W-:-:S03]  /*d8c00*/  IMAD.MOV.U32 R6, RZ, RZ, R13 ;  /* 0x000000ffff067224 */ /* 0x002fc600078e000d */
[----:B------:R-:W4:Y:S01]  /*d8c10*/  LDL.LU R13, [R1+0x27f4] ;  /* 0x0027f400010d7983 */ /* 0x000f220000300800 */
[----:B------:R-:W-:-:S03]  /*d8c20*/  IADD3 R3, P2, R3, R217, RZ ;  /* 0x000000d903037210 */ /* 0x000fc60007f5e0ff */
[----:B------:R-:W-:Y:S01]  /*d8c30*/  STL [R1+0x20a4], R17 ;  /* 0x0020a41101007387 */ /* 0x000fe20000100800 */
[----:B------:R-:W-:-:S03]  /*d8c40*/  IMAD.X R15, R15, 0x1, R2, P1 ;  /* 0x000000010f0f7824 */ /* 0x000fc600008e0602 */
[----:B------:R-:W-:Y:S04]  /*d8c50*/  STL [R1+0x20b8], R11 ;  /* 0x0020b80b01007387 */ /* 0x000fe80000100800 */
[----:B------:R-:W-:Y:S01]  /*d8c60*/  STL [R1+0x20c0], R3 ;  /* 0x0020c00301007387 */ /* 0x000fe20000100800 */
[----:B------:R-:W-:-:S03]  /*d8c70*/  IMAD.X R12, R12, 0x1, R2, P3 ;  /* 0x000000010c0c7824 */ /* 0x000fc600018e0602 */
[----:B------:R1:W-:Y:S01]  /*d8c80*/  STL [R1+0x20ac], R15 ;  /* 0x0020ac0f01007387 */ /* 0x0003e20000100800 */
[----:B------:R-:W-:-:S03]  /*d8c90*/  IMAD.X R10, R10, 0x1, R2, P2 ;  /* 0x000000010a0a7824 */ /* 0x000fc600010e0602 */
[----:B------:R-:W-:Y:S04]  /*d8ca0*/  STL [R1+0x20b4], R12 ;  /* 0x0020b40c01007387 */ /* 0x000fe80000100800 */
        /* <DEDUP_REMOVED lines=31> */
[----:B------:R-:W-:Y:S11]  /*d8ea0*/  HMMA.1688.F32.TF32 R232, R236, R64, R232 ;  /* 0x00000040ece8723c */ /* 0x000ff600000810e8 */
[----:B------:R-:W-:Y:S11]  /*d8eb0*/  @!UPT UIADD3 URZ, URZ, URZ, URZ ;  /* 0x0000003f3f3ff290 */ /* 0x000ff6000fffe03f */
[----:B------:R-:W-:Y:S02]  /*d8ec0*/  @!UPT UIADD3 URZ, URZ, URZ, URZ ;  /* 0x0000003f3f3ff290 */ /* 0x000fe4000fffe03f */
[----:B------:R-:W-:Y:S01]  /*d8ed0*/  HMMA.1688.F32.TF32 R232, R240, R66, R232 ;  /* 0x00000042f0e8723c */ /* 0x000fe200000810e8 */
[----:B--2---:R-:W-:-:S05]  /*d8ee0*/  IADD3 R5, P1, R5, R217, RZ ;  /* 0x000000d905057210 */ /* 0x004fca0007f3e0ff */
[----:B------:R-:W-:Y:S01]  /*d8ef0*/  STL [R1+0x28c8], R5 ;  /* 0x0028c80501007387 */ /* 0x000fe20000100800 */
[----:B---3--:R-:W-:Y:S01]  /*d8f00*/  IADD3 R18, P2, R18, R217, RZ ;  /* 0x000000d912127210 */ /* 0x008fe20007f5e0ff */
[----:B----4-:R-:W-:Y:S02]  /*d8f10*/  IMAD.X R13, R13, 0x1, R2, P1 ;  /* 0x000000010d0d7824 */ /* 0x010fe400008e0602 */
[----:B------:R-:W-:Y:S02]  /*d8f20*/  IMAD.MOV.U32 R75, RZ, RZ, R205 ;  /* 0x000000ffff4b7224 */ /* 0x000fe400078e00cd */
[----:B------:R-:W2:Y:S01]  /*d8f30*/  LDL.LU R205, [R1+0xe0] ;  /* 0x0000e00001cd7983 */ /* 0x000ea20000300800 */
[----:B------:R-:W-:-:S03]  /*d8f40*/  MOV R74, R206 ;  /* 0x000000ce004a7202 */ /* 0x000fc60000000f00 */
[----:B------:R-:W3:Y:S01]  /*d8f50*/  LDL.LU R206, [R1+0xe4] ;  /* 0x0000e40001ce7983 */ /* 0x000ee20000300800 */
[----:B------:R-:W-:-:S03]  /*d8f60*/  IMAD.MOV.U32 R73, RZ, RZ, R164 ;  /* 0x000000ffff497224 */ /* 0x000fc600078e00a4 */
[----:B------:R-:W-:Y:S01]  /*d8f70*/  STL [R1+0x27c8], R18 ;  /* 0x0027c81201007387 */ /* 0x000fe20000100800 */
[----:B------:R-:W-:-:S03]  /*d8f80*/  IMAD.MOV.U32 R72, RZ, RZ, R166 ;  /* 0x000000ffff487224 */ /* 0x000fc600078e00a6 */
[----:B------:R-:W-:Y:S01]  /*d8f90*/  STL [R1+0x27f4], R13 ;  /* 0x0027f40d01007387 */ /* 0x000fe20000100800 */
[----:B------:R-:W-:Y:S01]  /*d8fa0*/  MOV R71, R167 ;  /* 0x000000a700477202 */ /* 0x000fe20000000f00 */
[----:B------:R-:W-:Y:S02]  /*d8fb0*/  IMAD.MOV.U32 R70, RZ, RZ, R212 ;  /* 0x000000ffff467224 */ /* 0x000fe400078e00d4 */
[----:B------:R-:W-:Y:S01]  /*d8fc0*/  STL.64 [R1+0x1a18], R74 ;  /* 0x001a184a01007387 */ /* 0x000fe20000100a00 */
[----:B------:R-:W-:-:S03]  /*d8fd0*/  IMAD.MOV.U32 R25, RZ, RZ, R213 ;  /* 0x000000ffff197224 */ /* 0x000fc600078e00d5 */
[----:B------:R-:W-:Y:S01]  /*d8fe0*/  STL.64 [R1+0x1a70], R72 ;  /* 0x001a704801007387 */ /* 0x000fe20000100a00 */
[----:B------:R-:W-:-:S03]  /*d8ff0*/  IMAD.MOV.U32 R24, RZ, RZ, R214 ;  /* 0x000000ffff187224 */ /* 0x000fc600078e00d6 */
[----:B------:R-:W-:Y:S01]  /*d9000*/  STL.64 [R1+0x1a68], R70 ;  /* 0x001a684601007387 */ /* 0x000fe20000100a00 */
[----:B------:R-:W-:Y:S02]  /*d9010*/  IMAD.MOV.U32 R69, RZ, RZ, R215 ;  /* 0x000000ffff457224 */ /* 0x000fe400078e00d7 */
[----:B------:R-:W-:Y:S01]  /*d9020*/  IMAD.MOV.U32 R68, RZ, RZ, R228 ;  /* 0x000000ffff447224 */ /* 0x000fe200078e00e4 */
[----:B------:R-:W-:Y:S01]  /*d9030*/  STL.64 [R1+0x1a58], R24 ;  /* 0x001a581801007387 */ /* 0x000fe20000100a00 */
[----:B------:R-:W-:Y:S01]  /*d9040*/  IMAD.MOV.U32 R67, RZ, RZ, R229 ;  /* 0x000000ffff437224 */ /* 0x000fe200078e00e5 */
[----:B------:R-:W-:Y:S02]  /*d9050*/  MOV R66, R230 ;  /* 0x000000e600427202 */ /* 0x000fe40000000f00 */
[----:B------:R-:W-:Y:S01]  /*d9060*/  STL.64 [R1+0x1a60], R68 ;  /* 0x001a604401007387 */ /* 0x000fe20000100a00 */
[----:B------:R-:W-:Y:S02]  /*d9070*/  IMAD.MOV.U32 R65, RZ, RZ, R231 ;  /* 0x000000ffff417224 */ /* 0x000fe400078e00e7 */
[----:B------:R-:W-:Y:S01]  /*d9080*/  IMAD.MOV.U32 R64, RZ, RZ, R224 ;  /* 0x000000ffff407224 */ /* 0x000fe200078e00e0 */
[----:B------:R-:W-:Y:S01]  /*d9090*/  STL.64 [R1+0x1ad0], R66 ;  /* 0x001ad04201007387 */ /* 0x000fe20000100a00 */
[----:B------:R-:W-:Y:S01]  /*d90a0*/  MOV R63, R225 ;  /* 0x000000e1003f7202 */ /* 0x000fe20000000f00 */
[----:B------:R-:W-:-:S02]  /*d90b0*/  IMAD.MOV.U32 R62, RZ, RZ, R226 ;  /* 0x000000ffff3e7224 */ /* 0x000fc400078e00e2 */
[----:B------:R-:W-:Y:S01]  /*d90c0*/  STL.64 [R1+0x1ac8], R64 ;  /* 0x001ac84001007387 */ /* 0x000fe20000100a00 */
[----:B------:R-:W-:Y:S02]  /*d90d0*/  IMAD.MOV.U32 R61, RZ, RZ, R227 ;  /* 0x000000ffff3d7224 */ /* 0x000fe400078e00e3 */
[----:B------:R-:W-:Y:S01]  /*d90e0*/  IMAD.MOV.U32 R60, RZ, RZ, R220 ;  /* 0x000000ffff3c7224 */ /* 0x000fe200078e00dc */
[----:B------:R-:W-:Y:S01]  /*d90f0*/  STL.64 [R1+0x1ac0], R62 ;  /* 0x001ac03e01007387 */ /* 0x000fe20000100a00 */
[----:B------:R-:W-:Y:S02]  /*d9100*/  IMAD.MOV.U32 R59, RZ, RZ, R221 ;  /* 0x000000ffff3b7224 */ /* 0x000fe400078e00dd */
[----:B------:R-:W-:Y:S01]  /*d9110*/  IMAD.MOV.U32 R58, RZ, RZ, R222 ;  /* 0x000000ffff3a7224 */ /* 0x000fe200078e00de */
[----:B------:R-:W-:Y:S01]  /*d9120*/  STL.64 [R1+0x1ab8], R60 ;  /* 0x001ab83c01007387 */ /* 0x000fe20000100a00 */
[----:B------:R-:W-:Y:S01]  /*d9130*/  IMAD.MOV.U32 R57, RZ, RZ, R223 ;  /* 0x000000ffff397224 */ /* 0x000fe200078e00df */
[----:B------:R-:W-:-:S02]  /*d9140*/  MOV R56, R216 ;  /* 0x000000d800387202 */ /* 0x000fc40000000f00 */
[----:B------:R-:W-:Y:S04]  /*d9150*/  STL.64 [R1+0x1b20], R58 ;  /* 0x001b203a01007387 */ /* 0x000fe80000100a00 */
[----:B------:R-:W-:Y:S01]  /*d9160*/  STL.64 [R1+0x1b18], R56 ;  /* 0x001b183801007387 */ /* 0x000fe20000100a00 */
[----:B------:R-:W-:-:S03]  /*d9170*/  IMAD.MOV.U32 R21, RZ, RZ, R200 ;  /* 0x000000ffff157224 */ /* 0x000fc600078e00c8 */
[----:B------:R-:W4:Y:S01]  /*d9180*/  LDL.LU R200, [R1+0xe8] ;  /* 0x0000e80001c87983 */ /* 0x000f220000300800 */
[----:B------:R-:W-:-:S03]  /*d9190*/  IMAD.MOV.U32 R20, RZ, RZ, R201 ;  /* 0x000000ffff147224 */ /* 0x000fc600078e00c9 */
[----:B------:R-:W4:Y:S01]  /*d91a0*/  LDL.LU R201, [R1+0xec] ;  /* 0x0000ec0001c97983 */ /* 0x000f220000300800 */
[----:B------:R-:W-:Y:S02]  /*d91b0*/  IMAD.MOV.U32 R7, RZ, RZ, R19 ;  /* 0x000000ffff077224 */ /* 0x000fe400078e0013 */
[----:B------:R-:W-:Y:S02]  /*d91c0*/  IMAD.MOV.U32 R54, RZ, RZ, R219 ;  /* 0x000000ffff367224 */ /* 0x000fe400078e00db */
[----:B------:R-:W-:Y:S01]  /*d91d0*/  IMAD.MOV.U32 R55, RZ, RZ, R218 ;  /* 0x000000ffff377224 */ /* 0x000fe200078e00da */
[----:B------:R1:W-:Y:S04]  /*d91e0*/  LDGSTS.E [R4+0x1b000], [R6.64], P0 ;  /* 0x1b00000006047fae */ /* 0x0003e80008121844 */
[----:B------:R-:W-:Y:S04]  /*d91f0*/  STL.64 [R1+0x1b10], R54 ;  /* 0x001b103601007387 */ /* 0x000fe80000100a00 */
[----:B------:R-:W4:Y:S01]  /*d9200*/  LDL.LU R166, [R1+0xb4] ;  /* 0x0000b40001a67983 */ /* 0x000f220000300800 */
[----:B-1----:R-:W-:Y:S01]  /*d9210*/  MOV R6, R16 ;  /* 0x0000001000067202 */ /* 0x002fe20000000f00 */
[----:B------:R-:W-:-:S02]  /*d9220*/  IMAD.MOV.U32 R7, RZ, RZ, R17 ;  /* 0x000000ffff077224 */ /* 0x000fc400078e0011 */
[----:B------:R-:W4:Y:S04]  /*d9230*/  LDL.LU R167, [R1+0x100] ;  /* 0x0001000001a77983 */ /* 0x000f280000300800 */
[----:B------:R1:W-:Y:S04]  /*d9240*/  LDGSTS.E [R4+0x1c000], [R6.64], P0 ;  /* 0x1c00000006047fae */ /* 0x0003e80008121844 */
[----:B------:R-:W4:Y:S04]  /*d9250*/  LDL.LU R212, [R1+0xb8] ;  /* 0x0000b80001d47983 */ /* 0x000f280000300800 */
[----:B------:R-:W4:Y:S01]  /*d9260*/  LDL.LU R213, [R1+0xbc] ;  /* 0x0000bc0001d57983 */ /* 0x000f220000300800 */
[----:B-1----:R-:W-:-:S03]  /*d9270*/  IMAD.MOV.U32 R6, RZ, RZ, R14 ;  /* 0x000000ffff067224 */ /* 0x002fc600078e000e */
[----:B------:R-:W4:Y:S01]  /*d9280*/  LDL.LU R214, [R1+0xc0] ;  /* 0x0000c00001d67983 */ /* 0x000f220000300800 */
[----:B------:R-:W-:-:S03]  /*d9290*/  IMAD.MOV.U32 R7, RZ, RZ, R15 ;  /* 0x000000ffff077224 */ /* 0x000fc600078e000f */
[----:B------:R-:W4:Y:S04]  /*d92a0*/  LDL.LU R215, [R1+0xc4] ;  /* 0x0000c40001d77983 */ /* 0x000f280000300800 */
[----:B------:R-:W4:Y:S04]  /*d92b0*/  LDL.LU R228, [R1+0xc8] ;  /* 0x0000c80001e47983 */ /* 0x000f280000300800 */
[----:B------:R1:W-:Y:S04]  /*d92c0*/  LDGSTS.E [R4+0x1d000], [R6.64], P0 ;  /* 0x1d00000006047fae */ /* 0x0003e80008121844 */
[----:B------:R-:W4:Y:S04]  /*d92d0*/  LDL.LU R229, [R1+0xcc] ;  /* 0x0000cc0001e57983 */ /* 0x000f280000300800 */
[----:B------:R-:W4:Y:S01]  /*d92e0*/  LDL.LU R230, [R1+0x78] ;  /* 0x0000780001e67983 */ /* 0x000f220000300800 */
[----:B-1----:R-:W-:Y:S01]  /*d92f0*/  MOV R6, R11 ;  /* 0x0000000b00067202 */ /* 0x002fe20000000f00 */
[----:B------:R-:W-:-:S02]  /*d9300*/  IMAD.MOV.U32 R7, RZ, RZ, R12 ;  /* 0x000000ffff077224 */ /* 0x000fc400078e000c */
[----:B------:R-:W4:Y:S04]  /*d9310*/  LDL.LU R231, [R1+0x7c] ;  /* 0x00007c0001e77983 */ /* 0x000f280000300800 */
[----:B------:R-:W4:Y:S04]  /*d9320*/  LDL.LU R224, [R1+0x80] ;  /* 0x0000800001e07983 */ /* 0x000f280000300800 */
[----:B------:R-:W4:Y:S04]  /*d9330*/  LDL.LU R225, [R1+0x84] ;  /* 0x0000840001e17983 */ /* 0x000f280000300800 */
        /* <DEDUP_REMOVED lines=9> */
[----:B------:R-:W4:Y:S01]  /*d93d0*/  LDL.LU R216, [R1+0x50] ;  /* 0x0000500001d87983 */ /* 0x000f220000300800 */
[----:B------:R-:W-:-:S03]  /*d93e0*/  IMAD.MOV.U32 R53, RZ, RZ, R210 ;  /* 0x000000ffff357224 */ /* 0x000fc600078e00d2 */
[----:B------:R1:W-:Y:S04]  /*d93f0*/  LDGSTS.E [R4+0x1f000], [R6.64], P0 ;  /* 0x1f00000006047fae */ /* 0x0003e80008121844 */
[----:B------:R-:W4:Y:S01]  /*d9400*/  LDL.LU R218, [R1+0xac] ;  /* 0x0000ac0001da7983 */ /* 0x000f220000300800 */
[----:B------:R-:W-:-:S03]  /*d9410*/  IMAD.MOV.U32 R52, RZ, RZ, R211 ;  /* 0x000000ffff347224 */ /* 0x000fc600078e00d3 */
[----:B------:R-:W4:Y:S01]  /*d9420*/  LDL.LU R219, [R1+0x54] ;  /* 0x0000540001db7983 */ /* 0x000f220000300800 */
[----:B-1----:R-:W-:Y:S01]  /*d9430*/  MOV R7, R208 ;  /* 0x000000d000077202 */ /* 0x002fe20000000f00 */
[----:B------:R-:W-:Y:S02]  /*d9440*/  IMAD.MOV.U32 R6, RZ, RZ, R209 ;  /* 0x000000ffff067224 */ /* 0x000fe400078e00d1 */
[----:B------:R-:W4:Y:S04]  /*d9450*/  LDL.LU R208, [R1+0xb0] ;  /* 0x0000b00001d07983 */ /* 0x000f280000300800 */
[----:B------:R-:W4:Y:S04]  /*d9460*/  LDL.LU R209, [R1+0x58] ;  /* 0x0000580001d17983 */ /* 0x000f280000300800 */
[----:B------:R-:W4:Y:S04]  /*d9470*/  LDL.LU R210, [R1+0x40] ;  /* 0x0000400001d27983 */ /* 0x000f280000300800 */
[----:B------:R-:W4:Y:S04]  /*d9480*/  LDL.LU R211, [R1+0x5c] ;  /* 0x00005c0001d37983 */ /* 0x000f280000300800 */
[----:B------:R1:W-:Y:S01]  /*d9490*/  LDGSTS.E [R4+0x20000], [R74.64], P0 ;  /* 0x200000004a047fae */ /* 0x0003e20008121844 */
[----:B------:R-:W-:-:S03]  /*d94a0*/  IMAD.MOV.U32 R33, RZ, RZ, R252 ;  /* 0x000000ffff217224 */ /* 0x000fc600078e00fc */
        /* <DEDUP_REMOVED lines=11> */
[----:B--2---:R-:W-:-:S03]  /*d9560*/  IMAD.MOV.U32 R51, RZ, RZ, R205 ;  /* 0x000000ffff337224 */ /* 0x004fc600078e00cd */
[----:B------:R-:W2:Y:S01]  /*d9570*/  LDL.LU R205, [R1+0x44] ;  /* 0x0000440001cd7983 */ /* 0x000ea20000300800 */
[----:B---3--:R-:W-:-:S03]  /*d9580*/  MOV R50, R206 ;  /* 0x000000ce00327202 */ /* 0x008fc60000000f00 */
[----:B------:R-:W3:Y:S04]  /*d9590*/  LDL.LU R206, [R1+0x70] ;  /* 0x0000700001ce7983 */ /* 0x000ee80000300800 */
[----:B------:R1:W-:Y:S04]  /*d95a0*/  STL.64 [R1+0x1b08], R6 ;  /* 0x001b080601007387 */ /* 0x0003e80000100a00 */
[----:B------:R1:W-:Y:S04]  /*d95b0*/  LDGSTS.E [R4+0x2c000], [R52.64], P0 ;  /* 0x2c00000034047fae */ /* 0x0003e80008121844 */
[----:B------:R1:W-:Y:S04]  /*d95c0*/  LDGSTS.E [R4+0x2d000], [R20.64], P0 ;  /* 0x2d00000014047fae */ /* 0x0003e80008121844 */
[----:B------:R1:W-:Y:S01]  /*d95d0*/  LDGSTS.E [R4+0x2e000], [R50.64], P0 ;  /* 0x2e00000032047fae */ /* 0x0003e20008121844 */
[----:B----4-:R-:W-:-:S03]  /*d95e0*/  IMAD.MOV.U32 R49, RZ, RZ, R200 ;  /* 0x000000ffff317224 */ /* 0x010fc600078e00c8 */
[----:B------:R-:W4:Y:S01]  /*d95f0*/  LDL.LU R200, [R1+0x48] ;  /* 0x0000480001c87983 */ /* 0x000f220000300800 */
[----:B------:R-:W-:-:S03]  /*d9600*/  IMAD.MOV.U32 R48, RZ, RZ, R201 ;  /* 0x000000ffff307224 */ /* 0x000fc600078e00c9 */
[----:B------:R-:W4:Y:S04]  /*d9610*/  LDL.LU R201, [R1+0x74] ;  /* 0x0000740001c97983 */ /* 0x000f280000300800 */
[----:B------:R-:W-:Y:S04]  /*d9620*/  STL.64 [R1+0x1b40], R52 ;  /* 0x001b403401007387 */ /* 0x000fe80000100a00 */
[----:B------:R1:W-:Y:S01]  /*d9630*/  STL.64 [R1+0x1b38], R20 ;  /* 0x001b381401007387 */ /* 0x0003e20000100a00 */
[----:B------:R-:W-:-:S03]  /*d9640*/  MOV R47, R166 ;  /* 0x000000a6002f7202 */ /* 0x000fc60000000f00 */
[----:B------:R-:W-:Y:S01]  /*d9650*/  STL.64 [R1+0x1b30], R50 ;  /* 0x001b303201007387 */ /* 0x000fe20000100a00 */
[----:B------:R-:W-:-:S03]  /*d9660*/  IMAD.MOV.U32 R46, RZ, RZ, R167 ;  /* 0x000000ffff2e7224 */ /* 0x000fc600078e00a7 */
[----:B------:R-:W-:Y:S01]  /*d9670*/  STL.64 [R1+0x1b28], R48 ;  /* 0x001b283001007387 */ /* 0x000fe20000100a00 */
[----:B------:R-:W-:Y:S02]  /*d9680*/  IMAD.MOV.U32 R45, RZ, RZ, R212 ;  /* 0x000000ffff2d7224 */ /* 0x000fe400078e00d4 */
[----:B------:R-:W-:Y:S01]  /*d9690*/  IMAD.MOV.U32 R44, RZ, RZ, R213 ;  /* 0x000000ffff2c7224 */ /* 0x000fe200078e00d5 */
[----:B------:R-:W-:Y:S01]  /*d96a0*/  STL.64 [R1+0x1b68], R46 ;  /* 0x001b682e01007387 */ /* 0x000fe20000100a00 */
[----:B------:R-:W-:Y:S02]  /*d96b0*/  IMAD.MOV.U32 R43, RZ, RZ, R214 ;  /* 0x000000ffff2b7224 */ /* 0x000fe400078e00d6 */
[----:B------:R-:W-:Y:S01]  /*d96c0*/  IMAD.MOV.U32 R42, RZ, RZ, R215 ;  /* 0x000000ffff2a7224 */ /* 0x000fe200078e00d7 */
[----:B------:R-:W-:Y:S01]  /*d96d0*/  STL.64 [R1+0x1b60], R44 ;  /* 0x001b602c01007387 */ /* 0x000fe20000100a00 */
[----:B------:R-:W-:-:S03]  /*d96e0*/  IMAD.MOV.U32 R15, RZ, RZ, R228 ;  /* 0x000000ffff0f7224 */ /* 0x000fc600078e00e4 */
[----:B------:R-:W-:Y:S04]  /*d96f0*/  STL.64 [R1+0x1b58], R42 ;  /* 0x001b582a01007387 */ /* 0x000fe80000100a00 */
[----:B------:R1:W-:Y:S01]  /*d9700*/  LDGSTS.E [R4+0x2f000], [R48.64], P0 ;  /* 0x2f00000030047fae */ /* 0x0003e20008121844 */
[----:B------:R-:W-:-:S03]  /*d9710*/  MOV R14, R229 ;  /* 0x000000e5000e7202 */ /* 0x000fc60000000f00 */
[----:B------:R1:W-:Y:S01]  /*d9720*/  LDGSTS.E [R4+0x30000], [R46.64], P0 ;  /* 0x300000002e047fae */ /* 0x0003e20008121844 */
[----:B------:R-:W-:-:S03]  /*d9730*/  IMAD.MOV.U32 R41, RZ, RZ, R230 ;  /* 0x000000ffff297224 */ /* 0x000fc600078e00e6 */
[----:B------:R1:W-:Y:S04]  /*d9740*/  STL.64 [R1+0x1b50], R14 ;  /* 0x001b500e01007387 */ /* 0x0003e80000100a00 */
[----:B------:R1:W-:Y:S01]  /*d9750*/  LDGSTS.E [R4+0x31000], [R44.64], P0 ;  /* 0x310000002c047fae */ /* 0x0003e20008121844 */
[----:B------:R-:W-:-:S03]  /*d9760*/  IMAD.MOV.U32 R40, RZ, RZ, R231 ;  /* 0x000000ffff287224 */ /* 0x000fc600078e00e7 */
[----:B------:R1:W-:Y:S01]  /*d9770*/  LDGSTS.E [R4+0x32000], [R42.64], P0 ;  /* 0x320000002a047fae */ /* 0x0003e20008121844 */
[----:B------:R-:W-:Y:S01]  /*d9780*/  MOV R39, R224 ;  /* 0x000000e000277202 */ /* 0x000fe20000000f00 */
[----:B------:R-:W-:Y:S02]  /*d9790*/  IMAD.MOV.U32 R38, RZ, RZ, R225 ;  /* 0x000000ffff267224 */ /* 0x000fe400078e00e1 */
[----:B------:R-:W-:Y:S01]  /*d97a0*/  STL.64 [R1+0x1b90], R40 ;  /* 0x001b902801007387 */ /* 0x000fe20000100a00 */
[----:B------:R-:W-:-:S03]  /*d97b0*/  IMAD.MOV.U32 R17, RZ, RZ, R226 ;  /* 0x000000ffff117224 */ /* 0x000fc600078e00e2 */
[----:B------:R-:W-:Y:S04]  /*d97c0*/  STL.64 [R1+0x1b88], R38 ;  /* 0x001b882601007387 */ /* 0x000fe80000100a00 */
[----:B------:R1:W-:Y:S01]  /*d97d0*/  LDGSTS.E [R4+0x33000], [R14.64], P0 ;  /* 0x330000000e047fae */ /* 0x0003e20008121844 */
[----:B------:R-:W-:-:S03]  /*d97e0*/  IMAD.MOV.U32 R16, RZ, RZ, R227 ;  /* 0x000000ffff107224 */ /* 0x000fc600078e00e3 */
[----:B------:R1:W-:Y:S01]  /*d97f0*/  LDGSTS.E [R4+0x34000], [R40.64], P0 ;  /* 0x3400000028047fae */ /* 0x0003e20008121844 */
[----:B------:R-:W-:-:S03]  /*d9800*/  IMAD.MOV.U32 R11, RZ, RZ, R220 ;  /* 0x000000ffff0b7224 */ /* 0x000fc600078e00dc */
[----:B------:R1:W-:Y:S01]  /*d9810*/  STL.64 [R1+0x1b80], R16 ;  /* 0x001b801001007387 */ /* 0x0003e20000100a00 */
[----:B------:R-:W-:-:S03]  /*d9820*/  IMAD.MOV.U32 R10, RZ, RZ, R221 ;  /* 0x000000ffff0a7224 */ /* 0x000fc600078e00dd */
[----:B------:R1:W-:Y:S01]  /*d9830*/  LDGSTS.E [R4+0x35000], [R38.64], P0 ;  /* 0x3500000026047fae */ /* 0x0003e20008121844 */
[----:B------:R-:W-:Y:S01]  /*d9840*/  IMAD.MOV.U32 R37, RZ, RZ, R222 ;  /* 0x000000ffff257224 */ /* 0x000fe200078e00de */
[----:B------:R-:W-:Y:S02]  /*d9850*/  MOV R36, R223 ;  /* 0x000000df00247202 */ /* 0x000fe40000000f00 */
[----:B------:R1:W-:Y:S01]  /*d9860*/  STL.64 [R1+0x1b78], R10 ;  /* 0x001b780a01007387 */ /* 0x0003e20000100a00 */
[----:B------:R-:W-:-:S03]  /*d9870*/  IMAD.MOV.U32 R35, RZ, RZ, R216 ;  /* 0x000000ffff237224 */ /* 0x000fc600078e00d8 */
[----:B------:R-:W-:Y:S04]  /*d9880*/  STL.64 [R1+0x1ba8], R36 ;  /* 0x001ba82401007387 */ /* 0x000fe80000100a00 */
[----:B------:R1:W-:Y:S01]  /*d9890*/  LDGSTS.E [R4+0x36000], [R16.64], P0 ;  /* 0x3600000010047fae */ /* 0x0003e20008121844 */
[----:B------:R-:W-:-:S03]  /*d98a0*/  IMAD.MOV.U32 R34, RZ, RZ, R218 ;  /* 0x000000ffff227224 */ /* 0x000fc600078e00da */
[----:B------:R1:W-:Y:S01]  /*d98b0*/  LDGSTS.E [R4+0x37000], [R10.64], P0 ;  /* 0x370000000a047fae */ /* 0x0003e20008121844 */
[----:B------:R-:W-:-:S03]  /*d98c0*/  MOV R23, R219 ;  /* 0x000000db00177202 */ /* 0x000fc60000000f00 */
[----:B------:R-:W-:Y:S04]  /*d98d0*/  STL.64 [R1+0x1ba0], R34 ;  /* 0x001ba02201007387 */ /* 0x000fe80000100a00 */
[----:B------:R1:W-:Y:S01]  /*d98e0*/  LDGSTS.E [R4+0x38000], [R36.64], P0 ;  /* 0x3800000024047fae */ /* 0x0003e20008121844 */
[----:B------:R-:W-:-:S03]  /*d98f0*/  IMAD.MOV.U32 R22, RZ, RZ, R208 ;  /* 0x000000ffff167224 */ /* 0x000fc600078e00d0 */
[----:B------:R1:W-:Y:S01]  /*d9900*/  LDGSTS.E [R4+0x39000], [R34.64], P0 ;  /* 0x3900000022047fae */ /* 0x0003e20008121844 */
[----:B------:R-:W-:Y:S02]  /*d9910*/  IMAD.MOV.U32 R32, RZ, RZ, R209 ;  /* 0x000000ffff207224 */ /* 0x000fe400078e00d1 */
[----:B------:R-:W-:Y:S01]  /*d9920*/  IMAD.MOV.U32 R31, RZ, RZ, R210 ;  /* 0x000000ffff1f7224 */ /* 0x000fe200078e00d2 */
[----:B------:R1:W-:Y:S01]  /*d9930*/  STL.64 [R1+0x1b98], R22 ;  /* 0x001b981601007387 */ /* 0x0003e20000100a00 */
[----:B------:R-:W-:-:S03]  /*d9940*/  IMAD.MOV.U32 R30, RZ, RZ, R211 ;  /* 0x000000ffff1e7224 */ /* 0x000fc600078e00d3 */
[----:B------:R-:W-:Y:S04]  /*d9950*/  STL.64 [R1+0x1bc8], R32 ;  /* 0x001bc82001007387 */ /* 0x000fe80000100a00 */
[----:B------:R-:W-:Y:S04]  /*d9960*/  STL.64 [R1+0x1bc0], R30 ;  /* 0x001bc01e01007387 */ /* 0x000fe80000100a00 */
[----:B------:R1:W-:Y:S01]  /*d9970*/  LDGSTS.E [R4+0x3a000], [R22.64], P0 ;  /* 0x3a00000016047fae */ /* 0x0003e20008121844 */
[----:B------:R-:W-:-:S03]  /*d9980*/  LOP3.LUT R3, R207, 0x10, RZ, 0x3c, !PT ;  /* 0x00000010cf037812 */ /* 0x000fc600078e3cff */
[----:B------:R1:W-:Y:S04]  /*d9990*/  LDGSTS.E [R4+0x3b000], [R32.64], P0 ;  /* 0x3b00000020047fae */ /* 0x0003e80008121844 */
[----:B------:R1:W-:Y:S01]  /*d99a0*/  LDGSTS.E [R4+0x3c000], [R30.64], P0 ;  /* 0x3c0000001e047fae */ /* 0x0003e20008121844 */
[----:B--2---:R-:W-:Y:S01]  /*d99b0*/  IMAD.MOV.U32 R29, RZ, RZ, R205 ;  /* 0x000000ffff1d7224 */ /* 0x004fe200078e00cd */
[----:B---3--:R-:W-:-:S05]  /*d99c0*/  MOV R28, R206 ;  /* 0x000000ce001c7202 */ /* 0x008fca0000000f00 */
[----:B------:R-:W-:Y:S04]  /*d99d0*/  STL.64 [R1+0x1bb8], R28 ;  /* 0x001bb81c01007387 */ /* 0x000fe80000100a00 */
[----:B------:R2:W-:Y:S01]  /*d99e0*/  LDGSTS.E [R4+0x3d000], [R28.64], P0 ;  /* 0x3d0000001c047fae */ /* 0x0005e20008121844 */
[----:B----4-:R-:W-:Y:S02]  /*d99f0*/  IMAD.MOV.U32 R27, RZ, RZ, R200 ;  /* 0x000000ffff1b7224 */ /* 0x010fe400078e00c8 */
[----:B------:R-:W-:-:S05]  /*d9a00*/  IMAD.MOV.U32 R26, RZ, RZ, R201 ;  /* 0x000000ffff1a7224 */ /* 0x000fca00078e00c9 */
[----:B------:R-:W-:Y:S04]  /*d9a10*/  STL.64 [R1+0x1bb0], R26 ;  /* 0x001bb01a01007387 */ /* 0x000fe80000100a00 */
[----:B-1----:R-:W3:Y:S04]  /*d9a20*/  LDL.LU R6, [R1+0x2788] ;  /* 0x0027880001067983 */ /* 0x002ee80000300800 */
        /* <DEDUP_REMOVED lines=9> */
[----:B------:R-:W-:-:S03]  /*d9ac0*/  IMAD R3, R203, 0x40000, R3 ;  /* 0x00040000cb037824 */ /* 0x000fc600078e0203 */
[----:B------:R2:W-:Y:S04]  /*d9ad0*/  LDGSTS.E [R4+0x3e000], [R26.64], P0 ;  /* 0x3e0000001a047fae */ /* 0x0005e80008121844 */
[----:B------:R2:W-:Y:S04]  /*d9ae0*/  LDGSTS.E [R4+0x3f000], [R24.64], P0 ;  /* 0x3f00000018047fae */ /* 0x0005e80008121844 */
[----:B------:R-:W4:Y:S04]  /*d9af0*/  LDL.LU R15, [R1+0x263c] ;  /* 0x00263c00010f7983 */ /* 0x000f280000300800 */
[----:B------:R-:W4:Y:S01]  /*d9b00*/  LDL.LU R21, [R1+0x2680] ;  /* 0x0026800001157983 */ /* 0x000f220000300800 */
[----:B--2---:R-:W-:-:S03]  /*d9b10*/  IMAD.MOV.U32 R4, RZ, RZ, R5 ;  /* 0x000000ffff047224 */ /* 0x004fc600078e0005 */
[----:B------:R-:W2:Y:S01]  /*d9b20*/  LDL.LU R16, [R1+0x2638] ;  /* 0x0026380001107983 */ /* 0x000ea20000300800 */
[----:B------:R-:W-:-:S05]  /*d9b30*/  IMAD.MOV.U32 R5, RZ, RZ, R13 ;  /* 0x000000ffff057224 */ /* 0x000fca00078e000d */
[----:B------:R1:W-:Y:S02]  /*d9b40*/  LDGSTS.E [R3+0x200], [R4.64], P0 ;  /* 0x0020000004037fae */ /* 0x0003e40008121844 */
[----:B-1----:R-:W-:Y:S01]  /*d9b50*/  IMAD.MOV.U32 R4, RZ, RZ, R18 ;  /* 0x000000ffff047224 */ /* 0x002fe200078e0012 */
[----:B---3--:R-:W-:Y:S02]  /*d9b60*/  IADD3 R6, P1, R6, R217, RZ ;  /* 0x000000d906067210 */ /* 0x008fe40007f3e0ff */
[----:B----4-:R-:W-:-:S03]  /*d9b70*/  IADD3.X R20, R20, R2, RZ, P2, !PT ;  /* 0x0000000214147210 */ /* 0x010fc600017fe4ff */
[----:B------:R-:W-:Y:S01]  /*d9b80*/  STL [R1+0x2788], R6 ;  /* 0x0027880601007387 */ /* 0x000fe20000100800 */
[----:B------:R-:W-:-:S03]  /*d9b90*/  MOV R5, R20 ;  /* 0x0000001400057202 */ /* 0x000fc60000000f00 */
[----:B------:R1:W-:Y:S01]  /*d9ba0*/  STL [R1+0x27b4], R20 ;  /* 0x0027b41401007387 */ /* 0x0003e20000100800 */
[-C--:B------:R-:W-:Y:S01]  /*d9bb0*/  IADD3 R7, P2, R7, R217.reuse, RZ ;  /* 0x000000d907077210 */ /* 0x080fe20007f5e0ff */
[----:B------:R-:W-:Y:S02]  /*d9bc0*/  IMAD.X R19, R19, 0x1, R2, P1 ;  /* 0x0000000113137824 */ /* 0x000fe400008e0602 */
[----:B------:R-:W3:Y:S04]  /*d9bd0*/  LDL.LU R13, [R1+0x25fc] ;  /* 0x0025fc00010d7983 */ /* 0x000ee80000300800 */
[----:B------:R4:W-:Y:S01]  /*d9be0*/  LDGSTS.E [R3+0x1200], [R4.64], P0 ;  /* 0x0120000004037fae */ /* 0x0009e20008121844 */
[----:B------:R-:W-:-:S03]  /*d9bf0*/  IADD3 R14, P1, R14, R217, RZ ;  /* 0x000000d90e0e7210 */ /* 0x000fc60007f3e0ff */
[----:B-1----:R-:W3:Y:S01]  /*d9c00*/  LDL.LU R20, [R1+0x25f8] ;  /* 0x0025f80001147983 */ /* 0x002ee20000300800 */
[----:B------:R-:W-:-:S03]  /*d9c10*/  IMAD.X R17, R17, 0x1, R2, P2 ;  /* 0x0000000111117824 */ /* 0x000fc600010e0602 */
[----:B------:R-:W-:Y:S01]  /*d9c20*/  STL [R1+0x2744], R7 ;  /* 0x0027440701007387 */ /* 0x000fe20000100800 */
[----:B----4-:R-:W-:Y:S02]  /*d9c30*/  IMAD.MOV.U32 R4, RZ, RZ, R6 ;  /* 0x000000ffff047224 */ /* 0x010fe400078e0006 */
[----:B------:R-:W-:Y:S01]  /*d9c40*/  IMAD.MOV.U32 R5, RZ, RZ, R19 ;  /* 0x000000ffff057224 */ /* 0x000fe200078e0013 */
[----:B------:R1:W-:Y:S01]  /*d9c50*/  STL [R1+0x2774], R19 ;  /* 0x0027741301007387 */ /* 0x0003e20000100800 */
[----:B------:R-:W-:-:S03]  /*d9c60*/  IADD3 R10, P2, R10, R217, RZ ;  /* 0x000000d90a0a7210 */ /* 0x000fc60007f5e0ff */
[----:B------:R-:W4:Y:S01]  /*d9c70*/  LDL.LU R18, [R1+0x25bc] ;  /* 0x0025bc0001127983 */ /* 0x000f220000300800 */
[----:B------:R-:W-:-:S03]  /*d9c80*/  IMAD.X R22, R22, 0x1, R2, P1 ;  /* 0x0000000116167824 */ /* 0x000fc600008e0602 */
[----:B------:R2:W-:Y:S04]  /*d9c90*/  LDGSTS.E [R3+0x2200], [R4.64], P0 ;  /* 0x0220000004037fae */ /* 0x0005e80008121844 */
[----:B-1----:R-:W4:Y:S04]  /*d9ca0*/  LDL.LU R19, [R1+0x25b8] ;  /* 0x0025b80001137983 */ /* 0x002f280000300800 */
[----:B------:R-:W-:Y:S01]  /*d9cb0*/  STL [R1+0x2704], R14 ;  /* 0x0027040e01007387 */ /* 0x000fe20000100800 */
[----:B--2---:R-:W-:Y:S01]  /*d9cc0*/  MOV R4, R7 ;  /* 0x0000000700047202 */ /* 0x004fe20000000f00 */
[----:B------:R-:W-:-:S02]  /*d9cd0*/  IMAD.MOV.U32 R5, RZ, RZ, R17 ;  /* 0x000000ffff057224 */ /* 0x000fc400078e0011 */
[----:B------:R1:W-:Y:S01]  /*d9ce0*/  STL [R1+0x2740], R17 ;  /* 0x0027401101007387 */ /* 0x0003e20000100800 */
[----:B------:R-:W-:-:S03]  /*d9cf0*/  IADD3 R11, P1, R11, R217, RZ ;  /* 0x000000d90b0b7210 */ /* 0x000fc60007f3e0ff */
[----:B------:R-:W3:Y:S01]  /*d9d00*/  LDL.LU R6, [R1+0x257c] ;  /* 0x00257c0001067983 */ /* 0x000ee20000300800 */
[----:B------:R-:W-:-:S03]  /*d9d10*/  IMAD.X R12, R12, 0x1, R2, P2 ;  /* 0x000000010c0c7824 */ /* 0x000fc600010e0602 */
[----:B------:R1:W-:Y:S04]  /*d9d20*/  LDGSTS.E [R3+0x3200], [R4.64], P0 ;  /* 0x0320000004037fae */ /* 0x0003e80008121844 */
[----:B-1----:R-:W3:Y:S04]  /*d9d30*/  LDL.LU R17, [R1+0x2578] ;  /* 0x0025780001117983 */ /* 0x002ee80000300800 */
[----:B------:R-:W-:Y:S04]  /*d9d40*/  STL [R1+0x26c4], R10 ;  /* 0x0026c40a01007387 */ /* 0x000fe80000100800 */
[----:B------:R-:W-:Y:S01]  /*d9d50*/  STL [R1+0x2700], R22 ;  /* 0x0027001601007387 */ /* 0x000fe20000100800 */
[----:B------:R-:W-:-:S02]  /*d9d60*/  IMAD.MOV.U32 R4, RZ, RZ, R14 ;  /* 0x000000ffff047224 */ /* 0x000fc400078e000e */
[----:B------:R-:W-:Y:S01]  /*d9d70*/  IMAD.MOV.U32 R5, RZ, RZ, R22 ;  /* 0x000000ffff057224 */ /* 0x000fe200078e0016 */
[----:B------:R-:W3:Y:S04]  /*d9d80*/  LDL.LU R7, [R1+0x2534] ;  /* 0x0025340001077983 */ /* 0x000ee80000300800 */
[----:B------:R-:W3:Y:S04]  /*d9d90*/  LDL.LU R14, [R1+0x24f4] ;  /* 0x0024f400010e7983 */ /* 0x000ee80000300800 */
[----:B------:R-:W-:Y:S04]  /*d9da0*/  STL [R1+0x2684], R11 ;  /* 0x0026840b01007387 */ /* 0x000fe80000100800 */
[----:B------:R1:W-:Y:S04]  /*d9db0*/  LDGSTS.E [R3+0x4200], [R4.64], P0 ;  /* 0x0420000004037fae */ /* 0x0003e80008121844 */
[----:B------:R1:W-:Y:S02]  /*d9dc0*/  STL [R1+0x26c0], R12 ;  /* 0x0026c00c01007387 */ /* 0x0003e40000100800 */
[----:B-1----:R-:W-:-:S02]  /*d9dd0*/  IMAD.MOV.U32 R5, RZ, RZ, R12 ;  /* 0x000000ffff057224 */ /* 0x002fc400078e000c */
[----:B------:R-:W3:Y:S01]  /*d9de0*/  LDL.LU R12, [R1+0x2530] ;  /* 0x00253000010c7983 */ /* 0x000ee20000300800 */
[----:B------:R-:W-:Y:S01]  /*d9df0*/  IADD3 R15, P2, R15, R217, RZ ;  /* 0x000000d90f0f7210 */ /* 0x000fe20007f5e0ff */
[----:B------:R-:W-:Y:S01]  /*d9e00*/  IMAD.MOV.U32 R4, RZ, RZ, R10 ;  /* 0x000000ffff047224 */ /* 0x000fe200078e000a */
[----:B------:R-:W-:-:S03]  /*d9e10*/  IADD3.X R21, R21, R2, RZ, P1, !PT ;  /* 0x0000000215157210 */ /* 0x000fc60000ffe4ff */
[----:B------:R1:W-:Y:S01]  /*d9e20*/  STL [R1+0x263c], R15 ;  /* 0x00263c0f01007387 */ /* 0x0003e20000100800 */
[----:B------:R-:W-:-:S03]  /*d9e30*/  IMAD.X R16, R16, 0x1, R2, P2 ;  /* 0x0000000110107824 */ /* 0x000fc600010e0602 */
[----:B------:R-:W-:Y:S04]  /*d9e40*/  STL [R1+0x2680], R21 ;  /* 0x0026801501007387 */ /* 0x000fe80000100800 */
[----:B------:R1:W-:Y:S04]  /*d9e50*/  LDGSTS.E [R3+0x5200], [R4.64], P0 ;  /* 0x0520000004037fae */ /* 0x0003e80008121844 */
[----:B------:R-:W3:Y:S04]  /*d9e60*/  LDL.LU R10, [R1+0x24b4] ;  /* 0x0024b400010a7983 */ /* 0x000ee80000300800 */
[----:B------:R-:W3:Y:S01]  /*d9e70*/  LDL.LU R23, [R1+0x24f0] ;  /* 0x0024f00001177983 */ /* 0x000ee20000300800 */
[----:B-1----:R-:W-:Y:S01]  /*d9e80*/  IMAD.MOV.U32 R4, RZ, RZ, R11 ;  /* 0x000000ffff047224 */ /* 0x002fe200078e000b */
[----:B------:R-:W-:-:S05]  /*d9e90*/  MOV R5, R21 ;  /* 0x0000001500057202 */ /* 0x000fca0000000f00 */
[----:B------:R1:W-:Y:S02]  /*d9ea0*/  LDGSTS.E [R3+0x6200], [R4.64], P0 ;  /* 0x0620000004037fae */ /* 0x0003e40008121844 */
[----:B-1----:R-:W-:Y:S02]  /*d9eb0*/  IMAD.MOV.U32 R4, RZ, RZ, R15 ;  /* 0x000000ffff047224 */ /* 0x002fe400078e000f */
[----:B------:R-:W-:-:S05]  /*d9ec0*/  IMAD.MOV.U32 R5, RZ, RZ, R16 ;  /* 0x000000ffff057224 */ /* 0x000fca00078e0010 */
[----:B------:R1:W-:Y:S01]  /*d9ed0*/  LDGSTS.E [R3+0x7200], [R4.64], P0 ;  /* 0x0720000004037fae */ /* 0x0003e20008121844 */
[----:B---3--:R-:W-:-:S05]  /*d9ee0*/  IADD3 R13, P1, R13, R217, RZ ;  /* 0x000000d90d0d7210 */ /* 0x008fca0007f3e0ff */
[----:B------:R-:W-:Y:S01]  /*d9ef0*/  STL [R1+0x25fc], R13 ;  /* 0x0025fc0d01007387 */ /* 0x000fe20000100800 */
[----:B------:R-:W-:-:S03]  /*d9f00*/  IMAD.X R20, R20, 0x1, R2, P1 ;  /* 0x0000000114147824 */ /* 0x000fc600008e0602 */
[----:B------:R3:W-:Y:S04]  /*d9f10*/  STL [R1+0x2638], R16 ;  /* 0x0026381001007387 */ /* 0x0007e80000100800 */
[----:B------:R-:W2:Y:S04]  /*d9f20*/  LDL.LU R11, [R1+0x246c] ;  /* 0x00246c00010b7983 */ /* 0x000ea80000300800 */
[----:B------:R-:W2:Y:S01]  /*d9f30*/  LDL.LU R15, [R1+0x24b0] ;  /* 0x0024b000010f7983 */ /* 0x000ea20000300800 */
[----:B----4-:R-:W-:Y:S01]  /*d9f40*/  IADD3 R18, P2, R18, R217, RZ ;  /* 0x000000d912127210 */ /* 0x010fe20007f5e0ff */
[----:B-1----:R-:W-:-:S04]  /*d9f50*/  IMAD.MOV.U32 R5, RZ, RZ, R20 ;  /* 0x000000ffff057224 */ /* 0x002fc800078e0014 */
[----:B------:R-:W-:Y:S01]  /*d9f60*/  STL [R1+0x25bc], R18 ;  /* 0x0025bc1201007387 */ /* 0x000fe20000100800 */
[----:B------:R-:W-:Y:S01]  /*d9f70*/  MOV R4, R13 ;  /* 0x0000000d00047202 */ /* 0x000fe20000000f00 */
[----:B------:R-:W-:Y:S02]  /*d9f80*/  IMAD.X R19, R19, 0x1, R2, P2 ;  /* 0x0000000113137824 */ /* 0x000fe400010e0602 */
[----:B------:R1:W-:Y:S04]  /*d9f90*/  STL [R1+0x25f8], R20 ;  /* 0x0025f81401007387 */ /* 0x0003e80000100800 */
[----:B---3--:R-:W3:Y:S04]  /*d9fa0*/  LDL.LU R16, [R1+0x242c] ;  /* 0x00242c0001107983 */ /* 0x008ee80000300800 */
[----:B------:R-:W2:Y:S04]  /*d9fb0*/  LDL.LU R22, [R1+0x2468] ;  /* 0x0024680001167983 */ /* 0x000ea80000300800 */
[----:B------:R1:W-:Y:S01]  /*d9fc0*/  LDGSTS.E [R3+0x8200], [R4.64], P0 ;  /* 0x0820000004037fae */ /* 0x0003e20008121844 */
[----:B------:R-:W-:-:S05]  /*d9fd0*/  IADD3 R6, P1, R6, R217, RZ ;  /* 0x000000d906067210 */ /* 0x000fca0007f3e0ff */
[----:B------:R-:W-:Y:S01]  /*d9fe0*/  STL [R1+0x257c], R6 ;  /* 0x00257c0601007387 */ /* 0x000fe20000100800 */
[----:B------:R-:W-:-:S03]  /*d9ff0*/  IMAD.X R17, R17, 0x1, R2, P1 ;  /* 0x0000000111117824 */ /* 0x000fc600008e0602 */
[----:B------:R1:W-:Y:S02]  /*da000*/  STL [R1+0x25b8], R19 ;  /* 0x0025b81301007387 */ /* 0x0003e40000100800 */
[----:B-1----:R-:W-:Y:S02]  /*da010*/  IMAD.MOV.U32 R4, RZ, RZ, R18 ;  /* 0x000000ffff047224 */ /* 0x002fe400078e0012 */
[----:B------:R-:W2:Y:S01]  /*da020*/  LDL.LU R13, [R1+0x23ec] ;  /* 0x0023ec00010d7983 */ /* 0x000ea20000300800 */
[----:B------:R-:W-:-:S03]  /*da030*/  IMAD.MOV.U32 R5, RZ, RZ, R19 ;  /* 0x000000ffff057224 */ /* 0x000fc600078e0013 */
[----:B------:R-:W2:Y:S01]  /*da040*/  LDL.LU R21, [R1+0x2428] ;  /* 0x0024280001157983 */ /* 0x000ea20000300800 */
[----:B------:R-:W-:-:S03]  /*da050*/  IADD3 R7, P2, R7, R217, RZ ;  /* 0x000000d907077210 */ /* 0x000fc60007f5e0ff */
[----:B------:R1:W-:Y:S01]  /*da060*/  LDGSTS.E [R3+0x9200], [R4.64], P0 ;  /* 0x0920000004037fae */ /* 0x0003e20008121844 */
[----:B------:R-:W-:-:S03]  /*da070*/  IADD3 R14, P1, R14, R217, RZ ;  /* 0x000000d90e0e7210 */ /* 0x000fc60007f3e0ff */
[----:B------:R-:W-:Y:S04]  /*da080*/  STL [R1+0x2534], R7 ;  /* 0x0025340701007387 */ /* 0x000fe80000100800 */
[----:B------:R1:W-:Y:S04]  /*da090*/  STL [R1+0x2578], R17 ;  /* 0x0025781101007387 */ /* 0x0003e80000100800 */
[----:B------:R-:W2:Y:S01]  /*da0a0*/  LDL.LU R20, [R1+0x23e8] ;  /* 0x0023e80001147983 */ /* 0x000ea20000300800 */
[----:B-1----:R-:W-:-:S03]  /*da0b0*/  IMAD.MOV.U32 R4, RZ, RZ, R6 ;  /* 0x000000ffff047224 */ /* 0x002fc600078e0006 */
[----:B------:R-:W2:Y:S04]  /*da0c0*/  LDL.LU R18, [R1+0x23ac] ;  /* 0x0023ac0001127983 */ /* 0x000ea80000300800 */
[----:B------:R-:W2:Y:S01]  /*da0d0*/  LDL.LU R19, [R1+0x23a8] ;  /* 0x0023a80001137983 */ /* 0x000ea20000300800 */
[----:B------:R-:W-:-:S03]  /*da0e0*/  IADD3.X R12, R12, R2, RZ, P2, !PT ;  /* 0x000000020c0c7210 */ /* 0x000fc600017fe4ff */
[----:B------:R-:W-:Y:S04]  /*da0f0*/  STL [R1+0x24f4], R14 ;  /* 0x0024f40e01007387 */ /* 0x000fe80000100800 */
[----:B------:R1:W-:Y:S04]  /*da100*/  STL [R1+0x2530], R12 ;  /* 0x0025300c01007387 */ /* 0x0003e80000100800 */
[----:B------:R-:W2:Y:S01]  /*da110*/  LDL.LU R6, [R1+0x2364] ;  /* 0x0023640001067983 */ /* 0x000ea20000300800 */
[----:B------:R-:W-:-:S03]  /*da120*/  IMAD.MOV.U32 R5, RZ, RZ, R17 ;  /* 0x000000ffff057224 */ /* 0x000fc600078e0011 */
[----:B------:R-:W2:Y:S04]  /*da130*/  LDL.LU R17, [R1+0x2360] ;  /* 0x0023600001117983 */ /* 0x000ea80000300800 */
[----:B------:R1:W-:Y:S01]  /*da140*/  LDGSTS.E [R3+0xa200], [R4.64], P0 ;  /* 0x0a20000004037fae */ /* 0x0003e20008121844 */
[----:B------:R-:W-:Y:S01]  /*da150*/  IADD3 R10, P2, R10, R217, RZ ;  /* 0x000000d90a0a7210 */ /* 0x000fe20007f5e0ff */
[----:B------:R-:W-:-:S04]  /*da160*/  IMAD.X R23, R23, 0x1, R2, P1 ;  /* 0x0000000117177824 */ /* 0x000fc800008e0602 */
[----:B------:R-:W-:Y:S01]  /*da170*/  STL [R1+0x24b4], R10 ;  /* 0x0024b40a01007387 */ /* 0x000fe20000100800 */
[----:B-1----:R-:W-:Y:S01]  /*da180*/  IMAD.MOV.U32 R4, RZ, RZ, R7 ;  /* 0x000000ffff047224 */ /* 0x002fe200078e0007 */
[----:B------:R-:W-:Y:S02]  /*da190*/  MOV R5, R12 ;  /* 0x0000000c00057202 */ /* 0x000fe40000000f00 */
[----:B------:R-:W-:Y:S04]  /*da1a0*/  STL [R1+0x24f0], R23 ;  /* 0x0024f01701007387 */ /* 0x000fe80000100800 */
[----:B------:R1:W-:Y:S04]  /*da1b0*/  LDGSTS.E [R3+0xb200], [R4.64], P0 ;  /* 0x0b20000004037fae */ /* 0x0003e80008121844 */
[----:B------:R-:W2:Y:S04]  /*da1c0*/  LDL.LU R7, [R1+0x2324] ;  /* 0x0023240001077983 */ /* 0x000ea80000300800 */
[----:B------:R-:W2:Y:S01]  /*da1d0*/  LDL.LU R12, [R1+0x22e4] ;  /* 0x0022e400010c7983 */ /* 0x000ea20000300800 */
[----:B-1----:R-:W-:-:S02]  /*da1e0*/  IMAD.MOV.U32 R4, RZ, RZ, R14 ;  /* 0x000000ffff047224 */ /* 0x002fc400078e000e */
[----:B------:R-:W-:Y:S01]  /*da1f0*/  IMAD.MOV.U32 R5, RZ, RZ, R23 ;  /* 0x000000ffff057224 */ /* 0x000fe200078e0017 */
[----:B------:R-:W2:Y:S04]  /*da200*/  LDL.LU R14, [R1+0x2320] ;  /* 0x00232000010e7983 */ /* 0x000ea80000300800 */
[----:B------:R1:W-:Y:S02]  /*da210*/  LDGSTS.E [R3+0xc200], [R4.64], P0 ;  /* 0x0c20000004037fae */ /* 0x0003e40008121844 */
[----:B-1----:R-:W-:Y:S02]  /*da220*/  MOV R4, R10 ;  /* 0x0000000a00047202 */ /* 0x002fe40000000f00 */
[----:B--2---:R-:W-:Y:S01]  /*da230*/  IADD3 R11, P1, R11, R217, RZ ;  /* 0x000000d90b0b7210 */ /* 0x004fe20007f3e0ff */
[----:B------:R-:W-:-:S04]  /*da240*/  IMAD.X R15, R15, 0x1, R2, P2 ;  /* 0x000000010f0f7824 */ /* 0x000fc800010e0602 */
[----:B------:R-:W-:Y:S01]  /*da250*/  STL [R1+0x246c], R11 ;  /* 0x00246c0b01007387 */ /* 0x000fe20000100800 */
[----:B------:R-:W-:-:S03]  /*da260*/  IMAD.MOV.U32 R5, RZ, RZ, R15 ;  /* 0x000000ffff057224 */ /* 0x000fc600078e000f */
[----:B------:R1:W-:Y:S04]  /*da270*/  STL [R1+0x24b0], R15 ;  /* 0x0024b00f01007387 */ /* 0x0003e80000100800 */
[----:B------:R2:W-:Y:S04]  /*da280*/  LDGSTS.E [R3+0xd200], [R4.64], P0 ;  /* 0x0d20000004037fae */ /* 0x0005e80008121844 */
[----:B-1----:R-:W4:Y:S01]  /*da290*/  LDL.LU R15, [R1+0x22e0] ;  /* 0x0022e000010f7983 */ /* 0x002f220000300800 */
[----:B---3--:R-:W-:Y:S01]  /*da2a0*/  IADD3 R16, P2, R16, R217, RZ ;  /* 0x000000d910107210 */ /* 0x008fe20007f5e0ff */
[----:B--2---:R-:W-:-:S04]  /*da2b0*/  IMAD.X R22, R22, 0x1, R2, P1 ;  /* 0x0000000116167824 */ /* 0x004fc800008e0602 */
[----:B------:R1:W-:Y:S01]  /*da2c0*/  STL [R1+0x242c], R16 ;  /* 0x00242c1001007387 */ /* 0x0003e20000100800 */
[----:B------:R-:W-:Y:S02]  /*da2d0*/  IMAD.MOV.U32 R4, RZ, RZ, R11 ;  /* 0x000000ffff047224 */ /* 0x000fe400078e000b */
[----:B------:R-:W-:Y:S01]  /*da2e0*/  IMAD.MOV.U32 R5, RZ, RZ, R22 ;  /* 0x000000ffff057224 */ /* 0x000fe200078e0016 */
[----:B------:R-:W-:Y:S04]  /*da2f0*/  STL [R1+0x2468], R22 ;  /* 0x0024681601007387 */ /* 0x000fe80000100800 */
[----:B------:R-:W2:Y:S04]  /*da300*/  LDL.LU R10, [R1+0x229c] ;  /* 0x00229c00010a7983 */ /* 0x000ea80000300800 */
[----:B------:R-:W3:Y:S04]  /*da310*/  LDL.LU R11, [R1+0x225c] ;  /* 0x00225c00010b7983 */ /* 0x000ee80000300800 */
[----:B------:R1:W-:Y:S01]  /*da320*/  LDGSTS.E [R3+0xe200], [R4.64], P0 ;  /* 0x0e20000004037fae */ /* 0x0003e20008121844 */
[----:B------:R-:W-:Y:S01]  /*da330*/  IADD3 R13, P1, R13, R217, RZ ;  /* 0x000000d90d0d7210 */ /* 0x000fe20007f3e0ff */
[----:B------:R-:W-:-:S04]  /*da340*/  IMAD.X R21, R21, 0x1, R2, P2 ;  /* 0x0000000115157824 */ /* 0x000fc800010e0602 */
[----:B------:R1:W-:Y:S04]  /*da350*/  STL [R1+0x23ec], R13 ;  /* 0x0023ec0d01007387 */ /* 0x0003e80000100800 */
[----:B------:R-:W-:Y:S01]  /*da360*/  STL [R1+0x2428], R21 ;  /* 0x0024281501007387 */ /* 0x000fe20000100800 */
[----:B-1----:R-:W-:Y:S02]  /*da370*/  IMAD.MOV.U32 R4, RZ, RZ, R16 ;  /* 0x000000ffff047224 */ /* 0x002fe400078e0010 */
[----:B------:R-:W-:Y:S01]  /*da380*/  IMAD.MOV.U32 R5, RZ, RZ, R21 ;  /* 0x000000ffff057224 */ /* 0x000fe200078e0015 */
[----:B------:R-:W3:Y:S04]  /*da390*/  LDL.LU R16, [R1+0x2298] ;  /* 0x0022980001107983 */ /* 0x000ee80000300800 */
[----:B------:R1:W-:Y:S01]  /*da3a0*/  LDGSTS.E [R3+0xf200], [R4.64], P0 ;  /* 0x0f20000004037fae */ /* 0x0003e20008121844 */
[----:B------:R-:W-:-:S02]  /*da3b0*/  IADD3.X R20, R20, R2, RZ, P1, !PT ;  /* 0x0000000214147210 */ /* 0x000fc40000ffe4ff */
[----:B------:R-:W-:-:S05]  /*da3c0*/  IADD3 R18, P2, R18, R217, RZ ;  /* 0x000000d912127210 */ /* 0x000fca0007f5e0ff */
[----:B------:R-:W-:Y:S01]  /*da3d0*/  STL [R1+0x23ac], R18 ;  /* 0x0023ac1201007387 */ /* 0x000fe20000100800 */
[----:B------:R-:W-:Y:S02]  /*da3e0*/  IMAD.X R19, R19, 0x1, R2, P2 ;  /* 0x0000000113137824 */ /* 0x000fe400010e0602 */
[----:B-1----:R-:W-:Y:S01]  /*da3f0*/  IMAD.MOV.U32 R4, RZ, RZ, R13 ;  /* 0x000000ffff047224 */ /* 0x002fe200078e000d */
[----:B------:R1:W-:Y:S04]  /*da400*/  STL [R1+0x23e8], R20 ;  /* 0x0023e81401007387 */ /* 0x0003e80000100800 */
[----:B------:R-:W3:Y:S04]  /*da410*/  LDL.LU R24, [R1+0x221c] ;  /* 0x00221c0001187983 */ /* 0x000ee80000300800 */
[----:B------:R-:W3:Y:S01]  /*da420*/  LDL.LU R13, [R1+0x2258] ;  /* 0x00225800010d7983 */ /* 0x000ee20000300800 */
[----:B------:R-:W-:-:S05]  /*da430*/  IADD3 R6, P1, R6, R217, RZ ;  /* 0x000000d906067210 */ /* 0x000fca0007f3e0ff */
[----:B------:R1:W-:Y:S04]  /*da440*/  STL [R1+0x2364], R6 ;  /* 0x0023640601007387 */ /* 0x0003e80000100800 */
[----:B------:R-:W-:Y:S04]  /*da450*/  STL [R1+0x23a8], R19 ;  /* 0x0023a81301007387 */ /* 0x000fe80000100800 */
[----:B------:R-:W3:Y:S04]  /*da460*/  LDL.LU R22, [R1+0x2018] ;  /* 0x0020180001167983 */ /* 0x000ee80000300800 */
[----:B------:R-:W3:Y:S01]  /*da470*/  LDL.LU R25, [R1+0x2218] ;  /* 0x0022180001197983 */ /* 0x000ee20000300800 */
[----:B------:R-:W-:Y:S01]  /*da480*/  MOV R5, R20 ;  /* 0x0000001400057202 */ /* 0x000fe20000000f00 */
[----:B------:R-:W-:-:S04]  /*da490*/  IMAD.X R17, R17, 0x1, R2, P1 ;  /* 0x0000000111117824 */ /* 0x000fc800008e0602 */
[----:B------:R1:W-:Y:S01]  /*da4a0*/  LDGSTS.E [R3+0x10200], [R4.64], P0 ;  /* 0x1020000004037fae */ /* 0x0003e20008121844 */
[-C--:B------:R-:W-:Y:S01]  /*da4b0*/  IADD3 R7, P2, R7, R217.reuse, RZ ;  /* 0x000000d907077210 */ /* 0x080fe20007f5e0ff */
[----:B-1----:R-:W-:Y:S02]  /*da4c0*/  IMAD.MOV.U32 R4, RZ, RZ, R18 ;  /* 0x000000ffff047224 */ /* 0x002fe400078e0012 */
[----:B------:R-:W-:Y:S01]  /*da4d0*/  IMAD.MOV.U32 R5, RZ, RZ, R19 ;  /* 0x000000ffff057224 */ /* 0x000fe200078e0013 */
[----:B------:R-:W-:Y:S01]  /*da4e0*/  IADD3 R12, P1, R12, R217, RZ ;  /* 0x000000d90c0c7210 */ /* 0x000fe20007f3e0ff */
[----:B------:R-:W-:Y:S01]  /*da4f0*/  STL [R1+0x2324], R7 ;  /* 0x0023240701007387 */ /* 0x000fe20000100800 */
[----:B------:R-:W-:-:S03]  /*da500*/  IMAD.X R14, R14, 0x1, R2, P2 ;  /* 0x000000010e0e7824 */ /* 0x000fc600010e0602 */
[----:B------:R-:W-:Y:S04]  /*da510*/  STL [R1+0x2360], R17 ;  /* 0x0023601101007387 */ /* 0x000fe80000100800 */
[----:B------:R1:W-:Y:S04]  /*da520*/  LDGSTS.E [R3+0x11200], [R4.64], P0 ;  /* 0x1120000004037fae */ /* 0x0003e80008121844 */
[----:B------:R-:W3:Y:S04]  /*da530*/  LDL.LU R23, [R1+0x2014] ;  /* 0x0020140001177983 */ /* 0x000ee80000300800 */
[----:B------:R-:W-:Y:S01]  /*da540*/  STL [R1+0x22e4], R12 ;  /* 0x0022e40c01007387 */ /* 0x000fe20000100800 */
[----:B-1----:R-:W-:Y:S01]  /*da550*/  MOV R4, R6 ;  /* 0x0000000600047202 */ /* 0x002fe20000000f00 */
[----:B------:R-:W-:-:S02]  /*da560*/  IMAD.MOV.U32 R5, RZ, RZ, R17 ;  /* 0x000000ffff057224 */ /* 0x000fc400078e0011 */
[----:B------:R1:W-:Y:S04]  /*da570*/  STL [R1+0x2320], R14 ;  /* 0x0023200e01007387 */ /* 0x0003e80000100800 */
[----:B------:R-:W3:Y:S04]  /*da580*/  LDL.LU R20, [R1+0x2058] ;  /* 0x0020580001147983 */ /* 0x000ee80000300800 */
[----:B------:R1:W-:Y:S04]  /*da590*/  LDGSTS.E [R3+0x12200], [R4.64], P0 ;  /* 0x1220000004037fae */ /* 0x0003e80008121844 */
[----:B------:R-:W3:Y:S04]  /*da5a0*/  LDL.LU R6, [R1+0x2098] ;  /* 0x0020980001067983 */ /* 0x000ee80000300800 */
[----:B------:R-:W3:Y:S01]  /*da5b0*/  LDL.LU R21, [R1+0x2054] ;  /* 0x0020540001157983 */ /* 0x000ee20000300800 */
[----:B-1----:R-:W-:-:S02]  /*da5c0*/  IMAD.MOV.U32 R4, RZ, RZ, R7 ;  /* 0x000000ffff047224 */ /* 0x002fc400078e0007 */
[----:B------:R-:W-:-:S05]  /*da5d0*/  IMAD.MOV.U32 R5, RZ, RZ, R14 ;  /* 0x000000ffff057224 */ /* 0x000fca00078e000e */
[----:B------:R1:W-:Y:S02]  /*da5e0*/  LDGSTS.E [R3+0x13200], [R4.64], P0 ;  /* 0x1320000004037fae */ /* 0x0003e40008121844 */
[----:B-1----:R-:W-:Y:S02]  /*da5f0*/  IMAD.MOV.U32 R4, RZ, RZ, R12 ;  /* 0x000000ffff047224 */ /* 0x002fe400078e000c */
[----:B----4-:R-:W-:-:S04]  /*da600*/  IMAD.X R15, R15, 0x1, R2, P1 ;  /* 0x000000010f0f7824 */ /* 0x010fc800008e0602 */
[----:B------:R-:W-:-:S05]  /*da610*/  IMAD.MOV.U32 R5, RZ, RZ, R15 ;  /* 0x000000ffff057224 */ /* 0x000fca00078e000f */
[----:B------:R1:W-:Y:S01]  /*da620*/  LDGSTS.E [R3+0x14200], [R4.64], P0 ;  /* 0x1420000004037fae */ /* 0x0003e20008121844 */
[-C--:B--2---:R-:W-:Y:S02]  /*da630*/  IADD3 R10, P2, R10, R217.reuse, RZ ;  /* 0x000000d90a0a7210 */ /* 0x084fe40007f5e0ff */
[----:B---3--:R-:W-:-:S03]  /*da640*/  IADD3 R11, P1, R11, R217, RZ ;  /* 0x000000d90b0b7210 */ /* 0x008fc60007f3e0ff */
[----:B------:R-:W-:Y:S04]  /*da650*/  STL [R1+0x229c], R10 ;  /* 0x00229c0a01007387 */ /* 0x000fe80000100800 */
[----:B------:R2:W-:Y:S04]  /*da660*/  STL [R1+0x22e0], R15 ;  /* 0x0022e00f01007387 */ /* 0x0005e80000100800 */
[----:B------:R-:W3:Y:S04]  /*da670*/  LDL.LU R14, [R1+0x2094] ;  /* 0x00209400010e7983 */ /* 0x000ee80000300800 */
[----:B------:R-:W4:Y:S04]  /*da680*/  LDL.LU R7, [R1+0x20f0] ;  /* 0x0020f00001077983 */ /* 0x000f280000300800 */
[----:B------:R-:W4:Y:S01]  /*da690*/  LDL.LU R17, [R1+0x2128] ;  /* 0x0021280001117983 */ /* 0x000f220000300800 */
[----:B------:R-:W-:-:S03]  /*da6a0*/  IADD3.X R16, R16, R2, RZ, P2, !PT ;  /* 0x0000000210107210 */ /* 0x000fc600017fe4ff */
[----:B------:R-:W4:Y:S04]  /*da6b0*/  LDL.LU R19, [R1+0x20ec] ;  /* 0x0020ec0001137983 */ /* 0x000f280000300800 */
[----:B------:R-:W-:Y:S01]  /*da6c0*/  STL [R1+0x225c], R11 ;  /* 0x00225c0b01007387 */ /* 0x000fe20000100800 */
[----:B-1----:R-:W-:-:S03]  /*da6d0*/  IMAD.MOV.U32 R4, RZ, RZ, R10 ;  /* 0x000000ffff047224 */ /* 0x002fc600078e000a */
[----:B------:R1:W-:Y:S01]  /*da6e0*/  STL [R1+0x2298], R16 ;  /* 0x0022981001007387 */ /* 0x0003e20000100800 */
[----:B------:R-:W-:-:S03]  /*da6f0*/  MOV R5, R16 ;  /* 0x0000001000057202 */ /* 0x000fc60000000f00 */
[----:B--2---:R-:W2:Y:S04]  /*da700*/  LDL.LU R15, [R1+0x2158] ;  /* 0x00215800010f7983 */ /* 0x004ea80000300800 */
[----:B------:R-:W2:Y:S04]  /*da710*/  LDL.LU R12, [R1+0x2160] ;  /* 0x00216000010c7983 */ /* 0x000ea80000300800 */
[----:B------:R-:W2:Y:S01]  /*da720*/  LDL.LU R18, [R1+0x2124] ;  /* 0x0021240001127983 */ /* 0x000ea20000300800 */
[----:B------:R-:W-:-:S03]  /*da730*/  IADD3 R24, P2, R24, R217, RZ ;  /* 0x000000d918187210 */ /* 0x000fc60007f5e0ff */
[----:B------:R1:W-:Y:S01]  /*da740*/  LDGSTS.E [R3+0x15200], [R4.64], P0 ;  /* 0x1520000004037fae */ /* 0x0003e20008121844 */
[----:B------:R-:W-:-:S03]  /*da750*/  IMAD.X R13, R13, 0x1, R2, P1 ;  /* 0x000000010d0d7824 */ /* 0x000fc600008e0602 */
[----:B------:R-:W-:Y:S04]  /*da760*/  STL [R1+0x221c], R24 ;  /* 0x00221c1801007387 */ /* 0x000fe80000100800 */
[----:B------:R1:W-:Y:S04]  /*da770*/  STL [R1+0x2258], R13 ;  /* 0x0022580d01007387 */ /* 0x0003e80000100800 */
[----:B------:R-:W2:Y:S01]  /*da780*/  LDL.LU R10, [R1+0x2168] ;  /* 0x00216800010a7983 */ /* 0x000ea20000300800 */
[----:B------:R-:W-:-:S03]  /*da790*/  IADD3 R22, P1, R22, R217, RZ ;  /* 0x000000d916167210 */ /* 0x000fc60007f3e0ff */
[----:B-1----:R-:W2:Y:S01]  /*da7a0*/  LDL.LU R16, [R1+0x2154] ;  /* 0x0021540001107983 */ /* 0x002ea20000300800 */
[----:B------:R-:W-:-:S03]  /*da7b0*/  IMAD.X R25, R25, 0x1, R2, P2 ;  /* 0x0000000119197824 */ /* 0x000fc600010e0602 */
[----:B------:R-:W-:Y:S01]  /*da7c0*/  STL [R1+0x2018], R22 ;  /* 0x0020181601007387 */ /* 0x000fe20000100800 */
[----:B------:R-:W-:Y:S02]  /*da7d0*/  IMAD.MOV.U32 R5, RZ, RZ, R13 ;  /* 0x000000ffff057224 */ /* 0x000fe400078e000d */
[----:B------:R-:W-:Y:S01]  /*da7e0*/  IMAD.MOV.U32 R4, RZ, RZ, R11 ;  /* 0x000000ffff047224 */ /* 0x000fe200078e000b */
[----:B------:R-:W-:Y:S04]  /*da7f0*/  STL [R1+0x2218], R25 ;  /* 0x0022181901007387 */ /* 0x000fe80000100800 */
[----:B------:R-:W2:Y:S04]  /*da800*/  LDL.LU R13, [R1+0x215c] ;  /* 0x00215c00010d7983 */ /* 0x000ea80000300800 */
[----:B------:R-:W2:Y:S04]  /*da810*/  LDL.LU R11, [R1+0x2164] ;  /* 0x00216400010b7983 */ /* 0x000ea80000300800 */
[----:B------:R1:W-:Y:S02]  /*da820*/  LDGSTS.E [R3+0x16200], [R4.64], P0 ;  /* 0x1620000004037fae */ /* 0x0003e40008121844 */
[----:B-1----:R-:W-:Y:S01]  /*da830*/  MOV R4, R24 ;  /* 0x0000001800047202 */ /* 0x002fe20000000f00 */
[----:B------:R-:W-:-:S02]  /*da840*/  IMAD.MOV.U32 R5, RZ, RZ, R25 ;  /* 0x000000ffff057224 */ /* 0x000fc400078e0019 */
[----:B------:R-:W-:-:S03]  /*da850*/  IMAD.X R23, R23, 0x1, R2, P1 ;  /* 0x0000000117177824 */ /* 0x000fc600008e0602 */
[----:B------:R1:W-:Y:S01]  /*da860*/  LDGSTS.E [R3+0x17200], [R4.64], P0 ;  /* 0x1720000004037fae */ /* 0x0003e20008121844 */
[-C--:B------:R-:W-:Y:S01]  /*da870*/  IADD3 R20, P2, R20, R217.reuse, RZ ;  /* 0x000000d914147210 */ /* 0x080fe20007f5e0ff */
[----:B-1----:R-:W-:Y:S02]  /*da880*/  IMAD.MOV.U32 R4, RZ, RZ, R22 ;  /* 0x000000ffff047224 */ /* 0x002fe400078e0016 */
[----:B------:R-:W-:Y:S01]  /*da890*/  IMAD.MOV.U32 R5, RZ, RZ, R23 ;  /* 0x000000ffff057224 */ /* 0x000fe200078e0017 */
[----:B------:R-:W-:-:S04]  /*da8a0*/  IADD3 R6, P1, R6, R217, RZ ;  /* 0x000000d906067210 */ /* 0x000fc80007f3e0ff */
[----:B------:R1:W-:Y:S01]  /*da8b0*/  LDGSTS.E [R3+0x18200], [R4.64], P0 ;  /* 0x1820000004037fae */ /* 0x0003e20008121844 */
[----:B------:R-:W-:-:S03]  /*da8c0*/  IMAD.X R21, R21, 0x1, R2, P2 ;  /* 0x0000000115157824 */ /* 0x000fc600010e0602 */
[----:B------:R-:W-:Y:S04]  /*da8d0*/  STL [R1+0x2058], R20 ;  /* 0x0020581401007387 */ /* 0x000fe80000100800 */
[----:B------:R-:W-:Y:S01]  /*da8e0*/  STL [R1+0x2014], R23 ;  /* 0x0020141701007387 */ /* 0x000fe20000100800 */
[----:B-1----:R-:W-:Y:S02]  /*da8f0*/  IMAD.MOV.U32 R4, RZ, RZ, R20 ;  /* 0x000000ffff047224 */ /* 0x002fe400078e0014 */
[----:B------:R-:W-:Y:S01]  /*da900*/  IMAD.MOV.U32 R5, RZ, RZ, R21 ;  /* 0x000000ffff057224 */ /* 0x000fe200078e0015 */
[----:B------:R1:W-:Y:S04]  /*da910*/  STL [R1+0x2098], R6 ;  /* 0x0020980601007387 */ /* 0x0003e80000100800 */
[----:B------:R-:W-:Y:S04]  /*da920*/  STL [R1+0x2054], R21 ;  /* 0x0020541501007387 */ /* 0x000fe80000100800 */
[----:B------:R1:W-:Y:S02]  /*da930*/  LDGSTS.E [R3+0x19200], [R4.64], P0 ;  /* 0x1920000004037fae */ /* 0x0003e40008121844 */
[----:B-1----:R-:W-:Y:S01]  /*da940*/  IMAD.MOV.U32 R4, RZ, RZ, R6 ;  /* 0x000000ffff047224 */ /* 0x002fe200078e0006 */
[----:B---3--:R-:W-:-:S02]  /*da950*/  IADD3.X R14, R14, R2, RZ, P1, !PT ;  /* 0x000000020e0e7210 */ /* 0x008fc40000ffe4ff */
[-C--:B----4-:R-:W-:Y:S02]  /*da960*/  IADD3 R7, P2, R7, R217.reuse, RZ ;  /* 0x000000d907077210 */ /* 0x090fe40007f5e0ff */
[----:B------:R-:W-:-:S03]  /*da970*/  IADD3 R17, P1, R17, R217, RZ ;  /* 0x000000d911117210 */ /* 0x000fc60007f3e0ff */
[----:B------:R-:W-:Y:S01]  /*da980*/  STL [R1+0x20f0], R7 ;  /* 0x0020f00701007387 */ /* 0x000fe20000100800 */
[----:B------:R-:W-:Y:S01]  /*da990*/  MOV R5, R14 ;  /* 0x0000000e00057202 */ /* 0x000fe20000000f00 */
[----:B------:R-:W-:Y:S02]  /*da9a0*/  IMAD.X R19, R19, 0x1, R2, P2 ;  /* 0x0000000113137824 */ /* 0x000fe400010e0602 */
[----:B------:R1:W-:Y:S04]  /*da9b0*/  STL [R1+0x2094], R14 ;  /* 0x0020940e01007387 */ /* 0x0003e80000100800 */
[----:B------:R-:W3:Y:S04]  /*da9c0*/  LDL.LU R6, [R1+0x27f8] ;  /* 0x0027f80001067983 */ /* 0x000ee80000300800 */
[----:B------:R-:W-:Y:S01]  /*da9d0*/  STL [R1+0x2128], R17 ;  /* 0x0021281101007387 */ /* 0x000fe20000100800 */
[----:B--2---:R-:W-:-:S03]  /*da9e0*/  IADD3 R15, P2, R15, R217, RZ ;  /* 0x000000d90f0f7210 */ /* 0x004fc60007f5e0ff */
[----:B------:R-:W-:Y:S01]  /*da9f0*/  STL [R1+0x20ec], R19 ;  /* 0x0020ec1301007387 */ /* 0x000fe20000100800 */
[----:B------:R-:W-:-:S03]  /*daa00*/  IADD3 R12, P3, R12, R217, RZ ;  /* 0x000000d90c0c7210 */ /* 0x000fc60007f7e0ff */
[----:B-1----:R-:W2:Y:S01]  /*daa10*/  LDL.LU R14, [R1+0x27b8] ;  /* 0x0027b800010e7983 */ /* 0x002ea20000300800 */
[----:B------:R-:W-:-:S03]  /*daa20*/  IMAD.X R18, R18, 0x1, R2, P1 ;  /* 0x0000000112127824 */ /* 0x000fc600008e0602 */
[----:B------:R1:W-:Y:S04]  /*daa30*/  LDGSTS.E [R3+0x1a200], [R4.64], P0 ;  /* 0x1a20000004037fae */ /* 0x0003e80008121844 */
[----:B------:R-:W-:Y:S01]  /*daa40*/  STL [R1+0x2158], R15 ;  /* 0x0021580f01007387 */ /* 0x000fe20000100800 */
[----:B-1----:R-:W-:-:S03]  /*daa50*/  IMAD.MOV.U32 R4, RZ, RZ, R7 ;  /* 0x000000ffff047224 */ /* 0x002fc600078e0007 */
[----:B------:R-:W4:Y:S01]  /*daa60*/  LDL.LU R7, [R1+0x27ec] ;  /* 0x0027ec0001077983 */ /* 0x000f220000300800 */
[----:B------:R-:W-:Y:S01]  /*daa70*/  IADD3 R10, P1, R10, R217, RZ ;  /* 0x000000d90a0a7210 */ /* 0x000fe20007f3e0ff */
[----:B------:R-:W-:Y:S02]  /*daa80*/  IMAD.X R16, R16, 0x1, R2, P2 ;  /* 0x0000000110107824 */ /* 0x000fe400010e0602 */
[----:B------:R-:W-:Y:S04]  /*daa90*/  STL [R1+0x2124], R18 ;  /* 0x0021241201007387 */ /* 0x000fe80000100800 */
[----:B------:R-:W-:Y:S04]  /*daaa0*/  STL [R1+0x2160], R12 ;  /* 0x0021600c01007387 */ /* 0x000fe80000100800 */
[----:B------:R-:W-:Y:S01]  /*daab0*/  STL [R1+0x2168], R10 ;  /* 0x0021680a01007387 */ /* 0x000fe20000100800 */
[----:B------:R-:W-:-:S03]  /*daac0*/  IADD3.X R13, R13, R2, RZ, P3, !PT ;  /* 0x000000020d0d7210 */ /* 0x000fc60001ffe4ff */
[----:B------:R-:W-:Y:S01]  /*daad0*/  STL [R1+0x2154], R16 ;  /* 0x0021541001007387 */ /* 0x000fe20000100800 */
        /* <DEDUP_REMOVED lines=28> */
[----:B------:R-:W4:Y:S04]  /*daca0*/  LDL.LU R210, [R1+0x610] ;  /* 0x0006100001d27983 */ /* 0x000f280000300800 */
[----:B------:R-:W4:Y:S04]  /*dacb0*/  LDL.LU R211, [R1+0x5e8] ;  /* 0x0005e80001d37983 */ /* 0x000f280000300800 */
[----:B------:R-:W4:Y:S04]  /*dacc0*/  LDL.LU R205, [R1+0x614] ;  /* 0x0006140001cd7983 */ /* 0x000f280000300800 */
[----:B------:R-:W4:Y:S04]  /*dacd0*/  LDL.LU R206, [R1+0x35c] ;  /* 0x00035c0001ce7983 */ /* 0x000f280000300800 */
[----:B------:R-:W4:Y:S04]  /*dace0*/  LDL.LU R207, [R1+0x5ec] ;  /* 0x0005ec0001cf7983 */ /* 0x000f280000300800 */
[----:B------:R-:W4:Y:S04]  /*dacf0*/  LDL.LU R200, [R1+0x510] ;  /* 0x0005100001c87983 */ /* 0x000f280000300800 */
[----:B------:R-:W4:Y:S01]  /*dad00*/  LDL.LU R201, [R1+0x5f0] ;  /* 0x0005f00001c97983 */ /* 0x000f220000300800 */
[----:B------:R-:W-:-:S05]  /*dad10*/  IMAD.MOV.U32 R5, RZ, RZ, R19 ;  /* 0x000000ffff057224 */ /* 0x000fca00078e0013 */
[----:B------:R3:W-:Y:S02]  /*dad20*/  LDGSTS.E [R3+0x1b200], [R4.64], P0 ;  /* 0x1b20000004037fae */ /* 0x0007e40008121844 */
[----:B---3--:R-:W-:Y:S02]  /*dad30*/  IMAD.MOV.U32 R4, RZ, RZ, R17 ;  /* 0x000000ffff047224 */ /* 0x008fe400078e0011 */
[----:B------:R-:W-:-:S05]  /*dad40*/  IMAD.MOV.U32 R5, RZ, RZ, R18 ;  /* 0x000000ffff057224 */ /* 0x000fca00078e0012 */
[----:B------:R3:W-:Y:S02]  /*dad50*/  LDGSTS.E [R3+0x1c200], [R4.64], P0 ;  /* 0x1c20000004037fae */ /* 0x0007e40008121844 */
[----:B---3--:R-:W-:Y:S01]  /*dad60*/  IMAD.MOV.U32 R4, RZ, RZ, R15 ;  /* 0x000000ffff047224 */ /* 0x008fe200078e000f */
[----:B------:R-:W-:-:S05]  /*dad70*/  MOV R5, R16 ;  /* 0x0000001000057202 */ /* 0x000fca0000000f00 */
[----:B------:R3:W-:Y:S02]  /*dad80*/  LDGSTS.E [R3+0x1d200], [R4.64], P0 ;  /* 0x1d20000004037fae */ /* 0x0007e40008121844 */
[----:B---3--:R-:W-:Y:S02]  /*dad90*/  IMAD.MOV.U32 R4, RZ, RZ, R12 ;  /* 0x000000ffff047224 */ /* 0x008fe400078e000c */
[----:B------:R-:W-:-:S05]  /*dada0*/  IMAD.MOV.U32 R5, RZ, RZ, R13 ;  /* 0x000000ffff057224 */ /* 0x000fca00078e000d */
[----:B------:R3:W-:Y:S01]  /*dadb0*/  LDGSTS.E [R3+0x1e200], [R4.64], P0 ;  /* 0x1e20000004037fae */ /* 0x0007e20008121844 */
[----:B------:R-:W-:-:S05]  /*dadc0*/  IADD3 R6, P1, R6, R217, RZ ;  /* 0x000000d906067210 */ /* 0x000fca0007f3e0ff */
[----:B------:R-:W-:Y:S01]  /*dadd0*/  STL [R1+0x27f8], R6 ;  /* 0x0027f80601007387 */ /* 0x000fe20000100800 */
[----:B--2---:R-:W-:-:S05]  /*dade0*/  IADD3 R14, P2, R14, R217, RZ ;  /* 0x000000d90e0e7210 */ /* 0x004fca0007f5e0ff */
[----:B------:R-:W-:Y:S01]  /*dadf0*/  STL [R1+0x27b8], R14 ;  /* 0x0027b80e01007387 */ /* 0x000fe20000100800 */
[----:B----4-:R-:W-:-:S05]  /*dae00*/  IADD3.X R7, R7, R2, RZ, P1, !PT ;  /* 0x0000000207077210 */ /* 0x010fca0000ffe4ff */
[----:B------:R-:W-:Y:S01]  /*dae10*/  STL [R1+0x27ec], R7 ;  /* 0x0027ec0701007387 */ /* 0x000fe20000100800 */
[----:B------:R-:W-:Y:S02]  /*dae20*/  IMAD.MOV.U32 R75, RZ, RZ, R135 ;  /* 0x000000ffff4b7224 */ /* 0x000fe400078e0087 */
[----:B------:R-:W-:Y:S02]  /*dae30*/  IMAD.MOV.U32 R74, RZ, RZ, R164 ;  /* 0x000000ffff4a7224 */ /* 0x000fe400078e00a4 */
[----:B------:R-:W-:Y:S02]  /*dae40*/  IMAD.MOV.U32 R73, RZ, RZ, R166 ;  /* 0x000000ffff497224 */ /* 0x000fe400078e00a6 */
[----:B------:R-:W-:Y:S01]  /*dae50*/  IMAD.MOV.U32 R72, RZ, RZ, R167 ;  /* 0x000000ffff487224 */ /* 0x000fe200078e00a7 */
[----:B------:R-:W-:Y:S01]  /*dae60*/  STL.64 [R1+0x1960], R74 ;  /* 0x0019604a01007387 */ /* 0x000fe20000100a00 */
[----:B------:R-:W-:Y:S01]  /*dae70*/  IMAD.MOV.U32 R71, RZ, RZ, R212 ;  /* 0x000000ffff477224 */ /* 0x000fe200078e00d4 */
[----:B------:R-:W-:-:S02]  /*dae80*/  MOV R70, R213 ;  /* 0x000000d500467202 */ /* 0x000fc40000000f00 */
[----:B------:R-:W-:Y:S01]  /*dae90*/  STL.64 [R1+0x1958], R72 ;  /* 0x0019584801007387 */ /* 0x000fe20000100a00 */
[----:B------:R-:W-:Y:S02]  /*daea0*/  IMAD.MOV.U32 R69, RZ, RZ, R214 ;  /* 0x000000ffff457224 */ /* 0x000fe400078e00d6 */
[----:B------:R-:W-:Y:S01]  /*daeb0*/  IMAD.MOV.U32 R68, RZ, RZ, R215 ;  /* 0x000000ffff447224 */ /* 0x000fe200078e00d7 */
[----:B------:R-:W-:Y:S01]  /*daec0*/  STL.64 [R1+0x1950], R70 ;  /* 0x0019504601007387 */ /* 0x000fe20000100a00 */
[----:B------:R-:W-:Y:S01]  /*daed0*/  MOV R67, R228 ;  /* 0x000000e400437202 */ /* 0x000fe20000000f00 */
[----:B------:R-:W-:Y:S02]  /*daee0*/  IMAD.MOV.U32 R66, RZ, RZ, R229 ;  /* 0x000000ffff427224 */ /* 0x000fe400078e00e5 */
[----:B------:R-:W-:Y:S01]  /*daef0*/  STL.64 [R1+0x1988], R68 ;  /* 0x0019884401007387 */ /* 0x000fe20000100a00 */
[----:B------:R-:W-:Y:S02]  /*daf00*/  IMAD.MOV.U32 R25, RZ, RZ, R230 ;  /* 0x000000ffff197224 */ /* 0x000fe400078e00e6 */
[----:B------:R-:W-:Y:S01]  /*daf10*/  IMAD.MOV.U32 R24, RZ, RZ, R231 ;  /* 0x000000ffff187224 */ /* 0x000fe200078e00e7 */
[----:B------:R-:W-:Y:S01]  /*daf20*/  STL.64 [R1+0x1980], R66 ;  /* 0x0019804201007387 */ /* 0x000fe20000100a00 */
[----:B------:R-:W-:-:S02]  /*daf30*/  IMAD.MOV.U32 R65, RZ, RZ, R224 ;  /* 0x000000ffff417224 */ /* 0x000fc400078e00e0 */
        /* <DEDUP_REMOVED lines=16> */
[----:B------:R-:W-:Y:S04]  /*db040*/  STL.64 [R1+0x19c8], R56 ;  /* 0x0019c83801007387 */ /* 0x000fe80000100a00 */
[----:B------:R-:W-:Y:S04]  /*db050*/  STL.64 [R1+0x19c0], R54 ;  /* 0x0019c03601007387 */ /* 0x000fe80000100a00 */
        /* <DEDUP_REMOVED lines=19> */
[----:B---3--:R-:W-:-:S03]  /*db190*/  IMAD.MOV.U32 R5, RZ, RZ, R11 ;  /* 0x000000ffff057224 */ /* 0x008fc600078e000b */
[----:B------:R-:W3:Y:S01]  /*db1a0*/  LDL.LU R223, [R1+0x2f4] ;  /* 0x0002f40001df7983 */ /* 0x000ee20000300800 */
[----:B------:R-:W-:-:S03]  /*db1b0*/  IMAD.MOV.U32 R4, RZ, RZ, R10 ;  /* 0x000000ffff047224 */ /* 0x000fc600078e000a */
[----:B------:R-:W3:Y:S01]  /*db1c0*/  LDL.LU R216, [R1+0x1f0] ;  /* 0x0001f00001d87983 */ /* 0x000ee20000300800 */
[----:B-1----:R-:W-:-:S03]  /*db1d0*/  IMAD.MOV.U32 R11, RZ, RZ, R209 ;  /* 0x000000ffff0b7224 */ /* 0x002fc600078e00d1 */
[----:B------:R-:W3:Y:S01]  /*db1e0*/  LDL.LU R218, [R1+0x2f8] ;  /* 0x0002f80001da7983 */ /* 0x000ee20000300800 */
[----:B------:R-:W-:-:S03]  /*db1f0*/  MOV R10, R210 ;  /* 0x000000d2000a7202 */ /* 0x000fc60000000f00 */
        /* <DEDUP_REMOVED lines=12> */
[----:B------:R-:W3:Y:S04]  /*db2c0*/  LDL.LU R206, [R1+0x144] ;  /* 0x0001440001ce7983 */ /* 0x000ee80000300800 */
[----:B------:R-:W3:Y:S04]  /*db2d0*/  LDL.LU R207, [R1+0x148] ;  /* 0x0001480001cf7983 */ /* 0x000ee80000300800 */
[----:B------:R-:W3:Y:S04]  /*db2e0*/  LDL.LU R200, [R1+0x14c] ;  /* 0x00014c0001c87983 */ /* 0x000ee80000300800 */
[----:B------:R-:W3:Y:S04]  /*db2f0*/  LDL.LU R201, [R1+0x150] ;  /* 0x0001500001c97983 */ /* 0x000ee80000300800 */
[----:B------:R1:W-:Y:S04]  /*db300*/  STL.64 [R1+0x19b8], R10 ;  /* 0x0019b80a01007387 */ /* 0x0003e80000100a00 */
[----:B------:R-:W-:Y:S04]  /*db310*/  STL.64 [R1+0x19b0], R52 ;  /* 0x0019b03401007387 */ /* 0x000fe80000100a00 */
[----:B------:R1:W-:Y:S04]  /*db320*/  STL.64 [R1+0x19e8], R16 ;  /* 0x0019e81001007387 */ /* 0x0003e80000100a00 */
[----:B------:R-:W-:Y:S04]  /*db330*/  STL.64 [R1+0x19e0], R50 ;  /* 0x0019e03201007387 */ /* 0x000fe80000100a00 */
        /* <DEDUP_REMOVED lines=16> */
[----:B--2---:R-:W-:-:S02]  /*db440*/  IMAD.MOV.U32 R23, RZ, RZ, R135 ;  /* 0x000000ffff177224 */ /* 0x004fc400078e0087 */
[----:B----4-:R-:W-:Y:S02]  /*db450*/  IMAD.MOV.U32 R22, RZ, RZ, R164 ;  /* 0x000000ffff167224 */ /* 0x010fe400078e00a4 */
[----:B------:R-:W-:Y:S01]  /*db460*/  IMAD.MOV.U32 R49, RZ, RZ, R166 ;  /* 0x000000ffff317224 */ /* 0x000fe200078e00a6 */
[----:B------:R-:W-:Y:S02]  /*db470*/  MOV R48, R167 ;  /* 0x000000a700307202 */ /* 0x000fe40000000f00 */
[----:B------:R2:W-:Y:S01]  /*db480*/  STL.64 [R1+0x19d8], R22 ;  /* 0x0019d81601007387 */ /* 0x0005e20000100a00 */
        /* <DEDUP_REMOVED lines=8> */
[----:B------:R4:W-:Y:S01]  /*db510*/  STL.64 [R1+0x19f8], R18 ;  /* 0x0019f81201007387 */ /* 0x0009e20000100a00 */
[----:B------:R-:W-:Y:S02]  /*db520*/  IMAD.MOV.U32 R45, RZ, RZ, R230 ;  /* 0x000000ffff2d7224 */ /* 0x000fe400078e00e6 */
[----:B------:R-:W-:Y:S01]  /*db530*/  IMAD.MOV.U32 R44, RZ, RZ, R231 ;  /* 0x000000ffff2c7224 */ /* 0x000fe200078e00e7 */
[----:B------:R1:W-:Y:S01]  /*db540*/  STL.64 [R1+0x19f0], R12 ;  /* 0x0019f00c01007387 */ /* 0x0003e20000100a00 */
        /* <DEDUP_REMOVED lines=10> */
[----:B---3--:R-:W-:Y:S01]  /*db5f0*/  IMAD.MOV.U32 R36, RZ, RZ, R223 ;  /* 0x000000ffff247224 */ /* 0x008fe200078e00df */
        /* <DEDUP_REMOVED lines=9> */
[----:B------:R2:W-:Y:S01]  /*db690*/  STL.64 [R1+0x1a80], R20 ;  /* 0x001a801401007387 */ /* 0x0005e20000100a00 */
        /* <DEDUP_REMOVED lines=10> */
[----:B-1----:R-:W3:Y:S04]  /*db740*/  LDL.LU R10, [R1+0x2778] ;  /* 0x00277800010a7983 */ /* 0x002ee80000300800 */
[----:B------:R-:W3:Y:S04]  /*db750*/  LDL.LU R16, [R1+0x27ac] ;  /* 0x0027ac0001107983 */ /* 0x000ee80000300800 */
[----:B------:R2:W-:Y:S04]  /*db760*/  LDGSTS.E [R3+0x2f200], [R22.64], P0 ;  /* 0x2f20000016037fae */ /* 0x0005e80008121844 */
[----:B------:R1:W-:Y:S04]  /*db770*/  LDGSTS.E [R3+0x30200], [R48.64], P0 ;  /* 0x3020000030037fae */ /* 0x0003e80008121844 */
[----:B------:R1:W-:Y:S04]  /*db780*/  LDGSTS.E [R3+0x31200], [R46.64], P0 ;  /* 0x312000002e037fae */ /* 0x0003e80008121844 */
[----:B--2---:R-:W2:Y:S04]  /*db790*/  LDL.LU R22, [R1+0x2748] ;  /* 0x0027480001167983 */ /* 0x004ea80000300800 */
[----:B------:R4:W-:Y:S04]  /*db7a0*/  LDGSTS.E [R3+0x32200], [R18.64], P0 ;  /* 0x3220000012037fae */ /* 0x0009e80008121844 */
[----:B------:R1:W-:Y:S04]  /*db7b0*/  LDGSTS.E [R3+0x33200], [R12.64], P0 ;  /* 0x332000000c037fae */ /* 0x0003e80008121844 */
[----:B------:R2:W-:Y:S04]  /*db7c0*/  LDGSTS.E [R3+0x34200], [R44.64], P0 ;  /* 0x342000002c037fae */ /* 0x0005e80008121844 */
[----:B----4-:R-:W4:Y:S04]  /*db7d0*/  LDL.LU R18, [R1+0x276c] ;  /* 0x00276c0001127983 */ /* 0x010f280000300800 */
[----:B-1----:R-:W4:Y:S04]  /*db7e0*/  LDL.LU R12, [R1+0x2708] ;  /* 0x00270800010c7983 */ /* 0x002f280000300800 */
[----:B------:R-:W4:Y:S04]  /*db7f0*/  LDL.LU R23, [R1+0x272c] ;  /* 0x00272c0001177983 */ /* 0x000f280000300800 */
[----:B------:R-:W4:Y:S04]  /*db800*/  LDL.LU R5, [R1+0x26c8] ;  /* 0x0026c80001057983 */ /* 0x000f280000300800 */
[----:B------:R-:W4:Y:S04]  /*db810*/  LDL.LU R17, [R1+0x26ec] ;  /* 0x0026ec0001117983 */ /* 0x000f280000300800 */
[----:B------:R1:W-:Y:S04]  /*db820*/  LDGSTS.E [R3+0x35200], [R42.64], P0 ;  /* 0x352000002a037fae */ /* 0x0003e80008121844 */
[----:B------:R1:W-:Y:S04]  /*db830*/  LDGSTS.E [R3+0x36200], [R40.64], P0 ;  /* 0x3620000028037fae */ /* 0x0003e80008121844 */
[----:B------:R1:W-:Y:S04]  /*db840*/  LDGSTS.E [R3+0x37200], [R38.64], P0 ;  /* 0x3720000026037fae */ /* 0x0003e80008121844 */
[----:B------:R1:W-:Y:S04]  /*db850*/  LDGSTS.E [R3+0x38200], [R36.64], P0 ;  /* 0x3820000024037fae */ /* 0x0003e80008121844 */
[----:B------:R1:W-:Y:S04]  /*db860*/  LDGSTS.E [R3+0x39200], [R34.64], P0 ;  /* 0x3920000022037fae */ /* 0x0003e80008121844 */
[----:B------:R1:W-:Y:S01]  /*db870*/  LDGSTS.E [R3+0x3a200], [R20.64], P0 ;  /* 0x3a20000014037fae */ /* 0x0003e20008121844 */
[----:B------:R-:W-:-:S03]  /*db880*/  LEA R4, R203, R165, 0x12 ;  /* 0x000000a5cb047211 */ /* 0x000fc600078e90ff */
[----:B------:R2:W-:Y:S04]  /*db890*/  LDGSTS.E [R3+0x3b200], [R32.64], P0 ;  /* 0x3b20000020037fae */ /* 0x0005e80008121844 */
[----:B------:R2:W-:Y:S04]  /*db8a0*/  LDGSTS.E [R3+0x3c200], [R30.64], P0 ;  /* 0x3c2000001e037fae */ /* 0x0005e80008121844 */
[----:B-1----:R-:W4:Y:S04]  /*db8b0*/  LDL.LU R20, [R1+0x2688] ;  /* 0x0026880001147983 */ /* 0x002f280000300800 */
[----:B------:R-:W4:Y:S04]  /*db8c0*/  LDL.LU R15, [R1+0x26ac] ;  /* 0x0026ac00010f7983 */ /* 0x000f280000300800 */
[----:B------:R-:W4:Y:S04]  /*db8d0*/  LDL.LU R13, [R1+0x2644] ;  /* 0x00264400010d7983 */ /* 0x000f280000300800 */
[----:B------:R-:W4:Y:S04]  /*db8e0*/  LDL.LU R21, [R1+0x266c] ;  /* 0x00266c0001157983 */ /* 0x000f280000300800 */
[----:B------:R1:W-:Y:S04]  /*db8f0*/  LDGSTS.E [R3+0x3d200], [R28.64], P0 ;  /* 0x3d2000001c037fae */ /* 0x0003e80008121844 */
[----:B------:R1:W-:Y:S04]  /*db900*/  LDGSTS.E [R3+0x3e200], [R26.64], P0 ;  /* 0x3e2000001a037fae */ /* 0x0003e80008121844 */
[----:B------:R-:W4:Y:S04]  /*db910*/  LDL.LU R19, [R1+0x2640] ;  /* 0x0026400001137983 */ /* 0x000f280000300800 */
[----:B------:R1:W-:Y:S04]  /*db920*/  LDGSTS.E [R3+0x3f200], [R24.64], P0 ;  /* 0x3f20000018037fae */ /* 0x0003e80008121844 */
[----:B------:R1:W-:Y:S02]  /*db930*/  LDGSTS.E [R4+0x400], [R6.64], P0 ;  /* 0x0040000006047fae */ /* 0x0003e40008121844 */
[----:B-1----:R-:W-:Y:S01]  /*db940*/  IMAD.MOV.U32 R6, RZ, RZ, R14 ;  /* 0x000000ffff067224 */ /* 0x002fe200078e000e */
[----:B---3--:R-:W-:Y:S01]  /*db950*/  IADD3 R10, P1, R10, R217, RZ ;  /* 0x000000d90a0a7210 */ /* 0x008fe20007f3e0ff */
[----:B------:R-:W-:-:S04]  /*db960*/  IMAD.X R16, R16, 0x1, R2, P2 ;  /* 0x0000000110107824 */ /* 0x000fc800010e0602 */
[----:B------:R-:W-:Y:S01]  /*db970*/  STL [R1+0x2778], R10 ;  /* 0x0027780a01007387 */ /* 0x000fe20000100800 */
[----:B------:R-:W-:-:S03]  /*db980*/  IMAD.MOV.U32 R7, RZ, RZ, R16 ;  /* 0x000000ffff077224 */ /* 0x000fc600078e0010 */
[----:B------:R1:W-:Y:S04]  /*db990*/  STL [R1+0x27ac], R16 ;  /* 0x0027ac1001007387 */ /* 0x0003e80000100800 */
[----:B------:R-:W3:Y:S04]  /*db9a0*/  LDL.LU R11, [R1+0x2604] ;  /* 0x00260400010b7983 */ /* 0x000ee80000300800 */
[----:B------:R4:W-:Y:S01]  /*db9b0*/  LDGSTS.E [R4+0x1400], [R6.64], P0 ;  /* 0x0140000006047fae */ /* 0x0009e20008121844 */
[----:B--2---:R-:W-:-:S03]  /*db9c0*/  IADD3 R22, P2, R22, R217, RZ ;  /* 0x000000d916167210 */ /* 0x004fc60007f5e0ff */
[----:B-1----:R-:W2:Y:S04]  /*db9d0*/  LDL.LU R16, [R1+0x2600] ;  /* 0x0026000001107983 */ /* 0x002ea80000300800 */
[----:B------:R-:W-:Y:S01]  /*db9e0*/  STL [R1+0x2748], R22 ;  /* 0x0027481601007387 */ /* 0x000fe20000100800 */
[----:B----4-:R-:W-:-:S05]  /*db9f0*/  IMAD.X R18, R18, 0x1, R2, P1 ;  /* 0x0000000112127824 */ /* 0x010fca00008e0602 */
[----:B------:R1:W-:Y:S04]  /*dba00*/  STL [R1+0x276c], R18 ;  /* 0x00276c1201007387 */ /* 0x0003e80000100800 */
[----:B------:R-:W4:Y:S01]  /*dba10*/  LDL.LU R14, [R1+0x25c4] ;  /* 0x0025c400010e7983 */ /* 0x000f220000300800 */
[----:B------:R-:W-:Y:S02]  /*dba20*/  IADD3 R12, P1, R12, R217, RZ ;  /* 0x000000d90c0c7210 */ /* 0x000fe40007f3e0ff */
[----:B------:R-:W-:Y:S01]  /*dba30*/  IADD3.X R23, R23, R2, RZ, P2, !PT ;  /* 0x0000000217177210 */ /* 0x000fe200017fe4ff */
[----:B------:R-:W-:Y:S02]  /*dba40*/  IMAD.MOV.U32 R7, RZ, RZ, R18 ;  /* 0x000000ffff077224 */ /* 0x000fe400078e0012 */
[----:B-1----:R-:W4:Y:S01]  /*dba50*/  LDL.LU R18, [R1+0x25c0] ;  /* 0x0025c00001127983 */ /* 0x002f220000300800 */
[----:B------:R-:W-:-:S03]  /*dba60*/  IMAD.MOV.U32 R6, RZ, RZ, R10 ;  /* 0x000000ffff067224 */ /* 0x000fc600078e000a */
[----:B------:R-:W-:Y:S04]  /*dba70*/  STL [R1+0x2708], R12 ;  /* 0x0027080c01007387 */ /* 0x000fe80000100800 */
[----:B------:R-:W-:Y:S04]  /*dba80*/  STL [R1+0x272c], R23 ;  /* 0x00272c1701007387 */ /* 0x000fe80000100800 */
[----:B------:R-:W4:Y:S01]  /*dba90*/  LDL.LU R10, [R1+0x2584] ;  /* 0x00258400010a7983 */ /* 0x000f220000300800 */
[----:B------:R-:W-:Y:S01]  /*dbaa0*/  IADD3 R5, P2, R5, R217, RZ ;  /* 0x000000d905057210 */ /* 0x000fe20007f5e0ff */
[----:B------:R-:W-:-:S02]  /*dbab0*/  IMAD.X R17, R17, 0x1, R2, P1 ;  /* 0x0000000111117824 */ /* 0x000fc400008e0602 */
[----:B------:R1:W-:Y:S04]  /*dbac0*/  LDGSTS.E [R4+0x2400], [R6.64], P0 ;  /* 0x0240000006047fae */ /* 0x0003e80008121844 */
[----:B------:R-:W4:Y:S01]  /*dbad0*/  LDL.LU R3, [R1+0x253c] ;  /* 0x00253c0001037983 */ /* 0x000f220000300800 */
[----:B-1----:R-:W-:Y:S01]  /*dbae0*/  IMAD.MOV.U32 R6, RZ, RZ, R22 ;  /* 0x000000ffff067224 */ /* 0x002fe200078e0016 */
[----:B------:R-:W-:Y:S02]  /*dbaf0*/  MOV R7, R23 ;  /* 0x0000001700077202 */ /* 0x000fe40000000f00 */
[----:B------:R-:W-:Y:S04]  /*dbb00*/  STL [R1+0x26c8], R5 ;  /* 0x0026c80501007387 */ /* 0x000fe80000100800 */
[----:B------:R1:W-:Y:S04]  /*dbb10*/  LDGSTS.E [R4+0x3400], [R6.64], P0 ;  /* 0x0340000006047fae */ /* 0x0003e80008121844 */
[----:B------:R1:W-:Y:S02]  /*dbb20*/  STL [R1+0x26ec], R17 ;  /* 0x0026ec1101007387 */ /* 0x0003e40000100800 */
[----:B-1----:R-:W-:-:S02]  /*dbb30*/  IMAD.MOV.U32 R7, RZ, RZ, R17 ;  /* 0x000000ffff077224 */ /* 0x002fc400078e0011 */
[----:B------:R-:W4:Y:S01]  /*dbb40*/  LDL.LU R17, [R1+0x2580] ;  /* 0x0025800001117983 */ /* 0x000f220000300800 */
[-C--:B------:R-:W-:Y:S01]  /*dbb50*/  IADD3 R20, P1, R20, R217.reuse, RZ ;  /* 0x000000d914147210 */ /* 0x080fe20007f3e0ff */
[----:B------:R-:W-:Y:S02]  /*dbb60*/  IMAD.X R15, R15, 0x1, R2, P2 ;  /* 0x000000010f0f7824 */ /* 0x000fe400010e0602 */
[----:B------:R-:W-:Y:S02]  /*dbb70*/  IMAD.MOV.U32 R6, RZ, RZ, R12 ;  /* 0x000000ffff067224 */ /* 0x000fe400078e000c */
[----:B------:R-:W-:Y:S01]  /*dbb80*/  STL [R1+0x2688], R20 ;  /* 0x0026881401007387 */ /* 0x000fe20000100800 */
[----:B------:R-:W-:Y:S01]  /*dbb90*/  IADD3 R13, P2, R13, R217, RZ ;  /* 0x000000d90d0d7210 */ /* 0x000fe20007f5e0ff */
[----:B------:R-:W-:Y:S02]  /*dbba0*/  IMAD.X R21, R21, 0x1, R2, P1 ;  /* 0x0000000115157824 */ /* 0x000fe400008e0602 */
[----:B------:R1:W-:Y:S04]  /*dbbb0*/  STL [R1+0x26ac], R15 ;  /* 0x0026ac0f01007387 */ /* 0x0003e80000100800 */
[----:B------:R1:W-:Y:S04]  /*dbbc0*/  LDGSTS.E [R4+0x4400], [R6.64], P0 ;  /* 0x0440000006047fae */ /* 0x0003e80008121844 */
[----:B------:R-:W4:Y:S01]  /*dbbd0*/  LDL.LU R12, [R1+0x24fc] ;  /* 0x0024fc00010c7983 */ /* 0x000f220000300800 */
[----:B-1----:R-:W-:Y:S01]  /*dbbe0*/  IMAD.MOV.U32 R7, RZ, RZ, R15 ;  /* 0x000000ffff077224 */ /* 0x002fe200078e000f */
[----:B------:R-:W-:-:S02]  /*dbbf0*/  MOV R6, R5 ;  /* 0x0000000500067202 */ /* 0x000fc40000000f00 */
[----:B------:R-:W4:Y:S01]  /*dbc00*/  LDL.LU R15, [R1+0x2538] ;  /* 0x00253800010f7983 */ /* 0x000f220000300800 */
[----:B------:R-:W-:-:S03]  /*dbc10*/  IMAD.X R19, R19, 0x1, R2, P2 ;  /* 0x0000000113137824 */ /* 0x000fc600010e0602 */
[----:B------:R-:W-:Y:S04]  /*dbc20*/  STL [R1+0x2644], R13 ;  /* 0x0026440d01007387 */ /* 0x000fe80000100800 */
[----:B------:R1:W-:Y:S04]  /*dbc30*/  STL [R1+0x266c], R21 ;  /* 0x00266c1501007387 */ /* 0x0003e80000100800 */
[----:B------:R-:W4:Y:S04]  /*dbc40*/  LDL.LU R5, [R1+0x24bc] ;  /* 0x0024bc0001057983 */ /* 0x000f280000300800 */
[----:B------:R1:W-:Y:S04]  /*dbc50*/  LDGSTS.E [R4+0x5400], [R6.64], P0 ;  /* 0x0540000006047fae */ /* 0x0003e80008121844 */
[----:B------:R-:W4:Y:S01]  /*dbc60*/  LDL.LU R23, [R1+0x24f8] ;  /* 0x0024f80001177983 */ /* 0x000f220000300800 */
[----:B-1----:R-:W-:-:S02]  /*dbc70*/  IMAD.MOV.U32 R6, RZ, RZ, R20 ;  /* 0x000000ffff067224 */ /* 0x002fc400078e0014 */
[----:B------:R-:W-:-:S05]  /*dbc80*/  IMAD.MOV.U32 R7, RZ, RZ, R21 ;  /* 0x000000ffff077224 */ /* 0x000fca00078e0015 */
[----:B------:R1:W-:Y:S02]  /*dbc90*/  LDGSTS.E [R4+0x6400], [R6.64], P0 ;  /* 0x0640000006047fae */ /* 0x0003e40008121844 */
[----:B-1----:R-:W-:Y:S02]  /*dbca0*/  IMAD.MOV.U32 R6, RZ, RZ, R13 ;  /* 0x000000ffff067224 */ /* 0x002fe400078e000d */
[----:B------:R-:W-:-:S05]  /*dbcb0*/  IMAD.MOV.U32 R7, RZ, RZ, R19 ;  /* 0x000000ffff077224 */ /* 0x000fca00078e0013 */
[----:B------:R1:W-:Y:S01]  /*dbcc0*/  LDGSTS.E [R4+0x7400], [R6.64], P0 ;  /* 0x0740000006047fae */ /* 0x0003e20008121844 */
[----:B---3--:R-:W-:-:S05]  /*dbcd0*/  IADD3 R11, P1, R11, R217, RZ ;  /* 0x000000d90b0b7210 */ /* 0x008fca0007f3e0ff */
[----:B------:R-:W-:Y:S01]  /*dbce0*/  STL [R1+0x2604], R11 ;  /* 0x0026040b01007387 */ /* 0x000fe20000100800 */
[----:B--2---:R-:W-:-:S03]  /*dbcf0*/  IADD3.X R16, R16, R2, RZ, P1, !PT ;  /* 0x0000000210107210 */ /* 0x004fc60000ffe4ff */
[----:B------:R2:W-:Y:S04]  /*dbd00*/  STL [R1+0x2640], R19 ;  /* 0x0026401301007387 */ /* 0x0005e80000100800 */
[----:B------:R-:W3:Y:S04]  /*dbd10*/  LDL.LU R21, [R1+0x2474] ;  /* 0x0024740001157983 */ /* 0x000ee80000300800 */
[----:B------:R-:W3:Y:S01]  /*dbd20*/  LDL.LU R13, [R1+0x24b8] ;  /* 0x0024b800010d7983 */ /* 0x000ee20000300800 */
[----:B----4-:R-:W-:-:S05]  /*dbd30*/  IADD3 R14, P2, R14, R217, RZ ;  /* 0x000000d90e0e7210 */ /* 0x010fca0007f5e0ff */
[----:B------:R-:W-:Y:S04]  /*dbd40*/  STL [R1+0x25c4], R14 ;  /* 0x0025c40e01007387 */ /* 0x000fe80000100800 */
[----:B------:R4:W-:Y:S04]  /*dbd50*/  STL [R1+0x2600], R16 ;  /* 0x0026001001007387 */ /* 0x0009e80000100800 */
[----:B--2---:R-:W2:Y:S04]  /*dbd60*/  LDL.LU R19, [R1+0x2434] ;  /* 0x0024340001137983 */ /* 0x004ea80000300800 */
[----:B------:R-:W2:Y:S01]  /*dbd70*/  LDL.LU R22, [R1+0x2470] ;  /* 0x0024700001167983 */ /* 0x000ea20000300800 */
[----:B------:R-:W-:Y:S01]  /*dbd80*/  IADD3 R10, P1, R10, R217, RZ ;  /* 0x000000d90a0a7210 */ /* 0x000fe20007f3e0ff */
[----:B------:R-:W-:Y:S01]  /*dbd90*/  IMAD.X R18, R18, 0x1, R2, P2 ;  /* 0x0000000112127824 */ /* 0x000fe200010e0602 */
[----:B-1----:R-:W-:Y:S01]  /*dbda0*/  MOV R7, R16 ;  /* 0x0000001000077202 */ /* 0x002fe20000000f00 */
[----:B------:R-:W-:-:S02]  /*dbdb0*/  IMAD.MOV.U32 R6, RZ, RZ, R11 ;  /* 0x000000ffff067224 */ /* 0x000fc400078e000b */
[----:B------:R-:W-:Y:S04]  /*dbdc0*/  STL [R1+0x2584], R10 ;  /* 0x0025840a01007387 */ /* 0x000fe80000100800 */
[----:B------:R1:W-:Y:S04]  /*dbdd0*/  STL [R1+0x25c0], R18 ;  /* 0x0025c01201007387 */ /* 0x0003e80000100800 */
[----:B------:R-:W2:Y:S01]  /*dbde0*/  LDL.LU R20, [R1+0x2430] ;  /* 0x0024300001147983 */ /* 0x000ea20000300800 */
[----:B------:R-:W-:-:S03]  /*dbdf0*/  IADD3 R3, P2, R3, R217, RZ ;  /* 0x000000d903037210 */ /* 0x000fc60007f5e0ff */
[----:B------:R-:W2:Y:S04]  /*dbe00*/  LDL.LU R11, [R1+0x23f4] ;  /* 0x0023f400010b7983 */ /* 0x000ea80000300800 */
[----:B------:R1:W-:Y:S04]  /*dbe10*/  LDGSTS.E [R4+0x8400], [R6.64], P0 ;  /* 0x0840000006047fae */ /* 0x0003e80008121844 */
[----:B----4-:R-:W2:Y:S01]  /*dbe20*/  LDL.LU R16, [R1+0x23b4] ;  /* 0x0023b40001107983 */ /* 0x010ea20000300800 */
[----:B-1----:R-:W-:Y:S02]  /*dbe30*/  IMAD.MOV.U32 R6, RZ, RZ, R14 ;  /* 0x000000ffff067224 */ /* 0x002fe400078e000e */
[----:B------:R-:W-:-:S02]  /*dbe40*/  IMAD.MOV.U32 R7, RZ, RZ, R18 ;  /* 0x000000ffff077224 */ /* 0x000fc400078e0012 */
[----:B------:R-:W-:Y:S01]  /*dbe50*/  IMAD.X R17, R17, 0x1, R2, P1 ;  /* 0x0000000111117824 */ /* 0x000fe200008e0602 */
[----:B------:R-:W2:Y:S04]  /*dbe60*/  LDL.LU R18, [R1+0x23f0] ;  /* 0x0023f00001127983 */ /* 0x000ea80000300800 */
[----:B------:R-:W-:Y:S04]  /*dbe70*/  STL [R1+0x253c], R3 ;  /* 0x00253c0301007387 */ /* 0x000fe80000100800 */
[----:B------:R1:W-:Y:S04]  /*dbe80*/  STL [R1+0x2580], R17 ;  /* 0x0025801101007387 */ /* 0x0003e80000100800 */
[----:B------:R1:W-:Y:S04]  /*dbe90*/  LDGSTS.E [R4+0x9400], [R6.64], P0 ;  /* 0x0940000006047fae */ /* 0x0003e80008121844 */
[----:B------:R-:W2:Y:S01]  /*dbea0*/  LDL.LU R14, [R1+0x236c] ;  /* 0x00236c00010e7983 */ /* 0x000ea20000300800 */
[----:B-1----:R-:W-:-:S03]  /*dbeb0*/  IMAD.MOV.U32 R7, RZ, RZ, R17 ;  /* 0x000000ffff077224 */ /* 0x002fc600078e0011 */
[----:B------:R-:W2:Y:S01]  /*dbec0*/  LDL.LU R17, [R1+0x23b0] ;  /* 0x0023b00001117983 */ /* 0x000ea20000300800 */
[----:B------:R-:W-:Y:S01]  /*dbed0*/  IADD3 R12, P1, R12, R217, RZ ;  /* 0x000000d90c0c7210 */ /* 0x000fe20007f3e0ff */
[----:B------:R-:W-:Y:S01]  /*dbee0*/  IMAD.X R15, R15, 0x1, R2, P2 ;  /* 0x000000010f0f7824 */ /* 0x000fe200010e0602 */
[----:B------:R-:W-:-:S03]  /*dbef0*/  MOV R6, R10 ;  /* 0x0000000a00067202 */ /* 0x000fc60000000f00 */
[----:B------:R-:W-:Y:S04]  /*dbf00*/  STL [R1+0x24fc], R12 ;  /* 0x0024fc0c01007387 */ /* 0x000fe80000100800 */
[----:B------:R1:W-:Y:S01]  /*dbf10*/  STL [R1+0x2538], R15 ;  /* 0x0025380f01007387 */ /* 0x0003e20000100800 */
[----:B------:R-:W-:-:S03]  /*dbf20*/  IADD3 R5, P2, R5, R217, RZ ;  /* 0x000000d905057210 */ /* 0x000fc60007f5e0ff */
[----:B------:R1:W-:Y:S04]  /*dbf30*/  LDGSTS.E [R4+0xa400], [R6.64], P0 ;  /* 0x0a40000006047fae */ /* 0x0003e80008121844 */
[----:B------:R-:W2:Y:S01]  /*dbf40*/  LDL.LU R10, [R1+0x232c] ;  /* 0x00232c00010a7983 */ /* 0x000ea20000300800 */
[----:B------:R-:W-:Y:S02]  /*dbf50*/  IMAD.X R23, R23, 0x1, R2, P1 ;  /* 0x0000000117177824 */ /* 0x000fe400008e0602 */
[----:B-1----:R-:W-:Y:S02]  /*dbf60*/  IMAD.MOV.U32 R7, RZ, RZ, R15 ;  /* 0x000000ffff077224 */ /* 0x002fe400078e000f */
[----:B------:R-:W-:Y:S01]  /*dbf70*/  IMAD.MOV.U32 R6, RZ, RZ, R3 ;  /* 0x000000ffff067224 */ /* 0x000fe200078e0003 */
[----:B------:R-:W2:Y:S04]  /*dbf80*/  LDL.LU R15, [R1+0x2368] ;  /* 0x00236800010f7983 */ /* 0x000ea80000300800 */
[----:B------:R-:W-:Y:S04]  /*dbf90*/  STL [R1+0x24bc], R5 ;  /* 0x0024bc0501007387 */ /* 0x000fe80000100800 */
[----:B------:R-:W-:Y:S04]  /*dbfa0*/  STL [R1+0x24f8], R23 ;  /* 0x0024f81701007387 */ /* 0x000fe80000100800 */
[----:B------:R1:W-:Y:S04]  /*dbfb0*/  LDGSTS.E [R4+0xb400], [R6.64], P0 ;  /* 0x0b40000006047fae */ /* 0x0003e80008121844 */
[----:B------:R-:W2:Y:S01]  /*dbfc0*/  LDL.LU R3, [R1+0x22ec] ;  /* 0x0022ec0001037983 */ /* 0x000ea20000300800 */
[----:B-1----:R-:W-:-:S02]  /*dbfd0*/  IMAD.MOV.U32 R6, RZ, RZ, R12 ;  /* 0x000000ffff067224 */ /* 0x002fc400078e000c */
[----:B------:R-:W-:Y:S01]  /*dbfe0*/  IMAD.MOV.U32 R7, RZ, RZ, R23 ;  /* 0x000000ffff077224 */ /* 0x000fe200078e0017 */
[----:B------:R-:W2:Y:S04]  /*dbff0*/  LDL.LU R12, [R1+0x2328] ;  /* 0x00232800010c7983 */ /* 0x000ea80000300800 */
[----:B------:R1:W-:Y:S02]  /*dc000*/  LDGSTS.E [R4+0xc400], [R6.64], P0 ;  /* 0x0c40000006047fae */ /* 0x0003e40008121844 */
[----:B-1----:R-:W-:Y:S01]  /*dc010*/  IMAD.MOV.U32 R6, RZ, RZ, R5 ;  /* 0x000000ffff067224 */ /* 0x002fe200078e0005 */
[----:B---3--:R-:W-:Y:S02]  /*dc020*/  IADD3 R21, P1, R21, R217, RZ ;  /* 0x000000d915157210 */ /* 0x008fe40007f3e0ff */
[----:B------:R-:W-:-:S03]  /*dc030*/  IADD3.X R13, R13, R2, RZ, P2, !PT ;  /* 0x000000020d0d7210 */ /* 0x000fc600017fe4ff */
[----:B------:R-:W-:Y:S01]  /*dc040*/  STL [R1+0x2474], R21 ;  /* 0x0024741501007387 */ /* 0x000fe20000100800 */
[----:B------:R-:W-:-:S03]  /*dc050*/  MOV R7, R13 ;  /* 0x0000000d00077202 */ /* 0x000fc60000000f00 */
[----:B------:R1:W-:Y:S04]  /*dc060*/  STL [R1+0x24b8], R13 ;  /* 0x0024b80d01007387 */ /* 0x0003e80000100800 */
[----:B------:R3:W-:Y:S04]  /*dc070*/  LDGSTS.E [R4+0xd400], [R6.64], P0 ;  /* 0x0d40000006047fae */ /* 0x0007e80008121844 */
[----:B-1----:R-:W4:Y:S01]  /*dc080*/  LDL.LU R13, [R1+0x22e8] ;  /* 0x0022e800010d7983 */ /* 0x002f220000300800 */
[----:B--2---:R-:W-:Y:S01]  /*dc090*/  IADD3 R19, P2, R19, R217, RZ ;  /* 0x000000d913137210 */ /* 0x004fe20007f5e0ff */
[----:B------:R-:W-:-:S04]  /*dc0a0*/  IMAD.X R22, R22, 0x1, R2, P1 ;  /* 0x0000000116167824 */ /* 0x000fc800008e0602 */
[----:B------:R-:W-:Y:S04]  /*dc0b0*/  STL [R1+0x2434], R19 ;  /* 0x0024341301007387 */ /* 0x000fe80000100800 */
[----:B------:R-:W-:Y:S04]  /*dc0c0*/  STL [R1+0x2470], R22 ;  /* 0x0024701601007387 */ /* 0x000fe80000100800 */
[----:B------:R-:W2:Y:S01]  /*dc0d0*/  LDL.LU R5, [R1+0x22a4] ;  /* 0x0022a40001057983 */ /* 0x000ea20000300800 */
[----:B---3--:R-:W-:Y:S02]  /*dc0e0*/  IMAD.MOV.U32 R6, RZ, RZ, R21 ;  /* 0x000000ffff067224 */ /* 0x008fe400078e0015 */
[----:B------:R-:W-:-:S02]  /*dc0f0*/  IMAD.MOV.U32 R7, RZ, RZ, R22 ;  /* 0x000000ffff077224 */ /* 0x000fc400078e0016 */
[----:B------:R-:W-:-:S03]  /*dc100*/  IMAD.X R20, R20, 0x1, R2, P2 ;  /* 0x0000000114147824 */ /* 0x000fc600010e0602 */
[----:B------:R1:W-:Y:S01]  /*dc110*/  LDGSTS.E [R4+0xe400], [R6.64], P0 ;  /* 0x0e40000006047fae */ /* 0x0003e20008121844 */
[----:B------:R-:W-:-:S05]  /*dc120*/  IADD3 R11, P1, R11, R217, RZ ;  /* 0x000000d90b0b7210 */ /* 0x000fca0007f3e0ff */
[----:B------:R3:W-:Y:S01]  /*dc130*/  STL [R1+0x23f4], R11 ;  /* 0x0023f40b01007387 */ /* 0x0007e20000100800 */
[----:B------:R-:W-:Y:S02]  /*dc140*/  IADD3 R16, P2, R16, R217, RZ ;  /* 0x000000d910107210 */ /* 0x000fe40007f5e0ff */
[----:B-1----:R-:W-:Y:S01]  /*dc150*/  MOV R6, R19 ;  /* 0x0000001300067202 */ /* 0x002fe20000000f00 */
[----:B------:R-:W-:Y:S01]  /*dc160*/  IMAD.MOV.U32 R7, RZ, RZ, R20 ;  /* 0x000000ffff077224 */ /* 0x000fe200078e0014 */
[----:B------:R1:W-:Y:S04]  /*dc170*/  STL [R1+0x2430], R20 ;  /* 0x0024301401007387 */ /* 0x0003e80000100800 */
[----:B------:R-:W2:Y:S01]  /*dc180*/  LDL.LU R26, [R1+0x2264] ;  /* 0x00226400011a7983 */ /* 0x000ea20000300800 */
[----:B------:R-:W-:-:S03]  /*dc190*/  IMAD.X R18, R18, 0x1, R2, P1 ;  /* 0x0000000112127824 */ /* 0x000fc600008e0602 */
[----:B------:R-:W-:Y:S04]  /*dc1a0*/  STL [R1+0x23b4], R16 ;  /* 0x0023b41001007387 */ /* 0x000fe80000100800 */
[----:B------:R1:W-:Y:S04]  /*dc1b0*/  LDGSTS.E [R4+0xf400], [R6.64], P0 ;  /* 0x0f40000006047fae */ /* 0x0003e80008121844 */
[----:B------:R3:W-:Y:S01]  /*dc1c0*/  STL [R1+0x23f0], R18 ;  /* 0x0023f01201007387 */ /* 0x0007e20000100800 */
[----:B------:R-:W-:Y:S01]  /*dc1d0*/  IADD3 R14, P1, R14, R217, RZ ;  /* 0x000000d90e0e7210 */ /* 0x000fe20007f3e0ff */
[----:B-1----:R-:W-:-:S02]  /*dc1e0*/  IMAD.MOV.U32 R6, RZ, RZ, R11 ;  /* 0x000000ffff067224 */ /* 0x002fc400078e000b */
[----:B---3--:R-:W3:Y:S01]  /*dc1f0*/  LDL.LU R11, [R1+0x22a0] ;  /* 0x0022a000010b7983 */ /* 0x008ee20000300800 */
[----:B------:R-:W-:-:S03]  /*dc200*/  IMAD.X R17, R17, 0x1, R2, P2 ;  /* 0x0000000111117824 */ /* 0x000fc600010e0602 */
[----:B------:R-:W-:Y:S04]  /*dc210*/  STL [R1+0x236c], R14 ;  /* 0x00236c0e01007387 */ /* 0x000fe80000100800 */
[----:B------:R1:W-:Y:S04]  /*dc220*/  STL [R1+0x23b0], R17 ;  /* 0x0023b01101007387 */ /* 0x0003e80000100800 */
[----:B------:R-:W3:Y:S04]  /*dc230*/  LDL.LU R24, [R1+0x2224] ;  /* 0x0022240001187983 */ /* 0x000ee80000300800 */
[----:B------:R-:W3:Y:S01]  /*dc240*/  LDL.LU R27, [R1+0x2260] ;  /* 0x00226000011b7983 */ /* 0x000ee20000300800 */
[----:B------:R-:W-:-:S05]  /*dc250*/  IADD3 R10, P2, R10, R217, RZ ;  /* 0x000000d90a0a7210 */ /* 0x000fca0007f5e0ff */
[----:B------:R-:W-:Y:S01]  /*dc260*/  STL [R1+0x232c], R10 ;  /* 0x00232c0a01007387 */ /* 0x000fe20000100800 */
[----:B------:R-:W-:-:S05]  /*dc270*/  IADD3.X R15, R15, R2, RZ, P1, !PT ;  /* 0x000000020f0f7210 */ /* 0x000fca0000ffe4ff */
[----:B------:R-:W-:Y:S04]  /*dc280*/  STL [R1+0x2368], R15 ;  /* 0x0023680f01007387 */ /* 0x000fe80000100800 */
[----:B------:R-:W3:Y:S04]  /*dc290*/  LDL.LU R22, [R1+0x2020] ;  /* 0x0020200001167983 */ /* 0x000ee80000300800 */
[----:B------:R-:W3:Y:S01]  /*dc2a0*/  LDL.LU R25, [R1+0x2220] ;  /* 0x0022200001197983 */ /* 0x000ee20000300800 */
[----:B------:R-:W-:Y:S01]  /*dc2b0*/  IADD3 R3, P1, R3, R217, RZ ;  /* 0x000000d903037210 */ /* 0x000fe20007f3e0ff */
[----:B------:R-:W-:-:S04]  /*dc2c0*/  IMAD.MOV.U32 R7, RZ, RZ, R18 ;  /* 0x000000ffff077224 */ /* 0x000fc800078e0012 */
[----:B------:R-:W-:Y:S04]  /*dc2d0*/  STL [R1+0x22ec], R3 ;  /* 0x0022ec0301007387 */ /* 0x000fe80000100800 */
[----:B------:R1:W-:Y:S01]  /*dc2e0*/  LDGSTS.E [R4+0x10400], [R6.64], P0 ;  /* 0x1040000006047fae */ /* 0x0003e20008121844 */
[----:B------:R-:W-:-:S05]  /*dc2f0*/  IMAD.X R12, R12, 0x1, R2, P2 ;  /* 0x000000010c0c7824 */ /* 0x000fca00010e0602 */
[----:B------:R2:W-:Y:S04]  /*dc300*/  STL [R1+0x2328], R12 ;  /* 0x0023280c01007387 */ /* 0x0005e80000100800 */
[----:B------:R-:W3:Y:S04]  /*dc310*/  LDL.LU R23, [R1+0x201c] ;  /* 0x00201c0001177983 */ /* 0x000ee80000300800 */
[----:B------:R-:W3:Y:S01]  /*dc320*/  LDL.LU R20, [R1+0x2060] ;  /* 0x0020600001147983 */ /* 0x000ee20000300800 */
[----:B-1----:R-:W-:-:S03]  /*dc330*/  IMAD.MOV.U32 R6, RZ, RZ, R16 ;  /* 0x000000ffff067224 */ /* 0x002fc600078e0010 */
[----:B------:R-:W3:Y:S01]  /*dc340*/  LDL.LU R18, [R1+0x2208] ;  /* 0x0022080001127983 */ /* 0x000ee20000300800 */
[----:B------:R-:W-:-:S03]  /*dc350*/  IMAD.MOV.U32 R7, RZ, RZ, R17 ;  /* 0x000000ffff077224 */ /* 0x000fc600078e0011 */
[----:B------:R-:W3:Y:S04]  /*dc360*/  LDL.LU R21, [R1+0x205c] ;  /* 0x00205c0001157983 */ /* 0x000ee80000300800 */
[----:B------:R1:W-:Y:S02]  /*dc370*/  LDGSTS.E [R4+0x11400], [R6.64], P0 ;  /* 0x1140000006047fae */ /* 0x0003e40008121844 */
[----:B-1----:R-:W-:Y:S01]  /*dc380*/  IMAD.MOV.U32 R6, RZ, RZ, R14 ;  /* 0x000000ffff067224 */ /* 0x002fe200078e000e */
[----:B------:R-:W-:-:S05]  /*dc390*/  MOV R7, R15 ;  /* 0x0000000f00077202 */ /* 0x000fca0000000f00 */
[----:B------:R1:W-:Y:S02]  /*dc3a0*/  LDGSTS.E [R4+0x12400], [R6.64], P0 ;  /* 0x1240000006047fae */ /* 0x0003e40008121844 */
[----:B-1----:R-:W-:Y:S02]  /*dc3b0*/  IMAD.MOV.U32 R7, RZ, RZ, R12 ;  /* 0x000000ffff077224 */ /* 0x002fe400078e000c */
[----:B------:R-:W-:-:S05]  /*dc3c0*/  IMAD.MOV.U32 R6, RZ, RZ, R10 ;  /* 0x000000ffff067224 */ /* 0x000fca00078e000a */
[----:B------:R1:W-:Y:S02]  /*dc3d0*/  LDGSTS.E [R4+0x13400], [R6.64], P0 ;  /* 0x1340000006047fae */ /* 0x0003e40008121844 */
[----:B-1----:R-:W-:Y:S01]  /*dc3e0*/  MOV R6, R3 ;  /* 0x0000000300067202 */ /* 0x002fe20000000f00 */
[----:B----4-:R-:W-:Y:S01]  /*dc3f0*/  IMAD.X R13, R13, 0x1, R2, P1 ;  /* 0x000000010d0d7824 */ /* 0x010fe200008e0602 */
[----:B--2---:R-:W-:-:S05]  /*dc400*/  IADD3 R5, P2, R5, R217, RZ ;  /* 0x000000d905057210 */ /* 0x004fca0007f5e0ff */
[----:B------:R-:W-:Y:S04]  /*dc410*/  STL [R1+0x22a4], R5 ;  /* 0x0022a40501007387 */ /* 0x000fe80000100800 */
[----:B------:R1:W-:Y:S04]  /*dc420*/  STL [R1+0x22e8], R13 ;  /* 0x0022e80d01007387 */ /* 0x0003e80000100800 */
[----:B------:R-:W2:Y:S04]  /*dc430*/  LDL.LU R19, [R1+0x2204] ;  /* 0x0022040001137983 */ /* 0x000ea80000300800 */
[----:B------:R-:W4:Y:S04]  /*dc440*/  LDL.LU R17, [R1+0x20f4] ;  /* 0x0020f40001117983 */ /* 0x000f280000300800 */
[----:B------:R-:W4:Y:S04]  /*dc450*/  LDL.LU R16, [R1+0x20f8] ;  /* 0x0020f80001107983 */ /* 0x000f280000300800 */
[----:B------:R-:W4:Y:S01]  /*dc460*/  LDL.LU R14, [R1+0x2130] ;  /* 0x00213000010e7983 */ /* 0x000f220000300800 */
[----:B------:R-:W-:-:S03]  /*dc470*/  IADD3 R26, P1, R26, R217, RZ ;  /* 0x000000d91a1a7210 */ /* 0x000fc60007f3e0ff */
[----:B------:R-:W4:Y:S04]  /*dc480*/  LDL.LU R12, [R1+0x2178] ;  /* 0x00217800010c7983 */ /* 0x000f280000300800 */
[----:B------:R-:W4:Y:S04]  /*dc490*/  LDL.LU R10, [R1+0x21a8] ;  /* 0x0021a800010a7983 */ /* 0x000f280000300800 */
[----:B------:R-:W4:Y:S01]  /*dc4a0*/  LDL.LU R15, [R1+0x212c] ;  /* 0x00212c00010f7983 */ /* 0x000f220000300800 */
[----:B------:R-:W-:-:S03]  /*dc4b0*/  IMAD.MOV.U32 R7, RZ, RZ, R13 ;  /* 0x000000ffff077224 */ /* 0x000fc600078e000d */
[----:B------:R-:W-:Y:S04]  /*dc4c0*/  STL [R1+0x2264], R26 ;  /* 0x0022641a01007387 */ /* 0x000fe80000100800 */
[----:B------:R1:W-:Y:S01]  /*dc4d0*/  LDGSTS.E [R4+0x14400], [R6.64], P0 ;  /* 0x1440000006047fae */ /* 0x0003e20008121844 */
[----:B---3--:R-:W-:-:S05]  /*dc4e0*/  IMAD.X R11, R11, 0x1, R2, P2 ;  /* 0x000000010b0b7824 */ /* 0x008fca00010e0602 */
[----:B------:R3:W-:Y:S04]  /*dc4f0*/  STL [R1+0x22a0], R11 ;  /* 0x0022a00b01007387 */ /* 0x0007e80000100800 */
[----:B------:R-:W4:Y:S04]  /*dc500*/  LDL.LU R3, [R1+0x21d8] ;  /* 0x0021d80001037983 */ /* 0x000f280000300800 */
[----:B-1----:R-:W4:Y:S01]  /*dc510*/  LDL.LU R13, [R1+0x2174] ;  /* 0x00217400010d7983 */ /* 0x002f220000300800 */
[----:B------:R-:W-:Y:S01]  /*dc520*/  IADD3 R24, P2, R24, R217, RZ ;  /* 0x000000d918187210 */ /* 0x000fe20007f5e0ff */
[----:B------:R-:W-:-:S04]  /*dc530*/  IMAD.X R27, R27, 0x1, R2, P1 ;  /* 0x000000011b1b7824 */ /* 0x000fc800008e0602 */
[----:B------:R-:W-:Y:S01]  /*dc540*/  STL [R1+0x2224], R24 ;  /* 0x0022241801007387 */ /* 0x000fe20000100800 */
[----:B------:R-:W-:-:S03]  /*dc550*/  IMAD.MOV.U32 R7, RZ, RZ, R11 ;  /* 0x000000ffff077224 */ /* 0x000fc600078e000b */
[----:B------:R-:W-:Y:S01]  /*dc560*/  STL [R1+0x2260], R27 ;  /* 0x0022601b01007387 */ /* 0x000fe20000100800 */
[----:B------:R-:W-:-:S03]  /*dc570*/  IMAD.MOV.U32 R6, RZ, RZ, R5 ;  /* 0x000000ffff067224 */ /* 0x000fc600078e0005 */
[----:B---3--:R-:W3:Y:S04]  /*dc580*/  LDL.LU R11, [R1+0x21a4] ;  /* 0x0021a400010b7983 */ /* 0x008ee80000300800 */
[----:B------:R-:W3:Y:S04]  /*dc590*/  LDL.LU R5, [R1+0x21d4] ;  /* 0x0021d40001057983 */ /* 0x000ee80000300800 */
[----:B------:R1:W-:Y:S01]  /*dc5a0*/  LDGSTS.E [R4+0x15400], [R6.64], P0 ;  /* 0x1540000006047fae */ /* 0x0003e20008121844 */
[----:B------:R-:W-:Y:S01]  /*dc5b0*/  IADD3 R22, P1, R22, R217, RZ ;  /* 0x000000d916167210 */ /* 0x000fe20007f3e0ff */
[----:B-1----:R-:W-:-:S02]  /*dc5c0*/  IMAD.MOV.U32 R6, RZ, RZ, R26 ;  /* 0x000000ffff067224 */ /* 0x002fc400078e001a */
[----:B------:R-:W-:Y:S01]  /*dc5d0*/  IMAD.MOV.U32 R7, RZ, RZ, R27 ;  /* 0x000000ffff077224 */ /* 0x000fe200078e001b */
[----:B------:R-:W-:-:S04]  /*dc5e0*/  IADD3.X R25, R25, R2, RZ, P2, !PT ;  /* 0x0000000219197210 */ /* 0x000fc800017fe4ff */
[----:B------:R1:W-:Y:S02]  /*dc5f0*/  LDGSTS.E [R4+0x16400], [R6.64], P0 ;  /* 0x1640000006047fae */ /* 0x0003e40008121844 */
[----:B-1----:R-:W-:Y:S01]  /*dc600*/  IMAD.MOV.U32 R6, RZ, RZ, R24 ;  /* 0x000000ffff067224 */ /* 0x002fe200078e0018 */
[----:B------:R-:W-:Y:S01]  /*dc610*/  MOV R7, R25 ;  /* 0x0000001900077202 */ /* 0x000fe20000000f00 */
[----:B------:R-:W-:-:S04]  /*dc620*/  IMAD.X R23, R23, 0x1, R2, P1 ;  /* 0x0000000117177824 */ /* 0x000fc800008e0602 */
[----:B------:R1:W-:Y:S01]  /*dc630*/  LDGSTS.E [R4+0x17400], [R6.64], P0 ;  /* 0x1740000006047fae */ /* 0x0003e20008121844 */
[-C--:B------:R-:W-:Y:S02]  /*dc640*/  IADD3 R20, P2, R20, R217.reuse, RZ ;  /* 0x000000d914147210 */ /* 0x080fe40007f5e0ff */
[----:B------:R-:W-:-:S03]  /*dc650*/  IADD3 R18, P1, R18, R217, RZ ;  /* 0x000000d912127210 */ /* 0x000fc60007f3e0ff */
[----:B------:R-:W-:Y:S02]  /*dc660*/  IMAD.X R21, R21, 0x1, R2, P2 ;  /* 0x0000000115157824 */ /* 0x000fe400010e0602 */
[----:B-1----:R-:W-:Y:S02]  /*dc670*/  IMAD.MOV.U32 R6, RZ, RZ, R22 ;  /* 0x000000ffff067224 */ /* 0x002fe400078e0016 */
[----:B------:R-:W-:-:S05]  /*dc680*/  IMAD.MOV.U32 R7, RZ, RZ, R23 ;  /* 0x000000ffff077224 */ /* 0x000fca00078e0017 */
[----:B------:R1:W-:Y:S02]  /*dc690*/  LDGSTS.E [R4+0x18400], [R6.64], P0 ;  /* 0x1840000006047fae */ /* 0x0003e40008121844 */
[----:B-1----:R-:W-:Y:S01]  /*dc6a0*/  MOV R6, R20 ;  /* 0x0000001400067202 */ /* 0x002fe20000000f00 */
[----:B------:R-:W-:-:S05]  /*dc6b0*/  IMAD.MOV.U32 R7, RZ, RZ, R21 ;  /* 0x000000ffff077224 */ /* 0x000fca00078e0015 */
[----:B------:R1:W-:Y:S02]  /*dc6c0*/  LDGSTS.E [R4+0x19400], [R6.64], P0 ;  /* 0x1940000006047fae */ /* 0x0003e40008121844 */
[----:B-1----:R-:W-:Y:S02]  /*dc6d0*/  IMAD.MOV.U32 R6, RZ, RZ, R18 ;  /* 0x000000ffff067224 */ /* 0x002fe400078e0012 */
[----:B------:R-:W-:Y:S04]  /*dc6e0*/  STL [R1+0x2020], R22 ;  /* 0x0020201601007387 */ /* 0x000fe80000100800 */
[----:B------:R-:W-:Y:S04]  /*dc6f0*/  STL [R1+0x2220], R25 ;  /* 0x0022201901007387 */ /* 0x000fe80000100800 */
[----:B------:R-:W-:Y:S04]  /*dc700*/  STL [R1+0x2060], R20 ;  /* 0x0020601401007387 */ /* 0x000fe80000100800 */
[----:B------:R-:W-:Y:S04]  /*dc710*/  STL [R1+0x201c], R23 ;  /* 0x00201c1701007387 */ /* 0x000fe80000100800 */
[----:B------:R-:W-:Y:S04]  /*dc720*/  STL [R1+0x2208], R18 ;  /* 0x0022081201007387 */ /* 0x000fe80000100800 */
[----:B------:R-:W-:Y:S01]  /*dc730*/  STL [R1+0x205c], R21 ;  /* 0x00205c1501007387 */ /* 0x000fe20000100800 */
[----:B------:R-:W-:Y:S11]  /*dc740*/  HMMA.1688.F32.TF32 R232, R244, R128, R232 ;  /* 0x00000080f4e8723c */ /* 0x000ff600000810e8 */
[----:B------:R-:W-:Y:S11]  /*dc750*/  @!UPT UIADD3 URZ, URZ, URZ, URZ ;  /* 0x0000003f3f3ff290 */ /* 0x000ff6000fffe03f */
[----:B------:R-:W-:Y:S02]  /*dc760*/  @!UPT UIADD3 URZ, URZ, URZ, URZ ;  /* 0x0000003f3f3ff290 */ /* 0x000fe4000fffe03f */
[----:B------:R-:W-:Y:S01]  /*dc770*/  HMMA.1688.F32.TF32 R248, R248, R130, R232 ;  /* 0x00000082f8f8723c */ /* 0x000fe200000810e8 */
[----:B--2---:R-:W-:-:S04]  /*dc780*/  IMAD.X R19, R19, 0x1, R2, P1 ;  /* 0x0000000113137824 */ /* 0x004fc800008e0602 */
[----:B------:R-:W-:Y:S01]  /*dc790*/  IMAD.MOV.U32 R7, RZ, RZ, R19 ;  /* 0x000000ffff077224 */ /* 0x000fe200078e0013 */
[----:B----4-:R-:W-:-:S04]  /*dc7a0*/  IADD3 R16, P2, R16, R217, RZ ;  /* 0x000000d910107210 */ /* 0x010fc80007f5e0ff */
[----:B------:R1:W-:Y:S01]  /*dc7b0*/  LDGSTS.E [R4+0x1a400], [R6.64], P0 ;  /* 0x1a40000006047fae */ /* 0x0003e20008121844 */
[-C--:B------:R-:W-:Y:S01]  /*dc7c0*/  IADD3 R14, P1, R14, R217.reuse, RZ ;  /* 0x000000d90e0e7210 */ /* 0x080fe20007f3e0ff */
[----:B------:R-:W-:Y:S01]  /*dc7d0*/  IMAD.X R17, R17, 0x1, R2, P2 ;  /* 0x0000000111117824 */ /* 0x000fe200010e0602 */
[----:B------:R-:W-:Y:S01]  /*dc7e0*/  IADD3 R12, P2, R12, R217, RZ ;  /* 0x000000d90c0c7210 */ /* 0x000fe20007f5e0ff */
[----:B-1----:R-:W-:Y:S02]  /*dc7f0*/  IMAD.MOV.U32 R6, RZ, RZ, R16 ;  /* 0x000000ffff067224 */ /* 0x002fe400078e0010 */
[----:B------:R-:W-:Y:S01]  /*dc800*/  IMAD.MOV.U32 R7, RZ, RZ, R17 ;  /* 0x000000ffff077224 */ /* 0x000fe200078e0011 */
[----:B------:R-:W-:-:S04]  /*dc810*/  IADD3.X R15, R15, R2, RZ, P1, !PT ;  /* 0x000000020f0f7210 */ /* 0x000fc80000ffe4ff */
[----:B------:R1:W-:Y:S01]  /*dc820*/  LDGSTS.E [R4+0x1b400], [R6.64], P0 ;  /* 0x1b40000006047fae */ /* 0x0003e20008121844 */
[----:B------:R-:W-:-:S03]  /*dc830*/  IADD3 R10, P3, R10, R217, RZ ;  /* 0x000000d90a0a7210 */ /* 0x000fc60007f7e0ff */
[----:B------:R-:W-:Y:S01]  /*dc840*/  STL [R1+0x20f8], R16 ;  /* 0x0020f81001007387 */ /* 0x000fe20000100800 */
[----:B-1----:R-:W-:Y:S01]  /*dc850*/  MOV R6, R14 ;  /* 0x0000000e00067202 */ /* 0x002fe20000000f00 */
[----:B------:R-:W-:Y:S02]  /*dc860*/  IMAD.MOV.U32 R7, RZ, RZ, R15 ;  /* 0x000000ffff077224 */ /* 0x000fe400078e000f */
[----:B------:R-:W-:Y:S04]  /*dc870*/  STL [R1+0x2204], R19 ;  /* 0x0022041301007387 */ /* 0x000fe80000100800 */
[----:B------:R1:W-:Y:S01]  /*dc880*/  LDGSTS.E [R4+0x1c400], [R6.64], P0 ;  /* 0x1c40000006047fae */ /* 0x0003e20008121844 */
[----:B------:R-:W-:Y:S01]  /*dc890*/  IMAD.X R13, R13, 0x1, R2, P2 ;  /* 0x000000010d0d7824 */ /* 0x000fe200010e0602 */
[----:B------:R-:W-:-:S02]  /*dc8a0*/  IADD3 R3, P1, R3, R217, RZ ;  /* 0x000000d903037210 */ /* 0x000fc40007f3e0ff */
[----:B------:R-:W-:Y:S01]  /*dc8b0*/  STL [R1+0x2130], R14 ;  /* 0x0021300e01007387 */ /* 0x000fe20000100800 */
[----:B-1----:R-:W-:Y:S02]  /*dc8c0*/  IMAD.MOV.U32 R6, RZ, RZ, R12 ;  /* 0x000000ffff067224 */ /* 0x002fe400078e000c */
[----:B------:R-:W-:Y:S01]  /*dc8d0*/  IMAD.MOV.U32 R7, RZ, RZ, R13 ;  /* 0x000000ffff077224 */ /* 0x000fe200078e000d */
[----:B------:R-:W-:Y:S01]  /*dc8e0*/  STL [R1+0x20f4], R17 ;  /* 0x0020f41101007387 */ /* 0x000fe20000100800 */
[----:B---3--:R-:W-:-:S03]  /*dc8f0*/  IMAD.X R11, R11, 0x1, R2, P3 ;  /* 0x000000010b0b7824 */ /* 0x008fc600018e0602 */
[----:B------:R-:W-:Y:S01]  /*dc900*/  STL [R1+0x2178], R12 ;  /* 0x0021780c01007387 */ /* 0x000fe20000100800 */
[----:B------:R-:W-:-:S03]  /*dc910*/  IMAD.X R5, R5, 0x1, R2, P1 ;  /* 0x0000000105057824 */ /* 0x000fc600008e0602 */
[----:B------:R1:W-:Y:S04]  /*dc920*/  LDGSTS.E [R4+0x1d400], [R6.64], P0 ;  /* 0x1d40000006047fae */ /* 0x0003e80008121844 */
[----:B------:R-:W-:Y:S04]  /*dc930*/  STL [R1+0x212c], R15 ;  /* 0x00212c0f01007387 */ /* 0x000fe80000100800 */
[----:B------:R2:W-:Y:S01]  /*dc940*/  STL [R1+0x21a8], R10 ;  /* 0x0021a80a01007387 */ /* 0x0005e20000100800 */
[----:B-1----:R-:W-:Y:S01]  /*dc950*/  MOV R6, R10 ;  /* 0x0000000a00067202 */ /* 0x002fe20000000f00 */
[----:B------:R-:W-:-:S02]  /*dc960*/  IMAD.MOV.U32 R7, RZ, RZ, R11 ;  /* 0x000000ffff077224 */ /* 0x000fc400078e000b */
[----:B------:R1:W-:Y:S04]  /*dc970*/  STL [R1+0x21d8], R3 ;  /* 0x0021d80301007387 */ /* 0x0003e80000100800 */
[----:B------:R3:W-:Y:S04]  /*dc980*/  STL [R1+0x2174], R13 ;  /* 0x0021740d01007387 */ /* 0x0007e80000100800 */
[----:B------:R4:W-:Y:S04]  /*dc990*/  STL [R1+0x21a4], R11 ;  /* 0x0021a40b01007387 */ /* 0x0009e80000100800 */
[----:B------:R1:W-:Y:S04]  /*dc9a0*/  STL [R1+0x21d4], R5 ;  /* 0x0021d40501007387 */ /* 0x0003e80000100800 */
[----:B------:R1:W-:Y:S04]  /*dc9b0*/  LDGSTS.E [R4+0x1e400], [R6.64], P0 ;  /* 0x1e40000006047fae */ /* 0x0003e80008121844 */
[----:B--2---:R-:W2:Y:S01]  /*dc9c0*/  LDL.LU R10, [R1+0x27f0] ;  /* 0x0027f000010a7983 */ /* 0x004ea20000300800 */
[----:B-1----:R-:W-:-:S03]  /*dc9d0*/  IMAD.MOV.U32 R6, RZ, RZ, R3 ;  /* 0x000000ffff067224 */ /* 0x002fc600078e0003 */
[----:B------:R-:W2:Y:S04]  /*dc9e0*/  LDL.LU R3, [R1+0x27e8] ;  /* 0x0027e80001037983 */ /* 0x000ea80000300800 */
[----:B------:R-:W2:Y:S04]  /*dc9f0*/  LDL.LU R18, [R1+0x27e0] ;  /* 0x0027e00001127983 */ /* 0x000ea80000300800 */
[----:B------:R-:W2:Y:S04]  /*dca00*/  LDL.LU R17, [R1+0x27b0] ;  /* 0x0027b00001117983 */ /* 0x000ea80000300800 */
[----:B------:R-:W2:Y:S01]  /*dca10*/  LDL.LU R16, [R1+0x27e4] ;  /* 0x0027e40001107983 */ /* 0x000ea20000300800 */
[----:B------:R-:W-:-:S03]  /*dca20*/  IMAD.MOV.U32 R7, RZ, RZ, R5 ;  /* 0x000000ffff077224 */ /* 0x000fc600078e0005 */
[----:B------:R-:W2:Y:S04]  /*dca30*/  LDL.LU R15, [R1+0x27a8] ;  /* 0x0027a800010f7983 */ /* 0x000ea80000300800 */
[----:B------:R-:W2:Y:S04]  /*dca40*/  LDL.LU R14, [R1+0x27dc] ;  /* 0x0027dc00010e7983 */ /* 0x000ea80000300800 */
[----:B---3--:R-:W3:Y:S04]  /*dca50*/  LDL.LU R13, [R1+0x27a0] ;  /* 0x0027a000010d7983 */ /* 0x008ee80000300800 */
[----:B----4-:R-:W4:Y:S04]  /*dca60*/  LDL.LU R11, [R1+0x27d4] ;  /* 0x0027d400010b7983 */ /* 0x010f280000300800 */
        /* <DEDUP_REMOVED lines=158> */
[----:B--2---:R-:W-:-:S03]  /*dd450*/  IADD3 R10, P5, R10, R217, RZ ;  /* 0x000000d90a0a7210 */ /* 0x004fc60007fbe0ff */
[----:B------:R-:W2:Y:S04]  /*dd460*/  LDL.LU R84, [R1+0x20e8] ;  /* 0x0020e80001547983 */ /* 0x000ea80000300800 */
[----:B------:R-:W2:Y:S04]  /*dd470*/  LDL.LU R83, [R1+0x211c] ;  /* 0x00211c0001537983 */ /* 0x000ea80000300800 */
[----:B------:R-:W2:Y:S04]  /*dd480*/  LDL.LU R82, [R1+0x2120] ;  /* 0x0021200001527983 */ /* 0x000ea80000300800 */
[----:B------:R-:W2:Y:S04]  /*dd490*/  LDL.LU R81, [R1+0x216c] ;  /* 0x00216c0001517983 */ /* 0x000ea80000300800 */
[----:B------:R-:W2:Y:S01]  /*dd4a0*/  LDL.LU R80, [R1+0x2170] ;  /* 0x0021700001507983 */ /* 0x000ea20000300800 */
[----:B------:R-:W-:-:S03]  /*dd4b0*/  IADD3 R3, P2, R3, R217, RZ ;  /* 0x000000d903037210 */ /* 0x000fc60007f5e0ff */
[----:B------:R-:W2:Y:S04]  /*dd4c0*/  LDL.LU R79, [R1+0x219c] ;  /* 0x00219c00014f7983 */ /* 0x000ea80000300800 */
[----:B------:R-:W2:Y:S01]  /*dd4d0*/  LDL.LU R78, [R1+0x21a0] ;  /* 0x0021a000014e7983 */ /* 0x000ea20000300800 */
[----:B------:R-:W-:-:S03]  /*dd4e0*/  IADD3 R18, P1, R18, R217, RZ ;  /* 0x000000d912127210 */ /* 0x000fc60007f3e0ff */
[----:B------:R-:W2:Y:S01]  /*dd4f0*/  LDL.LU R76, [R1+0x21d0] ;  /* 0x0021d000014c7983 */ /* 0x000ea20000300800 */
[----:B------:R-:W-:-:S03]  /*dd500*/  IADD3 R200, P4, R200, R217, RZ ;  /* 0x000000d9c8c87210 */ /* 0x000fc60007f9e0ff */
[----:B------:R1:W-:Y:S01]  /*dd510*/  STL [R1+0x27f0], R10 ;  /* 0x0027f00a01007387 */ /* 0x0003e20000100800 */
[----:B------:R-:W-:-:S03]  /*dd520*/  IADD3 R17, P6, R17, R217, RZ ;  /* 0x000000d911117210 */ /* 0x000fc60007fde0ff */
[----:B------:R1:W-:Y:S01]  /*dd530*/  LDGSTS.E [R4+0x1f400], [R6.64], P0 ;  /* 0x1f40000006047fae */ /* 0x0003e20008121844 */
[----:B------:R-:W-:-:S03]  /*dd540*/  IMAD.X R16, R16, 0x1, R2, P5 ;  /* 0x0000000110107824 */ /* 0x000fc600028e0602 */
[----:B-1----:R-:W2:Y:S01]  /*dd550*/  LDL.LU R10, [R1+0x2768] ;  /* 0x00276800010a7983 */ /* 0x002ea20000300800 */
[----:B------:R-:W-:-:S03]  /*dd560*/  IADD3 R15, P5, R15, R217, RZ ;  /* 0x000000d90f0f7210 */ /* 0x000fc60007fbe0ff */
[----:B------:R-:W2:Y:S04]  /*dd570*/  LDL.LU R7, [R1+0x279c] ;  /* 0x00279c0001077983 */ /* 0x000ea80000300800 */
[----:B------:R-:W2:Y:S04]  /*dd580*/  LDL.LU R6, [R1+0x2760] ;  /* 0x0027600001067983 */ /* 0x000ea80000300800 */
[----:B------:R1:W-:Y:S01]  /*dd590*/  STL [R1+0x27e8], R3 ;  /* 0x0027e80301007387 */ /* 0x0003e20000100800 */
[----:B------:R-:W-:Y:S02]  /*dd5a0*/  IADD3.X R14, R14, R2, RZ, P2, !PT ;  /* 0x000000020e0e7210 */ /* 0x000fe400017fe4ff */
[-C--:B---3--:R-:W-:Y:S01]  /*dd5b0*/  IADD3 R13, P2, R13, R217.reuse, RZ ;  /* 0x000000d90d0d7210 */ /* 0x088fe20007f5e0ff */
[----:B-1----:R-:W3:Y:S04]  /*dd5c0*/  LDL.LU R3, [R1+0x2794] ;  /* 0x0027940001037983 */ /* 0x002ee80000300800 */
[----:B------:R-:W-:Y:S04]  /*dd5d0*/  STL [R1+0x27e0], R18 ;  /* 0x0027e01201007387 */ /* 0x000fe80000100800 */
[----:B------:R-:W-:Y:S04]  /*dd5e0*/  STL [R1+0x27d8], R200 ;  /* 0x0027d8c801007387 */ /* 0x000fe80000100800 */
[----:B------:R1:W-:Y:S01]  /*dd5f0*/  STL [R1+0x27b0], R17 ;  /* 0x0027b01101007387 */ /* 0x0003e20000100800 */
[----:B----4-:R-:W-:Y:S01]  /*dd600*/  IMAD.X R11, R11, 0x1, R2, P1 ;  /* 0x000000010b0b7824 */ /* 0x010fe200008e0602 */
[----:B------:R-:W-:-:S02]  /*dd610*/  IADD3 R198, P1, R198, R217, RZ ;  /* 0x000000d9c6c67210 */ /* 0x000fc40007f3e0ff */
[----:B------:R-:W-:-:S05]  /*dd620*/  IADD3 R136, P3, R136, R217, RZ ;  /* 0x000000d988887210 */ /* 0x000fca0007f7e0ff */
[----:B------:R-:W-:Y:S04]  /*dd630*/  STL [R1+0x27d0], R136 ;  /* 0x0027d08801007387 */ /* 0x000fe80000100800 */
[----:B------:R-:W-:Y:S04]  /*dd640*/  STL [R1+0x27e4], R16 ;  /* 0x0027e41001007387 */ /* 0x000fe80000100800 */
[----:B------:R4:W-:Y:S04]  /*dd650*/  STL [R1+0x27a8], R15 ;  /* 0x0027a80f01007387 */ /* 0x0009e80000100800 */
[----:B-1----:R-:W3:Y:S01]  /*dd660*/  LDL.LU R17, [R1+0x2764] ;  /* 0x0027640001117983 */ /* 0x002ee20000300800 */
[----:B------:R-:W-:-:S03]  /*dd670*/  IMAD.X R201, R201, 0x1, R2, P4 ;  /* 0x00000001c9c97824 */ /* 0x000fc600020e0602 */
[----:B------:R1:W-:Y:S01]  /*dd680*/  STL [R1+0x27dc], R14 ;  /* 0x0027dc0e01007387 */ /* 0x0003e20000100800 */
[----:B------:R-:W-:-:S03]  /*dd690*/  IMAD.X R137, R137, 0x1, R2, P3 ;  /* 0x0000000189897824 */ /* 0x000fc600018e0602 */
[----:B----4-:R-:W3:Y:S01]  /*dd6a0*/  LDL.LU R15, [R1+0x2728] ;  /* 0x00272800010f7983 */ /* 0x010ee20000300800 */
[----:B------:R-:W-:-:S03]  /*dd6b0*/  IADD3 R5, P3, R5, R217, RZ ;  /* 0x000000d905057210 */ /* 0x000fc60007f7e0ff */
[----:B------:R1:W-:Y:S04]  /*dd6c0*/  STL [R1+0x27a0], R13 ;  /* 0x0027a00d01007387 */ /* 0x0003e80000100800 */
[----:B-1----:R-:W3:Y:S04]  /*dd6d0*/  LDL.LU R14, [R1+0x275c] ;  /* 0x00275c00010e7983 */ /* 0x002ee80000300800 */
[----:B------:R1:W-:Y:S04]  /*dd6e0*/  STL [R1+0x27d4], R11 ;  /* 0x0027d40b01007387 */ /* 0x0003e80000100800 */
[----:B------:R-:W3:Y:S04]  /*dd6f0*/  LDL.LU R13, [R1+0x2720] ;  /* 0x00272000010d7983 */ /* 0x000ee80000300800 */
[----:B-1----:R-:W3:Y:S04]  /*dd700*/  LDL.LU R11, [R1+0x2754] ;  /* 0x00275400010b7983 */ /* 0x002ee80000300800 */
[----:B------:R-:W-:Y:S04]  /*dd710*/  STL [R1+0x2798], R198 ;  /* 0x002798c601007387 */ /* 0x000fe80000100800 */
[----:B------:R-:W-:Y:S04]  /*dd720*/  STL [R1+0x27cc], R201 ;  /* 0x0027ccc901007387 */ /* 0x000fe80000100800 */
[----:B------:R1:W-:Y:S04]  /*dd730*/  STL [R1+0x2770], R5 ;  /* 0x0027700501007387 */ /* 0x0003e80000100800 */
[----:B-1----:R-:W3:Y:S01]  /*dd740*/  LDL.LU R5, [R1+0x2730] ;  /* 0x0027300001057983 */ /* 0x002ee20000300800 */
[----:B------:R-:W-:Y:S01]  /*dd750*/  IADD3 R134, P4, R134, R217, RZ ;  /* 0x000000d986867210 */ /* 0x000fe20007f9e0ff */
[----:B------:R-:W-:-:S04]  /*dd760*/  IMAD.X R12, R12, 0x1, R2, P6 ;  /* 0x000000010c0c7824 */ /* 0x000fc800030e0602 */
[----:B------:R-:W-:Y:S04]  /*dd770*/  STL [R1+0x2790], R134 ;  /* 0x0027908601007387 */ /* 0x000fe80000100800 */
[----:B------:R-:W-:Y:S04]  /*dd780*/  STL [R1+0x27bc], R137 ;  /* 0x0027bc8901007387 */ /* 0x000fe80000100800 */
[----:B------:R1:W-:Y:S01]  /*dd790*/  STL [R1+0x27a4], R12 ;  /* 0x0027a40c01007387 */ /* 0x0003e20000100800 */
[--C-:B------:R-:W-:Y:S01]  /*dd7a0*/  IMAD.X R199, R199, 0x1, R2.reuse, P1 ;  /* 0x00000001c7c77824 */ /* 0x100fe200008e0602 */
[-C--:B------:R-:W-:Y:S01]  /*dd7b0*/  IADD3 R132, P1, R132, R217.reuse, RZ ;  /* 0x000000d984847210 */ /* 0x080fe20007f3e0ff */
[----:B------:R-:W-:Y:S01]  /*dd7c0*/  IMAD.X R135, R135, 0x1, R2, P4 ;  /* 0x0000000187877824 */ /* 0x000fe200020e0602 */
[----:B--2---:R-:W-:-:S02]  /*dd7d0*/  IADD3 R10, P6, R10, R217, RZ ;  /* 0x000000d90a0a7210 */ /* 0x004fc40007fde0ff */
[----:B------:R-:W-:-:S03]  /*dd7e0*/  IADD3.X R7, R7, R2, RZ, P5, !PT ;  /* 0x0000000207077210 */ /* 0x000fc60002ffe4ff */
[----:B------:R2:W-:Y:S01]  /*dd7f0*/  STL [R1+0x2768], R10 ;  /* 0x0027680a01007387 */ /* 0x0005e20000100800 */
[----:B------:R-:W-:-:S03]  /*dd800*/  IADD3 R6, P5, R6, R217, RZ ;  /* 0x000000d906067210 */ /* 0x000fc60007fbe0ff */
[----:B------:R-:W4:Y:S04]  /*dd810*/  LDL.LU R16, [R1+0x26e8] ;  /* 0x0026e80001107983 */ /* 0x000f280000300800 */
[----:B------:R-:W-:Y:S04]  /*dd820*/  STL [R1+0x279c], R7 ;  /* 0x00279c0701007387 */ /* 0x000fe80000100800 */
[----:B-1----:R-:W4:Y:S01]  /*dd830*/  LDL.LU R12, [R1+0x271c] ;  /* 0x00271c00010c7983 */ /* 0x002f220000300800 */
[----:B---3--:R-:W-:-:S03]  /*dd840*/  IMAD.X R3, R3, 0x1, R2, P2 ;  /* 0x0000000103037824 */ /* 0x008fc600010e0602 */
[----:B------:R-:W-:Y:S04]  /*dd850*/  STL [R1+0x2760], R6 ;  /* 0x0027600601007387 */ /* 0x000fe80000100800 */
[----:B--2---:R-:W2:Y:S04]  /*dd860*/  LDL.LU R10, [R1+0x26e0] ;  /* 0x0026e000010a7983 */ /* 0x004ea80000300800 */
[----:B------:R1:W-:Y:S01]  /*dd870*/  STL [R1+0x2794], R3 ;  /* 0x0027940301007387 */ /* 0x0003e20000100800 */
[----:B------:R-:W-:-:S03]  /*dd880*/  IADD3 R196, P2, R196, R217, RZ ;  /* 0x000000d9c4c47210 */ /* 0x000fc60007f5e0ff */
[----:B-1----:R-:W3:Y:S04]  /*dd890*/  LDL.LU R3, [R1+0x2714] ;  /* 0x0027140001037983 */ /* 0x002ee80000300800 */
[----:B------:R-:W3:Y:S04]  /*dd8a0*/  LDL.LU R7, [R1+0x2724] ;  /* 0x0027240001077983 */ /* 0x000ee80000300800 */
[----:B------:R-:W3:Y:S04]  /*dd8b0*/  LDL.LU R6, [R1+0x26f0] ;  /* 0x0026f00001067983 */ /* 0x000ee80000300800 */
[----:B------:R-:W-:Y:S04]  /*dd8c0*/  STL [R1+0x2758], R196 ;  /* 0x002758c401007387 */ /* 0x000fe80000100800 */
[----:B------:R-:W-:Y:S04]  /*dd8d0*/  STL [R1+0x278c], R199 ;  /* 0x00278cc701007387 */ /* 0x000fe80000100800 */
[----:B------:R-:W-:Y:S01]  /*dd8e0*/  STL [R1+0x2750], R132 ;  /* 0x0027508401007387 */ /* 0x000fe20000100800 */
[----:B------:R-:W-:-:S03]  /*dd8f0*/  IMAD.X R17, R17, 0x1, R2, P3 ;  /* 0x0000000111117824 */ /* 0x000fc600018e0602 */
[----:B------:R-:W-:Y:S01]  /*dd900*/  STL [R1+0x277c], R135 ;  /* 0x00277c8701007387 */ /* 0x000fe20000100800 */
[-C--:B------:R-:W-:Y:S02]  /*dd910*/  IADD3 R15, P3, R15, R217.reuse, RZ ;  /* 0x000000d90f0f7210 */ /* 0x080fe40007f7e0ff */
[----:B------:R-:W-:Y:S02]  /*dd920*/  IADD3.X R14, R14, R2, RZ, P6, !PT ;  /* 0x000000020e0e7210 */ /* 0x000fe400037fe4ff */
[-C--:B------:R-:W-:Y:S01]  /*dd930*/  IADD3 R13, P6, R13, R217.reuse, RZ ;  /* 0x000000d90d0d7210 */ /* 0x080fe20007fde0ff */
[----:B------:R-:W-:Y:S01]  /*dd940*/  IMAD.X R11, R11, 0x1, R2, P5 ;  /* 0x000000010b0b7824 */ /* 0x000fe200028e0602 */
[----:B------:R-:W-:-:S05]  /*dd950*/  IADD3 R5, P4, R5, R217, RZ ;  /* 0x000000d905057210 */ /* 0x000fca0007f9e0ff */
[----:B------:R-:W-:Y:S04]  /*dd960*/  STL [R1+0x2730], R5 ;  /* 0x0027300501007387 */ /* 0x000fe80000100800 */
[----:B------:R-:W-:Y:S04]  /*dd970*/  STL [R1+0x2764], R17 ;  /* 0x0027641101007387 */ /* 0x000fe80000100800 */
[----:B------:R1:W-:Y:S04]  /*dd980*/  STL [R1+0x2728], R15 ;  /* 0x0027280f01007387 */ /* 0x0003e80000100800 */
[----:B------:R-:W3:Y:S04]  /*dd990*/  LDL.LU R20, [R1+0x26b0] ;  /* 0x0026b00001147983 */ /* 0x000ee80000300800 */
[----:B------:R1:W-:Y:S04]  /*dd9a0*/  STL [R1+0x275c], R14 ;  /* 0x00275c0e01007387 */ /* 0x0003e80000100800 */
[----:B------:R-:W3:Y:S04]  /*dd9b0*/  LDL.LU R18, [R1+0x26a8] ;  /* 0x0026a80001127983 */ /* 0x000ee80000300800 */
[----:B------:R1:W-:Y:S04]  /*dd9c0*/  STL [R1+0x2720], R13 ;  /* 0x0027200d01007387 */ /* 0x0003e80000100800 */
[----:B-1----:R-:W3:Y:S04]  /*dd9d0*/  LDL.LU R15, [R1+0x26dc] ;  /* 0x0026dc00010f7983 */ /* 0x002ee80000300800 */
[----:B------:R1:W-:Y:S04]  /*dd9e0*/  STL [R1+0x2754], R11 ;  /* 0x0027540b01007387 */ /* 0x0003e80000100800 */
[----:B------:R-:W3:Y:S04]  /*dd9f0*/  LDL.LU R14, [R1+0x26a0] ;  /* 0x0026a000010e7983 */ /* 0x000ee80000300800 */
[----:B------:R-:W3:Y:S04]  /*dda00*/  LDL.LU R13, [R1+0x26d4] ;  /* 0x0026d400010d7983 */ /* 0x000ee80000300800 */
[----:B-1----:R-:W3:Y:S01]  /*dda10*/  LDL.LU R11, [R1+0x26e4] ;  /* 0x0026e400010b7983 */ /* 0x002ee20000300800 */
[-C--:B------:R-:W-:Y:S01]  /*dda20*/  IADD3 R194, P5, R194, R217.reuse, RZ ;  /* 0x000000d9c2c27210 */ /* 0x080fe20007fbe0ff */
[--C-:B------:R-:W-:Y:S01]  /*dda30*/  IMAD.X R197, R197, 0x1, R2.reuse, P2 ;  /* 0x00000001c5c57824 */ /* 0x100fe200010e0602 */
[----:B------:R-:W-:Y:S01]  /*dda40*/  IADD3 R130, P2, R130, R217, RZ ;  /* 0x000000d982827210 */ /* 0x000fe20007f5e0ff */
[----:B------:R-:W-:-:S02]  /*dda50*/  IMAD.X R133, R133, 0x1, R2, P1 ;  /* 0x0000000185857824 */ /* 0x000fc400008e0602 */
[----:B------:R-:W-:Y:S04]  /*dda60*/  STL [R1+0x2718], R194 ;  /* 0x002718c201007387 */ /* 0x000fe80000100800 */
[----:B------:R-:W-:Y:S04]  /*dda70*/  STL [R1+0x274c], R197 ;  /* 0x00274cc501007387 */ /* 0x000fe80000100800 */
[----:B------:R-:W-:Y:S04]  /*dda80*/  STL [R1+0x2710], R130 ;  /* 0x0027108201007387 */ /* 0x000fe80000100800 */
[----:B------:R-:W-:Y:S01]  /*dda90*/  STL [R1+0x2734], R133 ;  /* 0x0027348501007387 */ /* 0x000fe20000100800 */
[--C-:B------:R-:W-:Y:S01]  /*ddaa0*/  IMAD.X R195, R195, 0x1, R2.reuse, P5 ;  /* 0x00000001c3c37824 */ /* 0x100fe200028e0602 */
[----:B------:R-:W-:Y:S01]  /*ddab0*/  IADD3 R128, P5, R128, R217, RZ ;  /* 0x000000d980807210 */ /* 0x000fe20007fbe0ff */
[----:B------:R-:W-:Y:S01]  /*ddac0*/  IMAD.X R131, R131, 0x1, R2, P2 ;  /* 0x0000000183837824 */ /* 0x000fe200010e0602 */
[----:B----4-:R-:W-:-:S02]  /*ddad0*/  IADD3.X R12, R12, R2, RZ, P3, !PT ;  /* 0x000000020c0c7210 */ /* 0x010fc40001ffe4ff */
[-C--:B--2---:R-:W-:Y:S01]  /*ddae0*/  IADD3 R10, P3, R10, R217.reuse, RZ ;  /* 0x000000d90a0a7210 */ /* 0x084fe20007f7e0ff */
[--C-:B---3--:R-:W-:Y:S01]  /*ddaf0*/  IMAD.X R7, R7, 0x1, R2.reuse, P4 ;  /* 0x0000000107077824 */ /* 0x108fe200020e0602 */
[-C--:B------:R-:W-:Y:S02]  /*ddb00*/  IADD3 R16, P4, R16, R217.reuse, RZ ;  /* 0x000000d910107210 */ /* 0x080fe40007f9e0ff */
[----:B------:R-:W-:Y:S01]  /*ddb10*/  IADD3 R6, P1, R6, R217, RZ ;  /* 0x000000d906067210 */ /* 0x000fe20007f3e0ff */
[----:B------:R-:W-:-:S04]  /*ddb20*/  IMAD.X R3, R3, 0x1, R2, P6 ;  /* 0x0000000103037824 */ /* 0x000fc800030e0602 */
[----:B------:R-:W-:Y:S04]  /*ddb30*/  STL [R1+0x26f0], R6 ;  /* 0x0026f00601007387 */ /* 0x000fe80000100800 */
[----:B------:R-:W-:Y:S04]  /*ddb40*/  STL [R1+0x2724], R7 ;  /* 0x0027240701007387 */ /* 0x000fe80000100800 */
[----:B------:R1:W-:Y:S04]  /*ddb50*/  STL [R1+0x26e8], R16 ;  /* 0x0026e81001007387 */ /* 0x0003e80000100800 */
[----:B------:R-:W2:Y:S04]  /*ddb60*/  LDL.LU R19, [R1+0x2670] ;  /* 0x0026700001137983 */ /* 0x000ea80000300800 */
[----:B------:R3:W-:Y:S04]  /*ddb70*/  STL [R1+0x271c], R12 ;  /* 0x00271c0c01007387 */ /* 0x0007e80000100800 */
[----:B------:R-:W4:Y:S04]  /*ddb80*/  LDL.LU R17, [R1+0x2668] ;  /* 0x0026680001117983 */ /* 0x000f280000300800 */
[----:B------:R-:W-:Y:S04]  /*ddb90*/  STL [R1+0x26e0], R10 ;  /* 0x0026e00a01007387 */ /* 0x000fe80000100800 */
[----:B-1----:R-:W4:Y:S04]  /*ddba0*/  LDL.LU R16, [R1+0x269c] ;  /* 0x00269c0001107983 */ /* 0x002f280000300800 */
[----:B------:R1:W-:Y:S04]  /*ddbb0*/  STL [R1+0x2714], R3 ;  /* 0x0027140301007387 */ /* 0x0003e80000100800 */
[----:B---3--:R-:W3:Y:S01]  /*ddbc0*/  LDL.LU R12, [R1+0x2660] ;  /* 0x00266000010c7983 */ /* 0x008ee20000300800 */
[----:B------:R-:W-:-:S03]  /*ddbd0*/  IADD3 R192, P6, R192, R217, RZ ;  /* 0x000000d9c0c07210 */ /* 0x000fc60007fde0ff */
[----:B-1----:R-:W3:Y:S04]  /*ddbe0*/  LDL.LU R3, [R1+0x2694] ;  /* 0x0026940001037983 */ /* 0x002ee80000300800 */
[----:B------:R-:W3:Y:S04]  /*ddbf0*/  LDL.LU R10, [R1+0x26a4] ;  /* 0x0026a400010a7983 */ /* 0x000ee80000300800 */
[----:B------:R-:W-:Y:S04]  /*ddc00*/  STL [R1+0x26d8], R192 ;  /* 0x0026d8c001007387 */ /* 0x000fe80000100800 */
[----:B------:R-:W-:Y:S04]  /*ddc10*/  STL [R1+0x270c], R195 ;  /* 0x00270cc301007387 */ /* 0x000fe80000100800 */
[----:B------:R-:W-:Y:S04]  /*ddc20*/  STL [R1+0x26d0], R128 ;  /* 0x0026d08001007387 */ /* 0x000fe80000100800 */
[----:B------:R-:W-:Y:S01]  /*ddc30*/  STL [R1+0x26f4], R131 ;  /* 0x0026f48301007387 */ /* 0x000fe20000100800 */
[----:B------:R-:W-:-:S05]  /*ddc40*/  IADD3 R20, P2, R20, R217, RZ ;  /* 0x000000d914147210 */ /* 0x000fca0007f5e0ff */
[----:B------:R1:W-:Y:S01]  /*ddc50*/  STL [R1+0x26b0], R20 ;  /* 0x0026b01401007387 */ /* 0x0003e20000100800 */
[----:B------:R-:W-:Y:S02]  /*ddc60*/  IADD3.X R15, R15, R2, RZ, P4, !PT ;  /* 0x000000020f0f7210 */ /* 0x000fe400027fe4ff */
[-C--:B------:R-:W-:Y:S01]  /*ddc70*/  IADD3 R14, P4, R14, R217.reuse, RZ ;  /* 0x000000d90e0e7210 */ /* 0x080fe20007f9e0ff */
[--C-:B------:R-:W-:Y:S01]  /*ddc80*/  IMAD.X R11, R11, 0x1, R2.reuse, P1 ;  /* 0x000000010b0b7824 */ /* 0x100fe200008e0602 */
[----:B------:R-:W-:Y:S01]  /*ddc90*/  IADD3 R18, P1, R18, R217, RZ ;  /* 0x000000d912127210 */ /* 0x000fe20007f3e0ff */
[----:B------:R-:W-:-:S03]  /*ddca0*/  IMAD.X R13, R13, 0x1, R2, P3 ;  /* 0x000000010d0d7824 */ /* 0x000fc600018e0602 */
[----:B------:R-:W-:Y:S04]  /*ddcb0*/  STL [R1+0x26e4], R11 ;  /* 0x0026e40b01007387 */ /* 0x000fe80000100800 */
[----:B------:R1:W-:Y:S04]  /*ddcc0*/  STL [R1+0x26a8], R18 ;  /* 0x0026a81201007387 */ /* 0x0003e80000100800 */
[----:B------:R-:W3:Y:S04]  /*ddcd0*/  LDL.LU R22, [R1+0x2648] ;  /* 0x0026480001167983 */ /* 0x000ee80000300800 */
[----:B------:R1:W-:Y:S04]  /*ddce0*/  STL [R1+0x26dc], R15 ;  /* 0x0026dc0f01007387 */ /* 0x0003e80000100800 */
[----:B-1----:R-:W3:Y:S04]  /*ddcf0*/  LDL.LU R20, [R1+0x2664] ;  /* 0x0026640001147983 */ /* 0x002ee80000300800 */
[----:B------:R1:W-:Y:S04]  /*ddd00*/  STL [R1+0x26a0], R14 ;  /* 0x0026a00e01007387 */ /* 0x0003e80000100800 */
[----:B------:R-:W3:Y:S04]  /*ddd10*/  LDL.LU R18, [R1+0x2628] ;  /* 0x0026280001127983 */ /* 0x000ee80000300800 */
[----:B------:R1:W-:Y:S04]  /*ddd20*/  STL [R1+0x26d4], R13 ;  /* 0x0026d40d01007387 */ /* 0x0003e80000100800 */
[----:B------:R-:W3:Y:S04]  /*ddd30*/  LDL.LU R15, [R1+0x265c] ;  /* 0x00265c00010f7983 */ /* 0x000ee80000300800 */
[----:B-1----:R-:W3:Y:S04]  /*ddd40*/  LDL.LU R14, [R1+0x2620] ;  /* 0x00262000010e7983 */ /* 0x002ee80000300800 */
[----:B------:R-:W3:Y:S01]  /*ddd50*/  LDL.LU R13, [R1+0x2654] ;  /* 0x00265400010d7983 */ /* 0x000ee20000300800 */
        /* <DEDUP_REMOVED lines=9> */
[-C--:B------:R-:W-:Y:S01]  /*dddf0*/  IADD3 R124, P3, R124, R217.reuse, RZ ;  /* 0x000000d97c7c7210 */ /* 0x080fe20007f7e0ff */
[----:B------:R-:W-:Y:S01]  /*dde00*/  IMAD.X R127, R127, 0x1, R2, P6 ;  /* 0x000000017f7f7824 */ /* 0x000fe200030e0602 */
[----:B--2---:R-:W-:-:S05]  /*dde10*/  IADD3 R19, P5, R19, R217, RZ ;  /* 0x000000d913137210 */ /* 0x004fca0007fbe0ff */
[----:B------:R1:W-:Y:S01]  /*dde20*/  STL [R1+0x2670], R19 ;  /* 0x0026701301007387 */ /* 0x0003e20000100800 */
[----:B----4-:R-:W-:Y:S02]  /*dde30*/  IADD3.X R16, R16, R2, RZ, P1, !PT ;  /* 0x0000000210107210 */ /* 0x010fe40000ffe4ff */
[-C--:B---3--:R-:W-:Y:S01]  /*dde40*/  IADD3 R12, P1, R12, R217.reuse, RZ ;  /* 0x000000d90c0c7210 */ /* 0x088fe20007f3e0ff */
[--C-:B------:R-:W-:Y:S01]  /*dde50*/  IMAD.X R10, R10, 0x1, R2.reuse, P2 ;  /* 0x000000010a0a7824 */ /* 0x100fe200010e0602 */
[----:B------:R-:W-:Y:S01]  /*dde60*/  IADD3 R17, P2, R17, R217, RZ ;  /* 0x000000d911117210 */ /* 0x000fe20007f5e0ff */
[----:B------:R-:W-:-:S03]  /*dde70*/  IMAD.X R3, R3, 0x1, R2, P4 ;  /* 0x0000000103037824 */ /* 0x000fc600020e0602 */
[----:B------:R-:W-:Y:S04]  /*dde80*/  STL [R1+0x26a4], R10 ;  /* 0x0026a40a01007387 */ /* 0x000fe80000100800 */
[----:B------:R2:W-:Y:S04]  /*dde90*/  STL [R1+0x2668], R17 ;  /* 0x0026681101007387 */ /* 0x0005e80000100800 */
[----:B------:R-:W3:Y:S04]  /*ddea0*/  LDL.LU R21, [R1+0x2608] ;  /* 0x0026080001157983 */ /* 0x000ee80000300800 */
[----:B------:R4:W-:Y:S04]  /*ddeb0*/  STL [R1+0x269c], R16 ;  /* 0x00269c1001007387 */ /* 0x0009e80000100800 */
[----:B-1----:R-:W3:Y:S01]  /*ddec0*/  LDL.LU R19, [R1+0x2624] ;  /* 0x0026240001137983 */ /* 0x002ee20000300800 */
[----:B------:R-:W-:-:S03]  /*dded0*/  IADD3 R188, P4, R188, R217, RZ ;  /* 0x000000d9bcbc7210 */ /* 0x000fc60007f9e0ff */
[----:B------:R1:W-:Y:S04]  /*ddee0*/  STL [R1+0x2660], R12 ;  /* 0x0026600c01007387 */ /* 0x0003e80000100800 */
[----:B--2---:R-:W2:Y:S04]  /*ddef0*/  LDL.LU R17, [R1+0x25e8] ;  /* 0x0025e80001117983 */ /* 0x004ea80000300800 */
[----:B------:R1:W-:Y:S04]  /*ddf00*/  STL [R1+0x2694], R3 ;  /* 0x0026940301007387 */ /* 0x0003e80000100800 */
[----:B----4-:R-:W4:Y:S04]  /*ddf10*/  LDL.LU R16, [R1+0x261c] ;  /* 0x00261c0001107983 */ /* 0x010f280000300800 */
[----:B-1----:R-:W4:Y:S04]  /*ddf20*/  LDL.LU R12, [R1+0x25e0] ;  /* 0x0025e000010c7983 */ /* 0x002f280000300800 */
[----:B------:R-:W4:Y:S04]  /*ddf30*/  LDL.LU R3, [R1+0x2614] ;  /* 0x0026140001037983 */ /* 0x000f280000300800 */
[----:B------:R-:W-:Y:S04]  /*ddf40*/  STL [R1+0x2658], R188 ;  /* 0x002658bc01007387 */ /* 0x000fe80000100800 */
[----:B------:R-:W-:Y:S04]  /*ddf50*/  STL [R1+0x268c], R191 ;  /* 0x00268cbf01007387 */ /* 0x000fe80000100800 */
[----:B------:R-:W-:Y:S04]  /*ddf60*/  STL [R1+0x2650], R124 ;  /* 0x0026507c01007387 */ /* 0x000fe80000100800 */
[----:B------:R-:W-:Y:S01]  /*ddf70*/  STL [R1+0x2674], R127 ;  /* 0x0026747f01007387 */ /* 0x000fe20000100800 */
[----:B------:R-:W-:Y:S01]  /*ddf80*/  IADD3 R22, P6, R22, R217, RZ ;  /* 0x000000d916167210 */ /* 0x000fe20007fde0ff */
[----:B------:R-:W-:-:S04]  /*ddf90*/  IMAD.X R20, R20, 0x1, R2, P5 ;  /* 0x0000000114147824 */ /* 0x000fc800028e0602 */
[----:B------:R-:W-:Y:S04]  /*ddfa0*/  STL [R1+0x2648], R22 ;  /* 0x0026481601007387 */ /* 0x000fe80000100800 */
[----:B------:R1:W-:Y:S01]  /*ddfb0*/  STL [R1+0x2664], R20 ;  /* 0x0026641401007387 */ /* 0x0003e20000100800 */
[----:B------:R-:W-:-:S03]  /*ddfc0*/  IADD3 R18, P5, R18, R217, RZ ;  /* 0x000000d912127210 */ /* 0x000fc60007fbe0ff */
[----:B-1----:R-:W4:Y:S01]  /*ddfd0*/  LDL.LU R20, [R1+0x25c8] ;  /* 0x0025c80001147983 */ /* 0x002f220000300800 */
[----:B------:R-:W-:Y:S02]  /*ddfe0*/  IADD3.X R15, R15, R2, RZ, P2, !PT ;  /* 0x000000020f0f7210 */ /* 0x000fe400017fe4ff */
[----:B------:R-:W-:Y:S01]  /*ddff0*/  IADD3 R14, P2, R14, R217, RZ ;  /* 0x000000d90e0e7210 */ /* 0x000fe20007f5e0ff */
[----:B------:R1:W-:Y:S01]  /*de000*/  STL [R1+0x2628], R18 ;  /* 0x0026281201007387 */ /* 0x0003e20000100800 */
[----:B------:R-:W-:-:S03]  /*de010*/  IMAD.X R13, R13, 0x1, R2, P1 ;  /* 0x000000010d0d7824 */ /* 0x000fc600008e0602 */
[----:B-1----:R-:W4:Y:S04]  /*de020*/  LDL.LU R18, [R1+0x25e4] ;  /* 0x0025e40001127983 */ /* 0x002f280000300800 */
[----:B------:R1:W-:Y:S04]  /*de030*/  STL [R1+0x265c], R15 ;  /* 0x00265c0f01007387 */ /* 0x0003e80000100800 */
[----:B------:R1:W-:Y:S04]  /*de040*/  STL [R1+0x2620], R14 ;  /* 0x0026200e01007387 */ /* 0x0003e80000100800 */
[----:B-1----:R-:W4:Y:S04]  /*de050*/  LDL.LU R15, [R1+0x25a8] ;  /* 0x0025a800010f7983 */ /* 0x002f280000300800 */
[----:B------:R-:W4:Y:S04]  /*de060*/  LDL.LU R14, [R1+0x25dc] ;  /* 0x0025dc00010e7983 */ /* 0x000f280000300800 */
[----:B------:R1:W-:Y:S04]  /*de070*/  STL [R1+0x2654], R13 ;  /* 0x0026540d01007387 */ /* 0x0003e80000100800 */
[----:B-1----:R-:W4:Y:S01]  /*de080*/  LDL.LU R13, [R1+0x25d4] ;  /* 0x0025d400010d7983 */ /* 0x002f220000300800 */
        /* <DEDUP_REMOVED lines=10> */
[--C-:B------:R-:W-:Y:S01]  /*de130*/  IMAD.X R123, R123, 0x1, R2.reuse, P4 ;  /* 0x000000017b7b7824 */ /* 0x100fe200020e0602 */
[----:B---3--:R-:W-:Y:S01]  /*de140*/  IADD3 R21, P3, R21, R217, RZ ;  /* 0x000000d915157210 */ /* 0x008fe20007f7e0ff */
[----:B------:R-:W-:-:S04]  /*de150*/  IMAD.X R19, R19, 0x1, R2, P6 ;  /* 0x0000000113137824 */ /* 0x000fc800030e0602 */
[----:B------:R-:W-:Y:S04]  /*de160*/  STL [R1+0x2608], R21 ;  /* 0x0026081501007387 */ /* 0x000fe80000100800 */
[----:B------:R1:W-:Y:S01]  /*de170*/  STL [R1+0x2624], R19 ;  /* 0x0026241301007387 */ /* 0x0003e20000100800 */
[----:B--2---:R-:W-:-:S03]  /*de180*/  IADD3 R17, P6, R17, R217, RZ ;  /* 0x000000d911117210 */ /* 0x004fc60007fde0ff */
[----:B-1----:R-:W2:Y:S01]  /*de190*/  LDL.LU R19, [R1+0x2588] ;  /* 0x0025880001137983 */ /* 0x002ea20000300800 */
[----:B----4-:R-:W-:Y:S02]  /*de1a0*/  IADD3.X R16, R16, R2, RZ, P5, !PT ;  /* 0x0000000210107210 */ /* 0x010fe40002ffe4ff */
[-C--:B------:R-:W-:Y:S01]  /*de1b0*/  IADD3 R12, P5, R12, R217.reuse, RZ ;  /* 0x000000d90c0c7210 */ /* 0x080fe20007fbe0ff */
[----:B------:R1:W-:Y:S01]  /*de1c0*/  STL [R1+0x25e8], R17 ;  /* 0x0025e81101007387 */ /* 0x0003e20000100800 */
[----:B------:R-:W-:Y:S01]  /*de1d0*/  IMAD.X R3, R3, 0x1, R2, P2 ;  /* 0x0000000103037824 */ /* 0x000fe200010e0602 */
[-C--:B------:R-:W-:Y:S02]  /*de1e0*/  IADD3 R184, P2, R184, R217.reuse, RZ ;  /* 0x000000d9b8b87210 */ /* 0x080fe40007f5e0ff */
[----:B-1----:R-:W3:Y:S04]  /*de1f0*/  LDL.LU R17, [R1+0x25a4] ;  /* 0x0025a40001117983 */ /* 0x002ee80000300800 */
[----:B------:R1:W-:Y:S04]  /*de200*/  STL [R1+0x261c], R16 ;  /* 0x00261c1001007387 */ /* 0x0003e80000100800 */
[----:B------:R4:W-:Y:S04]  /*de210*/  STL [R1+0x25e0], R12 ;  /* 0x0025e00c01007387 */ /* 0x0009e80000100800 */
[----:B-1----:R-:W3:Y:S04]  /*de220*/  LDL.LU R16, [R1+0x2568] ;  /* 0x0025680001107983 */ /* 0x002ee80000300800 */
[----:B----4-:R-:W4:Y:S04]  /*de230*/  LDL.LU R12, [R1+0x259c] ;  /* 0x00259c00010c7983 */ /* 0x010f280000300800 */
[----:B------:R1:W-:Y:S04]  /*de240*/  STL [R1+0x2614], R3 ;  /* 0x0026140301007387 */ /* 0x0003e80000100800 */
[----:B-1----:R-:W4:Y:S04]  /*de250*/  LDL.LU R3, [R1+0x2594] ;  /* 0x0025940001037983 */ /* 0x002f280000300800 */
[----:B------:R-:W-:Y:S04]  /*de260*/  STL [R1+0x25d8], R184 ;  /* 0x0025d8b801007387 */ /* 0x000fe80000100800 */
[----:B------:R-:W-:Y:S04]  /*de270*/  STL [R1+0x260c], R187 ;  /* 0x00260cbb01007387 */ /* 0x000fe80000100800 */
[----:B------:R-:W-:Y:S01]  /*de280*/  STL [R1+0x25d0], R120 ;  /* 0x0025d07801007387 */ /* 0x000fe20000100800 */
[----:B------:R-:W-:-:S03]  /*de290*/  IADD3 R20, P4, R20, R217, RZ ;  /* 0x000000d914147210 */ /* 0x000fc60007f9e0ff */
[----:B------:R-:W-:Y:S04]  /*de2a0*/  STL [R1+0x25ec], R123 ;  /* 0x0025ec7b01007387 */ /* 0x000fe80000100800 */
[----:B------:R-:W-:Y:S01]  /*de2b0*/  STL [R1+0x25c8], R20 ;  /* 0x0025c81401007387 */ /* 0x000fe20000100800 */
[----:B------:R-:W-:-:S05]  /*de2c0*/  IMAD.X R18, R18, 0x1, R2, P3 ;  /* 0x0000000112127824 */ /* 0x000fca00018e0602 */
[----:B------:R1:W-:Y:S01]  /*de2d0*/  STL [R1+0x25e4], R18 ;  /* 0x0025e41201007387 */ /* 0x0003e20000100800 */
[----:B------:R-:W-:-:S03]  /*de2e0*/  IADD3 R15, P3, R15, R217, RZ ;  /* 0x000000d90f0f7210 */ /* 0x000fc60007f7e0ff */
[----:B-1----:R-:W4:Y:S01]  /*de2f0*/  LDL.LU R18, [R1+0x2544] ;  /* 0x0025440001127983 */ /* 0x002f220000300800 */
[----:B------:R-:W-:-:S03]  /*de300*/  IADD3.X R14, R14, R2, RZ, P6, !PT ;  /* 0x000000020e0e7210 */ /* 0x000fc600037fe4ff */
[----:B------:R1:W-:Y:S04]  /*de310*/  STL [R1+0x25a8], R15 ;  /* 0x0025a80f01007387 */ /* 0x0003e80000100800 */
[----:B-1----:R-:W4:Y:S01]  /*de320*/  LDL.LU R15, [R1+0x2564] ;  /* 0x00256400010f7983 */ /* 0x002f220000300800 */
[----:B------:R-:W-:-:S03]  /*de330*/  IMAD.X R13, R13, 0x1, R2, P5 ;  /* 0x000000010d0d7824 */ /* 0x000fc600028e0602 */
[----:B------:R1:W-:Y:S04]  /*de340*/  STL [R1+0x25dc], R14 ;  /* 0x0025dc0e01007387 */ /* 0x0003e80000100800 */
[----:B-1----:R-:W4:Y:S04]  /*de350*/  LDL.LU R14, [R1+0x2548] ;  /* 0x00254800010e7983 */ /* 0x002f280000300800 */
[----:B------:R1:W-:Y:S04]  /*de360*/  STL [R1+0x25d4], R13 ;  /* 0x0025d40d01007387 */ /* 0x0003e80000100800 */
[----:B-1----:R-:W4:Y:S01]  /*de370*/  LDL.LU R13, [R1+0x255c] ;  /* 0x00255c00010d7983 */ /* 0x002f220000300800 */
[-C--:B------:R-:W-:Y:S01]  /*de380*/  IADD3 R252, P6, R252, R217.reuse, RZ ;  /* 0x000000d9fcfc7210 */ /* 0x080fe20007fde0ff */
[--C-:B------:R-:W-:Y:S01]  /*de390*/  IMAD.X R185, R185, 0x1, R2.reuse, P2 ;  /* 0x00000001b9b97824 */ /* 0x100fe200010e0602 */
[-C--:B------:R-:W-:Y:S01]  /*de3a0*/  IADD3 R182, P5, R182, R217.reuse, RZ ;  /* 0x000000d9b6b67210 */ /* 0x080fe20007fbe0ff */
[--C-:B------:R-:W-:Y:S01]  /*de3b0*/  IMAD.X R121, R121, 0x1, R2.reuse, P1 ;  /* 0x0000000179797824 */ /* 0x100fe200008e0602 */
[-C--:B------:R-:W-:Y:S01]  /*de3c0*/  IADD3 R118, P2, R118, R217.reuse, RZ ;  /* 0x000000d976767210 */ /* 0x080fe20007f5e0ff */
[----:B------:R-:W-:Y:S04]  /*de3d0*/  STL [R1+0x25a0], R252 ;  /* 0x0025a0fc01007387 */ /* 0x000fe80000100800 */
        /* <DEDUP_REMOVED lines=8> */
[----:B------:R-:W-:Y:S01]  /*de460*/  STL [R1+0x2588], R19 ;  /* 0x0025881301007387 */ /* 0x000fe20000100800 */
[----:B---3--:R-:W-:-:S05]  /*de470*/  IMAD.X R17, R17, 0x1, R2, P4 ;  /* 0x0000000111117824 */ /* 0x008fca00020e0602 */
[----:B------:R1:W-:Y:S01]  /*de480*/  STL [R1+0x25a4], R17 ;  /* 0x0025a41101007387 */ /* 0x0003e20000100800 */
[----:B------:R-:W-:Y:S02]  /*de490*/  IADD3 R16, P4, R16, R217, RZ ;  /* 0x000000d910107210 */ /* 0x000fe40007f9e0ff */
[----:B----4-:R-:W-:-:S03]  /*de4a0*/  IADD3.X R12, R12, R2, RZ, P3, !PT ;  /* 0x000000020c0c7210 */ /* 0x010fc60001ffe4ff */
[----:B------:R2:W-:Y:S01]  /*de4b0*/  STL [R1+0x2568], R16 ;  /* 0x0025681001007387 */ /* 0x0005e20000100800 */
[----:B------:R-:W-:-:S03]  /*de4c0*/  IADD3 R246, P3, R246, R217, RZ ;  /* 0x000000d9f6f67210 */ /* 0x000fc60007f7e0ff */
[----:B-1----:R-:W3:Y:S04]  /*de4d0*/  LDL.LU R17, [R1+0x2504] ;  /* 0x0025040001117983 */ /* 0x002ee80000300800 */
[----:B------:R1:W-:Y:S04]  /*de4e0*/  STL [R1+0x259c], R12 ;  /* 0x00259c0c01007387 */ /* 0x0003e80000100800 */
[----:B--2---:R-:W2:Y:S01]  /*de4f0*/  LDL.LU R16, [R1+0x2540] ;  /* 0x0025400001107983 */ /* 0x004ea20000300800 */
[----:B------:R-:W-:Y:S01]  /*de500*/  IMAD.X R3, R3, 0x1, R2, P6 ;  /* 0x0000000103037824 */ /* 0x000fe200030e0602 */
[----:B------:R-:W-:-:S02]  /*de510*/  IADD3 R180, P6, R180, R217, RZ ;  /* 0x000000d9b4b47210 */ /* 0x000fc40007fde0ff */
[----:B-1----:R-:W4:Y:S04]  /*de520*/  LDL.LU R12, [R1+0x2508] ;  /* 0x00250800010c7983 */ /* 0x002f280000300800 */
[----:B------:R1:W-:Y:S04]  /*de530*/  STL [R1+0x2594], R3 ;  /* 0x0025940301007387 */ /* 0x0003e80000100800 */
[----:B-1----:R-:W4:Y:S04]  /*de540*/  LDL.LU R3, [R1+0x251c] ;  /* 0x00251c0001037983 */ /* 0x002f280000300800 */
[----:B------:R-:W-:Y:S04]  /*de550*/  STL [R1+0x2560], R246 ;  /* 0x002560f601007387 */ /* 0x000fe80000100800 */
[----:B------:R-:W-:Y:S04]  /*de560*/  STL [R1+0x2558], R180 ;  /* 0x002558b401007387 */ /* 0x000fe80000100800 */
[----:B------:R-:W-:Y:S04]  /*de570*/  STL [R1+0x258c], R183 ;  /* 0x00258cb701007387 */ /* 0x000fe80000100800 */
[----:B------:R-:W-:Y:S04]  /*de580*/  STL [R1+0x2550], R116 ;  /* 0x0025507401007387 */ /* 0x000fe80000100800 */
[----:B------:R-:W-:Y:S01]  /*de590*/  STL [R1+0x256c], R119 ;  /* 0x00256c7701007387 */ /* 0x000fe20000100800 */
[----:B------:R-:W-:-:S05]  /*de5a0*/  IADD3 R18, P2, R18, R217, RZ ;  /* 0x000000d912127210 */ /* 0x000fca0007f5e0ff */
[----:B------:R1:W-:Y:S01]  /*de5b0*/  STL [R1+0x2544], R18 ;  /* 0x0025441201007387 */ /* 0x0003e20000100800 */
[----:B------:R-:W-:-:S05]  /*de5c0*/  IMAD.X R15, R15, 0x1, R2, P1 ;  /* 0x000000010f0f7824 */ /* 0x000fca00008e0602 */
[----:B------:R1:W-:Y:S04]  /*de5d0*/  STL [R1+0x2564], R15 ;  /* 0x0025640f01007387 */ /* 0x0003e80000100800 */
[----:B-1----:R-:W4:Y:S01]  /*de5e0*/  LDL.LU R18, [R1+0x24c4] ;  /* 0x0024c40001127983 */ /* 0x002f220000300800 */
[----:B------:R-:W-:-:S03]  /*de5f0*/  IADD3 R14, P1, R14, R217, RZ ;  /* 0x000000d90e0e7210 */ /* 0x000fc60007f3e0ff */
[----:B------:R-:W4:Y:S04]  /*de600*/  LDL.LU R15, [R1+0x2500] ;  /* 0x00250000010f7983 */ /* 0x000f280000300800 */
[----:B------:R1:W-:Y:S01]  /*de610*/  STL [R1+0x2548], R14 ;  /* 0x0025480e01007387 */ /* 0x0003e20000100800 */
[----:B------:R-:W-:-:S03]  /*de620*/  IADD3.X R13, R13, R2, RZ, P4, !PT ;  /* 0x000000020d0d7210 */ /* 0x000fc600027fe4ff */
[----:B-1----:R-:W4:Y:S04]  /*de630*/  LDL.LU R14, [R1+0x24c8] ;  /* 0x0024c800010e7983 */ /* 0x002f280000300800 */
[----:B------:R1:W-:Y:S04]  /*de640*/  STL [R1+0x255c], R13 ;  /* 0x00255c0d01007387 */ /* 0x0003e80000100800 */
[----:B-1----:R-:W4:Y:S01]  /*de650*/  LDL.LU R13, [R1+0x24dc] ;  /* 0x0024dc00010d7983 */ /* 0x002f220000300800 */
[-C--:B------:R-:W-:Y:S01]  /*de660*/  IADD3 R244, P4, R244, R217.reuse, RZ ;  /* 0x000000d9f4f47210 */ /* 0x080fe20007f9e0ff */
[--C-:B------:R-:W-:Y:S01]  /*de670*/  IMAD.X R247, R247, 0x1, R2.reuse, P3 ;  /* 0x00000001f7f77824 */ /* 0x100fe200018e0602 */
[-C--:B------:R-:W-:Y:S01]  /*de680*/  IADD3 R178, P3, R178, R217.reuse, RZ ;  /* 0x000000d9b2b27210 */ /* 0x080fe20007f7e0ff */
[--C-:B------:R-:W-:Y:S01]  /*de690*/  IMAD.X R181, R181, 0x1, R2.reuse, P6 ;  /* 0x00000001b5b57824 */ /* 0x100fe200030e0602 */
[----:B------:R-:W-:Y:S01]  /*de6a0*/  IADD3 R114, P6, R114, R217, RZ ;  /* 0x000000d972727210 */ /* 0x000fe20007fde0ff */
[----:B------:R-:W-:Y:S01]  /*de6b0*/  STL [R1+0x2520], R244 ;  /* 0x002520f401007387 */ /* 0x000fe20000100800 */
[----:B------:R-:W-:-:S03]  /*de6c0*/  IMAD.X R117, R117, 0x1, R2, P5 ;  /* 0x0000000175757824 */ /* 0x000fc600028e0602 */
[----:B------:R-:W-:Y:S04]  /*de6d0*/  STL [R1+0x2554], R247 ;  /* 0x002554f701007387 */ /* 0x000fe80000100800 */
[----:B------:R-:W-:Y:S04]  /*de6e0*/  STL [R1+0x2518], R178 ;  /* 0x002518b201007387 */ /* 0x000fe80000100800 */
[----:B------:R-:W-:Y:S04]  /*de6f0*/  STL [R1+0x254c], R181 ;  /* 0x00254cb501007387 */ /* 0x000fe80000100800 */
[----:B------:R-:W-:Y:S04]  /*de700*/  STL [R1+0x2510], R114 ;  /* 0x0025107201007387 */ /* 0x000fe80000100800 */
[----:B------:R-:W-:Y:S01]  /*de710*/  STL [R1+0x2524], R117 ;  /* 0x0025247501007387 */ /* 0x000fe20000100800 */
[--C-:B------:R-:W-:Y:S01]  /*de720*/  IMAD.X R245, R245, 0x1, R2.reuse, P4 ;  /* 0x00000001f5f57824 */ /* 0x100fe200020e0602 */
[-C--:B------:R-:W-:Y:S01]  /*de730*/  IADD3 R176, P4, R176, R217.reuse, RZ ;  /* 0x000000d9b0b07210 */ /* 0x080fe20007f9e0ff */
[--C-:B------:R-:W-:Y:S01]  /*de740*/  IMAD.X R179, R179, 0x1, R2.reuse, P3 ;  /* 0x00000001b3b37824 */ /* 0x100fe200018e0602 */
[-C--:B------:R-:W-:Y:S01]  /*de750*/  IADD3 R112, P3, R112, R217.reuse, RZ ;  /* 0x000000d970707210 */ /* 0x080fe20007f7e0ff */
[--C-:B------:R-:W-:Y:S01]  /*de760*/  IMAD.X R115, R115, 0x1, R2.reuse, P6 ;  /* 0x0000000173737824 */ /* 0x100fe200030e0602 */
[----:B---3--:R-:W-:Y:S01]  /*de770*/  IADD3 R17, P5, R17, R217, RZ ;  /* 0x000000d911117210 */ /* 0x008fe20007fbe0ff */
[----:B--2---:R-:W-:-:S04]  /*de780*/  IMAD.X R16, R16, 0x1, R2, P2 ;  /* 0x0000000110107824 */ /* 0x004fc800010e0602 */
[----:B------:R1:W-:Y:S01]  /*de790*/  STL [R1+0x2504], R17 ;  /* 0x0025041101007387 */ /* 0x0003e20000100800 */
[----:B----4-:R-:W-:-:S03]  /*de7a0*/  IADD3 R12, P2, R12, R217, RZ ;  /* 0x000000d90c0c7210 */ /* 0x010fc60007f5e0ff */
[----:B------:R2:W-:Y:S04]  /*de7b0*/  STL [R1+0x2540], R16 ;  /* 0x0025401001007387 */ /* 0x0005e80000100800 */
[----:B-1----:R-:W3:Y:S04]  /*de7c0*/  LDL.LU R17, [R1+0x247c] ;  /* 0x00247c0001117983 */ /* 0x002ee80000300800 */
[----:B--2---:R-:W2:Y:S01]  /*de7d0*/  LDL.LU R16, [R1+0x24c0] ;  /* 0x0024c00001107983 */ /* 0x004ea20000300800 */
[----:B------:R-:W-:-:S03]  /*de7e0*/  IADD3.X R3, R3, R2, RZ, P1, !PT ;  /* 0x0000000203037210 */ /* 0x000fc60000ffe4ff */
[----:B------:R1:W-:Y:S01]  /*de7f0*/  STL [R1+0x2508], R12 ;  /* 0x0025080c01007387 */ /* 0x0003e20000100800 */
[----:B------:R-:W-:-:S03]  /*de800*/  IADD3 R242, P1, R242, R217, RZ ;  /* 0x000000d9f2f27210 */ /* 0x000fc60007f3e0ff */
[----:B-1----:R-:W4:Y:S04]  /*de810*/  LDL.LU R12, [R1+0x2484] ;  /* 0x00248400010c7983 */ /* 0x002f280000300800 */
[----:B------:R1:W-:Y:S04]  /*de820*/  STL [R1+0x251c], R3 ;  /* 0x00251c0301007387 */ /* 0x0003e80000100800 */
[----:B-1----:R-:W4:Y:S04]  /*de830*/  LDL.LU R3, [R1+0x249c] ;  /* 0x00249c0001037983 */ /* 0x002f280000300800 */
[----:B------:R-:W-:Y:S04]  /*de840*/  STL [R1+0x24e0], R242 ;  /* 0x0024e0f201007387 */ /* 0x000fe80000100800 */
[----:B------:R-:W-:Y:S04]  /*de850*/  STL [R1+0x2514], R245 ;  /* 0x002514f501007387 */ /* 0x000fe80000100800 */
[----:B------:R-:W-:Y:S04]  /*de860*/  STL [R1+0x24d8], R176 ;  /* 0x0024d8b001007387 */ /* 0x000fe80000100800 */
[----:B------:R-:W-:Y:S04]  /*de870*/  STL [R1+0x250c], R179 ;  /* 0x00250cb301007387 */ /* 0x000fe80000100800 */
[----:B------:R-:W-:Y:S04]  /*de880*/  STL [R1+0x24d0], R112 ;  /* 0x0024d07001007387 */ /* 0x000fe80000100800 */
[----:B------:R-:W-:Y:S01]  /*de890*/  STL [R1+0x24e4], R115 ;  /* 0x0024e47301007387 */ /* 0x000fe20000100800 */
[----:B------:R-:W-:Y:S01]  /*de8a0*/  IADD3 R18, P6, R18, R217, RZ ;  /* 0x000000d912127210 */ /* 0x000fe20007fde0ff */
[----:B------:R-:W-:-:S04]  /*de8b0*/  IMAD.X R15, R15, 0x1, R2, P5 ;  /* 0x000000010f0f7824 */ /* 0x000fc800028e0602 */
[----:B------:R1:W-:Y:S04]  /*de8c0*/  STL [R1+0x24c4], R18 ;  /* 0x0024c41201007387 */ /* 0x0003e80000100800 */
        /* <DEDUP_REMOVED lines=28> */
[----:B------:R1:W-:Y:S04]  /*dea90*/  STL [R1+0x247c], R17 ;  /* 0x00247c1101007387 */ /* 0x0003e80000100800 */
[----:B------:R2:W-:Y:S04]  /*deaa0*/  STL [R1+0x24c0], R16 ;  /* 0x0024c01001007387 */ /* 0x0005e80000100800 */
[----:B-1----:R-:W3:Y:S01]  /*deab0*/  LDL.LU R17, [R1+0x23fc] ;  /* 0x0023fc0001117983 */ /* 0x002ee20000300800 */
[----:B----4-:R-:W-:-:S03]  /*deac0*/  IADD3 R12, P6, R12, R217, RZ ;  /* 0x000000d90c0c7210 */ /* 0x010fc60007fde0ff */
[----:B--2---:R-:W2:Y:S04]  /*dead0*/  LDL.LU R16, [R1+0x2438] ;  /* 0x0024380001107983 */ /* 0x004ea80000300800 */
[----:B------:R1:W-:Y:S01]  /*deae0*/  STL [R1+0x2484], R12 ;  /* 0x0024840c01007387 */ /* 0x0003e20000100800 */
[----:B------:R-:W-:-:S03]  /*deaf0*/  IADD3.X R3, R3, R2, RZ, P5, !PT ;  /* 0x0000000203037210 */ /* 0x000fc60002ffe4ff */
[----:B-1----:R-:W4:Y:S01]  /*deb00*/  LDL.LU R12, [R1+0x2404] ;  /* 0x00240400010c7983 */ /* 0x002f220000300800 */
[----:B------:R-:W-:-:S03]  /*deb10*/  IADD3 R238, P5, R238, R217, RZ ;  /* 0x000000d9eeee7210 */ /* 0x000fc60007fbe0ff */
        /* <DEDUP_REMOVED lines=61> */
[----:B-1----:R-:W4:Y:S04]  /*deef0*/  LDL.LU R15, [R1+0x2370] ;  /* 0x00237000010f7983 */ /* 0x002f280000300800 */
[----:B------:R1:W-:Y:S01]  /*def00*/  STL [R1+0x23c4], R14 ;  /* 0x0023c40e01007387 */ /* 0x0003e20000100800 */
[----:B------:R-:W-:-:S03]  /*def10*/  IADD3.X R13, R13, R2, RZ, P4, !PT ;  /* 0x000000020d0d7210 */ /* 0x000fc600027fe4ff */
[----:B-1----:R-:W4:Y:S04]  /*def20*/  LDL.LU R14, [R1+0x233c] ;  /* 0x00233c00010e7983 */ /* 0x002f280000300800 */
[----:B------:R1:W-:Y:S04]  /*def30*/  STL [R1+0x2400], R13 ;  /* 0x0024000d01007387 */ /* 0x0003e80000100800 */
[----:B-1----:R-:W4:Y:S04]  /*def40*/  LDL.LU R13, [R1+0x2378] ;  /* 0x00237800010d7983 */ /* 0x002f280000300800 */
[----:B------:R-:W4:Y:S01]  /*def50*/  LDL.LU R70, [R1+0x2334] ;  /* 0x0023340001467983 */ /* 0x000f220000300800 */
        /* <DEDUP_REMOVED lines=19> */
[----:B------:R-:W-:Y:S04]  /*df090*/  STL [R1+0x2374], R17 ;  /* 0x0023741101007387 */ /* 0x000fe80000100800 */
[----:B------:R-:W-:Y:S01]  /*df0a0*/  STL [R1+0x23b8], R16 ;  /* 0x0023b81001007387 */ /* 0x000fe20000100800 */
[----:B----4-:R-:W-:-:S05]  /*df0b0*/  IADD3 R12, P2, R12, R217, RZ ;  /* 0x000000d90c0c7210 */ /* 0x010fca0007f5e0ff */
[----:B------:R1:W-:Y:S01]  /*df0c0*/  STL [R1+0x237c], R12 ;  /* 0x00237c0c01007387 */ /* 0x0003e20000100800 */
[----:B------:R-:W-:-:S03]  /*df0d0*/  IADD3.X R3, R3, R2, RZ, P1, !PT ;  /* 0x0000000203037210 */ /* 0x000fc60000ffe4ff */
[----:B-1----:R-:W2:Y:S01]  /*df0e0*/  LDL.LU R12, [R1+0x22fc] ;  /* 0x0022fc00010c7983 */ /* 0x002ea20000300800 */
[----:B------:R-:W-:-:S03]  /*df0f0*/  IADD3 R230, P1, R230, R217, RZ ;  /* 0x000000d9e6e67210 */ /* 0x000fc60007f3e0ff */
[----:B------:R1:W-:Y:S04]  /*df100*/  STL [R1+0x23c0], R3 ;  /* 0x0023c00301007387 */ /* 0x0003e80000100800 */
[----:B-1----:R-:W3:Y:S04]  /*df110*/  LDL.LU R3, [R1+0x2338] ;  /* 0x0023380001037983 */ /* 0x002ee80000300800 */
[----:B------:R-:W4:Y:S04]  /*df120*/  LDL.LU R71, [R1+0x2330] ;  /* 0x0023300001477983 */ /* 0x000f280000300800 */
[----:B------:R-:W2:Y:S04]  /*df130*/  LDL.LU R68, [R1+0x22f4] ;  /* 0x0022f40001447983 */ /* 0x000ea80000300800 */
[----:B------:R-:W-:Y:S04]  /*df140*/  STL [R1+0x2384], R230 ;  /* 0x002384e601007387 */ /* 0x000fe80000100800 */
[----:B------:R-:W-:Y:S04]  /*df150*/  STL [R1+0x2394], R233 ;  /* 0x002394e901007387 */ /* 0x000fe80000100800 */
[----:B------:R-:W-:Y:S04]  /*df160*/  STL [R1+0x2388], R164 ;  /* 0x002388a401007387 */ /* 0x000fe80000100800 */
[----:B------:R-:W-:Y:S04]  /*df170*/  STL [R1+0x238c], R167 ;  /* 0x00238ca701007387 */ /* 0x000fe80000100800 */
[----:B------:R-:W-:Y:S01]  /*df180*/  STL [R1+0x2350], R100 ;  /* 0x0023506401007387 */ /* 0x000fe20000100800 */
[----:B------:R-:W-:-:S03]  /*df190*/  IMAD.X R15, R15, 0x1, R2, P5 ;  /* 0x000000010f0f7824 */ /* 0x000fc600028e0602 */
[----:B------:R-:W-:Y:S01]  /*df1a0*/  STL [R1+0x2354], R103 ;  /* 0x0023546701007387 */ /* 0x000fe20000100800 */
[-C--:B------:R-:W-:Y:S02]  /*df1b0*/  IADD3 R14, P5, R14, R217.reuse, RZ ;  /* 0x000000d90e0e7210 */ /* 0x080fe40007fbe0ff */
[----:B------:R-:W-:Y:S02]  /*df1c0*/  IADD3.X R13, R13, R2, RZ, P2, !PT ;  /* 0x000000020d0d7210 */ /* 0x000fe400017fe4ff */
[----:B------:R-:W-:-:S05]  /*df1d0*/  IADD3 R70, P6, R70, R217, RZ ;  /* 0x000000d946467210 */ /* 0x000fca0007fde0ff */
[----:B------:R-:W-:Y:S04]  /*df1e0*/  STL [R1+0x2334], R70 ;  /* 0x0023344601007387 */ /* 0x000fe80000100800 */
[----:B------:R-:W-:Y:S04]  /*df1f0*/  STL [R1+0x2370], R15 ;  /* 0x0023700f01007387 */ /* 0x000fe80000100800 */
[----:B------:R1:W-:Y:S04]  /*df200*/  STL [R1+0x233c], R14 ;  /* 0x00233c0e01007387 */ /* 0x0003e80000100800 */
[----:B-1----:R-:W2:Y:S04]  /*df210*/  LDL.LU R14, [R1+0x22b4] ;  /* 0x0022b400010e7983 */ /* 0x002ea80000300800 */
[----:B------:R1:W-:Y:S04]  /*df220*/  STL [R1+0x2378], R13 ;  /* 0x0023780d01007387 */ /* 0x0003e80000100800 */
[----:B-1----:R-:W2:Y:S04]  /*df230*/  LDL.LU R13, [R1+0x22f8] ;  /* 0x0022f800010d7983 */ /* 0x002ea80000300800 */
[----:B------:R-:W2:Y:S04]  /*df240*/  LDL.LU R69, [R1+0x22f0] ;  /* 0x0022f00001457983 */ /* 0x000ea80000300800 */
[----:B------:R-:W2:Y:S01]  /*df250*/  LDL.LU R66, [R1+0x22ac] ;  /* 0x0022ac0001427983 */ /* 0x000ea20000300800 */
        /* <DEDUP_REMOVED lines=17> */
[----:B---3--:R-:W-:Y:S01]  /*df370*/  IADD3.X R3, R3, R2, RZ, P5, !PT ;  /* 0x0000000203037210 */ /* 0x008fe20002ffe4ff */
[----:B----4-:R-:W-:Y:S01]  /*df380*/  IMAD.X R71, R71, 0x1, R2, P6 ;  /* 0x0000000147477824 */ /* 0x010fe200030e0602 */
[----:B--2---:R-:W-:-:S02]  /*df390*/  IADD3 R12, P6, R12, R217, RZ ;  /* 0x000000d90c0c7210 */ /* 0x004fc40007fde0ff */
[-C--:B------:R-:W-:Y:S02]  /*df3a0*/  IADD3 R68, P3, R68, R217.reuse, RZ ;  /* 0x000000d944447210 */ /* 0x080fe40007f7e0ff */
[----:B------:R-:W-:-:S03]  /*df3b0*/  IADD3 R226, P5, R226, R217, RZ ;  /* 0x000000d9e2e27210 */ /* 0x000fc60007fbe0ff */
[----:B------:R-:W-:Y:S04]  /*df3c0*/  STL [R1+0x22f4], R68 ;  /* 0x0022f44401007387 */ /* 0x000fe80000100800 */
[----:B------:R-:W-:Y:S04]  /*df3d0*/  STL [R1+0x2330], R71 ;  /* 0x0023304701007387 */ /* 0x000fe80000100800 */
[----:B------:R1:W-:Y:S04]  /*df3e0*/  STL [R1+0x22fc], R12 ;  /* 0x0022fc0c01007387 */ /* 0x0003e80000100800 */
[----:B-1----:R-:W2:Y:S04]  /*df3f0*/  LDL.LU R12, [R1+0x2274] ;  /* 0x00227400010c7983 */ /* 0x002ea80000300800 */
        /* <DEDUP_REMOVED lines=8> */
[----:B------:R-:W-:Y:S04]  /*df480*/  STL [R1+0x22d0], R96 ;  /* 0x0022d06001007387 */ /* 0x000fe80000100800 */
[----:B------:R-:W-:Y:S01]  /*df490*/  STL [R1+0x22d4], R99 ;  /* 0x0022d46301007387 */ /* 0x000fe20000100800 */
[----:B------:R-:W-:Y:S01]  /*df4a0*/  IADD3.X R13, R13, R2, RZ, P6, !PT ;  /* 0x000000020d0d7210 */ /* 0x000fe200037fe4ff */
[----:B------:R-:W-:Y:S01]  /*df4b0*/  IMAD.X R69, R69, 0x1, R2, P3 ;  /* 0x0000000145457824 */ /* 0x000fe200018e0602 */
[----:B------:R-:W-:-:S02]  /*df4c0*/  IADD3 R14, P3, R14, R217, RZ ;  /* 0x000000d90e0e7210 */ /* 0x000fc40007f7e0ff */
        /* <DEDUP_REMOVED lines=189> */
[----:B------:R-:W-:Y:S01]  /*e00a0*/  IMAD.X R53, R53, 0x1, R2, P1 ;  /* 0x0000000135357824 */ /* 0x000fe200008e0602 */
[----:B------:R-:W-:-:S05]  /*e00b0*/  IADD3 R26, P2, R26, R217, RZ ;  /* 0x000000d91a1a7210 */ /* 0x000fca0007f5e0ff */
[----:B------:R-:W-:Y:S04]  /*e00c0*/  STL [R1+0x2180], R26 ;  /* 0x0021801a01007387 */ /* 0x000fe80000100800 */
[----:B------:R-:W-:Y:S04]  /*e00d0*/  STL [R1+0x2134], R53 ;  /* 0x0021343501007387 */ /* 0x000fe80000100800 */
[----:B------:R-:W2:Y:S04]  /*e00e0*/  LDL.LU R20, [R1+0x734] ;  /* 0x0007340001147983 */ /* 0x000ea80000300800 */
[----:B------:R-:W2:Y:S01]  /*e00f0*/  LDL.LU R21, [R1+0x738] ;  /* 0x0007380001157983 */ /* 0x000ea20000300800 */
[----:B------:R-:W-:-:S02]  /*e0100*/  IADD3 R14, P1, R14, R217, RZ ;  /* 0x000000d90e0e7210 */ /* 0x000fc40007f3e0ff */
[----:B------:R-:W-:-:S03]  /*e0110*/  IADD3.X R13, R13, R2, RZ, P4, !PT ;  /* 0x000000020d0d7210 */ /* 0x000fc600027fe4ff */
[----:B------:R-:W-:Y:S04]  /*e0120*/  STL [R1+0x2188], R14 ;  /* 0x0021880e01007387 */ /* 0x000fe80000100800 */
[----:B------:R-:W2:Y:S04]  /*e0130*/  LDL.LU R16, [R1+0x71c] ;  /* 0x00071c0001107983 */ /* 0x000ea80000300800 */
[----:B------:R1:W-:Y:S04]  /*e0140*/  STL [R1+0x213c], R13 ;  /* 0x00213c0d01007387 */ /* 0x0003e80000100800 */
[----:B------:R-:W2:Y:S04]  /*e0150*/  LDL.LU R17, [R1+0x730] ;  /* 0x0007300001117983 */ /* 0x000ea80000300800 */
[----:B-1----:R-:W2:Y:S04]  /*e0160*/  LDL.LU R13, [R1+0x714] ;  /* 0x00071400010d7983 */ /* 0x002ea80000300800 */
        /* <DEDUP_REMOVED lines=9> */
[----:B------:R-:W-:Y:S01]  /*e0200*/  STL [R1+0x2198], R142 ;  /* 0x0021988e01007387 */ /* 0x000fe20000100800 */
[----:B------:R-:W-:-:S03]  /*e0210*/  IMAD.X R208, R208, 0x1, R2, P4 ;  /* 0x00000001d0d07824 */ /* 0x000fc600020e0602 */
[----:B------:R-:W-:Y:S01]  /*e0220*/  STL [R1+0x214c], R145 ;  /* 0x00214c9101007387 */ /* 0x000fe20000100800 */
[----:B------:R-:W-:-:S03]  /*e0230*/  IADD3 R140, P4, R140, R217, RZ ;  /* 0x000000d98c8c7210 */ /* 0x000fc60007f9e0ff */
[----:B------:R-:W-:Y:S01]  /*e0240*/  STL [R1+0x21a0], R78 ;  /* 0x0021a04e01007387 */ /* 0x000fe20000100800 */
[----:B------:R-:W-:-:S03]  /*e0250*/  IMAD.X R143, R143, 0x1, R2, P3 ;  /* 0x000000018f8f7824 */ /* 0x000fc600018e0602 */
[----:B------:R-:W-:Y:S01]  /*e0260*/  STL [R1+0x216c], R81 ;  /* 0x00216c5101007387 */ /* 0x000fe20000100800 */
[-C--:B------:R-:W-:Y:S01]  /*e0270*/  IADD3 R76, P3, R76, R217.reuse, RZ ;  /* 0x000000d94c4c7210 */ /* 0x080fe20007f7e0ff */
[--C-:B------:R-:W-:Y:S01]  /*e0280*/  IMAD.X R79, R79, 0x1, R2.reuse, P6 ;  /* 0x000000014f4f7824 */ /* 0x100fe200030e0602 */
[----:B---3--:R-:W-:Y:S01]  /*e0290*/  IADD3.X R3, R3, R2, RZ, P1, !PT ;  /* 0x0000000203037210 */ /* 0x008fe20000ffe4ff */
[----:B----4-:R-:W-:Y:S01]  /*e02a0*/  IMAD.X R27, R27, 0x1, R2, P2 ;  /* 0x000000011b1b7824 */ /* 0x010fe200010e0602 */
[-C--:B--2---:R-:W-:Y:S02]  /*e02b0*/  IADD3 R12, P2, R12, R217.reuse, RZ ;  /* 0x000000d90c0c7210 */ /* 0x084fe40007f5e0ff */
[-C--:B------:R-:W-:Y:S02]  /*e02c0*/  IADD3 R28, P5, R28, R217.reuse, RZ ;  /* 0x000000d91c1c7210 */ /* 0x080fe40007fbe0ff */
[----:B------:R-:W-:-:S03]  /*e02d0*/  IADD3 R205, P1, R205, R217, RZ ;  /* 0x000000d9cdcd7210 */ /* 0x000fc60007f3e0ff */
[----:B------:R-:W-:Y:S04]  /*e02e0*/  STL [R1+0x21b0], R28 ;  /* 0x0021b01c01007387 */ /* 0x000fe80000100800 */
[----:B------:R-:W-:Y:S04]  /*e02f0*/  STL [R1+0x217c], R27 ;  /* 0x00217c1b01007387 */ /* 0x000fe80000100800 */
[----:B------:R1:W-:Y:S04]  /*e0300*/  STL [R1+0x21b8], R12 ;  /* 0x0021b80c01007387 */ /* 0x0003e80000100800 */
[----:B------:R-:W-:Y:S04]  /*e0310*/  STL [R1+0x2184], R3 ;  /* 0x0021840301007387 */ /* 0x000fe80000100800 */
[----:B------:R-:W-:Y:S04]  /*e0320*/  STL [R1+0x21c0], R205 ;  /* 0x0021c0cd01007387 */ /* 0x000fe80000100800 */
[----:B------:R-:W-:Y:S04]  /*e0330*/  STL [R1+0x218c], R208 ;  /* 0x00218cd001007387 */ /* 0x000fe80000100800 */
[----:B------:R-:W-:Y:S04]  /*e0340*/  STL [R1+0x21c8], R140 ;  /* 0x0021c88c01007387 */ /* 0x000fe80000100800 */
[----:B------:R-:W-:Y:S04]  /*e0350*/  STL [R1+0x2194], R143 ;  /* 0x0021948f01007387 */ /* 0x000fe80000100800 */
[----:B------:R-:W-:Y:S04]  /*e0360*/  STL [R1+0x21d0], R76 ;  /* 0x0021d04c01007387 */ /* 0x000fe80000100800 */
[----:B------:R-:W-:Y:S01]  /*e0370*/  STL [R1+0x219c], R79 ;  /* 0x00219c4f01007387 */ /* 0x000fe20000100800 */
[----:B------:R-:W-:Y:S01]  /*e0380*/  MOV R49, R20 ;  /* 0x0000001400317202 */ /* 0x000fe20000000f00 */
[----:B------:R-:W-:-:S05]  /*e0390*/  IMAD.MOV.U32 R48, RZ, RZ, R21 ;  /* 0x000000ffff307224 */ /* 0x000fca00078e0015 */
[----:B------:R2:W-:Y:S04]  /*e03a0*/  STL.64 [R1+0x1930], R48 ;  /* 0x0019303001007387 */ /* 0x0005e80000100a00 */
[----:B------:R-:W3:Y:S04]  /*e03b0*/  LDL.LU R40, [R1+0x70c] ;  /* 0x00070c0001287983 */ /* 0x000ee80000300800 */
        /* <DEDUP_REMOVED lines=29> */
[----:B------:R-:W2:Y:S01]  /*e0590*/  LDL.LU R21, [R1+0x16c] ;  /* 0x00016c0001157983 */ /* 0x000ea20000300800 */
[----:B------:R-:W-:-:S02]  /*e05a0*/  IMAD.MOV.U32 R51, RZ, RZ, R16 ;  /* 0x000000ffff337224 */ /* 0x000fc400078e0010 */
[----:B------:R-:W-:Y:S01]  /*e05b0*/  IMAD.MOV.U32 R50, RZ, RZ, R17 ;  /* 0x000000ffff327224 */ /* 0x000fe200078e0011 */
[----:B------:R-:W2:Y:S01]  /*e05c0*/  LDL.LU R29, [R1+0xd4] ;  /* 0x0000d400011d7983 */ /* 0x000ea20000300800 */
[----:B------:R-:W-:-:S03]  /*e05d0*/  IMAD.MOV.U32 R44, RZ, RZ, R206 ;  /* 0x000000ffff2c7224 */ /* 0x000fc600078e00ce */
[----:B------:R-:W2:Y:S04]  /*e05e0*/  LDL.LU R16, [R1+0x130] ;  /* 0x0001300001107983 */ /* 0x000ea80000300800 */
[----:B------:R-:W2:Y:S04]  /*e05f0*/  LDL.LU R17, [R1+0xd0] ;  /* 0x0000d00001117983 */ /* 0x000ea80000300800 */
[----:B------:R-:W2:Y:S04]  /*e0600*/  LDL.LU R206, [R1+0x104] ;  /* 0x0001040001ce7983 */ /* 0x000ea80000300800 */
[----:B------:R1:W-:Y:S04]  /*e0610*/  STL.64 [R1+0x1938], R50 ;  /* 0x0019383201007387 */ /* 0x0003e80000100a00 */
[----:B------:R1:W-:Y:S04]  /*e0620*/  STL.64 [R1+0x1940], R44 ;  /* 0x0019402c01007387 */ /* 0x0003e80000100a00 */
[----:B------:R1:W-:Y:S04]  /*e0630*/  LDGSTS.E [R4+0x20400], [R48.64], P0 ;  /* 0x2040000030047fae */ /* 0x0003e80008121844 */
[----:B------:R1:W-:Y:S04]  /*e0640*/  LDGSTS.E [R4+0x21400], [R50.64], P0 ;  /* 0x2140000032047fae */ /* 0x0003e80008121844 */
[----:B------:R1:W-:Y:S01]  /*e0650*/  LDGSTS.E [R4+0x22400], [R44.64], P0 ;  /* 0x224000002c047fae */ /* 0x0003e20008121844 */
[----:B---3--:R-:W-:Y:S01]  /*e0660*/  IMAD.MOV.U32 R47, RZ, RZ, R40 ;  /* 0x000000ffff2f7224 */ /* 0x008fe200078e0028 */
[----:B----4-:R-:W-:Y:S01]  /*e0670*/  MOV R46, R41 ;  /* 0x00000029002e7202 */ /* 0x010fe20000000f00 */
[----:B--2---:R-:W-:-:S02]  /*e0680*/  IMAD.MOV.U32 R25, RZ, RZ, R38 ;  /* 0x000000ffff197224 */ /* 0x004fc400078e0026 */
[----:B------:R-:W-:Y:S02]  /*e0690*/  IMAD.MOV.U32 R24, RZ, RZ, R39 ;  /* 0x000000ffff187224 */ /* 0x000fe400078e0027 */
[----:B------:R2:W-:Y:S01]  /*e06a0*/  STL.64 [R1+0x1948], R46 ;  /* 0x0019482e01007387 */ /* 0x0005e20000100a00 */
[----:B------:R-:W-:Y:S01]  /*e06b0*/  MOV R41, R36 ;  /* 0x0000002400297202 */ /* 0x000fe20000000f00 */
[----:B------:R-:W-:Y:S02]  /*e06c0*/  IMAD.MOV.U32 R40, RZ, RZ, R37 ;  /* 0x000000ffff287224 */ /* 0x000fe400078e0025 */
[----:B------:R3:W-:Y:S01]  /*e06d0*/  STL.64 [R1+0x1968], R24 ;  /* 0x0019681801007387 */ /* 0x0007e20000100a00 */
[----:B------:R-:W-:Y:S02]  /*e06e0*/  IMAD.MOV.U32 R43, RZ, RZ, R34 ;  /* 0x000000ffff2b7224 */ /* 0x000fe400078e0022 */
[----:B------:R-:W-:Y:S01]  /*e06f0*/  IMAD.MOV.U32 R42, RZ, RZ, R35 ;  /* 0x000000ffff2a7224 */ /* 0x000fe200078e0023 */
[----:B------:R4:W-:Y:S01]  /*e0700*/  STL.64 [R1+0x1990], R40 ;  /* 0x0019902801007387 */ /* 0x0009e20000100a00 */
[----:B------:R-:W-:-:S03]  /*e0710*/  IMAD.MOV.U32 R37, RZ, RZ, R32 ;  /* 0x000000ffff257224 */ /* 0x000fc600078e0020 */
[----:B------:R2:W-:Y:S01]  /*e0720*/  LDGSTS.E [R4+0x23400], [R46.64], P0 ;  /* 0x234000002e047fae */ /* 0x0005e20008121844 */
[----:B------:R-:W-:-:S03]  /*e0730*/  IMAD.MOV.U32 R36, RZ, RZ, R33 ;  /* 0x000000ffff247224 */ /* 0x000fc600078e0021 */
[----:B------:R1:W-:Y:S01]  /*e0740*/  STL.64 [R1+0x19d0], R42 ;  /* 0x0019d02a01007387 */ /* 0x0003e20000100a00 */
[----:B------:R-:W-:Y:S01]  /*e0750*/  IMAD.MOV.U32 R39, RZ, RZ, R141 ;  /* 0x000000ffff277224 */ /* 0x000fe200078e008d */
[----:B------:R-:W-:Y:S02]  /*e0760*/  MOV R38, R138 ;  /* 0x0000008a00267202 */ /* 0x000fe40000000f00 */
[----:B------:R1:W-:Y:S01]  /*e0770*/  STL.64 [R1+0x1a10], R36 ;  /* 0x001a102401007387 */ /* 0x0003e20000100a00 */
[----:B------:R-:W-:Y:S02]  /*e0780*/  IMAD.MOV.U32 R33, RZ, RZ, R139 ;  /* 0x000000ffff217224 */ /* 0x000fe400078e008b */
[----:B------:R-:W-:Y:S01]  /*e0790*/  IMAD.MOV.U32 R32, RZ, RZ, R74 ;  /* 0x000000ffff207224 */ /* 0x000fe200078e004a */
[----:B------:R1:W-:Y:S01]  /*e07a0*/  STL.64 [R1+0x1a50], R38 ;  /* 0x001a502601007387 */ /* 0x0003e20000100a00 */
[----:B------:R-:W-:-:S03]  /*e07b0*/  MOV R139, R75 ;  /* 0x0000004b008b7202 */ /* 0x000fc60000000f00 */
[----:B------:R3:W-:Y:S01]  /*e07c0*/  LDGSTS.E [R4+0x24400], [R24.64], P0 ;  /* 0x2440000018047fae */ /* 0x0007e20008121844 */
[----:B------:R-:W-:-:S03]  /*e07d0*/  IMAD.MOV.U32 R138, RZ, RZ, R77 ;  /* 0x000000ffff8a7224 */ /* 0x000fc600078e004d */
[----:B------:R1:W-:Y:S01]  /*e07e0*/  STL.64 [R1+0x1a48], R32 ;  /* 0x001a482001007387 */ /* 0x0003e20000100a00 */
[----:B------:R-:W-:Y:S02]  /*e07f0*/  IMAD.MOV.U32 R75, RZ, RZ, R72 ;  /* 0x000000ffff4b7224 */ /* 0x000fe400078e0048 */
[----:B------:R-:W-:Y:S01]  /*e0800*/  IMAD.MOV.U32 R74, RZ, RZ, R73 ;  /* 0x000000ffff4a7224 */ /* 0x000fe200078e0049 */
[----:B------:R-:W-:Y:S01]  /*e0810*/  STL.64 [R1+0x1a40], R138 ;  /* 0x001a408a01007387 */ /* 0x000fe20000100a00 */
[----:B------:R-:W-:-:S03]  /*e0820*/  IMAD.MOV.U32 R73, RZ, RZ, R30 ;  /* 0x000000ffff497224 */ /* 0x000fc600078e001e */
[----:B------:R4:W-:Y:S01]  /*e0830*/  LDGSTS.E [R4+0x25400], [R40.64], P0 ;  /* 0x2540000028047fae */ /* 0x0009e20008121844 */
[----:B------:R-:W-:-:S03]  /*e0840*/  IMAD.MOV.U32 R72, RZ, RZ, R31 ;  /* 0x000000ffff487224 */ /* 0x000fc600078e001f */
[----:B------:R-:W-:Y:S01]  /*e0850*/  STL.64 [R1+0x1ab0], R74 ;  /* 0x001ab04a01007387 */ /* 0x000fe20000100a00 */
[----:B------:R-:W-:Y:S01]  /*e0860*/  IMAD.MOV.U32 R31, RZ, RZ, R22 ;  /* 0x000000ffff1f7224 */ /* 0x000fe200078e0016 */
[----:B------:R-:W-:Y:S02]  /*e0870*/  MOV R30, R23 ;  /* 0x00000017001e7202 */ /* 0x000fe40000000f00 */
[----:B------:R-:W-:Y:S01]  /*e0880*/  STL.64 [R1+0x1aa8], R72 ;  /* 0x001aa84801007387 */ /* 0x000fe20000100a00 */
[----:B------:R-:W-:Y:S02]  /*e0890*/  IMAD.MOV.U32 R35, RZ, RZ, R18 ;  /* 0x000000ffff237224 */ /* 0x000fe400078e0012 */
[----:B------:R-:W-:Y:S01]  /*e08a0*/  IMAD.MOV.U32 R34, RZ, RZ, R19 ;  /* 0x000000ffff227224 */ /* 0x000fe200078e0013 */
[-C--:B------:R-:W-:Y:S01]  /*e08b0*/  LOP3.LUT R13, R13, R12.reuse, RZ, 0x3c, !PT ;  /* 0x0000000c0d0d7212 */ /* 0x080fe200078e3cff */
[----:B------:R1:W-:Y:S03]  /*e08c0*/  LDGSTS.E [R4+0x26400], [R42.64], P0 ;  /* 0x264000002a047fae */ /* 0x0003e60008121844 */
[----:B------:R-:W-:-:S02]  /*e08d0*/  LOP3.LUT R12, R13, R12, RZ, 0x3c, !PT ;  /* 0x0000000c0d0c7212 */ /* 0x000fc400078e3cff */
[----:B------:R-:W-:Y:S01]  /*e08e0*/  MOV R23, R14 ;  /* 0x0000000e00177202 */ /* 0x000fe20000000f00 */
[----:B------:R-:W-:Y:S01]  /*e08f0*/  IMAD.MOV.U32 R22, RZ, RZ, R15 ;  /* 0x000000ffff167224 */ /* 0x000fe200078e000f */
[----:B------:R-:W-:Y:S02]  /*e0900*/  LOP3.LUT R13, R13, R12, RZ, 0x3c, !PT ;  /* 0x0000000c0d0d7212 */ /* 0x000fe400078e3cff */
[-C--:B------:R-:W-:Y:S01]  /*e0910*/  LOP3.LUT R21, R21, R20.reuse, RZ, 0x3c, !PT ;  /* 0x0000001415157212 */ /* 0x080fe200078e3cff */
[----:B------:R1:W-:Y:S03]  /*e0920*/  STL.64 [R1+0x1aa0], R30 ;  /* 0x001aa01e01007387 */ /* 0x0003e60000100a00 */
[----:B------:R-:W-:Y:S01]  /*e0930*/  LOP3.LUT R20, R21, R20, RZ, 0x3c, !PT ;  /* 0x0000001415147212 */ /* 0x000fe200078e3cff */
[----:B------:R1:W-:Y:S01]  /*e0940*/  STL.64 [R1+0x1a98], R34 ;  /* 0x001a982201007387 */ /* 0x0003e20000100a00 */
[----:B------:R-:W-:-:S02]  /*e0950*/  IMAD.MOV.U32 R19, RZ, RZ, R29 ;  /* 0x000000ffff137224 */ /* 0x000fc400078e001d */
[----:B------:R-:W-:Y:S01]  /*e0960*/  LOP3.LUT R21, R21, R20, RZ, 0x3c, !PT ;  /* 0x0000001415157212 */ /* 0x000fe200078e3cff */
[----:B------:R-:W-:Y:S01]  /*e0970*/  IMAD.MOV.U32 R18, RZ, RZ, R16 ;  /* 0x000000ffff127224 */ /* 0x000fe200078e0010 */
[----:B------:R1:W-:Y:S01]  /*e0980*/  STL.64 [R1+0x1af0], R12 ;  /* 0x001af00c01007387 */ /* 0x0003e20000100a00 */
[----:B------:R-:W-:Y:S01]  /*e0990*/  IMAD.MOV.U32 R14, RZ, RZ, R9 ;  /* 0x000000ffff0e7224 */ /* 0x000fe200078e0009 */
[----:B------:R-:W-:Y:S02]  /*e09a0*/  MOV R15, R8 ;  /* 0x00000008000f7202 */ /* 0x000fe40000000f00 */
[----:B------:R-:W-:Y:S01]  /*e09b0*/  STL.64 [R1+0x1b00], R22 ;  /* 0x001b001601007387 */ /* 0x000fe20000100a00 */
[----:B------:R-:W-:-:S03]  /*e09c0*/  IMAD.MOV.U32 R16, RZ, RZ, R206 ;  /* 0x000000ffff107224 */ /* 0x000fc600078e00ce */
[----:B------:R-:W-:Y:S04]  /*e09d0*/  STL.64 [R1+0x1af8], R20 ;  /* 0x001af81401007387 */ /* 0x000fe80000100a00 */
[----:B-1----:R1:W5:Y:S04]  /*e09e0*/  LDL.LU.64 R48, [R1+0x3d78] ;  /* 0x003d780001307983 */ /* 0x0023680000300a00 */
[----:B------:R-:W-:Y:S04]  /*e09f0*/  STL.64 [R1+0x1b48], R18 ;  /* 0x001b481201007387 */ /* 0x000fe80000100a00 */
[----:B------:R1:W5:Y:S04]  /*e0a00*/  LDL.LU.64 R50, [R1+0x3d70] ;  /* 0x003d700001327983 */ /* 0x0003680000300a00 */
[----:B------:R-:W-:Y:S04]  /*e0a10*/  STL.64 [R1+0x1b70], R16 ;  /* 0x001b701001007387 */ /* 0x000fe80000100a00 */
[----:B------:R1:W5:Y:S04]  /*e0a20*/  LDL.LU.64 R44, [R1+0x3d68] ;  /* 0x003d6800012c7983 */ /* 0x0003680000300a00 */
[----:B------:R-:W-:Y:S04]  /*e0a30*/  STL.64 [R1+0x1bd0], R14 ;  /* 0x001bd00e01007387 */ /* 0x000fe80000100a00 */
[----:B--2---:R1:W5:Y:S04]  /*e0a40*/  LDL.LU.64 R46, [R1+0x3d60] ;  /* 0x003d6000012e7983 */ /* 0x0043680000300a00 */
[----:B---3--:R1:W5:Y:S04]  /*e0a50*/  LDL.LU.64 R24, [R1+0x3d58] ;  /* 0x003d580001187983 */ /* 0x0083680000300a00 */
[----:B------:R2:W-:Y:S04]  /*e0a60*/  LDGSTS.E [R4+0x27400], [R36.64], P0 ;  /* 0x2740000024047fae */ /* 0x0005e80008121844 */
[----:B----4-:R1:W5:Y:S04]  /*e0a70*/  LDL.LU.64 R40, [R1+0x3d50] ;  /* 0x003d500001287983 */ /* 0x0103680000300a00 */
[----:B------:R3:W-:Y:S04]  /*e0a80*/  LDGSTS.E [R4+0x28400], [R38.64], P0 ;  /* 0x2840000026047fae */ /* 0x0007e80008121844 */
[----:B------:R1:W5:Y:S04]  /*e0a90*/  LDL.LU.64 R42, [R1+0x3d48] ;  /* 0x003d4800012a7983 */ /* 0x0003680000300a00 */
[----:B------:R4:W-:Y:S04]  /*e0aa0*/  LDGSTS.E [R4+0x29400], [R32.64], P0 ;  /* 0x2940000020047fae */ /* 0x0009e80008121844 */
[----:B--2---:R1:W5:Y:S04]  /*e0ab0*/  LDL.LU.64 R36, [R1+0x3d40] ;  /* 0x003d400001247983 */ /* 0x0043680000300a00 */
[----:B------:R2:W-:Y:S04]  /*e0ac0*/  LDGSTS.E [R4+0x2a400], [R138.64], P0 ;  /* 0x2a4000008a047fae */ /* 0x0005e80008121844 */
[----:B---3--:R1:W5:Y:S04]  /*e0ad0*/  LDL.LU.64 R38, [R1+0x3d38] ;  /* 0x003d380001267983 */ /* 0x0083680000300a00 */
[----:B------:R2:W-:Y:S04]  /*e0ae0*/  LDGSTS.E [R4+0x2b400], [R74.64], P0 ;  /* 0x2b4000004a047fae */ /* 0x0005e80008121844 */
[----:B----4-:R1:W5:Y:S04]  /*e0af0*/  LDL.LU.64 R32, [R1+0x3d30] ;  /* 0x003d300001207983 */ /* 0x0103680000300a00 */
[----:B------:R4:W-:Y:S04]  /*e0b00*/  LDGSTS.E [R4+0x2c400], [R72.64], P0 ;  /* 0x2c40000048047fae */ /* 0x0009e80008121844 */
[----:B------:R1:W-:Y:S04]  /*e0b10*/  LDGSTS.E [R4+0x2d400], [R30.64], P0 ;  /* 0x2d4000001e047fae */ /* 0x0003e80008121844 */
[----:B------:R-:W3:Y:S04]  /*e0b20*/  LDL.LU R29, [R1+0x21ac] ;  /* 0x0021ac00011d7983 */ /* 0x000ee80000300800 */
[----:B------:R2:W-:Y:S04]  /*e0b30*/  LDGSTS.E [R4+0x2e400], [R34.64], P0 ;  /* 0x2e40000022047fae */ /* 0x0005e80008121844 */
[----:B-1----:R-:W3:Y:S04]  /*e0b40*/  LDL.LU R30, [R1+0x21e0] ;  /* 0x0021e000011e7983 */ /* 0x002ee80000300800 */
[----:B----4-:R-:W4:Y:S04]  /*e0b50*/  LDL.LU R72, [R1+0x21f0] ;  /* 0x0021f00001487983 */ /* 0x010f280000300800 */
[----:B--2---:R-:W2:Y:S04]  /*e0b60*/  LDL.LU R138, [R1+0x21f8] ;  /* 0x0021f800018a7983 */ /* 0x004ea80000300800 */
[----:B------:R-:W2:Y:S04]  /*e0b70*/  LDL.LU R74, [R1+0x2200] ;  /* 0x00220000014a7983 */ /* 0x000ea80000300800 */
[----:B------:R1:W5:Y:S04]  /*e0b80*/  LDL.LU.64 R34, [R1+0x3d28] ;  /* 0x003d280001227983 */ /* 0x0003680000300a00 */
[----:B------:R-:W2:Y:S04]  /*e0b90*/  LDL.LU R9, [R1+0x21e8] ;  /* 0x0021e80001097983 */ /* 0x000ea80000300800 */
[----:B------:R1:W-:Y:S04]  /*e0ba0*/  LDGSTS.E [R4+0x2f400], [R12.64], P0 ;  /* 0x2f4000000c047fae */ /* 0x0003e80008121844 */
[----:B------:R-:W4:Y:S04]  /*e0bb0*/  LDL.LU R3, [R1+0x21b4] ;  /* 0x0021b40001037983 */ /* 0x000f280000300800 */
[----:B------:R2:W-:Y:S04]  /*e0bc0*/  LDGSTS.E [R4+0x30400], [R22.64], P0 ;  /* 0x3040000016047fae */ /* 0x0005e80008121844 */
[----:B-1----:R-:W4:Y:S04]  /*e0bd0*/  LDL.64 R12, [R1+0x2000] ;  /* 0x00200000010c7983 */ /* 0x002f280000100a00 */
        /* <DEDUP_REMOVED lines=8> */
[----:B------:R1:W-:Y:S04]  /*e0c60*/  LDGSTS.E [R4+0x31400], [R20.64], P0 ;  /* 0x3140000014047fae */ /* 0x0003e80008121844 */
[----:B------:R1:W-:Y:S04]  /*e0c70*/  LDGSTS.E [R4+0x32400], [R18.64], P0 ;  /* 0x3240000012047fae */ /* 0x0003e80008121844 */
[----:B------:R1:W-:Y:S04]  /*e0c80*/  LDGSTS.E [R4+0x33400], [R16.64], P0 ;  /* 0x3340000010047fae */ /* 0x0003e80008121844 */
[----:B------:R1:W-:Y:S01]  /*e0c90*/  LDGSTS.E [R4+0x34400], [R14.64], P0 ;  /* 0x344000000e047fae */ /* 0x0003e20008121844 */
[----:B---3--:R-:W-:Y:S01]  /*e0ca0*/  IMAD.X R29, R29, 0x1, R2, P5 ;  /* 0x000000011d1d7824 */ /* 0x008fe200028e0602 */
[----:B------:R-:W-:-:S05]  /*e0cb0*/  IADD3 R30, P6, R30, R217, RZ ;  /* 0x000000d91e1e7210 */ /* 0x000fca0007fde0ff */
[----:B------:R-:W-:Y:S04]  /*e0cc0*/  STL [R1+0x21e0], R30 ;  /* 0x0021e01e01007387 */ /* 0x000fe80000100800 */
[----:B------:R-:W-:Y:S01]  /*e0cd0*/  STL [R1+0x21ac], R29 ;  /* 0x0021ac1d01007387 */ /* 0x000fe20000100800 */
[-C--:B--2---:R-:W-:Y:S01]  /*e0ce0*/  IADD3 R9, P5, R9, R217.reuse, RZ ;  /* 0x000000d909097210 */ /* 0x084fe20007fbe0ff */
[----:B----4-:R-:W-:Y:S01]  /*e0cf0*/  IMAD.X R3, R3, 0x1, R2, P2 ;  /* 0x0000000103037824 */ /* 0x010fe200010e0602 */
[----:B------:R-:W-:-:S03]  /*e0d00*/  IADD3 R72, P2, R72, R217, RZ ;  /* 0x000000d948487210 */ /* 0x000fc60007f5e0ff */
[----:B------:R-:W-:Y:S04]  /*e0d10*/  STL [R1+0x21e8], R9 ;  /* 0x0021e80901007387 */ /* 0x000fe80000100800 */
[----:B------:R2:W-:Y:S01]  /*e0d20*/  STL [R1+0x21b4], R3 ;  /* 0x0021b40301007387 */ /* 0x0005e20000100800 */
[--C-:B------:R-:W-:Y:S01]  /*e0d30*/  IMAD.X R206, R206, 0x1, R2.reuse, P1 ;  /* 0x00000001cece7824 */ /* 0x100fe200008e0602 */
[-C--:B------:R-:W-:Y:S02]  /*e0d40*/  IADD3 R138, P1, R138, R217.reuse, RZ ;  /* 0x000000d98a8a7210 */ /* 0x080fe40007f3e0ff */
[----:B------:R1:W-:Y:S01]  /*e0d50*/  STL [R1+0x21f0], R72 ;  /* 0x0021f04801007387 */ /* 0x0003e20000100800 */
[----:B------:R-:W-:Y:S01]  /*e0d60*/  IMAD.X R141, R141, 0x1, R2, P4 ;  /* 0x000000018d8d7824 */ /* 0x000fe200020e0602 */
[----:B------:R-:W-:-:S02]  /*e0d70*/  IADD3 R74, P4, R74, R217, RZ ;  /* 0x000000d94a4a7210 */ /* 0x000fc40007f9e0ff */
[----:B------:R1:W-:Y:S01]  /*e0d80*/  STL [R1+0x21bc], R206 ;  /* 0x0021bcce01007387 */ /* 0x0003e20000100800 */
[----:B------:R-:W-:-:S03]  /*e0d90*/  IADD3.X R77, R77, R2, RZ, P3, !PT ;  /* 0x000000024d4d7210 */ /* 0x000fc60001ffe4ff */
[----:B------:R1:W-:Y:S01]  /*e0da0*/  STL [R1+0x21f8], R138 ;  /* 0x0021f88a01007387 */ /* 0x0003e20000100800 */
[----:B------:R-:W-:-:S03]  /*e0db0*/  IMAD.X R8, R8, 0x1, R2, P5 ;  /* 0x0000000108087824 */ /* 0x000fc600028e0602 */
[----:B------:R1:W-:Y:S01]  /*e0dc0*/  STL [R1+0x21c4], R141 ;  /* 0x0021c48d01007387 */ /* 0x0003e20000100800 */
[----:B------:R-:W-:-:S03]  /*e0dd0*/  IMAD.X R31, R31, 0x1, R2, P6 ;  /* 0x000000011f1f7824 */ /* 0x000fc600030e0602 */
[----:B------:R1:W-:Y:S01]  /*e0de0*/  STL [R1+0x2200], R74 ;  /* 0x0022004a01007387 */ /* 0x0003e20000100800 */
[----:B------:R-:W-:-:S03]  /*e0df0*/  IMAD.X R73, R73, 0x1, R2, P2 ;  /* 0x0000000149497824 */ /* 0x000fc600010e0602 */
[----:B------:R1:W-:Y:S01]  /*e0e00*/  STL [R1+0x21cc], R77 ;  /* 0x0021cc4d01007387 */ /* 0x0003e20000100800 */
[----:B------:R-:W-:Y:S01]  /*e0e10*/  IMAD.X R139, R139, 0x1, R2, P1 ;  /* 0x000000018b8b7824 */ /* 0x000fe200008e0602 */
[----:B------:R-:W-:Y:S02]  /*e0e20*/  IADD3.X R75, R75, R2, RZ, P4, !PT ;  /* 0x000000024b4b7210 */ /* 0x000fe400027fe4ff */
[----:B------:R1:W-:Y:S04]  /*e0e30*/  STL [R1+0x21dc], R31 ;  /* 0x0021dc1f01007387 */ /* 0x0003e80000100800 */
[----:B------:R1:W-:Y:S04]  /*e0e40*/  STL [R1+0x21e4], R8 ;  /* 0x0021e40801007387 */ /* 0x0003e80000100800 */
[----:B------:R1:W-:Y:S04]  /*e0e50*/  STL [R1+0x21fc], R75 ;  /* 0x0021fc4b01007387 */ /* 0x0003e80000100800 */
[----:B------:R1:W-:Y:S04]  /*e0e60*/  STL [R1+0x21ec], R73 ;  /* 0x0021ec4901007387 */ /* 0x0003e80000100800 */
[----:B------:R1:W-:Y:S01]  /*e0e70*/  STL [R1+0x21f4], R139 ;  /* 0x0021f48b01007387 */ /* 0x0003e20000100800 */
[----:B--2---:R-:W-:-:S03]  /*e0e80*/  IADD3 R3, P3, R12, R217, RZ ;  /* 0x000000d90c037210 */ /* 0x004fc60007f7e0ff */
[----:B------:R2:W-:Y:S04]  /*e0e90*/  STL.64 [R1+0x3d98], R78 ;  /* 0x003d984e01007387 */ /* 0x0005e80000100a00 */
[----:B-1----:R-:W3:Y:S01]  /*e0ea0*/  LDL.LU.64 R8, [R1+0x1ff8] ;  /* 0x001ff80001087983 */ /* 0x002ee20000300a00 */
[----:B--2---:R-:W-:-:S02]  /*e0eb0*/  IMAD.MOV.U32 R78, RZ, RZ, R11 ;  /* 0x000000ffff4e7224 */ /* 0x004fc400078e000b */
[----:B------:R-:W-:Y:S02]  /*e0ec0*/  IMAD.MOV.U32 R79, RZ, RZ, R10 ;  /* 0x000000ffff4f7224 */ /* 0x000fe400078e000a */
[----:B------:R-:W2:Y:S04]  /*e0ed0*/  LDL.LU.64 R10, [R1+0x1ff0] ;  /* 0x001ff000010a7983 */ /* 0x000ea80000300a00 */
[----:B------:R-:W4:Y:S04]  /*e0ee0*/  LDL.LU.64 R12, [R1+0x1fe8] ;  /* 0x001fe800010c7983 */ /* 0x000f280000300a00 */
[----:B------:R-:W2:Y:S04]  /*e0ef0*/  LDL.LU.64 R14, [R1+0x1fe0] ;  /* 0x001fe000010e7983 */ /* 0x000ea80000300a00 */
[----:B------:R-:W2:Y:S04]  /*e0f00*/  LDL.LU.64 R16, [R1+0x1fd8] ;  /* 0x001fd80001107983 */ /* 0x000ea80000300a00 */
[----:B------:R-:W2:Y:S04]  /*e0f10*/  LDL.LU.64 R18, [R1+0x1fd0] ;  /* 0x001fd00001127983 */ /* 0x000ea80000300a00 */
[----:B------:R-:W2:Y:S04]  /*e0f20*/  LDL.LU.64 R20, [R1+0x1fc8] ;  /* 0x001fc80001147983 */ /* 0x000ea80000300a00 */
[----:B------:R-:W2:Y:S04]  /*e0f30*/  LDL.LU.64 R22, [R1+0x1fc0] ;  /* 0x001fc00001167983 */ /* 0x000ea80000300a00 */
[----:B------:R1:W-:Y:S04]  /*e0f40*/  STL.64 [R1+0x3d90], R76 ;  /* 0x003d904c01007387 */ /* 0x0003e80000100a00 */
[----:B-1----:R-:W2:Y:S04]  /*e0f50*/  LDL R76, [R1+0x26b0] ;  /* 0x0026b000014c7983 */ /* 0x002ea80000100800 */
[----:B------:R1:W-:Y:S04]  /*e0f60*/  STL.64 [R1+0x3d88], R74 ;  /* 0x003d884a01007387 */ /* 0x0003e80000100a00 */
[----:B-1----:R-:W2:Y:S04]  /*e0f70*/  LDL.LU.64 R74, [R1+0x2000] ;  /* 0x00200000014a7983 */ /* 0x002ea80000300a00 */
[----:B------:R1:W-:Y:S04]  /*e0f80*/  STL.64 [R1+0x3d80], R250 ;  /* 0x003d80fa01007387 */ /* 0x0003e80000100a00 */
[----:B-1----:R-:W4:Y:S01]  /*e0f90*/  LDL.LU.64 R250, [R1+0x1fb8] ;  /* 0x001fb80001fa7983 */ /* 0x002f220000300a00 */
[----:B------:R-:W-:Y:S01]  /*e0fa0*/  IMAD.MOV.U32 R77, RZ, RZ, R5 ;  /* 0x000000ffff4d7224 */ /* 0x000fe200078e0005 */
[----:B-----5:R-:W-:-:S02]  /*e0fb0*/  LOP3.LUT R25, R25, R24, RZ, 0x3c, !PT ;  /* 0x0000001819197212 */ /* 0x020fc400078e3cff */
[----:B------:R-:W-:Y:S02]  /*e0fc0*/  STL.64 [R1+0x3d78], R248 ;  /* 0x003d78f801007387 */ /* 0x000fe40000100a00 */
[C---:B------:R-:W-:Y:S02]  /*e0fd0*/  LOP3.LUT R24, R25.reuse, R24, RZ, 0x3c, !PT ;  /* 0x0000001819187212 */ /* 0x040fe400078e3cff */
[----:B------:R1:W-:Y:S04]  /*e0fe0*/  STL.64 [R1+0x3d70], R50 ;  /* 0x003d703201007387 */ /* 0x0003e80000100a00 */
[----:B------:R-:W-:Y:S01]  /*e0ff0*/  STL.64 [R1+0x3d68], R48 ;  /* 0x003d683001007387 */ /* 0x000fe20000100a00 */
[----:B------:R-:W-:-:S03]  /*e1000*/  LOP3.LUT R25, R25, R24, RZ, 0x3c, !PT ;  /* 0x0000001819197212 */ /* 0x000fc600078e3cff */
        /* <DEDUP_REMOVED lines=9> */
[----:B-1----:R-:W4:Y:S04]  /*e10a0*/  LDL R50, [R1+0x27e4] ;  /* 0x0027e40001327983 */ /* 0x002f280000100800 */
[----:B------:R-:W4:Y:S04]  /*e10b0*/  LDL R51, [R1+0x27f0] ;  /* 0x0027f00001337983 */ /* 0x000f280000100800 */
[----:B------:R-:W4:Y:S04]  /*e10c0*/  LDL R248, [R1+0x27a4] ;  /* 0x0027a40001f87983 */ /* 0x000f280000100800 */
[----:B------:R-:W4:Y:S04]  /*e10d0*/  LDL R249, [R1+0x27b0] ;  /* 0x0027b00001f97983 */ /* 0x000f280000100800 */
[----:B------:R1:W-:Y:S01]  /*e10e0*/  LDGSTS.E [R4+0x35400], [R24.64], P0 ;  /* 0x3540000018047fae */ /* 0x0003e20008121844 */
[----:B--2---:R-:W-:-:S02]  /*e10f0*/  IMAD.X R5, R75, 0x1, R2, P3 ;  /* 0x000000014b057824 */ /* 0x004fc400018e0602 */
[----:B------:R-:W-:Y:S02]  /*e1100*/  IMAD.MOV.U32 R75, RZ, RZ, R77 ;  /* 0x000000ffff4b7224 */ /* 0x000fe400078e004d */
[----:B------:R-:W-:Y:S01]  /*e1110*/  IMAD.MOV.U32 R77, RZ, RZ, R6 ;  /* 0x000000ffff4d7224 */ /* 0x000fe200078e0006 */
[-C--:B---3--:R-:W-:Y:S02]  /*e1120*/  IADD3 R6, P1, R8, R217.reuse, RZ ;  /* 0x000000d908067210 */ /* 0x088fe40007f3e0ff */
[----:B------:R-:W-:Y:S01]  /*e1130*/  MOV R74, R76 ;  /* 0x0000004c004a7202 */ /* 0x000fe20000000f00 */
[----:B------:R-:W-:Y:S02]  /*e1140*/  IMAD.MOV.U32 R76, RZ, RZ, R7 ;  /* 0x000000ffff4c7224 */ /* 0x000fe400078e0007 */
[----:B------:R-:W-:Y:S01]  /*e1150*/  IMAD.X R7, R9, 0x1, R2, P1 ;  /* 0x0000000109077824 */ /* 0x000fe200008e0602 */
[----:B------:R-:W-:-:S04]  /*e1160*/  IADD3 R8, P1, R10, R217, RZ ;  /* 0x000000d90a087210 */ /* 0x000fc80007f3e0ff */
[----:B------:R-:W-:Y:S02]  /*e1170*/  IADD3.X R9, R11, R2, RZ, P1, !PT ;  /* 0x000000020b097210 */ /* 0x000fe40000ffe4ff */
[----:B----4-:R-:W-:-:S05]  /*e1180*/  IADD3 R10, P1, R12, R217, RZ ;  /* 0x000000d90c0a7210 */ /* 0x010fca0007f3e0ff */
[----:B------:R-:W-:Y:S01]  /*e1190*/  IMAD.X R11, R13, 0x1, R2, P1 ;  /* 0x000000010d0b7824 */ /* 0x000fe200008e0602 */
[----:B------:R-:W-:-:S05]  /*e11a0*/  IADD3 R12, P1, R14, R217, RZ ;  /* 0x000000d90e0c7210 */ /* 0x000fca0007f3e0ff */
[----:B------:R-:W-:Y:S01]  /*e11b0*/  IMAD.X R13, R15, 0x1, R2, P1 ;  /* 0x000000010f0d7824 */ /* 0x000fe200008e0602 */
[----:B------:R-:W-:-:S05]  /*e11c0*/  IADD3 R14, P1, R16, R217, RZ ;  /* 0x000000d9100e7210 */ /* 0x000fca0007f3e0ff */
[----:B------:R-:W-:Y:S01]  /*e11d0*/  IMAD.X R15, R17, 0x1, R2, P1 ;  /* 0x00000001110f7824 */ /* 0x000fe200008e0602 */
[----:B------:R-:W-:-:S05]  /*e11e0*/  IADD3 R16, P1, R18, R217, RZ ;  /* 0x000000d912107210 */ /* 0x000fca0007f3e0ff */
[----:B------:R-:W-:Y:S01]  /*e11f0*/  IMAD.X R17, R19, 0x1, R2, P1 ;  /* 0x0000000113117824 */ /* 0x000fe200008e0602 */
[----:B------:R-:W-:-:S04]  /*e1200*/  IADD3 R18, P1, R20, R217, RZ ;  /* 0x000000d914127210 */ /* 0x000fc80007f3e0ff */
[----:B------:R-:W-:Y:S02]  /*e1210*/  IADD3.X R19, R21, R2, RZ, P1, !PT ;  /* 0x0000000215137210 */ /* 0x000fe40000ffe4ff */
[----:B------:R-:W-:-:S05]  /*e1220*/  IADD3 R20, P1, R22, R217, RZ ;  /* 0x000000d916147210 */ /* 0x000fca0007f3e0ff */
[--C-:B------:R-:W-:Y:S01]  /*e1230*/  IMAD.X R21, R23, 0x1, R2.reuse, P1 ;  /* 0x0000000117157824 */ /* 0x100fe200008e0602 */
[----:B------:R-:W-:Y:S02]  /*e1240*/  IADD3 R22, P1, R250, R217, RZ ;  /* 0x000000d9fa167210 */ /* 0x000fe40007f3e0ff */
[----:B------:R-:W2:Y:S03]  /*e1250*/  LDL R250, [R1+0x2764] ;  /* 0x0027640001fa7983 */ /* 0x000ea60000100800 */
[----:B------:R-:W-:Y:S02]  /*e1260*/  IMAD.X R23, R251, 0x1, R2, P1 ;  /* 0x00000001fb177824 */ /* 0x000fe400008e0602 */
[----:B------:R-:W3:Y:S01]  /*e1270*/  LDL R251, [R1+0x2770] ;  /* 0x0027700001fb7983 */ /* 0x000ee20000100800 */
[----:B-1----:R-:W-:Y:S02]  /*e1280*/  IMAD.MOV.U32 R24, RZ, RZ, R3 ;  /* 0x000000ffff187224 */ /* 0x002fe400078e0003 */
[----:B------:R-:W-:-:S05]  /*e1290*/  IMAD.MOV.U32 R25, RZ, RZ, R5 ;  /* 0x000000ffff197224 */ /* 0x000fca00078e0005 */
[----:B------:R1:W-:Y:S04]  /*e12a0*/  STL.64 [R1+0x2000], R24 ;  /* 0x0020001801007387 */ /* 0x0003e80000100a00 */
        /* <DEDUP_REMOVED lines=9> */
[----:B------:R-:W4:Y:S04]  /*e1340*/  LDL R36, [R1+0x2664] ;  /* 0x0026640001247983 */ /* 0x000f280000100800 */
[----:B------:R-:W4:Y:S04]  /*e1350*/  LDL R37, [R1+0x2670] ;  /* 0x0026700001257983 */ /* 0x000f280000100800 */
[----:B------:R-:W1:Y:S04]  /*e1360*/  S2R R49, SR_TID.X ;  /* 0x0000000000317919 */ /* 0x000e680000002100 */
[----:B------:R-:W4:Y:S04]  /*e1370*/  LDL R38, [R1+0x2624] ;  /* 0x0026240001267983 */ /* 0x000f280000100800 */
[----:B------:R-:W4:Y:S04]  /*e1380*/  LDL R39, [R1+0x2648] ;  /* 0x0026480001277983 */ /* 0x000f280000100800 */
[----:B------:R-:W4:Y:S04]  /*e1390*/  LDL R40, [R1+0x25e4] ;  /* 0x0025e40001287983 */ /* 0x000f280000100800 */
[----:B------:R-:W4:Y:S04]  /*e13a0*/  LDL R41, [R1+0x2608] ;  /* 0x0026080001297983 */ /* 0x000f280000100800 */
[----:B------:R-:W4:Y:S04]  /*e13b0*/  LDL R42, [R1+0x25a4] ;  /* 0x0025a400012a7983 */ /* 0x000f280000100800 */
[----:B------:R-:W4:Y:S01]  /*e13c0*/  LDL R43, [R1+0x25c8] ;  /* 0x0025c800012b7983 */ /* 0x000f220000100800 */
[----:B-1----:R-:W-:-:S03]  /*e13d0*/  LOP3.LUT R49, R49, 0x7f, RZ, 0xc0, !PT ;  /* 0x0000007f31317812 */ /* 0x002fc600078ec0ff */
[----:B------:R-:W4:Y:S04]  /*e13e0*/  LDL R44, [R1+0x2564] ;  /* 0x00256400012c7983 */ /* 0x000f280000100800 */
[----:B------:R-:W4:Y:S01]  /*e13f0*/  LDL R45, [R1+0x2588] ;  /* 0x00258800012d7983 */ /* 0x000f220000100800 */
[----:B------:R-:W-:-:S03]  /*e1400*/  SHF.L.U32 R49, R49, 0x2, RZ ;  /* 0x0000000231317819 */ /* 0x000fc600000006ff */
[----:B------:R-:W4:Y:S04]  /*e1410*/  LDL R46, [R1+0x2540] ;  /* 0x00254000012e7983 */ /* 0x000f280000100800 */
[----:B------:R-:W4:Y:S04]  /*e1420*/  LDL R47, [R1+0x2544] ;  /* 0x00254400012f7983 */ /* 0x000f280000100800 */
[----:B------:R1:W-:Y:S04]  /*e1430*/  LDGSTS.E [R4+0x36400], [R24.64], P0 ;  /* 0x3640000018047fae */ /* 0x0003e80008121844 */
[----:B------:R1:W-:Y:S04]  /*e1440*/  LDGSTS.E [R4+0x37400], [R6.64], P0 ;  /* 0x3740000006047fae */ /* 0x0003e80008121844 */
[----:B------:R1:W-:Y:S04]  /*e1450*/  LDGSTS.E [R4+0x38400], [R8.64], P0 ;  /* 0x3840000008047fae */ /* 0x0003e80008121844 */
[----:B------:R1:W-:Y:S02]  /*e1460*/  LDGSTS.E [R4+0x39400], [R10.64], P0 ;  /* 0x394000000a047fae */ /* 0x0003e40008121844 */
[----:B-1----:R-:W-:-:S02]  /*e1470*/  LOP3.LUT R24, R49, 0x30, RZ, 0x3c, !PT ;  /* 0x0000003031187812 */ /* 0x002fc400078e3cff */
[----:B------:R1:W-:Y:S04]  /*e1480*/  LDGSTS.E [R4+0x3a400], [R12.64], P0 ;  /* 0x3a4000000c047fae */ /* 0x0003e80008121844 */
[----:B------:R1:W-:Y:S04]  /*e1490*/  LDGSTS.E [R4+0x3b400], [R14.64], P0 ;  /* 0x3b4000000e047fae */ /* 0x0003e80008121844 */
[----:B------:R-:W4:Y:S04]  /*e14a0*/  LDL R48, [R1+0x2500] ;  /* 0x0025000001307983 */ /* 0x000f280000100800 */
[----:B------:R-:W4:Y:S04]  /*e14b0*/  LDL R49, [R1+0x2504] ;  /* 0x0025040001317983 */ /* 0x000f280000100800 */
[----:B------:R1:W-:Y:S01]  /*e14c0*/  LDGSTS.E [R4+0x3c400], [R16.64], P0 ;  /* 0x3c40000010047fae */ /* 0x0003e20008121844 */
[----:B------:R-:W-:-:S03]  /*e14d0*/  IMAD R3, R203, 0x40000, R24 ;  /* 0x00040000cb037824 */ /* 0x000fc600078e0218 */
[----:B------:R1:W-:Y:S01]  /*e14e0*/  LDGSTS.E [R4+0x3d400], [R18.64], P0 ;  /* 0x3d40000012047fae */ /* 0x0003e20008121844 */
[----:B------:R-:W-:-:S03]  /*e14f0*/  IMAD.MOV.U32 R5, RZ, RZ, R50 ;  /* 0x000000ffff057224 */ /* 0x000fc600078e0032 */
[----:B------:R1:W-:Y:S04]  /*e1500*/  LDGSTS.E [R4+0x3e400], [R20.64], P0 ;  /* 0x3e40000014047fae */ /* 0x0003e80008121844 */
[----:B------:R1:W-:Y:S04]  /*e1510*/  LDGSTS.E [R4+0x3f400], [R22.64], P0 ;  /* 0x3f40000016047fae */ /* 0x0003e80008121844 */
[----:B------:R-:W4:Y:S01]  /*e1520*/  LDL R50, [R1+0x24c0] ;  /* 0x0024c00001327983 */ /* 0x000f220000100800 */
[----:B-1----:R-:W-:-:S03]  /*e1530*/  IMAD.MOV.U32 R4, RZ, RZ, R51 ;  /* 0x000000ffff047224 */ /* 0x002fc600078e0033 */
[----:B------:R-:W4:Y:S04]  /*e1540*/  LDL R51, [R1+0x24c4] ;  /* 0x0024c40001337983 */ /* 0x000f280000100800 */
[----:B------:R1:W-:Y:S02]  /*e1550*/  LDGSTS.E [R3+0x600], [R4.64], P0 ;  /* 0x0060000004037fae */ /* 0x0003e40008121844 */
[----:B-1----:R-:W-:Y:S01]  /*e1560*/  IMAD.MOV.U32 R4, RZ, RZ, R249 ;  /* 0x000000ffff047224 */ /* 0x002fe200078e00f9 */
[----:B------:R-:W-:Y:S01]  /*e1570*/  MOV R5, R248 ;  /* 0x000000f800057202 */ /* 0x000fe20000000f00 */
[----:B------:R-:W4:Y:S04]  /*e1580*/  LDL R249, [R1+0x247c] ;  /* 0x00247c0001f97983 */ /* 0x000f280000100800 */
[----:B------:R-:W4:Y:S04]  /*e1590*/  LDL R248, [R1+0x2478] ;  /* 0x0024780001f87983 */ /* 0x000f280000100800 */
[----:B------:R2:W-:Y:S01]  /*e15a0*/  LDGSTS.E [R3+0x1600], [R4.64], P0 ;  /* 0x0160000004037fae */ /* 0x0005e20008121844 */
[----:B------:R-:W-:-:S02]  /*e15b0*/  IMAD.MOV.U32 R35, RZ, RZ, R74 ;  /* 0x000000ffff237224 */ /* 0x000fc400078e004a */
[----:B------:R-:W-:Y:S01]  /*e15c0*/  IMAD.MOV.U32 R24, RZ, RZ, R75 ;  /* 0x000000ffff187224 */ /* 0x000fe200078e004b */
[----:B------:R-:W4:Y:S04]  /*e15d0*/  LDL R74, [R1+0x23f8] ;  /* 0x0023f800014a7983 */ /* 0x000f280000100800 */
[----:B------:R-:W4:Y:S01]  /*e15e0*/  LDL R75, [R1+0x23fc] ;  /* 0x0023fc00014b7983 */ /* 0x000f220000100800 */
[----:B------:R-:W-:Y:S01]  /*e15f0*/  MOV R25, R76 ;  /* 0x0000004c00197202 */ /* 0x000fe20000000f00 */
[----:B------:R-:W-:Y:S02]  /*e1600*/  IMAD.MOV.U32 R33, RZ, RZ, R77 ;  /* 0x000000ffff217224 */ /* 0x000fe400078e004d */
[----:B------:R-:W4:Y:S04]  /*e1610*/  LDL R76, [R1+0x23b8] ;  /* 0x0023b800014c7983 */ /* 0x000f280000100800 */
[----:B------:R-:W4:Y:S01]  /*e1620*/  LDL R77, [R1+0x23bc] ;  /* 0x0023bc00014d7983 */ /* 0x000f220000100800 */
[----:B------:R-:W-:-:S02]  /*e1630*/  IMAD.MOV.U32 R32, RZ, RZ, R78 ;  /* 0x000000ffff207224 */ /* 0x000fc400078e004e */
[----:B------:R-:W-:Y:S01]  /*e1640*/  IMAD.MOV.U32 R34, RZ, RZ, R79 ;  /* 0x000000ffff227224 */ /* 0x000fe200078e004f */
[----:B------:R-:W4:Y:S04]  /*e1650*/  LDL R78, [R1+0x2370] ;  /* 0x00237000014e7983 */ /* 0x000f280000100800 */
[----:B------:R-:W4:Y:S01]  /*e1660*/  LDL R79, [R1+0x2374] ;  /* 0x00237400014f7983 */ /* 0x000f220000100800 */
[----:B--2---:R-:W-:-:S03]  /*e1670*/  IMAD.MOV.U32 R5, RZ, RZ, R250 ;  /* 0x000000ffff057224 */ /* 0x004fc600078e00fa */
[----:B------:R-:W2:Y:S01]  /*e1680*/  LDL R250, [R1+0x2438] ;  /* 0x0024380001fa7983 */ /* 0x000ea20000100800 */
[----:B---3--:R-:W-:-:S03]  /*e1690*/  IMAD.MOV.U32 R4, RZ, RZ, R251 ;  /* 0x000000ffff047224 */ /* 0x008fc600078e00fb */
[----:B------:R-:W3:Y:S04]  /*e16a0*/  LDL R251, [R1+0x243c] ;  /* 0x00243c0001fb7983 */ /* 0x000ee80000100800 */
[----:B------:R1:W-:Y:S04]  /*e16b0*/  LDGSTS.E [R3+0x2600], [R4.64], P0 ;  /* 0x0260000004037fae */ /* 0x0003e80008121844 */
[----:B----4-:R-:W4:Y:S04]  /*e16c0*/  LDL.LU.64 R6, [R1+0x1fb0] ;  /* 0x001fb00001067983 */ /* 0x010f280000300a00 */
[----:B------:R-:W4:Y:S01]  /*e16d0*/  LDL.LU.64 R8, [R1+0x1fa8] ;  /* 0x001fa80001087983 */ /* 0x000f220000300a00 */
[----:B-1----:R-:W-:Y:S01]  /*e16e0*/  IMAD.MOV.U32 R4, RZ, RZ, R24 ;  /* 0x000000ffff047224 */ /* 0x002fe200078e0018 */
[----:B------:R-:W-:-:S02]  /*e16f0*/  MOV R5, R25 ;  /* 0x0000001900057202 */ /* 0x000fc40000000f00 */
[----:B------:R-:W4:Y:S04]  /*e1700*/  LDL.LU.64 R10, [R1+0x1fa0] ;  /* 0x001fa000010a7983 */ /* 0x000f280000300a00 */
[----:B------:R1:W-:Y:S04]  /*e1710*/  LDGSTS.E [R3+0x3600], [R4.64], P0 ;  /* 0x0360000004037fae */ /* 0x0003e80008121844 */
[----:B------:R-:W4:Y:S04]  /*e1720*/  LDL.LU.64 R12, [R1+0x1ef8] ;  /* 0x001ef800010c7983 */ /* 0x000f280000300a00 */
[----:B------:R-:W4:Y:S01]  /*e1730*/  LDL.LU.64 R14, [R1+0x1f98] ;  /* 0x001f9800010e7983 */ /* 0x000f220000300a00 */
[----:B-1----:R-:W-:-:S03]  /*e1740*/  IMAD.MOV.U32 R4, RZ, RZ, R33 ;  /* 0x000000ffff047224 */ /* 0x002fc600078e0021 */
[----:B------:R-:W4:Y:S01]  /*e1750*/  LDL.LU.64 R16, [R1+0x1f90] ;  /* 0x001f900001107983 */ /* 0x000f220000300a00 */
[----:B------:R-:W-:-:S03]  /*e1760*/  IMAD.MOV.U32 R5, RZ, RZ, R32 ;  /* 0x000000ffff057224 */ /* 0x000fc600078e0020 */
[----:B------:R-:W4:Y:S04]  /*e1770*/  LDL.LU.64 R18, [R1+0x1f88] ;  /* 0x001f880001127983 */ /* 0x000f280000300a00 */
[----:B------:R1:W-:Y:S04]  /*e1780*/  LDGSTS.E [R3+0x4600], [R4.64], P0 ;  /* 0x0460000004037fae */ /* 0x0003e80008121844 */
[----:B------:R-:W4:Y:S04]  /*e1790*/  LDL.LU.64 R20, [R1+0x1f80] ;  /* 0x001f800001147983 */ /* 0x000f280000300a00 */
[----:B------:R-:W4:Y:S01]  /*e17a0*/  LDL.LU.64 R22, [R1+0x1f78] ;  /* 0x001f780001167983 */ /* 0x000f220000300a00 */
[----:B-1----:R-:W-:-:S03]  /*e17b0*/  IMAD.MOV.U32 R4, RZ, RZ, R35 ;  /* 0x000000ffff047224 */ /* 0x002fc600078e0023 */
[----:B------:R-:W4:Y:S01]  /*e17c0*/  LDL.LU.64 R24, [R1+0x1f70] ;  /* 0x001f700001187983 */ /* 0x000f220000300a00 */
[----:B------:R-:W-:-:S05]  /*e17d0*/  IMAD.MOV.U32 R5, RZ, RZ, R34 ;  /* 0x000000ffff057224 */ /* 0x000fca00078e0022 */
[----:B------:R1:W-:Y:S02]  /*e17e0*/  LDGSTS.E [R3+0x5600], [R4.64], P0 ;  /* 0x0560000004037fae */ /* 0x0003e40008121844 */
[----:B-1----:R-:W-:Y:S01]  /*e17f0*/  MOV R4, R37 ;  /* 0x0000002500047202 */ /* 0x002fe20000000f00 */
[----:B------:R-:W-:-:S05]  /*e1800*/  IMAD.MOV.U32 R5, RZ, RZ, R36 ;  /* 0x000000ffff057224 */ /* 0x000fca00078e0024 */
[----:B------:R1:W-:Y:S02]  /*e1810*/  LDGSTS.E [R3+0x6600], [R4.64], P0 ;  /* 0x0660000004037fae */ /* 0x0003e40008121844 */
[----:B-1----:R-:W-:Y:S02]  /*e1820*/  IMAD.MOV.U32 R4, RZ, RZ, R39 ;  /* 0x000000ffff047224 */ /* 0x002fe400078e0027 */
[----:B------:R-:W-:-:S05]  /*e1830*/  IMAD.MOV.U32 R5, RZ, RZ, R38 ;  /* 0x000000ffff057224 */ /* 0x000fca00078e0026 */
[----:B------:R1:W-:Y:S02]  /*e1840*/  LDGSTS.E [R3+0x7600], [R4.64], P0 ;  /* 0x0760000004037fae */ /* 0x0003e40008121844 */
[----:B-1----:R-:W-:Y:S01]  /*e1850*/  IMAD.MOV.U32 R4, RZ, RZ, R41 ;  /* 0x000000ffff047224 */ /* 0x002fe200078e0029 */
[----:B------:R-:W-:-:S05]  /*e1860*/  MOV R5, R40 ;  /* 0x0000002800057202 */ /* 0x000fca0000000f00 */
[----:B------:R1:W-:Y:S02]  /*e1870*/  LDGSTS.E [R3+0x8600], [R4.64], P0 ;  /* 0x0860000004037fae */ /* 0x0003e40008121844 */
[----:B-1----:R-:W-:Y:S02]  /*e1880*/  IMAD.MOV.U32 R4, RZ, RZ, R43 ;  /* 0x000000ffff047224 */ /* 0x002fe400078e002b */
[----:B------:R-:W-:-:S05]  /*e1890*/  IMAD.MOV.U32 R5, RZ, RZ, R42 ;  /* 0x000000ffff057224 */ /* 0x000fca00078e002a */
[----:B------:R1:W-:Y:S02]  /*e18a0*/  LDGSTS.E [R3+0x9600], [R4.64], P0 ;  /* 0x0960000004037fae */ /* 0x0003e40008121844 */
[----:B-1----:R-:W-:Y:S02]  /*e18b0*/  IMAD.MOV.U32 R4, RZ, RZ, R45 ;  /* 0x000000ffff047224 */ /* 0x002fe400078e002d */
        /* <DEDUP_REMOVED lines=14> */
[----:B--2---:R-:W-:Y:S02]  /*e19a0*/  IMAD.MOV.U32 R5, RZ, RZ, R250 ;  /* 0x000000ffff057224 */ /* 0x004fe400078e00fa */
[----:B---3--:R-:W-:-:S05]  /*e19b0*/  IMAD.MOV.U32 R4, RZ, RZ, R251 ;  /* 0x000000ffff047224 */ /* 0x008fca00078e00fb */
        /* <DEDUP_REMOVED lines=41> */
[----:B------:R-:W-:Y:S02]  /*e1c50*/  IMAD.MOV.U32 R5, RZ, RZ, R27 ;  /* 0x000000ffff057224 */ /* 0x000fe400078e001b */
[----:B------:R-:W2:Y:S04]  /*e1c60*/  LDL.LU.64 R26, [R1+0x1f68] ;  /* 0x001f6800011a7983 */ /* 0x000ea80000300a00 */
[----:B------:R1:W-:Y:S02]  /*e1c70*/  LDGSTS.E [R3+0x1d600], [R4.64], P0 ;  /* 0x1d60000004037fae */ /* 0x0003e40008121844 */
[----:B-1----:R-:W-:-:S02]  /*e1c80*/  IMAD.MOV.U32 R4, RZ, RZ, R28 ;  /* 0x000000ffff047224 */ /* 0x002fc400078e001c */
[----:B------:R-:W-:Y:S02]  /*e1c90*/  IMAD.MOV.U32 R5, RZ, RZ, R29 ;  /* 0x000000ffff057224 */ /* 0x000fe400078e001d */
[----:B------:R-:W3:Y:S04]  /*e1ca0*/  LDL.LU.64 R28, [R1+0x1f60] ;  /* 0x001f6000011c7983 */ /* 0x000ee80000300a00 */
[----:B------:R1:W-:Y:S02]  /*e1cb0*/  LDGSTS.E [R3+0x1e600], [R4.64], P0 ;  /* 0x1e60000004037fae */ /* 0x0003e40008121844 */
[----:B-1----:R-:W-:Y:S01]  /*e1cc0*/  MOV R4, R30 ;  /* 0x0000001e00047202 */ /* 0x002fe20000000f00 */
[----:B------:R-:W-:Y:S02]  /*e1cd0*/  IMAD.MOV.U32 R5, RZ, RZ, R31 ;  /* 0x000000ffff057224 */ /* 0x000fe400078e001f */
[----:B------:R-:W3:Y:S04]  /*e1ce0*/  LDL.LU.64 R30, [R1+0x1f58] ;  /* 0x001f5800011e7983 */ /* 0x000ee80000300a00 */
[----:B------:R-:W3:Y:S04]  /*e1cf0*/  LDL.LU.64 R34, [R1+0x1f50] ;  /* 0x001f500001227983 */ /* 0x000ee80000300a00 */
[----:B------:R-:W3:Y:S04]  /*e1d00*/  LDL.LU.64 R32, [R1+0x1f48] ;  /* 0x001f480001207983 */ /* 0x000ee80000300a00 */
[----:B------:R4:W-:Y:S04]  /*e1d10*/  LDGSTS.E [R3+0x1f600], [R4.64], P0 ;  /* 0x1f60000004037fae */ /* 0x0009e80008121844 */
[----:B------:R-:W3:Y:S04]  /*e1d20*/  LDL.LU.64 R56, [R1+0x1f40] ;  /* 0x001f400001387983 */ /* 0x000ee80000300a00 */
[----:B------:R-:W3:Y:S01]  /*e1d30*/  LDL.LU.64 R58, [R1+0x1f38] ;  /* 0x001f3800013a7983 */ /* 0x000ee20000300a00 */
[----:B----4-:R-:W-:-:S03]  /*e1d40*/  IADD3 R4, P1, R6, R217, RZ ;  /* 0x000000d906047210 */ /* 0x010fc60007f3e0ff */
[----:B------:R-:W4:Y:S02]  /*e1d50*/  LDL.LU.64 R44, [R1+0x1f30] ;  /* 0x001f3000012c7983 */ /* 0x000f240000300a00 */
[--C-:B------:R-:W-:Y:S01]  /*e1d60*/  IMAD.X R5, R7, 0x1, R2.reuse, P1 ;  /* 0x0000000107057824 */ /* 0x100fe200008e0602 */
[-C--:B------:R-:W-:Y:S01]  /*e1d70*/  IADD3 R6, P1, R8, R217.reuse, RZ ;  /* 0x000000d908067210 */ /* 0x080fe20007f3e0ff */
[----:B------:R-:W4:Y:S04]  /*e1d80*/  LDL.LU.64 R42, [R1+0x1f28] ;  /* 0x001f2800012a7983 */ /* 0x000f280000300a00 */
[--C-:B------:R-:W-:Y:S01]  /*e1d90*/  IMAD.X R7, R9, 0x1, R2.reuse, P1 ;  /* 0x0000000109077824 */ /* 0x100fe200008e0602 */
[-C--:B------:R-:W-:Y:S01]  /*e1da0*/  IADD3 R8, P1, R10, R217.reuse, RZ ;  /* 0x000000d90a087210 */ /* 0x080fe20007f3e0ff */
[----:B------:R-:W4:Y:S04]  /*e1db0*/  LDL.LU.64 R40, [R1+0x1f20] ;  /* 0x001f200001287983 */ /* 0x000f280000300a00 */
[----:B------:R-:W-:Y:S01]  /*e1dc0*/  IMAD.X R9, R11, 0x1, R2, P1 ;  /* 0x000000010b097824 */ /* 0x000fe200008e0602 */
[-C--:B------:R-:W-:Y:S01]  /*e1dd0*/  IADD3 R10, P1, R12, R217.reuse, RZ ;  /* 0x000000d90c0a7210 */ /* 0x080fe20007f3e0ff */
[----:B------:R-:W4:Y:S03]  /*e1de0*/  LDL.LU.64 R38, [R1+0x1f18] ;  /* 0x001f180001267983 */ /* 0x000f260000300a00 */
[----:B------:R-:W-:Y:S01]  /*e1df0*/  IADD3.X R11, R13, R2, RZ, P1, !PT ;  /* 0x000000020d0b7210 */ /* 0x000fe20000ffe4ff */
[----:B------:R-:W4:Y:S01]  /*e1e00*/  LDL.LU.64 R36, [R1+0x1f10] ;  /* 0x001f100001247983 */ /* 0x000f220000300a00 */
[----:B------:R-:W-:-:S03]  /*e1e10*/  IADD3 R12, P1, R14, R217, RZ ;  /* 0x000000d90e0c7210 */ /* 0x000fc60007f3e0ff */
[----:B------:R-:W4:Y:S02]  /*e1e20*/  LDL.LU R78, [R1+0xb24] ;  /* 0x000b2400014e7983 */ /* 0x000f240000300800 */
[--C-:B------:R-:W-:Y:S01]  /*e1e30*/  IMAD.X R13, R15, 0x1, R2.reuse, P1 ;  /* 0x000000010f0d7824 */ /* 0x100fe200008e0602 */
[-C--:B------:R-:W-:Y:S01]  /*e1e40*/  IADD3 R14, P1, R16, R217.reuse, RZ ;  /* 0x000000d9100e7210 */ /* 0x080fe20007f3e0ff */
[----:B------:R-:W4:Y:S04]  /*e1e50*/  LDL.LU R79, [R1+0xb28] ;  /* 0x000b2800014f7983 */ /* 0x000f280000300800 */
[--C-:B------:R-:W-:Y:S01]  /*e1e60*/  IMAD.X R15, R17, 0x1, R2.reuse, P1 ;  /* 0x00000001110f7824 */ /* 0x100fe200008e0602 */
[-C--:B------:R-:W-:Y:S01]  /*e1e70*/  IADD3 R16, P1, R18, R217.reuse, RZ ;  /* 0x000000d912107210 */ /* 0x080fe20007f3e0ff */
[----:B------:R-:W4:Y:S04]  /*e1e80*/  LDL.LU R76, [R1+0xb0c] ;  /* 0x000b0c00014c7983 */ /* 0x000f280000300800 */
[--C-:B------:R-:W-:Y:S01]  /*e1e90*/  IMAD.X R17, R19, 0x1, R2.reuse, P1 ;  /* 0x0000000113117824 */ /* 0x100fe200008e0602 */
[-C--:B------:R-:W-:Y:S01]  /*e1ea0*/  IADD3 R18, P1, R20, R217.reuse, RZ ;  /* 0x000000d914127210 */ /* 0x080fe20007f3e0ff */
[----:B------:R-:W4:Y:S04]  /*e1eb0*/  LDL.LU R77, [R1+0xb20] ;  /* 0x000b2000014d7983 */ /* 0x000f280000300800 */
[----:B------:R-:W-:Y:S01]  /*e1ec0*/  IMAD.X R19, R21, 0x1, R2, P1 ;  /* 0x0000000115137824 */ /* 0x000fe200008e0602 */
[-C--:B------:R-:W-:Y:S01]  /*e1ed0*/  IADD3 R20, P1, R22, R217.reuse, RZ ;  /* 0x000000d916147210 */ /* 0x080fe20007f3e0ff */
[----:B------:R-:W4:Y:S03]  /*e1ee0*/  LDL.LU R74, [R1+0xb00] ;  /* 0x000b0000014a7983 */ /* 0x000f260000300800 */
[----:B------:R-:W-:Y:S01]  /*e1ef0*/  IADD3.X R21, R23, R2, RZ, P1, !PT ;  /* 0x0000000217157210 */ /* 0x000fe20000ffe4ff */
[----:B------:R-:W4:Y:S01]  /*e1f00*/  LDL.LU R75, [R1+0xb04] ;  /* 0x000b0400014b7983 */ /* 0x000f220000300800 */
[----:B------:R-:W-:-:S03]  /*e1f10*/  IADD3 R22, P1, R24, R217, RZ ;  /* 0x000000d918167210 */ /* 0x000fc60007f3e0ff */
[----:B------:R-:W4:Y:S04]  /*e1f20*/  LDL.LU R250, [R1+0x9bc] ;  /* 0x0009bc0001fa7983 */ /* 0x000f280000300800 */
[----:B------:R-:W4:Y:S01]  /*e1f30*/  LDL.LU R251, [R1+0xb08] ;  /* 0x000b080001fb7983 */ /* 0x000f220000300800 */
[----:B------:R-:W-:-:S03]  /*e1f40*/  IMAD.X R23, R25, 0x1, R2, P1 ;  /* 0x0000000119177824 */ /* 0x000fc600008e0602 */
        /* <DEDUP_REMOVED lines=8> */
[----:B--2---:R-:W-:-:S05]  /*e1fd0*/  IADD3 R24, P1, R26, R217, RZ ;  /* 0x000000d91a187210 */ /* 0x004fca0007f3e0ff */
[----:B------:R-:W-:Y:S01]  /*e1fe0*/  IMAD.X R25, R27, 0x1, R2, P1 ;  /* 0x000000011b197824 */ /* 0x000fe200008e0602 */
[----:B---3--:R-:W-:-:S05]  /*e1ff0*/  IADD3 R26, P1, R28, R217, RZ ;  /* 0x000000d91c1a7210 */ /* 0x008fca0007f3e0ff */
[----:B------:R-:W-:Y:S01]  /*e2000*/  IMAD.X R27, R29, 0x1, R2, P1 ;  /* 0x000000011d1b7824 */ /* 0x000fe200008e0602 */
[----:B------:R-:W-:-:S05]  /*e2010*/  IADD3 R28, P1, R30, R217, RZ ;  /* 0x000000d91e1c7210 */ /* 0x000fca0007f3e0ff */
[----:B------:R-:W-:Y:S01]  /*e2020*/  IMAD.X R29, R31, 0x1, R2, P1 ;  /* 0x000000011f1d7824 */ /* 0x000fe200008e0602 */
[----:B------:R-:W-:-:S04]  /*e2030*/  IADD3 R30, P1, R34, R217, RZ ;  /* 0x000000d9221e7210 */ /* 0x000fc80007f3e0ff */
[----:B------:R-:W-:Y:S02]  /*e2040*/  IADD3.X R31, R35, R2, RZ, P1, !PT ;  /* 0x00000002231f7210 */ /* 0x000fe40000ffe4ff */
[-C--:B------:R-:W-:Y:S01]  /*e2050*/  IADD3 R52, P1, R32, R217.reuse, RZ ;  /* 0x000000d920347210 */ /* 0x080fe20007f3e0ff */
[----:B------:R-:W2:Y:S04]  /*e2060*/  LDL.LU.64 R34, [R1+0x1f08] ;  /* 0x001f080001227983 */ /* 0x000ea80000300a00 */
[----:B------:R-:W-:Y:S02]  /*e2070*/  IMAD.X R53, R33, 0x1, R2, P1 ;  /* 0x0000000121357824 */ /* 0x000fe400008e0602 */
[----:B------:R-:W2:Y:S01]  /*e2080*/  LDL.LU.64 R32, [R1+0x1f00] ;  /* 0x001f000001207983 */ /* 0x000ea20000300a00 */
[----:B------:R-:W-:-:S05]  /*e2090*/  IADD3 R54, P1, R56, R217, RZ ;  /* 0x000000d938367210 */ /* 0x000fca0007f3e0ff */
[----:B------:R-:W-:Y:S01]  /*e20a0*/  IMAD.X R55, R57, 0x1, R2, P1 ;  /* 0x0000000139377824 */ /* 0x000fe200008e0602 */
[----:B------:R-:W-:-:S05]  /*e20b0*/  IADD3 R56, P1, R58, R217, RZ ;  /* 0x000000d93a387210 */ /* 0x000fca0007f3e0ff */
[----:B------:R-:W-:Y:S01]  /*e20c0*/  IMAD.X R57, R59, 0x1, R2, P1 ;  /* 0x000000013b397824 */ /* 0x000fe200008e0602 */
[----:B----4-:R-:W-:-:S05]  /*e20d0*/  IADD3 R58, P1, R44, R217, RZ ;  /* 0x000000d92c3a7210 */ /* 0x010fca0007f3e0ff */
[----:B------:R-:W-:Y:S01]  /*e20e0*/  IMAD.X R59, R45, 0x1, R2, P1 ;  /* 0x000000012d3b7824 */ /* 0x000fe200008e0602 */
[----:B------:R-:W-:-:S04]  /*e20f0*/  IADD3 R60, P1, R42, R217, RZ ;  /* 0x000000d92a3c7210 */ /* 0x000fc80007f3e0ff */
[----:B------:R-:W-:Y:S02]  /*e2100*/  IADD3.X R61, R43, R2, RZ, P1, !PT ;  /* 0x000000022b3d7210 */ /* 0x000fe40000ffe4ff */
[----:B------:R-:W-:Y:S02]  /*e2110*/  IADD3 R62, P1, R40, R217, RZ ;  /* 0x000000d9283e7210 */ /* 0x000fe40007f3e0ff */
[----:B------:R-:W-:-:S04]  /*e2120*/  LOP3.LUT R79, R79, R78, RZ, 0x3c, !PT ;  /* 0x0000004e4f4f7212 */ /* 0x000fc800078e3cff */
[----:B------:R-:W-:Y:S02]  /*e2130*/  LOP3.LUT R78, R79, R78, RZ, 0x3c, !PT ;  /* 0x0000004e4f4e7212 */ /* 0x000fe400078e3cff */
[----:B------:R-:W-:-:S04]  /*e2140*/  LOP3.LUT R77, R77, R76, RZ, 0x3c, !PT ;  /* 0x0000004c4d4d7212 */ /* 0x000fc800078e3cff */
[----:B------:R-:W-:Y:S02]  /*e2150*/  LOP3.LUT R76, R77, R76, RZ, 0x3c, !PT ;  /* 0x0000004c4d4c7212 */ /* 0x000fe400078e3cff */
[----:B------:R-:W-:Y:S02]  /*e2160*/  LOP3.LUT R75, R75, R74, RZ, 0x3c, !PT ;  /* 0x0000004a4b4b7212 */ /* 0x000fe400078e3cff */
[----:B------:R-:W-:Y:S02]  /*e2170*/  LOP3.LUT R79, R79, R78, RZ, 0x3c, !PT ;  /* 0x0000004e4f4f7212 */ /* 0x000fe400078e3cff */
[----:B------:R-:W-:Y:S02]  /*e2180*/  LOP3.LUT R74, R75, R74, RZ, 0x3c, !PT ;  /* 0x0000004a4b4a7212 */ /* 0x000fe400078e3cff */
[----:B------:R-:W-:Y:S02]  /*e2190*/  LOP3.LUT R251, R251, R250, RZ, 0x3c, !PT ;  /* 0x000000fafbfb7212 */ /* 0x000fe400078e3cff */
[----:B------:R-:W-:-:S02]  /*e21a0*/  LOP3.LUT R249, R249, R248, RZ, 0x3c, !PT ;  /* 0x000000f8f9f97212 */ /* 0x000fc400078e3cff */
[----:B------:R-:W-:Y:S02]  /*e21b0*/  LOP3.LUT R49, R49, R48, RZ, 0x3c, !PT ;  /* 0x0000003031317212 */ /* 0x000fe400078e3cff */
[----:B------:R-:W-:Y:S01]  /*e21c0*/  LOP3.LUT R47, R47, R46, RZ, 0x3c, !PT ;  /* 0x0000002e2f2f7212 */ /* 0x000fe200078e3cff */
[----:B------:R-:W-:Y:S01]  /*e21d0*/  IMAD.X R63, R41, 0x1, R2, P1 ;  /* 0x00000001293f7824 */ /* 0x000fe200008e0602 */
[----:B------:R-:W-:Y:S01]  /*e21e0*/  LOP3.LUT R250, R251, R250, RZ, 0x3c, !PT ;  /* 0x000000fafbfa7212 */ /* 0x000fe200078e3cff */
[----:B------:R-:W-:Y:S01]  /*e21f0*/  IMAD.MOV.U32 R45, RZ, RZ, R50 ;  /* 0x000000ffff2d7224 */ /* 0x000fe200078e0032 */
        /* <DEDUP_REMOVED lines=9> */
[----:B------:R1:W-:Y:S01]  /*e2290*/  LDGSTS.E [R3+0x20600], [R78.64], P0 ;  /* 0x206000004e037fae */ /* 0x0003e20008121844 */
[----:B------:R-:W-:-:S02]  /*e22a0*/  LOP3.LUT R251, R251, R250, RZ, 0x3c, !PT ;  /* 0x000000fafbfb7212 */ /* 0x000fc400078e3cff */
[----:B------:R-:W-:Y:S01]  /*e22b0*/  LOP3.LUT R249, R249, R248, RZ, 0x3c, !PT ;  /* 0x000000f8f9f97212 */ /* 0x000fe200078e3cff */
[----:B------:R1:W-:Y:S01]  /*e22c0*/  STL.64 [R1+0x18f0], R78 ;  /* 0x0018f04e01007387 */ /* 0x0003e20000100a00 */
[----:B------:R-:W-:Y:S02]  /*e22d0*/  LOP3.LUT R49, R49, R48, RZ, 0x3c, !PT ;  /* 0x0000003031317212 */ /* 0x000fe400078e3cff */
[----:B------:R-:W-:Y:S01]  /*e22e0*/  LOP3.LUT R47, R47, R46, RZ, 0x3c, !PT ;  /* 0x0000002e2f2f7212 */ /* 0x000fe200078e3cff */
[----:B------:R4:W-:Y:S01]  /*e22f0*/  STL.64 [R1+0x18f8], R76 ;  /* 0x0018f84c01007387 */ /* 0x0009e20000100a00 */
[----:B------:R-:W-:-:S03]  /*e2300*/  IADD3 R64, P1, R38, R217, RZ ;  /* 0x000000d926407210 */ /* 0x000fc60007f3e0ff */
[----:B------:R1:W-:Y:S04]  /*e2310*/  STL.64 [R1+0x1900], R74 ;  /* 0x0019004a01007387 */ /* 0x0003e80000100a00 */
[----:B------:R1:W-:Y:S01]  /*e2320*/  STL.64 [R1+0x1908], R250 ;  /* 0x001908fa01007387 */ /* 0x0003e20000100a00 */
[----:B------:R-:W-:-:S03]  /*e2330*/  IMAD.X R65, R39, 0x1, R2, P1 ;  /* 0x0000000127417824 */ /* 0x000fc600008e0602 */
[----:B------:R1:W-:Y:S01]  /*e2340*/  STL.64 [R1+0x1910], R248 ;  /* 0x001910f801007387 */ /* 0x0003e20000100a00 */
[----:B------:R-:W-:-:S03]  /*e2350*/  IADD3 R66, P1, R36, R217, RZ ;  /* 0x000000d924427210 */ /* 0x000fc60007f3e0ff */
[----:B------:R-:W-:Y:S04]  /*e2360*/  STL.64 [R1+0x1918], R48 ;  /* 0x0019183001007387 */ /* 0x000fe80000100a00 */
[----:B------:R-:W-:Y:S04]  /*e2370*/  STL.64 [R1+0x1920], R46 ;  /* 0x0019202e01007387 */ /* 0x000fe80000100a00 */
[----:B------:R1:W-:Y:S04]  /*e2380*/  STL.64 [R1+0x1928], R44 ;  /* 0x0019282c01007387 */ /* 0x0003e80000100a00 */
[----:B------:R-:W-:Y:S04]  /*e2390*/  STL.64 [R1+0x1fb0], R4 ;  /* 0x001fb00401007387 */ /* 0x000fe80000100a00 */
[----:B------:R-:W-:Y:S01]  /*e23a0*/  STL.64 [R1+0x1fa8], R6 ;  /* 0x001fa80601007387 */ /* 0x000fe20000100a00 */
[----:B------:R-:W-:-:S03]  /*e23b0*/  IMAD.X R67, R37, 0x1, R2, P1 ;  /* 0x0000000125437824 */ /* 0x000fc600008e0602 */
[----:B------:R-:W-:Y:S04]  /*e23c0*/  STL.64 [R1+0x1fa0], R8 ;  /* 0x001fa00801007387 */ /* 0x000fe80000100a00 */
[----:B------:R-:W-:Y:S04]  /*e23d0*/  STL.64 [R1+0x1ef8], R10 ;  /* 0x001ef80a01007387 */ /* 0x000fe80000100a00 */
[----:B------:R-:W-:Y:S04]  /*e23e0*/  STL.64 [R1+0x1f98], R12 ;  /* 0x001f980c01007387 */ /* 0x000fe80000100a00 */
[----:B------:R-:W-:Y:S04]  /*e23f0*/  STL.64 [R1+0x1f90], R14 ;  /* 0x001f900e01007387 */ /* 0x000fe80000100a00 */
[----:B------:R-:W-:Y:S04]  /*e2400*/  STL.64 [R1+0x1f88], R16 ;  /* 0x001f881001007387 */ /* 0x000fe80000100a00 */
[----:B------:R-:W-:Y:S04]  /*e2410*/  STL.64 [R1+0x1f80], R18 ;  /* 0x001f801201007387 */ /* 0x000fe80000100a00 */
[----:B------:R-:W-:Y:S01]  /*e2420*/  STL.64 [R1+0x1f78], R20 ;  /* 0x001f781401007387 */ /* 0x000fe20000100a00 */
[----:B------:R-:W-:-:S03]  /*e2430*/  MOV R50, R58 ;  /* 0x0000003a00327202 */ /* 0x000fc60000000f00 */
[----:B------:R-:W-:Y:S01]  /*e2440*/  STL.64 [R1+0x1f70], R22 ;  /* 0x001f701601007387 */ /* 0x000fe20000100a00 */
[----:B------:R-:W-:-:S03]  /*e2450*/  IMAD.MOV.U32 R51, RZ, RZ, R59 ;  /* 0x000000ffff337224 */ /* 0x000fc600078e003b */
[----:B------:R-:W-:Y:S01]  /*e2460*/  STL.64 [R1+0x1f68], R24 ;  /* 0x001f681801007387 */ /* 0x000fe20000100a00 */
[----:B------:R-:W-:-:S03]  /*e2470*/  IMAD.MOV.U32 R41, RZ, RZ, R63 ;  /* 0x000000ffff297224 */ /* 0x000fc600078e003f */
[----:B------:R-:W-:Y:S01]  /*e2480*/  STL.64 [R1+0x1f60], R26 ;  /* 0x001f601a01007387 */ /* 0x000fe20000100a00 */
[----:B------:R-:W-:-:S03]  /*e2490*/  IMAD.MOV.U32 R38, RZ, RZ, R64 ;  /* 0x000000ffff267224 */ /* 0x000fc600078e0040 */
[----:B------:R-:W-:Y:S01]  /*e24a0*/  STL.64 [R1+0x1f58], R28 ;  /* 0x001f581c01007387 */ /* 0x000fe20000100a00 */
[----:B------:R-:W-:-:S03]  /*e24b0*/  MOV R39, R65 ;  /* 0x0000004100277202 */ /* 0x000fc60000000f00 */
[----:B------:R-:W-:Y:S01]  /*e24c0*/  STL.64 [R1+0x1f50], R30 ;  /* 0x001f501e01007387 */ /* 0x000fe20000100a00 */
[----:B------:R-:W-:-:S03]  /*e24d0*/  IMAD.MOV.U32 R36, RZ, RZ, R66 ;  /* 0x000000ffff247224 */ /* 0x000fc600078e0042 */
[----:B------:R-:W-:Y:S01]  /*e24e0*/  STL.64 [R1+0x1f48], R52 ;  /* 0x001f483401007387 */ /* 0x000fe20000100a00 */
[----:B------:R-:W-:-:S03]  /*e24f0*/  IMAD.MOV.U32 R37, RZ, RZ, R67 ;  /* 0x000000ffff257224 */ /* 0x000fc600078e0043 */
[----:B------:R-:W-:Y:S04]  /*e2500*/  STL.64 [R1+0x1f40], R54 ;  /* 0x001f403601007387 */ /* 0x000fe80000100a00 */
[----:B------:R1:W-:Y:S04]  /*e2510*/  STL.64 [R1+0x1f38], R42 ;  /* 0x001f382a01007387 */ /* 0x0003e80000100a00 */
[----:B------:R1:W-:Y:S04]  /*e2520*/  STL.64 [R1+0x1f30], R50 ;  /* 0x001f303201007387 */ /* 0x0003e80000100a00 */
[----:B------:R-:W-:Y:S04]  /*e2530*/  STL.64 [R1+0x1f28], R60 ;  /* 0x001f283c01007387 */ /* 0x000fe80000100a00 */
[----:B------:R2:W-:Y:S04]  /*e2540*/  STL.64 [R1+0x1f20], R40 ;  /* 0x001f202801007387 */ /* 0x0005e80000100a00 */
[----:B------:R-:W-:Y:S04]  /*e2550*/  STL.64 [R1+0x1f18], R38 ;  /* 0x001f182601007387 */ /* 0x000fe80000100a00 */
[----:B-1----:R-:W3:Y:S04]  /*e2560*/  LDL.LU.64 R78, [R1+0x3d98] ;  /* 0x003d9800014e7983 */ /* 0x002ee80000300a00 */
[----:B------:R-:W-:Y:S04]  /*e2570*/  STL.64 [R1+0x1f10], R36 ;  /* 0x001f102401007387 */ /* 0x000fe80000100a00 */
[----:B------:R4:W-:Y:S04]  /*e2580*/  LDGSTS.E [R3+0x21600], [R76.64], P0 ;  /* 0x216000004c037fae */ /* 0x0009e80008121844 */
[----:B------:R1:W-:Y:S04]  /*e2590*/  LDGSTS.E [R3+0x22600], [R74.64], P0 ;  /* 0x226000004a037fae */ /* 0x0003e80008121844 */
[----:B------:R1:W-:Y:S04]  /*e25a0*/  LDGSTS.E [R3+0x23600], [R250.64], P0 ;  /* 0x23600000fa037fae */ /* 0x0003e80008121844 */
[----:B----4-:R-:W4:Y:S04]  /*e25b0*/  LDL.LU.64 R76, [R1+0x3d90] ;  /* 0x003d9000014c7983 */ /* 0x010f280000300a00 */
        /* <DEDUP_REMOVED lines=11> */
[----:B--2---:R-:W-:-:S03]  /*e2670*/  IADD3 R68, P1, R34, R217, RZ ;  /* 0x000000d922447210 */ /* 0x004fc60007f3e0ff */
[----:B------:R2:W-:Y:S02]  /*e2680*/  LDGSTS.E [R3+0x2f600], [R20.64], P0 ;  /* 0x2f60000014037fae */ /* 0x0005e40008121844 */
[----:B------:R-:W-:Y:S01]  /*e2690*/  IMAD.X R69, R35, 0x1, R2, P1 ;  /* 0x0000000123457824 */ /* 0x000fe200008e0602 */
[----:B------:R-:W-:Y:S01]  /*e26a0*/  IADD3 R70, P1, R32, R217, RZ ;  /* 0x000000d920467210 */ /* 0x000fe20007f3e0ff */
[----:B------:R-:W-:Y:S01]  /*e26b0*/  IMAD.MOV.U32 R34, RZ, RZ, R68 ;  /* 0x000000ffff227224 */ /* 0x000fe200078e0044 */
[----:B------:R1:W-:Y:S02]  /*e26c0*/  LDGSTS.E [R3+0x30600], [R22.64], P0 ;  /* 0x3060000016037fae */ /* 0x0003e40008121844 */
[----:B------:R-:W-:Y:S01]  /*e26d0*/  IADD3.X R71, R33, R2, RZ, P1, !PT ;  /* 0x0000000221477210 */ /* 0x000fe20000ffe4ff */
[----:B------:R-:W-:Y:S01]  /*e26e0*/  IMAD.MOV.U32 R35, RZ, RZ, R69 ;  /* 0x000000ffff237224 */ /* 0x000fe200078e0045 */
[----:B------:R-:W-:Y:S01]  /*e26f0*/  MOV R32, R70 ;  /* 0x0000004600207202 */ /* 0x000fe20000000f00 */
[----:B------:R2:W-:Y:S02]  /*e2700*/  LDGSTS.E [R3+0x31600], [R24.64], P0 ;  /* 0x3160000018037fae */ /* 0x0005e40008121844 */
[----:B------:R-:W-:-:S02]  /*e2710*/  IMAD.MOV.U32 R33, RZ, RZ, R71 ;  /* 0x000000ffff217224 */ /* 0x000fc400078e0047 */
[----:B------:R-:W-:Y:S04]  /*e2720*/  STL.64 [R1+0x1f08], R34 ;  /* 0x001f082201007387 */ /* 0x000fe80000100a00 */
[----:B-1----:R-:W2:Y:S04]  /*e2730*/  LDL.LU.64 R74, [R1+0x3d88] ;  /* 0x003d8800014a7983 */ /* 0x002ea80000300a00 */
[----:B------:R1:W-:Y:S04]  /*e2740*/  STL.64 [R1+0x1f00], R32 ;  /* 0x001f002001007387 */ /* 0x0003e80000100a00 */
[----:B------:R1:W5:Y:S04]  /*e2750*/  LDL.LU.64 R250, [R1+0x3d80] ;  /* 0x003d800001fa7983 */ /* 0x0003680000300a00 */
[----:B------:R1:W5:Y:S04]  /*e2760*/  LDL.LU.64 R248, [R1+0x3d78] ;  /* 0x003d780001f87983 */ /* 0x0003680000300a00 */
[----:B------:R-:W2:Y:S04]  /*e2770*/  LDL R44, [R1+0x27dc] ;  /* 0x0027dc00012c7983 */ /* 0x000ea80000100800 */
[----:B------:R-:W3:Y:S04]  /*e2780*/  LDL R45, [R1+0x27e8] ;  /* 0x0027e800012d7983 */ /* 0x000ee80000100800 */
[----:B------:R-:W4:Y:S04]  /*e2790*/  LDL R46, [R1+0x279c] ;  /* 0x00279c00012e7983 */ /* 0x000f280000100800 */
[----:B------:R-:W4:Y:S04]  /*e27a0*/  LDL R47, [R1+0x27a8] ;  /* 0x0027a800012f7983 */ /* 0x000f280000100800 */
[----:B------:R-:W4:Y:S04]  /*e27b0*/  LDL R48, [R1+0x275c] ;  /* 0x00275c0001307983 */ /* 0x000f280000100800 */
[----:B------:R-:W4:Y:S04]  /*e27c0*/  LDL R49, [R1+0x2768] ;  /* 0x0027680001317983 */ /* 0x000f280000100800 */
        /* <DEDUP_REMOVED lines=8> */
[----:B-1----:R-:W1:Y:S04]  /*e2850*/  S2R R43, SR_TID.X ;  /* 0x00000000002b7919 */ /* 0x002e680000002100 */
[----:B------:R-:W4:Y:S04]  /*e2860*/  LDL R50, [R1+0x271c] ;  /* 0x00271c0001327983 */ /* 0x000f280000100800 */
[----:B------:R-:W4:Y:S04]  /*e2870*/  LDL R51, [R1+0x2728] ;  /* 0x0027280001337983 */ /* 0x000f280000100800 */
[----:B------:R1:W-:Y:S04]  /*e2880*/  LDGSTS.E [R3+0x3a600], [R40.64], P0 ;  /* 0x3a60000028037fae */ /* 0x0003e80008121844 */
[----:B------:R-:W4:Y:S04]  /*e2890*/  LDL R9, [R1+0x269c] ;  /* 0x00269c0001097983 */ /* 0x000f280000100800 */
[----:B------:R-:W4:Y:S04]  /*e28a0*/  LDL R5, [R1+0x26a8] ;  /* 0x0026a80001057983 */ /* 0x000f280000100800 */
[----:B-1----:R-:W4:Y:S01]  /*e28b0*/  LDL R40, [R1+0x26dc] ;  /* 0x0026dc0001287983 */ /* 0x002f220000100800 */
[----:B------:R-:W-:-:S03]  /*e28c0*/  LOP3.LUT R43, R43, 0x7f, RZ, 0xc0, !PT ;  /* 0x0000007f2b2b7812 */ /* 0x000fc600078ec0ff */
[----:B------:R-:W4:Y:S02]  /*e28d0*/  LDL R41, [R1+0x26e8] ;  /* 0x0026e80001297983 */ /* 0x000f240000100800 */
[----:B------:R-:W-:Y:S02]  /*e28e0*/  IMAD.SHL.U32 R43, R43, 0x4, RZ ;  /* 0x000000042b2b7824 */ /* 0x000fe400078e00ff */
[----:B------:R1:W-:Y:S04]  /*e28f0*/  LDGSTS.E [R3+0x3b600], [R38.64], P0 ;  /* 0x3b60000026037fae */ /* 0x0003e80008121844 */
[----:B------:R1:W-:Y:S01]  /*e2900*/  LDGSTS.E [R3+0x3c600], [R36.64], P0 ;  /* 0x3c60000024037fae */ /* 0x0003e20008121844 */
[----:B------:R-:W-:-:S03]  /*e2910*/  LOP3.LUT R43, R43, 0x40, RZ, 0x3c, !PT ;  /* 0x000000402b2b7812 */ /* 0x000fc600078e3cff */
[----:B------:R1:W-:Y:S04]  /*e2920*/  LDGSTS.E [R3+0x3d600], [R34.64], P0 ;  /* 0x3d60000022037fae */ /* 0x0003e80008121844 */
[----:B------:R1:W-:Y:S01]  /*e2930*/  LDGSTS.E [R3+0x3e600], [R32.64], P0 ;  /* 0x3e60000020037fae */ /* 0x0003e20008121844 */
[----:B------:R-:W-:-:S03]  /*e2940*/  IMAD R4, R203, 0x40000, R43 ;  /* 0x00040000cb047824 */ /* 0x000fc600078e022b */
[----:B------:R-:W4:Y:S04]  /*e2950*/  LDL R42, [R1+0x261c] ;  /* 0x00261c00012a7983 */ /* 0x000f280000100800 */
[----:B------:R-:W4:Y:S04]  /*e2960*/  LDL R43, [R1+0x2628] ;  /* 0x00262800012b7983 */ /* 0x000f280000100800 */
[----:B-1----:R-:W4:Y:S04]  /*e2970*/  LDL R32, [R1+0x265c] ;  /* 0x00265c0001207983 */ /* 0x002f280000100800 */
[----:B------:R-:W4:Y:S04]  /*e2980*/  LDL R33, [R1+0x2668] ;  /* 0x0026680001217983 */ /* 0x000f280000100800 */
[----:B------:R1:W-:Y:S04]  /*e2990*/  LDGSTS.E [R3+0x3f600], [R10.64], P0 ;  /* 0x3f6000000a037fae */ /* 0x0003e80008121844 */
[----:B------:R-:W4:Y:S04]  /*e29a0*/  LDL R34, [R1+0x255c] ;  /* 0x00255c0001227983 */ /* 0x000f280000100800 */
[----:B------:R-:W4:Y:S04]  /*e29b0*/  LDL R35, [R1+0x2568] ;  /* 0x0025680001237983 */ /* 0x000f280000100800 */
[----:B------:R-:W4:Y:S04]  /*e29c0*/  LDL R36, [R1+0x24dc] ;  /* 0x0024dc0001247983 */ /* 0x000f280000100800 */
[----:B------:R-:W4:Y:S04]  /*e29d0*/  LDL R37, [R1+0x2508] ;  /* 0x0025080001257983 */ /* 0x000f280000100800 */
[----:B------:R-:W4:Y:S04]  /*e29e0*/  LDL R38, [R1+0x2480] ;  /* 0x0024800001267983 */ /* 0x000f280000100800 */
[----:B------:R-:W4:Y:S01]  /*e29f0*/  LDL R39, [R1+0x2484] ;  /* 0x0024840001277983 */ /* 0x000f220000100800 */
[----:B--2---:R-:W-:-:S03]  /*e2a00*/  MOV R7, R44 ;  /* 0x0000002c00077202 */ /* 0x004fc60000000f00 */
[----:B------:R-:W2:Y:S01]  /*e2a10*/  LDL R44, [R1+0x25dc] ;  /* 0x0025dc00012c7983 */ /* 0x000ea20000100800 */
[----:B---3--:R-:W-:-:S03]  /*e2a20*/  IMAD.MOV.U32 R6, RZ, RZ, R45 ;  /* 0x000000ffff067224 */ /* 0x008fc600078e002d */
[----:B------:R-:W3:Y:S04]  /*e2a30*/  LDL R45, [R1+0x25e8] ;  /* 0x0025e800012d7983 */ /* 0x000ee80000100800 */
[----:B------:R4:W-:Y:S02]  /*e2a40*/  LDGSTS.E [R4+0x800], [R6.64], P0 ;  /* 0x0080000006047fae */ /* 0x0009e40008121844 */
[----:B----4-:R-:W-:Y:S02]  /*e2a50*/  IMAD.MOV.U32 R6, RZ, RZ, R47 ;  /* 0x000000ffff067224 */ /* 0x010fe400078e002f */
[----:B------:R-:W-:Y:S01]  /*e2a60*/  IMAD.MOV.U32 R7, RZ, RZ, R46 ;  /* 0x000000ffff077224 */ /* 0x000fe200078e002e */
[----:B------:R-:W4:Y:S04]  /*e2a70*/  LDL R47, [R1+0x25a8] ;  /* 0x0025a800012f7983 */ /* 0x000f280000100800 */
[----:B------:R-:W4:Y:S04]  /*e2a80*/  LDL R46, [R1+0x259c] ;  /* 0x00259c00012e7983 */ /* 0x000f280000100800 */
[----:B------:R1:W-:Y:S02]  /*e2a90*/  LDGSTS.E [R4+0x1800], [R6.64], P0 ;  /* 0x0180000006047fae */ /* 0x0003e40008121844 */
[----:B-1----:R-:W-:-:S02]  /*e2aa0*/  IMAD.MOV.U32 R6, RZ, RZ, R49 ;  /* 0x000000ffff067224 */ /* 0x002fc400078e0031 */
[----:B------:R-:W-:Y:S01]  /*e2ab0*/  IMAD.MOV.U32 R7, RZ, RZ, R48 ;  /* 0x000000ffff077224 */ /* 0x000fe200078e0030 */
[----:B------:R-:W4:Y:S04]  /*e2ac0*/  LDL R49, [R1+0x2548] ;  /* 0x0025480001317983 */ /* 0x000f280000100800 */
[----:B------:R-:W4:Y:S04]  /*e2ad0*/  LDL R48, [R1+0x251c] ;  /* 0x00251c0001307983 */ /* 0x000f280000100800 */
[----:B------:R1:W-:Y:S02]  /*e2ae0*/  LDGSTS.E [R4+0x2800], [R6.64], P0 ;  /* 0x0280000006047fae */ /* 0x0003e40008121844 */
[----:B-1----:R-:W-:Y:S01]  /*e2af0*/  MOV R6, R51 ;  /* 0x0000003300067202 */ /* 0x002fe20000000f00 */
[----:B------:R-:W-:Y:S01]  /*e2b00*/  IMAD.MOV.U32 R7, RZ, RZ, R50 ;  /* 0x000000ffff077224 */ /* 0x000fe200078e0032 */
[----:B------:R-:W4:Y:S04]  /*e2b10*/  LDL R51, [R1+0x24c8] ;  /* 0x0024c80001337983 */ /* 0x000f280000100800 */
[----:B------:R-:W4:Y:S04]  /*e2b20*/  LDL R50, [R1+0x249c] ;  /* 0x00249c0001327983 */ /* 0x000f280000100800 */
[----:B------:R1:W-:Y:S02]  /*e2b30*/  LDGSTS.E [R4+0x3800], [R6.64], P0 ;  /* 0x0380000006047fae */ /* 0x0003e40008121844 */
[----:B-1----:R-:W-:-:S02]  /*e2b40*/  IMAD.MOV.U32 R6, RZ, RZ, R41 ;  /* 0x000000ffff067224 */ /* 0x002fc400078e0029 */
[----:B------:R-:W-:Y:S01]  /*e2b50*/  IMAD.MOV.U32 R7, RZ, RZ, R40 ;  /* 0x000000ffff077224 */ /* 0x000fe200078e0028 */
[----:B------:R-:W4:Y:S04]  /*e2b60*/  LDL R41, [R1+0x2444] ;  /* 0x0024440001297983 */ /* 0x000f280000100800 */
[----:B------:R1:W-:Y:S04]  /*e2b70*/  LDGSTS.E [R4+0x4800], [R6.64], P0 ;  /* 0x0480000006047fae */ /* 0x0003e80008121844 */
[----:B------:R-:W4:Y:S01]  /*e2b80*/  LDL R40, [R1+0x2440] ;  /* 0x0024400001287983 */ /* 0x000f220000100800 */
[----:B-1----:R-:W-:Y:S01]  /*e2b90*/  IMAD.MOV.U32 R6, RZ, RZ, R5 ;  /* 0x000000ffff067224 */ /* 0x002fe200078e0005 */
[----:B------:R-:W-:-:S02]  /*e2ba0*/  MOV R7, R9 ;  /* 0x0000000900077202 */ /* 0x000fc40000000f00 */
[----:B------:R-:W4:Y:S04]  /*e2bb0*/  LDL R5, [R1+0x22b4] ;  /* 0x0022b40001057983 */ /* 0x000f280000100800 */
[----:B------:R1:W-:Y:S04]  /*e2bc0*/  LDGSTS.E [R4+0x5800], [R6.64], P0 ;  /* 0x0580000006047fae */ /* 0x0003e80008121844 */
[----:B------:R-:W4:Y:S01]  /*e2bd0*/  LDL R9, [R1+0x22b0] ;  /* 0x0022b00001097983 */ /* 0x000f220000100800 */
[----:B-1----:R-:W-:Y:S02]  /*e2be0*/  IMAD.MOV.U32 R6, RZ, RZ, R33 ;  /* 0x000000ffff067224 */ /* 0x002fe400078e0021 */
[----:B------:R-:W-:Y:S01]  /*e2bf0*/  IMAD.MOV.U32 R7, RZ, RZ, R32 ;  /* 0x000000ffff077224 */ /* 0x000fe200078e0020 */
[----:B------:R-:W4:Y:S04]  /*e2c00*/  LDL R33, [R1+0x2274] ;  /* 0x0022740001217983 */ /* 0x000f280000100800 */
[----:B------:R1:W-:Y:S04]  /*e2c10*/  LDGSTS.E [R4+0x6800], [R6.64], P0 ;  /* 0x0680000006047fae */ /* 0x0003e80008121844 */
[----:B------:R-:W4:Y:S01]  /*e2c20*/  LDL R32, [R1+0x2270] ;  /* 0x0022700001207983 */ /* 0x000f220000100800 */
[----:B-1----:R-:W-:-:S02]  /*e2c30*/  IMAD.MOV.U32 R6, RZ, RZ, R43 ;  /* 0x000000ffff067224 */ /* 0x002fc400078e002b */
[----:B------:R-:W-:Y:S01]  /*e2c40*/  IMAD.MOV.U32 R7, RZ, RZ, R42 ;  /* 0x000000ffff077224 */ /* 0x000fe200078e002a */
[----:B------:R-:W4:Y:S04]  /*e2c50*/  LDL R43, [R1+0x2404] ;  /* 0x00240400012b7983 */ /* 0x000f280000100800 */
[----:B------:R2:W-:Y:S04]  /*e2c60*/  LDGSTS.E [R4+0x7800], [R6.64], P0 ;  /* 0x0780000006047fae */ /* 0x0005e80008121844 */
[----:B------:R-:W4:Y:S01]  /*e2c70*/  LDL R42, [R1+0x2400] ;  /* 0x00240000012a7983 */ /* 0x000f220000100800 */
[----:B--2---:R-:W-:-:S03]  /*e2c80*/  IMAD.MOV.U32 R7, RZ, RZ, R44 ;  /* 0x000000ffff077224 */ /* 0x004fc600078e002c */
[----:B------:R-:W2:Y:S01]  /*e2c90*/  LDL R44, [R1+0x23c0] ;  /* 0x0023c000012c7983 */ /* 0x000ea20000100800 */
[----:B---3--:R-:W-:-:S03]  /*e2ca0*/  MOV R6, R45 ;  /* 0x0000002d00067202 */ /* 0x008fc60000000f00 */
[----:B------:R-:W3:Y:S04]  /*e2cb0*/  LDL R45, [R1+0x23c4] ;  /* 0x0023c400012d7983 */ /* 0x000ee80000100800 */
[----:B------:R4:W-:Y:S02]  /*e2cc0*/  LDGSTS.E [R4+0x8800], [R6.64], P0 ;  /* 0x0880000006047fae */ /* 0x0009e40008121844 */
[----:B----4-:R-:W-:Y:S02]  /*e2cd0*/  IMAD.MOV.U32 R6, RZ, RZ, R47 ;  /* 0x000000ffff067224 */ /* 0x010fe400078e002f */
[----:B------:R-:W4:Y:S01]  /*e2ce0*/  LDL R47, [R1+0x237c] ;  /* 0x00237c00012f7983 */ /* 0x000f220000100800 */
[----:B------:R-:W-:-:S03]  /*e2cf0*/  IMAD.MOV.U32 R7, RZ, RZ, R46 ;  /* 0x000000ffff077224 */ /* 0x000fc600078e002e */
[----:B------:R-:W4:Y:S04]  /*e2d00*/  LDL R46, [R1+0x2378] ;  /* 0x00237800012e7983 */ /* 0x000f280000100800 */
[----:B------:R1:W-:Y:S02]  /*e2d10*/  LDGSTS.E [R4+0x9800], [R6.64], P0 ;  /* 0x0980000006047fae */ /* 0x0003e40008121844 */
[----:B-1----:R-:W-:Y:S01]  /*e2d20*/  IMAD.MOV.U32 R6, RZ, RZ, R35 ;  /* 0x000000ffff067224 */ /* 0x002fe200078e0023 */
[----:B------:R-:W-:Y:S01]  /*e2d30*/  MOV R7, R34 ;  /* 0x0000002200077202 */ /* 0x000fe20000000f00 */
        /* <DEDUP_REMOVED lines=13> */
[----:B-1----:R-:W-:Y:S01]  /*e2e10*/  MOV R6, R51 ;  /* 0x0000003300067202 */ /* 0x002fe20000000f00 */
[----:B------:R-:W-:-:S02]  /*e2e20*/  IMAD.MOV.U32 R7, RZ, RZ, R50 ;  /* 0x000000ffff077224 */ /* 0x000fc400078e0032 */
        /* <DEDUP_REMOVED lines=18> */
[----:B--2---:R-:W-:-:S03]  /*e2f50*/  IMAD.MOV.U32 R7, RZ, RZ, R44 ;  /* 0x000000ffff077224 */ /* 0x004fc600078e002c */
[----:B------:R-:W2:Y:S01]  /*e2f60*/  LDL R44, [R1+0x213c] ;  /* 0x00213c00012c7983 */ /* 0x000ea20000100800 */
[----:B---3--:R-:W-:-:S03]  /*e2f70*/  IMAD.MOV.U32 R6, RZ, RZ, R45 ;  /* 0x000000ffff067224 */ /* 0x008fc600078e002d */
[----:B------:R-:W3:Y:S04]  /*e2f80*/  LDL R45, [R1+0x2140] ;  /* 0x00214000012d7983 */ /* 0x000ee80000100800 */
[----:B------:R4:W-:Y:S02]  /*e2f90*/  LDGSTS.E [R4+0x11800], [R6.64], P0 ;  /* 0x1180000006047fae */ /* 0x0009e40008121844 */
[----:B----4-:R-:W-:Y:S02]  /*e2fa0*/  MOV R6, R47 ;  /* 0x0000002f00067202 */ /* 0x010fe40000000f00 */
[----:B------:R-:W4:Y:S01]  /*e2fb0*/  LDL R47, [R1+0x2188] ;  /* 0x00218800012f7983 */ /* 0x000f220000100800 */
[----:B------:R-:W-:-:S03]  /*e2fc0*/  IMAD.MOV.U32 R7, RZ, RZ, R46 ;  /* 0x000000ffff077224 */ /* 0x000fc600078e002e */
[----:B------:R-:W2:Y:S04]  /*e2fd0*/  LDL R46, [R1+0x2184] ;  /* 0x00218400012e7983 */ /* 0x000ea80000100800 */
[----:B------:R1:W-:Y:S02]  /*e2fe0*/  LDGSTS.E [R4+0x12800], [R6.64], P0 ;  /* 0x1280000006047fae */ /* 0x0003e40008121844 */
[----:B-1----:R-:W-:Y:S02]  /*e2ff0*/  IMAD.MOV.U32 R6, RZ, RZ, R49 ;  /* 0x000000ffff067224 */ /* 0x002fe400078e0031 */
[----:B------:R-:W2:Y:S01]  /*e3000*/  LDL R49, [R1+0x21b8] ;  /* 0x0021b80001317983 */ /* 0x000ea20000100800 */
[----:B------:R-:W-:-:S03]  /*e3010*/  IMAD.MOV.U32 R7, RZ, RZ, R48 ;  /* 0x000000ffff077224 */ /* 0x000fc600078e0030 */
[----:B------:R-:W2:Y:S04]  /*e3020*/  LDL R48, [R1+0x21b4] ;  /* 0x0021b40001307983 */ /* 0x000ea80000100800 */
[----:B------:R1:W-:Y:S02]  /*e3030*/  LDGSTS.E [R4+0x13800], [R6.64], P0 ;  /* 0x1380000006047fae */ /* 0x0003e40008121844 */
[----:B-1----:R-:W-:Y:S02]  /*e3040*/  IMAD.MOV.U32 R6, RZ, RZ, R51 ;  /* 0x000000ffff067224 */ /* 0x002fe400078e0033 */
[----:B------:R-:W2:Y:S01]  /*e3050*/  LDL R51, [R1+0x21e8] ;  /* 0x0021e80001337983 */ /* 0x000ea20000100800 */
[----:B------:R-:W-:-:S03]  /*e3060*/  MOV R7, R50 ;  /* 0x0000003200077202 */ /* 0x000fc60000000f00 */
[----:B------:R-:W2:Y:S04]  /*e3070*/  LDL R50, [R1+0x21e4] ;  /* 0x0021e40001327983 */ /* 0x000ea80000100800 */
[----:B------:R1:W-:Y:S02]  /*e3080*/  LDGSTS.E [R4+0x14800], [R6.64], P0 ;  /* 0x1480000006047fae */ /* 0x0003e40008121844 */
[----:B-1----:R-:W-:Y:S02]  /*e3090*/  IMAD.MOV.U32 R6, RZ, RZ, R5 ;  /* 0x000000ffff067224 */ /* 0x002fe400078e0005 */
[----:B------:R-:W-:-:S05]  /*e30a0*/  IMAD.MOV.U32 R7, RZ, RZ, R9 ;  /* 0x000000ffff077224 */ /* 0x000fca00078e0009 */
[----:B------:R1:W-:Y:S02]  /*e30b0*/  LDGSTS.E [R4+0x15800], [R6.64], P0 ;  /* 0x1580000006047fae */ /* 0x0003e40008121844 */
[----:B-1----:R-:W-:Y:S02]  /*e30c0*/  IMAD.MOV.U32 R6, RZ, RZ, R33 ;  /* 0x000000ffff067224 */ /* 0x002fe400078e0021 */
[----:B------:R-:W-:Y:S02]  /*e30d0*/  IMAD.MOV.U32 R7, RZ, RZ, R32 ;  /* 0x000000ffff077224 */ /* 0x000fe400078e0020 */
[----:B------:R-:W2:Y:S04]  /*e30e0*/  LDL.LU.64 R32, [R1+0x1ed8] ;  /* 0x001ed80001207983 */ /* 0x000ea80000300a00 */
        /* <DEDUP_REMOVED lines=12> */
[----:B------:R1:W-:Y:S02]  /*e31b0*/  LDGSTS.E [R4+0x16800], [R6.64], P0 ;  /* 0x1680000006047fae */ /* 0x0003e40008121844 */
[----:B-1----:R-:W-:Y:S01]  /*e31c0*/  MOV R6, R35 ;  /* 0x0000002300067202 */ /* 0x002fe20000000f00 */
[----:B------:R-:W-:-:S02]  /*e31d0*/  IMAD.MOV.U32 R7, RZ, RZ, R34 ;  /* 0x000000ffff077224 */ /* 0x000fc400078e0022 */
[----:B------:R-:W4:Y:S04]  /*e31e0*/  LDL.LU.64 R34, [R1+0x1e30] ;  /* 0x001e300001227983 */ /* 0x000f280000300a00 */
[----:B------:R1:W-:Y:S02]  /*e31f0*/  LDGSTS.E [R4+0x17800], [R6.64], P0 ;  /* 0x1780000006047fae */ /* 0x0003e40008121844 */
[----:B-1----:R-:W-:Y:S02]  /*e3200*/  IMAD.MOV.U32 R6, RZ, RZ, R37 ;  /* 0x000000ffff067224 */ /* 0x002fe400078e0025 */
[----:B------:R-:W-:-:S05]  /*e3210*/  IMAD.MOV.U32 R7, RZ, RZ, R36 ;  /* 0x000000ffff077224 */ /* 0x000fca00078e0024 */
[----:B------:R1:W-:Y:S02]  /*e3220*/  LDGSTS.E [R4+0x18800], [R6.64], P0 ;  /* 0x1880000006047fae */ /* 0x0003e40008121844 */
[----:B-1----:R-:W-:Y:S01]  /*e3230*/  IMAD.MOV.U32 R6, RZ, RZ, R39 ;  /* 0x000000ffff067224 */ /* 0x002fe200078e0027 */
[----:B------:R-:W-:-:S05]  /*e3240*/  MOV R7, R38 ;  /* 0x0000002600077202 */ /* 0x000fca0000000f00 */
[----:B------:R1:W-:Y:S01]  /*e3250*/  LDGSTS.E [R4+0x19800], [R6.64], P0 ;  /* 0x1980000006047fae */ /* 0x0003e20008121844 */
[----:B--2---:R-:W-:-:S05]  /*e3260*/  IADD3 R3, P1, R32, R217, RZ ;  /* 0x000000d920037210 */ /* 0x004fca0007f3e0ff */
[----:B------:R-:W-:Y:S02]  /*e3270*/  IMAD.X R5, R33, 0x1, R2, P1 ;  /* 0x0000000121057824 */ /* 0x000fe400008e0602 */
[----:B------:R-:W2:Y:S01]  /*e3280*/  LDL.LU.64 R32, [R1+0x1e28] ;  /* 0x001e280001207983 */ /* 0x000ea20000300a00 */
[----:B-1----:R-:W-:Y:S02]  /*e3290*/  IMAD.MOV.U32 R6, RZ, RZ, R41 ;  /* 0x000000ffff067224 */ /* 0x002fe400078e0029 */
[----:B------:R-:W-:Y:S01]  /*e32a0*/  IMAD.MOV.U32 R7, RZ, RZ, R40 ;  /* 0x000000ffff077224 */ /* 0x000fe200078e0028 */
[----:B------:R-:W2:Y:S04]  /*e32b0*/  LDL.LU.64 R56, [R1+0x1e20] ;  /* 0x001e200001387983 */ /* 0x000ea80000300a00 */
[----:B------:R1:W-:Y:S04]  /*e32c0*/  LDGSTS.E [R4+0x1a800], [R6.64], P0 ;  /* 0x1a80000006047fae */ /* 0x0003e80008121844 */
[----:B------:R-:W2:Y:S04]  /*e32d0*/  LDL.LU.64 R58, [R1+0x1e18] ;  /* 0x001e1800013a7983 */ /* 0x000ea80000300a00 */
[----:B------:R-:W2:Y:S01]  /*e32e0*/  LDL.LU.64 R60, [R1+0x1e10] ;  /* 0x001e1000013c7983 */ /* 0x000ea20000300a00 */
[----:B-1----:R-:W-:-:S03]  /*e32f0*/  IMAD.MOV.U32 R6, RZ, RZ, R43 ;  /* 0x000000ffff067224 */ /* 0x002fc600078e002b */
[----:B------:R-:W2:Y:S01]  /*e3300*/  LDL.LU.64 R62, [R1+0x1e08] ;  /* 0x001e0800013e7983 */ /* 0x000ea20000300a00 */
[----:B------:R-:W-:-:S03]  /*e3310*/  IMAD.MOV.U32 R7, RZ, RZ, R42 ;  /* 0x000000ffff077224 */ /* 0x000fc600078e002a */
[----:B------:R-:W2:Y:S04]  /*e3320*/  LDL.LU.64 R64, [R1+0x1e00] ;  /* 0x001e000001407983 */ /* 0x000ea80000300a00 */
[----:B------:R3:W-:Y:S04]  /*e3330*/  LDGSTS.E [R4+0x1b800], [R6.64], P0 ;  /* 0x1b80000006047fae */ /* 0x0007e80008121844 */
[----:B------:R-:W2:Y:S04]  /*e3340*/  LDL.LU.64 R66, [R1+0x1df8] ;  /* 0x001df80001427983 */ /* 0x000ea80000300a00 */
[----:B------:R-:W2:Y:S01]  /*e3350*/  LDL.LU.64 R68, [R1+0x1df0] ;  /* 0x001df00001447983 */ /* 0x000ea20000300a00 */
[----:B---3--:R-:W-:Y:S01]  /*e3360*/  MOV R6, R45 ;  /* 0x0000002d00067202 */ /* 0x008fe20000000f00 */
[----:B------:R-:W-:-:S05]  /*e3370*/  IMAD.MOV.U32 R7, RZ, RZ, R44 ;  /* 0x000000ffff077224 */ /* 0x000fca00078e002c */
[----:B------:R4:W-:Y:S02]  /*e3380*/  LDGSTS.E [R4+0x1c800], [R6.64], P0 ;  /* 0x1c80000006047fae */ /* 0x0009e40008121844 */
[----:B----4-:R-:W-:Y:S02]  /*e3390*/  IMAD.MOV.U32 R6, RZ, RZ, R47 ;  /* 0x000000ffff067224 */ /* 0x010fe400078e002f */
[----:B------:R-:W-:-:S05]  /*e33a0*/  IMAD.MOV.U32 R7, RZ, RZ, R46 ;  /* 0x000000ffff077224 */ /* 0x000fca00078e002e */
[----:B------:R1:W-:Y:S02]  /*e33b0*/  LDGSTS.E [R4+0x1d800], [R6.64], P0 ;  /* 0x1d80000006047fae */ /* 0x0003e40008121844 */
[----:B-1----:R-:W-:Y:S01]  /*e33c0*/  IMAD.MOV.U32 R6, RZ, RZ, R49 ;  /* 0x000000ffff067224 */ /* 0x002fe200078e0031 */
[----:B------:R-:W-:-:S05]  /*e33d0*/  MOV R7, R48 ;  /* 0x0000003000077202 */ /* 0x000fca0000000f00 */
[----:B------:R1:W-:Y:S02]  /*e33e0*/  LDGSTS.E [R4+0x1e800], [R6.64], P0 ;  /* 0x1e80000006047fae */ /* 0x0003e40008121844 */
[----:B-1----:R-:W-:Y:S02]  /*e33f0*/  IMAD.MOV.U32 R6, RZ, RZ, R51 ;  /* 0x000000ffff067224 */ /* 0x002fe400078e0033 */
[----:B------:R-:W-:Y:S02]  /*e3400*/  IMAD.MOV.U32 R7, RZ, RZ, R50 ;  /* 0x000000ffff077224 */ /* 0x000fe400078e0032 */
[----:B------:R-:W3:Y:S04]  /*e3410*/  LDL.LU R50, [R1+0xd5c] ;  /* 0x000d5c0001327983 */ /* 0x000ee80000300800 */
[----:B------:R1:W-:Y:S04]  /*e3420*/  LDGSTS.E [R4+0x1f800], [R6.64], P0 ;  /* 0x1f80000006047fae */ /* 0x0003e80008121844 */
[----:B------:R-:W3:Y:S04]  /*e3430*/  LDL.LU R51, [R1+0xd60] ;  /* 0x000d600001337983 */ /* 0x000ee80000300800 */
[----:B------:R-:W4:Y:S01]  /*e3440*/  LDL.LU R48, [R1+0xd54] ;  /* 0x000d540001307983 */ /* 0x000f220000300800 */
[----:B-1----:R-:W-:-:S03]  /*e3450*/  IADD3 R6, P1, R8, R217, RZ ;  /* 0x000000d908067210 */ /* 0x002fc60007f3e0ff */
[----:B------:R-:W4:Y:S02]  /*e3460*/  LDL.LU R49, [R1+0xd58] ;  /* 0x000d580001317983 */ /* 0x000f240000300800 */
[----:B------:R-:W-:Y:S01]  /*e3470*/  IMAD.X R7, R9, 0x1, R2, P1 ;  /* 0x0000000109077824 */ /* 0x000fe200008e0602 */
[-C--:B------:R-:W-:Y:S01]  /*e3480*/  IADD3 R8, P1, R10, R217.reuse, RZ ;  /* 0x000000d90a087210 */ /* 0x080fe20007f3e0ff */
[----:B------:R-:W4:Y:S03]  /*e3490*/  LDL.LU R46, [R1+0xd1c] ;  /* 0x000d1c00012e7983 */ /* 0x000f260000300800 */
[----:B------:R-:W-:Y:S01]  /*e34a0*/  IADD3.X R9, R11, R2, RZ, P1, !PT ;  /* 0x000000020b097210 */ /* 0x000fe20000ffe4ff */
[----:B------:R-:W4:Y:S01]  /*e34b0*/  LDL.LU R47, [R1+0xd50] ;  /* 0x000d5000012f7983 */ /* 0x000f220000300800 */
        /* <DEDUP_REMOVED lines=28> */
[----:B------:R-:W-:-:S04]  /*e3680*/  IADD3 R28, P1, R30, R217, RZ ;  /* 0x000000d91e1c7210 */ /* 0x000fc80007f3e0ff */
[----:B------:R-:W-:Y:S02]  /*e3690*/  IADD3.X R29, R31, R2, RZ, P1, !PT ;  /* 0x000000021f1d7210 */ /* 0x000fe40000ffe4ff */
[----:B------:R-:W-:-:S05]  /*e36a0*/  IADD3 R30, P1, R34, R217, RZ ;  /* 0x000000d9221e7210 */ /* 0x000fca0007f3e0ff */
[----:B------:R-:W-:Y:S02]  /*e36b0*/  IMAD.X R31, R35, 0x1, R2, P1 ;  /* 0x00000001231f7824 */ /* 0x000fe400008e0602 */
[----:B------:R-:W4:Y:S01]  /*e36c0*/  LDL.LU.64 R34, [R1+0x1de8] ;  /* 0x001de80001227983 */ /* 0x000f220000300a00 */
[----:B--2---:R-:W-:-:S05]  /*e36d0*/  IADD3 R52, P1, R32, R217, RZ ;  /* 0x000000d920347210 */ /* 0x004fca0007f3e0ff */
[----:B------:R-:W-:Y:S02]  /*e36e0*/  IMAD.X R53, R33, 0x1, R2, P1 ;  /* 0x0000000121357824 */ /* 0x000fe400008e0602 */
[----:B------:R-:W2:Y:S01]  /*e36f0*/  LDL.LU.64 R32, [R1+0x1de0] ;  /* 0x001de00001207983 */ /* 0x000ea20000300a00 */
[----:B------:R-:W-:-:S05]  /*e3700*/  IADD3 R54, P1, R56, R217, RZ ;  /* 0x000000d938367210 */ /* 0x000fca0007f3e0ff */
[----:B------:R-:W-:Y:S01]  /*e3710*/  IMAD.X R55, R57, 0x1, R2, P1 ;  /* 0x0000000139377824 */ /* 0x000fe200008e0602 */
[----:B------:R-:W-:-:S05]  /*e3720*/  IADD3 R56, P1, R58, R217, RZ ;  /* 0x000000d93a387210 */ /* 0x000fca0007f3e0ff */
[----:B------:R-:W-:Y:S01]  /*e3730*/  IMAD.X R57, R59, 0x1, R2, P1 ;  /* 0x000000013b397824 */ /* 0x000fe200008e0602 */
[----:B------:R-:W-:-:S04]  /*e3740*/  IADD3 R58, P1, R60, R217, RZ ;  /* 0x000000d93c3a7210 */ /* 0x000fc80007f3e0ff */
[----:B------:R-:W-:Y:S02]  /*e3750*/  IADD3.X R59, R61, R2, RZ, P1, !PT ;  /* 0x000000023d3b7210 */ /* 0x000fe40000ffe4ff */
[----:B------:R-:W-:-:S05]  /*e3760*/  IADD3 R60, P1, R62, R217, RZ ;  /* 0x000000d93e3c7210 */ /* 0x000fca0007f3e0ff */
[----:B------:R-:W-:Y:S01]  /*e3770*/  IMAD.X R61, R63, 0x1, R2, P1 ;  /* 0x000000013f3d7824 */ /* 0x000fe200008e0602 */
[----:B------:R-:W-:-:S05]  /*e3780*/  IADD3 R62, P1, R64, R217, RZ ;  /* 0x000000d9403e7210 */ /* 0x000fca0007f3e0ff */
[----:B------:R-:W-:Y:S01]  /*e3790*/  IMAD.X R63, R65, 0x1, R2, P1 ;  /* 0x00000001413f7824 */ /* 0x000fe200008e0602 */
[----:B------:R-:W-:-:S05]  /*e37a0*/  IADD3 R64, P1, R66, R217, RZ ;  /* 0x000000d942407210 */ /* 0x000fca0007f3e0ff */
[----:B------:R-:W-:Y:S01]  /*e37b0*/  IMAD.X R65, R67, 0x1, R2, P1 ;  /* 0x0000000143417824 */ /* 0x000fe200008e0602 */
[----:B------:R-:W-:-:S05]  /*e37c0*/  IADD3 R66, P1, R68, R217, RZ ;  /* 0x000000d944427210 */ /* 0x000fca0007f3e0ff */
[----:B------:R-:W-:Y:S01]  /*e37d0*/  IMAD.X R67, R69, 0x1, R2, P1 ;  /* 0x0000000145437824 */ /* 0x000fe200008e0602 */
[----:B---3--:R-:W-:-:S04]  /*e37e0*/  LOP3.LUT R51, R51, R50, RZ, 0x3c, !PT ;  /* 0x0000003233337212 */ /* 0x008fc800078e3cff */
[----:B------:R-:W-:Y:S02]  /*e37f0*/  LOP3.LUT R50, R51, R50, RZ, 0x3c, !PT ;  /* 0x0000003233327212 */ /* 0x000fe400078e3cff */
[----:B----4-:R-:W-:-:S04]  /*e3800*/  LOP3.LUT R49, R49, R48, RZ, 0x3c, !PT ;  /* 0x0000003031317212 */ /* 0x010fc800078e3cff */
[----:B------:R-:W-:Y:S02]  /*e3810*/  LOP3.LUT R48, R49, R48, RZ, 0x3c, !PT ;  /* 0x0000003031307212 */ /* 0x000fe400078e3cff */
[----:B------:R-:W-:Y:S02]  /*e3820*/  LOP3.LUT R47, R47, R46, RZ, 0x3c, !PT ;  /* 0x0000002e2f2f7212 */ /* 0x000fe400078e3cff */
[----:B------:R-:W-:Y:S02]  /*e3830*/  LOP3.LUT R51, R51, R50, RZ, 0x3c, !PT ;  /* 0x0000003233337212 */ /* 0x000fe400078e3cff */
[----:B------:R-:W-:Y:S02]  /*e3840*/  LOP3.LUT R46, R47, R46, RZ, 0x3c, !PT ;  /* 0x0000002e2f2e7212 */ /* 0x000fe400078e3cff */
[----:B------:R-:W-:Y:S01]  /*e3850*/  LOP3.LUT R45, R45, R44, RZ, 0x3c, !PT ;  /* 0x0000002c2d2d7212 */ /* 0x000fe200078e3cff */
[----:B------:R1:W-:Y:S01]  /*e3860*/  LDGSTS.E [R4+0x20800], [R50.64], P0 ;  /* 0x2080000032047fae */ /* 0x0003e20008121844 */
[----:B------:R-:W-:-:S02]  /*e3870*/  LOP3.LUT R49, R49, R48, RZ, 0x3c, !PT ;  /* 0x0000003031317212 */ /* 0x000fc400078e3cff */
[----:B------:R-:W-:Y:S02]  /*e3880*/  LOP3.LUT R44, R45, R44, RZ, 0x3c, !PT ;  /* 0x0000002c2d2c7212 */ /* 0x000fe400078e3cff */
[----:B------:R-:W-:Y:S02]  /*e3890*/  LOP3.LUT R47, R47, R46, RZ, 0x3c, !PT ;  /* 0x0000002e2f2f7212 */ /* 0x000fe400078e3cff */
[-C--:B------:R-:W-:Y:S01]  /*e38a0*/  LOP3.LUT R43, R43, R42.reuse, RZ, 0x3c, !PT ;  /* 0x0000002a2b2b7212 */ /* 0x080fe200078e3cff */
[----:B------:R1:W-:Y:S03]  /*e38b0*/  STL.64 [R1+0x18b0], R50 ;  /* 0x0018b03201007387 */ /* 0x0003e60000100a00 */
[----:B------:R-:W-:Y:S01]  /*e38c0*/  LOP3.LUT R42, R43, R42, RZ, 0x3c, !PT ;  /* 0x0000002a2b2a7212 */ /* 0x000fe200078e3cff */
[----:B------:R3:W-:Y:S01]  /*e38d0*/  LDGSTS.E [R4+0x21800], [R48.64], P0 ;  /* 0x2180000030047fae */ /* 0x0007e20008121844 */
[----:B------:R-:W-:-:S02]  /*e38e0*/  LOP3.LUT R41, R41, R40, RZ, 0x3c, !PT ;  /* 0x0000002829297212 */ /* 0x000fc400078e3cff */
[----:B------:R-:W-:Y:S02]  /*e38f0*/  LOP3.LUT R45, R45, R44, RZ, 0x3c, !PT ;  /* 0x0000002c2d2d7212 */ /* 0x000fe400078e3cff */
[----:B------:R-:W-:Y:S01]  /*e3900*/  LOP3.LUT R39, R39, R38, RZ, 0x3c, !PT ;  /* 0x0000002627277212 */ /* 0x000fe200078e3cff */
[----:B------:R3:W-:Y:S01]  /*e3910*/  STL.64 [R1+0x18b8], R48 ;  /* 0x0018b83001007387 */ /* 0x0007e20000100a00 */
[----:B------:R-:W-:Y:S02]  /*e3920*/  LOP3.LUT R40, R41, R40, RZ, 0x3c, !PT ;  /* 0x0000002829287212 */ /* 0x000fe400078e3cff */
[----:B------:R-:W-:Y:S01]  /*e3930*/  LOP3.LUT R38, R39, R38, RZ, 0x3c, !PT ;  /* 0x0000002627267212 */ /* 0x000fe200078e3cff */
[----:B------:R4:W-:Y:S01]  /*e3940*/  LDGSTS.E [R4+0x22800], [R46.64], P0 ;  /* 0x228000002e047fae */ /* 0x0009e20008121844 */
[----:B------:R-:W-:Y:S02]  /*e3950*/  LOP3.LUT R43, R43, R42, RZ, 0x3c, !PT ;  /* 0x0000002a2b2b7212 */ /* 0x000fe400078e3cff */
[----:B------:R-:W-:Y:S01]  /*e3960*/  LOP3.LUT R37, R37, R36, RZ, 0x3c, !PT ;  /* 0x0000002425257212 */ /* 0x000fe200078e3cff */
[----:B------:R4:W-:Y:S01]  /*e3970*/  STL.64 [R1+0x18c0], R46 ;  /* 0x0018c02e01007387 */ /* 0x0009e20000100a00 */
[----:B------:R-:W-:-:S02]  /*e3980*/  LOP3.LUT R41, R41, R40, RZ, 0x3c, !PT ;  /* 0x0000002829297212 */ /* 0x000fc400078e3cff */
[----:B------:R-:W-:Y:S02]  /*e3990*/  LOP3.LUT R36, R37, R36, RZ, 0x3c, !PT ;  /* 0x0000002425247212 */ /* 0x000fe400078e3cff */
[----:B------:R-:W-:Y:S01]  /*e39a0*/  LOP3.LUT R39, R39, R38, RZ, 0x3c, !PT ;  /* 0x0000002627277212 */ /* 0x000fe200078e3cff */
[----:B------:R1:W-:Y:S01]  /*e39b0*/  STL.64 [R1+0x18c8], R44 ;  /* 0x0018c82c01007387 */ /* 0x0003e20000100a00 */
[----:B------:R-:W-:-:S03]  /*e39c0*/  LOP3.LUT R37, R37, R36, RZ, 0x3c, !PT ;  /* 0x0000002425257212 */ /* 0x000fc600078e3cff */
[----:B------:R1:W-:Y:S01]  /*e39d0*/  STL.64 [R1+0x18d0], R42 ;  /* 0x0018d02a01007387 */ /* 0x0003e20000100a00 */
[-C--:B------:R-:W-:Y:S01]  /*e39e0*/  IADD3 R68, P1, R34, R217.reuse, RZ ;  /* 0x000000d922447210 */ /* 0x080fe20007f3e0ff */
[----:B------:R-:W-:Y:S02]  /*e39f0*/  IMAD.MOV.U32 R34, RZ, RZ, R3 ;  /* 0x000000ffff227224 */ /* 0x000fe400078e0003 */
[----:B------:R1:W-:Y:S01]  /*e3a00*/  LDGSTS.E [R4+0x23800], [R44.64], P0 ;  /* 0x238000002c047fae */ /* 0x0003e20008121844 */
[----:B------:R-:W-:Y:S01]  /*e3a10*/  IADD3.X R69, R35, R2, RZ, P1, !PT ;  /* 0x0000000223457210 */ /* 0x000fe20000ffe4ff */
[----:B------:R-:W-:Y:S02]  /*e3a20*/  IMAD.MOV.U32 R35, RZ, RZ, R5 ;  /* 0x000000ffff237224 */ /* 0x000fe400078e0005 */
        /* <DEDUP_REMOVED lines=23> */
[----:B------:R-:W1:Y:S04]  /*e3ba0*/  S2R R3, SR_TID.X ;  /* 0x0000000000037919 */ /* 0x000e680000002100 */
[----:B------:R1:W-:Y:S04]  /*e3bb0*/  LDGSTS.E [R4+0x31800], [R24.64], P0 ;  /* 0x3180000018047fae */ /* 0x0003e80008121844 */
[----:B------:R1:W-:Y:S04]  /*e3bc0*/  LDGSTS.E [R4+0x32800], [R26.64], P0 ;  /* 0x328000001a047fae */ /* 0x0003e80008121844 */
[----:B------:R1:W-:Y:S01]  /*e3bd0*/  LDGSTS.E [R4+0x33800], [R28.64], P0 ;  /* 0x338000001c047fae */ /* 0x0003e20008121844 */
[----:B--2---:R-:W-:Y:S01]  /*e3be0*/  IADD3 R70, P1, R32, R217, RZ ;  /* 0x000000d920467210 */ /* 0x004fe20007f3e0ff */
[----:B------:R-:W-:-:S02]  /*e3bf0*/  IMAD.MOV.U32 R32, RZ, RZ, R18 ;  /* 0x000000ffff207224 */ /* 0x000fc400078e0012 */
[----:B------:R2:W-:Y:S02]  /*e3c00*/  LDGSTS.E [R4+0x34800], [R30.64], P0 ;  /* 0x348000001e047fae */ /* 0x0005e40008121844 */
[----:B------:R-:W-:Y:S01]  /*e3c10*/  IMAD.X R71, R33, 0x1, R2, P1 ;  /* 0x0000000121477824 */ /* 0x000fe200008e0602 */
[----:B------:R-:W-:Y:S01]  /*e3c20*/  MOV R33, R19 ;  /* 0x0000001300217202 */ /* 0x000fe20000000f00 */
[----:B------:R2:W-:Y:S04]  /*e3c30*/  LDGSTS.E [R4+0x35800], [R52.64], P0 ;  /* 0x3580000034047fae */ /* 0x0005e80008121844 */
        /* <DEDUP_REMOVED lines=14> */
[----:B-1----:R1:W5:Y:S04]  /*e3d20*/  LDL.LU.64 R50, [R1+0x3d70] ;  /* 0x003d700001327983 */ /* 0x0023680000300a00 */
[----:B------:R1:W-:Y:S04]  /*e3d30*/  STL.64 [R1+0x1df0], R66 ;  /* 0x001df04201007387 */ /* 0x0003e80000100a00 */
[----:B---3--:R3:W5:Y:S04]  /*e3d40*/  LDL.LU.64 R48, [R1+0x3d68] ;  /* 0x003d680001307983 */ /* 0x0087680000300a00 */
[----:B------:R1:W-:Y:S04]  /*e3d50*/  STL.64 [R1+0x1de8], R68 ;  /* 0x001de84401007387 */ /* 0x0003e80000100a00 */
[----:B----4-:R3:W5:Y:S04]  /*e3d60*/  LDL.LU.64 R46, [R1+0x3d60] ;  /* 0x003d6000012e7983 */ /* 0x0107680000300a00 */
[----:B------:R4:W-:Y:S04]  /*e3d70*/  STL.64 [R1+0x1de0], R70 ;  /* 0x001de04601007387 */ /* 0x0009e80000100a00 */
[----:B------:R3:W5:Y:S04]  /*e3d80*/  LDL.LU.64 R44, [R1+0x3d58] ;  /* 0x003d5800012c7983 */ /* 0x0007680000300a00 */
[----:B------:R3:W5:Y:S04]  /*e3d90*/  LDL.LU.64 R42, [R1+0x3d50] ;  /* 0x003d5000012a7983 */ /* 0x0007680000300a00 */
[----:B------:R3:W5:Y:S04]  /*e3da0*/  LDL.LU.64 R40, [R1+0x3d48] ;  /* 0x003d480001287983 */ /* 0x0007680000300a00 */
[----:B------:R3:W5:Y:S04]  /*e3db0*/  LDL.LU.64 R38, [R1+0x3d40] ;  /* 0x003d400001267983 */ /* 0x0007680000300a00 */
        /* <DEDUP_REMOVED lines=20> */
[----:B------:R-:W4:Y:S01]  /*e3f00*/  LDL R7, [R1+0x2594] ;  /* 0x0025940001077983 */ /* 0x000f220000100800 */
[----:B------:R-:W-:-:S03]  /*e3f10*/  LOP3.LUT R3, R3, 0x7f, RZ, 0xc0, !PT ;  /* 0x0000007f03037812 */ /* 0x000fc600078ec0ff */
[----:B------:R2:W-:Y:S02]  /*e3f20*/  LDGSTS.E [R4+0x36800], [R54.64], P0 ;  /* 0x3680000036047fae */ /* 0x0005e40008121844 */
[----:B------:R-:W-:Y:S02]  /*e3f30*/  IMAD.SHL.U32 R3, R3, 0x4, RZ ;  /* 0x0000000403037824 */ /* 0x000fe400078e00ff */
[----:B------:R2:W-:Y:S04]  /*e3f40*/  LDGSTS.E [R4+0x37800], [R56.64], P0 ;  /* 0x3780000038047fae */ /* 0x0005e80008121844 */
[----:B------:R2:W-:Y:S01]  /*e3f50*/  LDGSTS.E [R4+0x38800], [R58.64], P0 ;  /* 0x388000003a047fae */ /* 0x0005e20008121844 */
[----:B------:R-:W-:-:S03]  /*e3f60*/  LOP3.LUT R3, R3, 0x50, RZ, 0x3c, !PT ;  /* 0x0000005003037812 */ /* 0x000fc600078e3cff */
[----:B------:R2:W-:Y:S04]  /*e3f70*/  LDGSTS.E [R4+0x39800], [R60.64], P0 ;  /* 0x398000003c047fae */ /* 0x0005e80008121844 */
[----:B------:R2:W-:Y:S04]  /*e3f80*/  LDGSTS.E [R4+0x3a800], [R62.64], P0 ;  /* 0x3a8000003e047fae */ /* 0x0005e80008121844 */
[----:B------:R2:W-:Y:S04]  /*e3f90*/  LDGSTS.E [R4+0x3b800], [R64.64], P0 ;  /* 0x3b80000040047fae */ /* 0x0005e80008121844 */
[----:B------:R2:W-:Y:S04]  /*e3fa0*/  LDGSTS.E [R4+0x3c800], [R66.64], P0 ;  /* 0x3c80000042047fae */ /* 0x0005e80008121844 */
[----:B------:R2:W-:Y:S01]  /*e3fb0*/  LDGSTS.E [R4+0x3d800], [R68.64], P0 ;  /* 0x3d80000044047fae */ /* 0x0005e20008121844 */
[----:B------:R-:W-:-:S03]  /*e3fc0*/  IMAD R3, R203, 0x40000, R3 ;  /* 0x00040000cb037824 */ /* 0x000fc600078e0203 */
[----:B------:R2:W-:Y:S04]  /*e3fd0*/  LDGSTS.E [R4+0x3e800], [R70.64], P0 ;  /* 0x3e80000046047fae */ /* 0x0005e80008121844 */
[----:B------:R1:W-:Y:S04]  /*e3fe0*/  LDGSTS.E [R4+0x3f800], [R32.64], P0 ;  /* 0x3f80000020047fae */ /* 0x0003e80008121844 */
[----:B-1----:R1:W5:Y:S01]  /*e3ff0*/  LDL.LU.64 R32, [R1+0x3d28] ;  /* 0x003d280001207983 */ /* 0x0023620000300a00 */
[----:B--2---:R-:W-:Y:S02]  /*e4000*/  IMAD.MOV.U32 R4, RZ, RZ, R5 ;  /* 0x000000ffff047224 */ /* 0x004fe400078e0005 */
[----:B---3--:R-:W-:-:S05]  /*e4010*/  IMAD.MOV.U32 R5, RZ, RZ, R22 ;  /* 0x000000ffff057224 */ /* 0x008fca00078e0016 */
[----:B------:R4:W-:Y:S02]  /*e4020*/  LDGSTS.E [R3+0xa00], [R4.64], P0 ;  /* 0x00a0000004037fae */ /* 0x0009e40008121844 */
[----:B----4-:R-:W-:Y:S01]  /*e4030*/  MOV R4, R20 ;  /* 0x0000001400047202 */ /* 0x010fe20000000f00 */
[----:B------:R-:W-:-:S05]  /*e4040*/  IMAD.MOV.U32 R5, RZ, RZ, R23 ;  /* 0x000000ffff057224 */ /* 0x000fca00078e0017 */
[----:B------:R2:W-:Y:S02]  /*e4050*/  LDGSTS.E [R3+0x1a00], [R4.64], P0 ;  /* 0x01a0000004037fae */ /* 0x0005e40008121844 */
[----:B--2---:R-:W-:Y:S02]  /*e4060*/  IMAD.MOV.U32 R4, RZ, RZ, R18 ;  /* 0x000000ffff047224 */ /* 0x004fe400078e0012 */
[----:B------:R-:W-:-:S05]  /*e4070*/  IMAD.MOV.U32 R5, RZ, RZ, R21 ;  /* 0x000000ffff057224 */ /* 0x000fca00078e0015 */
[----:B------:R2:W-:Y:S02]  /*e4080*/  LDGSTS.E [R3+0x2a00], [R4.64], P0 ;  /* 0x02a0000004037fae */ /* 0x0005e40008121844 */
[----:B--2---:R-:W-:Y:S01]  /*e4090*/  IMAD.MOV.U32 R4, RZ, RZ, R16 ;  /* 0x000000ffff047224 */ /* 0x004fe200078e0010 */
[----:B------:R-:W-:-:S05]  /*e40a0*/  MOV R5, R19 ;  /* 0x0000001300057202 */ /* 0x000fca0000000f00 */
[----:B------:R2:W-:Y:S02]  /*e40b0*/  LDGSTS.E [R3+0x3a00], [R4.64], P0 ;  /* 0x03a0000004037fae */ /* 0x0005e40008121844 */
[----:B--2---:R-:W-:Y:S02]  /*e40c0*/  IMAD.MOV.U32 R4, RZ, RZ, R14 ;  /* 0x000000ffff047224 */ /* 0x004fe400078e000e */
[----:B------:R-:W-:-:S05]  /*e40d0*/  IMAD.MOV.U32 R5, RZ, RZ, R17 ;  /* 0x000000ffff057224 */ /* 0x000fca00078e0011 */
[----:B------:R2:W-:Y:S02]  /*e40e0*/  LDGSTS.E [R3+0x4a00], [R4.64], P0 ;  /* 0x04a0000004037fae */ /* 0x0005e40008121844 */
[----:B--2---:R-:W-:Y:S02]  /*e40f0*/  IMAD.MOV.U32 R4, RZ, RZ, R12 ;  /* 0x000000ffff047224 */ /* 0x004fe400078e000c */
[----:B------:R-:W-:-:S05]  /*e4100*/  IMAD.MOV.U32 R5, RZ, RZ, R15 ;  /* 0x000000ffff057224 */ /* 0x000fca00078e000f */
[----:B------:R2:W-:Y:S02]  /*e4110*/  LDGSTS.E [R3+0x5a00], [R4.64], P0 ;  /* 0x05a0000004037fae */ /* 0x0005e40008121844 */
[----:B--2---:R-:W-:Y:S01]  /*e4120*/  MOV R4, R10 ;  /* 0x0000000a00047202 */ /* 0x004fe20000000f00 */
        /* <DEDUP_REMOVED lines=9> */
[----:B------:R-:W-:Y:S02]  /*e41c0*/  IMAD.MOV.U32 R5, RZ, RZ, R7 ;  /* 0x000000ffff057224 */ /* 0x000fe400078e0007 */
[----:B------:R-:W2:Y:S04]  /*e41d0*/  LDL.LU.64 R6, [R1+0x1ef0] ;  /* 0x001ef00001067983 */ /* 0x000ea80000300a00 */
[----:B------:R3:W-:Y:S04]  /*e41e0*/  LDGSTS.E [R3+0x9a00], [R4.64], P0 ;  /* 0x09a0000004037fae */ /* 0x0007e80008121844 */
[----:B------:R-:W4:Y:S04]  /*e41f0*/  LDL.LU.64 R8, [R1+0x1ed0] ;  /* 0x001ed00001087983 */ /* 0x000f280000300a00 */
[----:B------:R-:W2:Y:S01]  /*e4200*/  LDL.LU.64 R10, [R1+0x1eb0] ;  /* 0x001eb000010a7983 */ /* 0x000ea20000300a00 */
[----:B---3--:R-:W-:-:S03]  /*e4210*/  IMAD.MOV.U32 R4, RZ, RZ, R246 ;  /* 0x000000ffff047224 */ /* 0x008fc600078e00f6 */
[----:B------:R-:W2:Y:S01]  /*e4220*/  LDL.LU.64 R12, [R1+0x1e90] ;  /* 0x001e9000010c7983 */ /* 0x000ea20000300a00 */
[----:B------:R-:W-:-:S03]  /*e4230*/  IMAD.MOV.U32 R5, RZ, RZ, R247 ;  /* 0x000000ffff057224 */ /* 0x000fc600078e00f7 */
[----:B------:R-:W2:Y:S04]  /*e4240*/  LDL.LU.64 R14, [R1+0x1dd0] ;  /* 0x001dd000010e7983 */ /* 0x000ea80000300a00 */
[----:B------:R1:W-:Y:S04]  /*e4250*/  LDGSTS.E [R3+0xaa00], [R4.64], P0 ;  /* 0x0aa0000004037fae */ /* 0x0003e80008121844 */
[----:B------:R-:W2:Y:S04]  /*e4260*/  LDL.LU.64 R16, [R1+0x1db8] ;  /* 0x001db80001107983 */ /* 0x000ea80000300a00 */
[----:B------:R-:W2:Y:S01]  /*e4270*/  LDL.LU.64 R18, [R1+0x1da0] ;  /* 0x001da00001127983 */ /* 0x000ea20000300a00 */
[----:B-1----:R-:W-:Y:S01]  /*e4280*/  MOV R4, R244 ;  /* 0x000000f400047202 */ /* 0x002fe20000000f00 */
[----:B------:R-:W-:-:S02]  /*e4290*/  IMAD.MOV.U32 R5, RZ, RZ, R245 ;  /* 0x000000ffff057224 */ /* 0x000fc400078e00f5 */
        /* <DEDUP_REMOVED lines=11> */
[----:B-1----:R-:W-:Y:S01]  /*e4350*/  IMAD.MOV.U32 R4, RZ, RZ, R240 ;  /* 0x000000ffff047224 */ /* 0x002fe200078e00f0 */
[----:B------:R-:W-:-:S02]  /*e4360*/  MOV R5, R241 ;  /* 0x000000f100057202 */ /* 0x000fc40000000f00 */
        /* <DEDUP_REMOVED lines=62> */
[----:B------:R-:W-:Y:S02]  /*e4750*/  IMAD.MOV.U32 R5, RZ, RZ, R73 ;  /* 0x000000ffff057224 */ /* 0x000fe400078e0049 */
[----:B------:R-:W3:Y:S04]  /*e4760*/  LDL.LU.64 R72, [R1+0x1cd8] ;  /* 0x001cd80001487983 */ /* 0x000ee80000300a00 */
[----:B------:R-:W3:Y:S04]  /*e4770*/  LDL.LU.64 R212, [R1+0x1cd0] ;  /* 0x001cd00001d47983 */ /* 0x000ee80000300a00 */
        /* <DEDUP_REMOVED lines=14> */
[----:B------:R2:W-:Y:S02]  /*e4860*/  LDGSTS.E [R3+0x1fa00], [R4.64], P0 ;  /* 0x1fa0000004037fae */ /* 0x0005e40008121844 */
[----:B--2---:R-:W-:-:S05]  /*e4870*/  IADD3 R4, P1, R6, R217, RZ ;  /* 0x000000d906047210 */ /* 0x004fca0007f3e0ff */
[----:B------:R-:W-:Y:S01]  /*e4880*/  IMAD.X R5, R7, 0x1, R2, P1 ;  /* 0x0000000107057824 */ /* 0x000fe200008e0602 */
[----:B----4-:R-:W-:-:S05]  /*e4890*/  IADD3 R6, P1, R8, R217, RZ ;  /* 0x000000d908067210 */ /* 0x010fca0007f3e0ff */
        /* <DEDUP_REMOVED lines=43> */
[----:B---3--:R-:W-:-:S04]  /*e4b50*/  IADD3 R70, P1, R72, R217, RZ ;  /* 0x000000d948467210 */ /* 0x008fc80007f3e0ff */
[----:B------:R-:W-:Y:S02]  /*e4b60*/  IADD3.X R71, R73, R2, RZ, P1, !PT ;  /* 0x0000000249477210 */ /* 0x000fe40000ffe4ff */
[----:B------:R-:W-:Y:S02]  /*e4b70*/  IADD3 R72, P1, R212, R217, RZ ;  /* 0x000000d9d4487210 */ /* 0x000fe40007f3e0ff */
[----:B------:R-:W-:-:S04]  /*e4b80*/  LOP3.LUT R221, R221, R220, RZ, 0x3c, !PT ;  /* 0x000000dcdddd7212 */ /* 0x000fc800078e3cff */
[----:B------:R-:W-:Y:S02]  /*e4b90*/  LOP3.LUT R220, R221, R220, RZ, 0x3c, !PT ;  /* 0x000000dcdddc7212 */ /* 0x000fe400078e3cff */
[----:B------:R-:W-:-:S04]  /*e4ba0*/  LOP3.LUT R219, R219, R218, RZ, 0x3c, !PT ;  /* 0x000000dadbdb7212 */ /* 0x000fc800078e3cff */
[----:B------:R-:W-:Y:S02]  /*e4bb0*/  LOP3.LUT R218, R219, R218, RZ, 0x3c, !PT ;  /* 0x000000dadbda7212 */ /* 0x000fe400078e3cff */
[----:B------:R-:W-:Y:S01]  /*e4bc0*/  LOP3.LUT R221, R221, R220, RZ, 0x3c, !PT ;  /* 0x000000dcdddd7212 */ /* 0x000fe200078e3cff */
[----:B------:R-:W-:Y:S01]  /*e4bd0*/  IMAD.X R73, R213, 0x1, R2, P1 ;  /* 0x00000001d5497824 */ /* 0x000fe200008e0602 */
[----:B------:R-:W-:Y:S01]  /*e4be0*/  LOP3.LUT R219, R219, R218, RZ, 0x3c, !PT ;  /* 0x000000dadbdb7212 */ /* 0x000fe200078e3cff */
[----:B------:R-:W-:Y:S02]  /*e4bf0*/  IMAD.MOV.U32 R214, RZ, RZ, R223 ;  /* 0x000000ffffd67224 */ /* 0x000fe400078e00df */
[----:B------:R-:W-:Y:S01]  /*e4c00*/  IMAD.MOV.U32 R215, RZ, RZ, R222 ;  /* 0x000000ffffd77224 */ /* 0x000fe200078e00de */
[----:B------:R-:W-:Y:S01]  /*e4c10*/  MOV R213, R216 ;  /* 0x000000d800d57202 */ /* 0x000fe20000000f00 */
[----:B------:R-:W-:Y:S01]  /*e4c20*/  STL.64 [R1+0x1878], R220 ;  /* 0x001878dc01007387 */ /* 0x000fe20000100a00 */
[----:B------:R-:W-:Y:S01]  /*e4c30*/  IMAD.MOV.U32 R212, RZ, RZ, R208 ;  /* 0x000000ffffd47224 */ /* 0x000fe200078e00d0 */
[----:B------:R-:W-:-:S02]  /*e4c40*/  LOP3.LUT R211, R211, R210, RZ, 0x3c, !PT ;  /* 0x000000d2d3d37212 */ /* 0x000fc400078e3cff */
[----:B------:R1:W-:Y:S02]  /*e4c50*/  LDGSTS.E [R3+0x20a00], [R220.64], P0 ;  /* 0x20a00000dc037fae */ /* 0x0003e40008121844 */
[C---:B------:R-:W-:Y:S02]  /*e4c60*/  LOP3.LUT R210, R211.reuse, R210, RZ, 0x3c, !PT ;  /* 0x000000d2d3d27212 */ /* 0x040fe400078e3cff */
[----:B------:R-:W-:Y:S02]  /*e4c70*/  STL.64 [R1+0x1880], R218 ;  /* 0x001880da01007387 */ /* 0x000fe40000100a00 */
[----:B------:R-:W-:Y:S01]  /*e4c80*/  LOP3.LUT R211, R211, R210, RZ, 0x3c, !PT ;  /* 0x000000d2d3d37212 */ /* 0x000fe200078e3cff */
[----:B------:R-:W-:Y:S01]  /*e4c90*/  IMAD.MOV.U32 R208, RZ, RZ, R205 ;  /* 0x000000ffffd07224 */ /* 0x000fe200078e00cd */
[-C--:B------:R-:W-:Y:S01]  /*e4ca0*/  LOP3.LUT R207, R207, R206.reuse, RZ, 0x3c, !PT ;  /* 0x000000cecfcf7212 */ /* 0x080fe200078e3cff */
[----:B------:R1:W-:Y:S03]  /*e4cb0*/  LDGSTS.E [R3+0x21a00], [R218.64], P0 ;  /* 0x21a00000da037fae */ /* 0x0003e60008121844 */
[C---:B------:R-:W-:Y:S01]  /*e4cc0*/  LOP3.LUT R206, R207.reuse, R206, RZ, 0x3c, !PT ;  /* 0x000000cecfce7212 */ /* 0x040fe200078e3cff */
[----:B------:R-:W-:Y:S03]  /*e4cd0*/  STL.64 [R1+0x1888], R214 ;  /* 0x001888d601007387 */ /* 0x000fe60000100a00 */
[----:B------:R-:W-:Y:S01]  /*e4ce0*/  LOP3.LUT R207, R207, R206, RZ, 0x3c, !PT ;  /* 0x000000cecfcf7212 */ /* 0x000fe200078e3cff */
        /* <DEDUP_REMOVED lines=49> */
[----:B------:R3:W-:Y:S04]  /*e5000*/  LDGSTS.E [R3+0x36a00], [R54.64], P0 ;  /* 0x36a0000036037fae */ /* 0x0007e80008121844 */
[----:B------:R3:W-:Y:S04]  /*e5010*/  LDGSTS.E [R3+0x37a00], [R56.64], P0 ;  /* 0x37a0000038037fae */ /* 0x0007e80008121844 */
[----:B-1----:R-:W4:Y:S01]  /*e5020*/  LDL.LU.64 R52, [R1+0x1ee8] ;  /* 0x001ee80001347983 */ /* 0x002f220000300a00 */
[----:B--2---:R-:W-:-:S03]  /*e5030*/  IMAD R4, R203, 0x40000, R204 ;  /* 0x00040000cb047824 */ /* 0x004fc600078e02cc */
[----:B------:R4:W-:Y:S01]  /*e5040*/  LDGSTS.E [R3+0x38a00], [R58.64], P0 ;  /* 0x38a000003a037fae */ /* 0x0009e20008121844 */
[----:B---3--:R-:W-:-:S03]  /*e5050*/  IMAD.MOV.U32 R6, RZ, RZ, R200 ;  /* 0x000000ffff067224 */ /* 0x008fc600078e00c8 */
        /* <DEDUP_REMOVED lines=9> */
[----:B------:R-:W2:Y:S04]  /*e50f0*/  LDL.LU.64 R8, [R1+0x1ec8] ;  /* 0x001ec80001087983 */ /* 0x000ea80000300a00 */
[----:B------:R-:W3:Y:S01]  /*e5100*/  LDL.LU.64 R10, [R1+0x1ea8] ;  /* 0x001ea800010a7983 */ /* 0x000ee20000300a00 */
        /* <DEDUP_REMOVED lines=19> */
[----:B-1----:R-:W-:-:S02]  /*e5240*/  IMAD.MOV.U32 R6, RZ, RZ, R192 ;  /* 0x000000ffff067224 */ /* 0x002fc400078e00c0 */
        /* <DEDUP_REMOVED lines=46> */
[----:B------:R1:W-:Y:S01]  /*e5530*/  LDGSTS.E [R4+0x13c00], [R6.64], P0 ;  /* 0x13c0000006047fae */ /* 0x0003e20008121844 */
[----:B----4-:R-:W-:Y:S01]  /*e5540*/  IADD3 R3, P1, R52, R217, RZ ;  /* 0x000000d934037210 */ /* 0x010fe20007f3e0ff */
[----:B-1----:R-:W-:Y:S02]  /*e5550*/  IMAD.MOV.U32 R6, RZ, RZ, R160 ;  /* 0x000000ffff067224 */ /* 0x002fe400078e00a0 */
[----:B------:R-:W-:-:S05]  /*e5560*/  IMAD.MOV.U32 R7, RZ, RZ, R161 ;  /* 0x000000ffff077224 */ /* 0x000fca00078e00a1 */
[----:B------:R1:W-:Y:S01]  /*e5570*/  LDGSTS.E [R4+0x14c00], [R6.64], P0 ;  /* 0x14c0000006047fae */ /* 0x0003e20008121844 */
[----:B------:R-:W-:-:S03]  /*e5580*/  IMAD.X R5, R53, 0x1, R2, P1 ;  /* 0x0000000135057824 */ /* 0x000fc600008e0602 */
[----:B------:R-:W3:Y:S04]  /*e5590*/  LDL.LU.64 R52, [R1+0x1c98] ;  /* 0x001c980001347983 */ /* 0x000ee80000300a00 */
[----:B------:R-:W3:Y:S01]  /*e55a0*/  LDL.LU.64 R54, [R1+0x1c88] ;  /* 0x001c880001367983 */ /* 0x000ee20000300a00 */
[----:B-1----:R-:W-:Y:S01]  /*e55b0*/  MOV R6, R158 ;  /* 0x0000009e00067202 */ /* 0x002fe20000000f00 */
[----:B------:R-:W-:Y:S02]  /*e55c0*/  IMAD.MOV.U32 R7, RZ, RZ, R159 ;  /* 0x000000ffff077224 */ /* 0x000fe400078e009f */
[----:B------:R-:W3:Y:S04]  /*e55d0*/  LDL.LU.64 R56, [R1+0x1c78] ;  /* 0x001c780001387983 */ /* 0x000ee80000300a00 */
[----:B------:R1:W-:Y:S04]  /*e55e0*/  LDGSTS.E [R4+0x15c00], [R6.64], P0 ;  /* 0x15c0000006047fae */ /* 0x0003e80008121844 */
[----:B------:R-:W3:Y:S04]  /*e55f0*/  LDL.LU.64 R58, [R1+0x1c68] ;  /* 0x001c6800013a7983 */ /* 0x000ee80000300a00 */
[----:B------:R-:W3:Y:S01]  /*e5600*/  LDL.LU.64 R60, [R1+0x1c58] ;  /* 0x001c5800013c7983 */ /* 0x000ee20000300a00 */
[----:B-1----:R-:W-:-:S03]  /*e5610*/  IMAD.MOV.U32 R6, RZ, RZ, R156 ;  /* 0x000000ffff067224 */ /* 0x002fc600078e009c */
[----:B------:R-:W3:Y:S01]  /*e5620*/  LDL.LU.64 R62, [R1+0x1c50] ;  /* 0x001c5000013e7983 */ /* 0x000ee20000300a00 */
[----:B------:R-:W-:-:S03]  /*e5630*/  IMAD.MOV.U32 R7, RZ, RZ, R157 ;  /* 0x000000ffff077224 */ /* 0x000fc600078e009d */
[----:B------:R-:W3:Y:S04]  /*e5640*/  LDL.LU.64 R64, [R1+0x1c48] ;  /* 0x001c480001407983 */ /* 0x000ee80000300a00 */
[----:B------:R1:W-:Y:S04]  /*e5650*/  LDGSTS.E [R4+0x16c00], [R6.64], P0 ;  /* 0x16c0000006047fae */ /* 0x0003e80008121844 */
[----:B------:R-:W3:Y:S04]  /*e5660*/  LDL.LU.64 R66, [R1+0x1c40] ;  /* 0x001c400001427983 */ /* 0x000ee80000300a00 */
[----:B------:R-:W3:Y:S01]  /*e5670*/  LDL.LU.64 R68, [R1+0x1c38] ;  /* 0x001c380001447983 */ /* 0x000ee20000300a00 */
[----:B-1----:R-:W-:Y:S01]  /*e5680*/  IMAD.MOV.U32 R6, RZ, RZ, R154 ;  /* 0x000000ffff067224 */ /* 0x002fe200078e009a */
[----:B------:R-:W-:-:S02]  /*e5690*/  MOV R7, R155 ;  /* 0x0000009b00077202 */ /* 0x000fc40000000f00 */
[----:B------:R-:W3:Y:S04]  /*e56a0*/  LDL.LU.64 R70, [R1+0x1c30] ;  /* 0x001c300001467983 */ /* 0x000ee80000300a00 */
[----:B------:R1:W-:Y:S04]  /*e56b0*/  LDGSTS.E [R4+0x17c00], [R6.64], P0 ;  /* 0x17c0000006047fae */ /* 0x0003e80008121844 */
[----:B------:R-:W3:Y:S01]  /*e56c0*/  LDL.LU.64 R72, [R1+0x1c28] ;  /* 0x001c280001487983 */ /* 0x000ee20000300a00 */
        /* <DEDUP_REMOVED lines=38> */
[----:B------:R2:W-:Y:S02]  /*e5930*/  LDGSTS.E [R4+0x1fc00], [R6.64], P0 ;  /* 0x1fc0000006047fae */ /* 0x0005e40008121844 */
[----:B--2---:R-:W-:-:S05]  /*e5940*/  IADD3 R6, P1, R8, R217, RZ ;  /* 0x000000d908067210 */ /* 0x004fca0007f3e0ff */
[----:B------:R-:W-:Y:S01]  /*e5950*/  IMAD.X R7, R9, 0x1, R2, P1 ;  /* 0x0000000109077824 */ /* 0x000fe200008e0602 */
[----:B---3--:R-:W-:-:S05]  /*e5960*/  IADD3 R8, P1, R10, R217, RZ ;  /* 0x000000d90a087210 */ /* 0x008fca0007f3e0ff */
        /* <DEDUP_REMOVED lines=43> */
[----:B----4-:R-:W-:Y:S01]  /*e5c20*/  IADD3 R72, P1, R138, R217, RZ ;  /* 0x000000d98a487210 */ /* 0x010fe20007f3e0ff */
[----:B------:R-:W-:Y:S02]  /*e5c30*/  IMAD.MOV.U32 R153, RZ, RZ, R223 ;  /* 0x000000ffff997224 */ /* 0x000fe400078e00df */
[----:B------:R-:W-:Y:S01]  /*e5c40*/  IMAD.MOV.U32 R152, RZ, RZ, R216 ;  /* 0x000000ffff987224 */ /* 0x000fe200078e00d8 */
[----:B------:R-:W-:-:S04]  /*e5c50*/  MOV R151, R218 ;  /* 0x000000da00977202 */ /* 0x000fc80000000f00 */
[----:B------:R1:W-:Y:S01]  /*e5c60*/  LDGSTS.E [R4+0x20c00], [R152.64], P0 ;  /* 0x20c0000098047fae */ /* 0x0003e20008121844 */
[----:B------:R-:W-:Y:S02]  /*e5c70*/  IMAD.MOV.U32 R150, RZ, RZ, R219 ;  /* 0x000000ffff967224 */ /* 0x000fe400078e00db */
[----:B------:R-:W-:-:S03]  /*e5c80*/  IMAD.MOV.U32 R149, RZ, RZ, R208 ;  /* 0x000000ffff957224 */ /* 0x000fc600078e00d0 */
[----:B------:R1:W-:Y:S01]  /*e5c90*/  LDGSTS.E [R4+0x21c00], [R150.64], P0 ;  /* 0x21c0000096047fae */ /* 0x0003e20008121844 */
[----:B------:R-:W-:Y:S02]  /*e5ca0*/  IMAD.MOV.U32 R148, RZ, RZ, R209 ;  /* 0x000000ffff947224 */ /* 0x000fe400078e00d1 */
[----:B------:R-:W-:-:S03]  /*e5cb0*/  IMAD.MOV.U32 R147, RZ, RZ, R210 ;  /* 0x000000ffff937224 */ /* 0x000fc600078e00d2 */
[----:B------:R1:W-:Y:S01]  /*e5cc0*/  LDGSTS.E [R4+0x22c00], [R148.64], P0 ;  /* 0x22c0000094047fae */ /* 0x0003e20008121844 */
[----:B------:R-:W-:Y:S02]  /*e5cd0*/  IMAD.MOV.U32 R146, RZ, RZ, R211 ;  /* 0x000000ffff927224 */ /* 0x000fe400078e00d3 */
[----:B------:R-:W-:Y:S02]  /*e5ce0*/  IMAD.X R73, R139, 0x1, R2, P1 ;  /* 0x000000018b497824 */ /* 0x000fe400008e0602 */
[----:B------:R-:W-:Y:S01]  /*e5cf0*/  IMAD.MOV.U32 R145, RZ, RZ, R204 ;  /* 0x000000ffff917224 */ /* 0x000fe200078e00cc */
[----:B------:R1:W-:Y:S01]  /*e5d00*/  LDGSTS.E [R4+0x23c00], [R146.64], P0 ;  /* 0x23c0000092047fae */ /* 0x0003e20008121844 */
[----:B------:R-:W-:Y:S01]  /*e5d10*/  MOV R144, R205 ;  /* 0x000000cd00907202 */ /* 0x000fe20000000f00 */
[----:B------:R-:W-:Y:S02]  /*e5d20*/  IMAD.MOV.U32 R138, RZ, RZ, R3 ;  /* 0x000000ffff8a7224 */ /* 0x000fe400078e0003 */
[----:B------:R-:W-:-:S02]  /*e5d30*/  IMAD.MOV.U32 R143, RZ, RZ, R206 ;  /* 0x000000ffff8f7224 */ /* 0x000fc400078e00ce */
[----:B------:R1:W-:Y:S01]  /*e5d40*/  LDGSTS.E [R4+0x24c00], [R144.64], P0 ;  /* 0x24c0000090047fae */ /* 0x0003e20008121844 */
[----:B------:R-:W-:Y:S02]  /*e5d50*/  IMAD.MOV.U32 R139, RZ, RZ, R5 ;  /* 0x000000ffff8b7224 */ /* 0x000fe400078e0005 */
[----:B------:R-:W-:Y:S01]  /*e5d60*/  IMAD.MOV.U32 R142, RZ, RZ, R207 ;  /* 0x000000ffff8e7224 */ /* 0x000fe200078e00cf */
[----:B------:R-:W-:-:S04]  /*e5d70*/  MOV R141, R200 ;  /* 0x000000c8008d7202 */ /* 0x000fc80000000f00 */
[----:B------:R1:W-:Y:S01]  /*e5d80*/  LDGSTS.E [R4+0x25c00], [R142.64], P0 ;  /* 0x25c000008e047fae */ /* 0x0003e20008121844 */
[----:B------:R-:W-:-:S05]  /*e5d90*/  IMAD.MOV.U32 R140, RZ, RZ, R201 ;  /* 0x000000ffff8c7224 */ /* 0x000fca00078e00c9 */
        /* <DEDUP_REMOVED lines=25> */
[----:B------:R1:W-:Y:S01]  /*e5f30*/  LDGSTS.E [R4+0x3dc00], [R68.64], P0 ;  /* 0x3dc0000044047fae */ /* 0x0003e20008121844 */
[----:B------:R-:W-:-:S03]  /*e5f40*/  MOV R5, R137 ;  /* 0x0000008900057202 */ /* 0x000fc60000000f00 */
[----:B------:R1:W-:Y:S04]  /*e5f50*/  LDGSTS.E [R4+0x3ec00], [R70.64], P0 ;  /* 0x3ec0000046047fae */ /* 0x0003e80008121844 */
[----:B------:R1:W-:Y:S02]  /*e5f60*/  LDGSTS.E [R4+0x3fc00], [R72.64], P0 ;  /* 0x3fc0000048047fae */ /* 0x0003e40008121844 */
[----:B-1----:R-:W-:-:S05]  /*e5f70*/  IMAD.MOV.U32 R4, RZ, RZ, R136 ;  /* 0x000000ffff047224 */ /* 0x002fca00078e0088 */
[----:B------:R1:W-:Y:S02]  /*e5f80*/  LDGSTS.E [R3+0xe00], [R4.64], P0 ;  /* 0x00e0000004037fae */ /* 0x0003e40008121844 */
[----:B-1----:R-:W-:Y:S02]  /*e5f90*/  IMAD.MOV.U32 R4, RZ, RZ, R134 ;  /* 0x000000ffff047224 */ /* 0x002fe400078e0086 */
[----:B------:R-:W-:-:S05]  /*e5fa0*/  IMAD.MOV.U32 R5, RZ, RZ, R135 ;  /* 0x000000ffff057224 */ /* 0x000fca00078e0087 */
[----:B------:R1:W-:Y:S02]  /*e5fb0*/  LDGSTS.E [R3+0x1e00], [R4.64], P0 ;  /* 0x01e0000004037fae */ /* 0x0003e40008121844 */
[----:B-1----:R-:W-:Y:S02]  /*e5fc0*/  IMAD.MOV.U32 R4, RZ, RZ, R132 ;  /* 0x000000ffff047224 */ /* 0x002fe400078e0084 */
[----:B------:R-:W-:-:S05]  /*e5fd0*/  IMAD.MOV.U32 R5, RZ, RZ, R133 ;  /* 0x000000ffff057224 */ /* 0x000fca00078e0085 */
[----:B------:R1:W-:Y:S04]  /*e5fe0*/  LDGSTS.E [R3+0x2e00], [R4.64], P0 ;  /* 0x02e0000004037fae */ /* 0x0003e80008121844 */
[----:B------:R-:W-:Y:S01]  /*e5ff0*/  STL.64 [R1+0x1840], R152 ;  /* 0x0018409801007387 */ /* 0x000fe20000100a00 */
[----:B-1----:R-:W-:Y:S01]  /*e6000*/  MOV R4, R130 ;  /* 0x0000008200047202 */ /* 0x002fe20000000f00 */
[----:B------:R-:W-:Y:S02]  /*e6010*/  IMAD.MOV.U32 R5, RZ, RZ, R131 ;  /* 0x000000ffff057224 */ /* 0x000fe400078e0083 */
[----:B------:R-:W-:Y:S04]  /*e6020*/  STL.64 [R1+0x1848], R150 ;  /* 0x0018489601007387 */ /* 0x000fe80000100a00 */
[----:B------:R1:W-:Y:S04]  /*e6030*/  LDGSTS.E [R3+0x3e00], [R4.64], P0 ;  /* 0x03e0000004037fae */ /* 0x0003e80008121844 */
[----:B------:R-:W-:Y:S04]  /*e6040*/  STL.64 [R1+0x1850], R148 ;  /* 0x0018509401007387 */ /* 0x000fe80000100a00 */
[----:B------:R-:W-:Y:S01]  /*e6050*/  STL.64 [R1+0x1858], R146 ;  /* 0x0018589201007387 */ /* 0x000fe20000100a00 */
[----:B-1----:R-:W-:-:S02]  /*e6060*/  IMAD.MOV.U32 R4, RZ, RZ, R128 ;  /* 0x000000ffff047224 */ /* 0x002fc400078e0080 */
[----:B------:R-:W-:Y:S01]  /*e6070*/  IMAD.MOV.U32 R5, RZ, RZ, R129 ;  /* 0x000000ffff057224 */ /* 0x000fe200078e0081 */
[----:B------:R-:W-:Y:S04]  /*e6080*/  STL.64 [R1+0x1860], R144 ;  /* 0x0018609001007387 */ /* 0x000fe80000100a00 */
[----:B------:R-:W-:Y:S04]  /*e6090*/  STL.64 [R1+0x1868], R142 ;  /* 0x0018688e01007387 */ /* 0x000fe80000100a00 */
[----:B------:R1:W-:Y:S04]  /*e60a0*/  LDGSTS.E [R3+0x4e00], [R4.64], P0 ;  /* 0x04e0000004037fae */ /* 0x0003e80008121844 */
[----:B------:R-:W-:Y:S04]  /*e60b0*/  STL.64 [R1+0x1870], R140 ;  /* 0x0018708c01007387 */ /* 0x000fe80000100a00 */
[----:B------:R-:W-:Y:S01]  /*e60c0*/  STL.64 [R1+0x1ee8], R138 ;  /* 0x001ee88a01007387 */ /* 0x000fe20000100a00 */
[----:B-1----:R-:W-:Y:S01]  /*e60d0*/  IMAD.MOV.U32 R4, RZ, RZ, R126 ;  /* 0x000000ffff047224 */ /* 0x002fe200078e007e */
[----:B------:R-:W-:-:S02]  /*e60e0*/  MOV R5, R127 ;  /* 0x0000007f00057202 */ /* 0x000fc40000000f00 */
[----:B------:R1:W-:Y:S04]  /*e60f0*/  STL.64 [R1+0x1ec8], R6 ;  /* 0x001ec80601007387 */ /* 0x0003e80000100a00 */
[----:B------:R2:W-:Y:S04]  /*e6100*/  STL.64 [R1+0x1ea8], R8 ;  /* 0x001ea80801007387 */ /* 0x0005e80000100a00 */
[----:B------:R3:W-:Y:S04]  /*e6110*/  STL.64 [R1+0x1e88], R10 ;  /* 0x001e880a01007387 */ /* 0x0007e80000100a00 */
[----:B------:R2:W-:Y:S04]  /*e6120*/  STL.64 [R1+0x1dc8], R12 ;  /* 0x001dc80c01007387 */ /* 0x0005e80000100a00 */
[----:B------:R1:W-:Y:S04]  /*e6130*/  LDGSTS.E [R3+0x5e00], [R4.64], P0 ;  /* 0x05e0000004037fae */ /* 0x0003e80008121844 */
[----:B------:R2:W-:Y:S04]  /*e6140*/  STL.64 [R1+0x1db0], R14 ;  /* 0x001db00e01007387 */ /* 0x0005e80000100a00 */
[----:B------:R2:W-:Y:S01]  /*e6150*/  STL.64 [R1+0x1d98], R16 ;  /* 0x001d981001007387 */ /* 0x0005e20000100a00 */
[----:B-1----:R-:W-:-:S02]  /*e6160*/  IMAD.MOV.U32 R4, RZ, RZ, R124 ;  /* 0x000000ffff047224 */ /* 0x002fc400078e007c */
[----:B------:R-:W-:Y:S01]  /*e6170*/  IMAD.MOV.U32 R5, RZ, RZ, R125 ;  /* 0x000000ffff057224 */ /* 0x000fe200078e007d */
        /* <DEDUP_REMOVED lines=16> */
[----:B-1----:R-:W-:Y:S01]  /*e6280*/  MOV R4, R120 ;  /* 0x0000007800047202 */ /* 0x002fe20000000f00 */
[----:B------:R-:W-:-:S02]  /*e6290*/  IMAD.MOV.U32 R5, RZ, RZ, R121 ;  /* 0x000000ffff057224 */ /* 0x000fc400078e0079 */
[----:B------:R1:W-:Y:S04]  /*e62a0*/  STL.64 [R1+0x1c48], R62 ;  /* 0x001c483e01007387 */ /* 0x0003e80000100a00 */
[----:B------:R1:W-:Y:S04]  /*e62b0*/  STL.64 [R1+0x1c40], R64 ;  /* 0x001c404001007387 */ /* 0x0003e80000100a00 */
[----:B------:R1:W-:Y:S04]  /*e62c0*/  STL.64 [R1+0x1c38], R66 ;  /* 0x001c384201007387 */ /* 0x0003e80000100a00 */
[----:B------:R1:W-:Y:S04]  /*e62d0*/  STL.64 [R1+0x1c30], R68 ;  /* 0x001c304401007387 */ /* 0x0003e80000100a00 */
[----:B------:R1:W-:Y:S04]  /*e62e0*/  LDGSTS.E [R3+0x8e00], [R4.64], P0 ;  /* 0x08e0000004037fae */ /* 0x0003e80008121844 */
[----:B------:R2:W-:Y:S04]  /*e62f0*/  STL.64 [R1+0x1c28], R70 ;  /* 0x001c284601007387 */ /* 0x0005e80000100a00 */
[----:B------:R3:W-:Y:S01]  /*e6300*/  STL.64 [R1+0x1c20], R72 ;  /* 0x001c204801007387 */ /* 0x0007e20000100a00 */
[----:B-1----:R-:W-:-:S03]  /*e6310*/  IMAD.MOV.U32 R4, RZ, RZ, R118 ;  /* 0x000000ffff047224 */ /* 0x002fc600078e0076 */
[----:B------:R-:W4:Y:S01]  /*e6320*/  LDL.LU.64 R6, [R1+0x1ee0] ;  /* 0x001ee00001067983 */ /* 0x000f220000300a00 */
[----:B------:R-:W-:-:S03]  /*e6330*/  IMAD.MOV.U32 R5, RZ, RZ, R119 ;  /* 0x000000ffff057224 */ /* 0x000fc600078e0077 */
[----:B--2---:R-:W2:Y:S04]  /*e6340*/  LDL.LU.64 R8, [R1+0x1ec0] ;  /* 0x001ec00001087983 */ /* 0x004ea80000300a00 */
[----:B------:R1:W-:Y:S04]  /*e6350*/  LDGSTS.E [R3+0x9e00], [R4.64], P0 ;  /* 0x09e0000004037fae */ /* 0x0003e80008121844 */
[----:B---3--:R-:W2:Y:S04]  /*e6360*/  LDL.LU.64 R10, [R1+0x1ea0] ;  /* 0x001ea000010a7983 */ /* 0x008ea80000300a00 */
        /* <DEDUP_REMOVED lines=38> */
[----:B------:R-:W2:Y:S01]  /*e65d0*/  LDL.LU.64 R72, [R1+0x1be8] ;  /* 0x001be80001487983 */ /* 0x000ea20000300a00 */
        /* <DEDUP_REMOVED lines=63> */
[----:B----4-:R-:W-:-:S05]  /*e69d0*/  IADD3 R4, P1, R6, R217, RZ ;  /* 0x000000d906047210 */ /* 0x010fca0007f3e0ff */
[----:B------:R-:W-:Y:S01]  /*e69e0*/  IMAD.X R5, R7, 0x1, R2, P1 ;  /* 0x0000000107057824 */ /* 0x000fe200008e0602 */
[----:B--2---:R-:W-:-:S05]  /*e69f0*/  IADD3 R6, P1, R8, R217, RZ ;  /* 0x000000d908067210 */ /* 0x004fca0007f3e0ff */
        /* <DEDUP_REMOVED lines=45> */
[----:B---3--:R-:W-:Y:S01]  /*e6cd0*/  IADD3 R72, P1, R74, R217, RZ ;  /* 0x000000d94a487210 */ /* 0x008fe20007f3e0ff */
[----:B------:R-:W-:Y:S02]  /*e6ce0*/  IMAD.MOV.U32 R87, RZ, RZ, R218 ;  /* 0x000000ffff577224 */ /* 0x000fe400078e00da */
[----:B------:R-:W-:Y:S02]  /*e6cf0*/  IMAD.MOV.U32 R86, RZ, RZ, R219 ;  /* 0x000000ffff567224 */ /* 0x000fe400078e00db */
[----:B------:R-:W-:Y:S01]  /*e6d00*/  IMAD.MOV.U32 R85, RZ, RZ, R208 ;  /* 0x000000ffff557224 */ /* 0x000fe200078e00d0 */
[----:B------:R-:W-:Y:S01]  /*e6d10*/  MOV R84, R209 ;  /* 0x000000d100547202 */ /* 0x000fe20000000f00 */
[----:B------:R-:W-:Y:S02]  /*e6d20*/  IMAD.X R73, R75, 0x1, R2, P1 ;  /* 0x000000014b497824 */ /* 0x000fe400008e0602 */
[----:B------:R-:W-:Y:S01]  /*e6d30*/  IMAD.MOV.U32 R83, RZ, RZ, R210 ;  /* 0x000000ffff537224 */ /* 0x000fe200078e00d2 */
[----:B------:R-:W-:Y:S01]  /*e6d40*/  STL.64 [R1+0x1808], R86 ;  /* 0x0018085601007387 */ /* 0x000fe20000100a00 */
[----:B------:R-:W-:-:S03]  /*e6d50*/  IMAD.MOV.U32 R82, RZ, RZ, R211 ;  /* 0x000000ffff527224 */ /* 0x000fc600078e00d3 */
[----:B------:R-:W-:Y:S01]  /*e6d60*/  STL.64 [R1+0x1810], R84 ;  /* 0x0018105401007387 */ /* 0x000fe20000100a00 */
[----:B------:R-:W-:Y:S01]  /*e6d70*/  MOV R81, R204 ;  /* 0x000000cc00517202 */ /* 0x000fe20000000f00 */
[----:B------:R-:W-:Y:S02]  /*e6d80*/  IMAD.MOV.U32 R80, RZ, RZ, R205 ;  /* 0x000000ffff507224 */ /* 0x000fe400078e00cd */
        /* <DEDUP_REMOVED lines=36> */
[----:B------:R-:W3:Y:S04]  /*e6fd0*/  LDL.LU R203, [R1+0x1800] ;  /* 0x0018000001cb7983 */ /* 0x000ee80000300800 */
        /* <DEDUP_REMOVED lines=8> */
[----:B------:R-:W-:-:S03]  /*e7060*/  IMAD.MOV.U32 R202, RZ, RZ, c[0x0][0x180] ;  /* 0x00006000ffca7624 */ /* 0x000fc600078e00ff */
[----:B------:R2:W-:Y:S04]  /*e7070*/  LDGSTS.E [R3+0x28e00], [R6.64], P0 ;  /* 0x28e0000006037fae */ /* 0x0005e80008121844 */
[----:B------:R2:W-:Y:S04]  /*e7080*/  LDGSTS.E [R3+0x29e00], [R8.64], P0 ;  /* 0x29e0000008037fae */ /* 0x0005e80008121844 */
[----:B------:R2:W-:Y:S04]  /*e7090*/  LDGSTS.E [R3+0x2ae00], [R10.64], P0 ;  /* 0x2ae000000a037fae */ /* 0x0005e80008121844 */
[----:B------:R2:W-:Y:S04]  /*e70a0*/  LDGSTS.E [R3+0x2be00], [R12.64], P0 ;  /* 0x2be000000c037fae */ /* 0x0005e80008121844 */
[----:B------:R2:W-:Y:S01]  /*e70b0*/  LDGSTS.E [R3+0x2ce00], [R14.64], P0 ;  /* 0x2ce000000e037fae */ /* 0x0005e20008121844 */
[----:B------:R-:W-:-:S03]  /*e70c0*/  IADD3 R202, R202, 0x7f, RZ ;  /* 0x0000007fcaca7810 */ /* 0x000fc60007ffe0ff */
[----:B------:R2:W-:Y:S04]  /*e70d0*/  LDGSTS.E [R3+0x2de00], [R16.64], P0 ;  /* 0x2de0000010037fae */ /* 0x0005e80008121844 */
[----:B------:R2:W-:Y:S04]  /*e70e0*/  LDGSTS.E [R3+0x2ee00], [R18.64], P0 ;  /* 0x2ee0000012037fae */ /* 0x0005e80008121844 */
[----:B------:R2:W-:Y:S04]  /*e70f0*/  LDGSTS.E [R3+0x2fe00], [R20.64], P0 ;  /* 0x2fe0000014037fae */ /* 0x0005e80008121844 */
[----:B------:R2:W-:Y:S01]  /*e7100*/  LDGSTS.E [R3+0x30e00], [R22.64], P0 ;  /* 0x30e0000016037fae */ /* 0x0005e20008121844 */
[----:B-1----:R-:W-:-:S03]  /*e7110*/  SHF.R.S32.HI R4, RZ, 0x1f, R202 ;  /* 0x0000001fff047819 */ /* 0x002fc600000114ca */
[----:B------:R2:W-:Y:S04]  /*e7120*/  LDGSTS.E [R3+0x31e00], [R24.64], P0 ;  /* 0x31e0000018037fae */ /* 0x0005e80008121844 */
[----:B------:R2:W-:Y:S04]  /*e7130*/  LDGSTS.E [R3+0x32e00], [R26.64], P0 ;  /* 0x32e000001a037fae */ /* 0x0005e80008121844 */
[----:B------:R2:W-:Y:S04]  /*e7140*/  LDGSTS.E [R3+0x33e00], [R28.64], P0 ;  /* 0x33e000001c037fae */ /* 0x0005e80008121844 */
[----:B------:R2:W-:Y:S01]  /*e7150*/  LDGSTS.E [R3+0x34e00], [R30.64], P0 ;  /* 0x34e000001e037fae */ /* 0x0005e20008121844 */
[----:B------:R-:W-:-:S03]  /*e7160*/  LEA.HI R4, R4, R202, RZ, 0x7 ;  /* 0x000000ca04047211 */ /* 0x000fc600078f38ff */
[----:B------:R2:W-:Y:S04]  /*e7170*/  LDGSTS.E [R3+0x35e00], [R52.64], P0 ;  /* 0x35e0000034037fae */ /* 0x0005e80008121844 */
[----:B------:R2:W-:Y:S04]  /*e7180*/  LDGSTS.E [R3+0x36e00], [R54.64], P0 ;  /* 0x36e0000036037fae */ /* 0x0005e80008121844 */
[----:B------:R2:W-:Y:S04]  /*e7190*/  LDGSTS.E [R3+0x37e00], [R56.64], P0 ;  /* 0x37e0000038037fae */ /* 0x0005e80008121844 */
[----:B------:R2:W-:Y:S01]  /*e71a0*/  LDGSTS.E [R3+0x38e00], [R58.64], P0 ;  /* 0x38e000003a037fae */ /* 0x0005e20008121844 */
[----:B------:R-:W-:-:S03]  /*e71b0*/  SHF.R.S32.HI R4, RZ, 0x7, R4 ;  /* 0x00000007ff047819 */ /* 0x000fc60000011404 */
[----:B------:R2:W-:Y:S04]  /*e71c0*/  LDGSTS.E [R3+0x39e00], [R60.64], P0 ;  /* 0x39e000003c037fae */ /* 0x0005e80008121844 */
[----:B------:R2:W-:Y:S04]  /*e71d0*/  LDGSTS.E [R3+0x3ae00], [R62.64], P0 ;  /* 0x3ae000003e037fae */ /* 0x0005e80008121844 */
[----:B------:R2:W-:Y:S04]  /*e71e0*/  LDGSTS.E [R3+0x3be00], [R64.64], P0 ;  /* 0x3be0000040037fae */ /* 0x0005e80008121844 */
[----:B------:R2:W-:Y:S04]  /*e71f0*/  LDGSTS.E [R3+0x3ce00], [R66.64], P0 ;  /* 0x3ce0000042037fae */ /* 0x0005e80008121844 */
[----:B------:R2:W-:Y:S04]  /*e7200*/  LDGSTS.E [R3+0x3de00], [R68.64], P0 ;  /* 0x3de0000044037fae */ /* 0x0005e80008121844 */
[----:B------:R2:W-:Y:S04]  /*e7210*/  LDGSTS.E [R3+0x3ee00], [R70.64], P0 ;  /* 0x3ee0000046037fae */ /* 0x0005e80008121844 */
[----:B------:R2:W-:Y:S04]  /*e7220*/  LDGSTS.E [R3+0x3fe00], [R72.64], P0 ;  /* 0x3fe0000048037fae */ /* 0x0005e80008121844 */
[----:B------:R-:W0:Y:S01]  /*e7230*/  LDGDEPBAR ;  /* 0x00000000000079af */ /* 0x000e220000000000 */
[----:B---3--:R-:W-:-:S05]  /*e7240*/  IADD3 R203, R203, 0x1, RZ ;  /* 0x00000001cbcb7810 */ /* 0x008fca0007ffe0ff */
[----:B------:R2:W-:Y:S01]  /*e7250*/  STL [R1+0x1800], R203 ;  /* 0x001800cb01007387 */ /* 0x0005e20000100800 */
[----:B------:R-:W-:-:S13]  /*e7260*/  ISETP.NE.U32.AND P0, PT, R203, R4, PT ;  /* 0x00000004cb00720c */ /* 0x000fda0003f05070 */
[----:B--2---:R-:W-:Y:S01]  /*e7270*/  @!P0 CALL.REL.NOINC `(.L_x_0) ;  /* 0x0000001000008944 */ /* 0x004fe20003c00000 */
[----:B------:R-:W-:Y:S05]  /*e7280*/  BRA `(.L_x_1) ;  /* 0xfff7e42000007947 */ /* 0x000fea000383ffff */
.L_x_0:
[----:B------:R-:W2:Y:S01]  /*e7290*/  LDL.LU R4, [R1+0x3528] ;  /* 0x0035280001047983 */ /* 0x000ea20000300800 */
[----:B------:R-:W-:-:S04]  /*e72a0*/  DEPBAR.LE SB0, 0x0 ;  /* 0x000080000000791a */ /* 0x000fc80000000000 */
[----:B------:R-:W3:Y:S04]  /*e72b0*/  LDL.LU R3, [R1+0x352c] ;  /* 0x00352c0001037983 */ /* 0x000ee80000300800 */
[----:B------:R-:W4:Y:S04]  /*e72c0*/  LDL.LU R8, [R1+0x3534] ;  /* 0x0035340001087983 */ /* 0x000f280000300800 */
[----:B------:R-:W4:Y:S04]  /*e72d0*/  LDL.LU R7, [R1+0x3530] ;  /* 0x0035300001077983 */ /* 0x000f280000300800 */
[----:B------:R-:W1:Y:S02]  /*e72e0*/  S2R R6, SR_TID.X ;  /* 0x0000000000067919 */ /* 0x000e640000002100 */
[----:B-1----:R-:W-:-:S02]  /*e72f0*/  IMAD.SHL.U32 R2, R6, 0x20, RZ ;  /* 0x0000002006027824 */ /* 0x002fc400078e00ff */
[C---:B------:R-:W-:Y:S02]  /*e7300*/  IMAD.SHL.U32 R0, R6.reuse, 0x4, RZ ;  /* 0x0000000406007824 */ /* 0x040fe400078e00ff */
[----:B------:R-:W-:Y:S01]  /*e7310*/  IMAD.SHL.U32 R5, R6, 0x40, RZ ;  /* 0x0000004006057824 */ /* 0x000fe200078e00ff */
[----:B------:R-:W-:-:S04]  /*e7320*/  LOP3.LUT R2, R2, 0x60, RZ, 0xc0, !PT ;  /* 0x0000006002027812 */ /* 0x000fc800078ec0ff */
[----:B------:R-:W-:Y:S01]  /*e7330*/  LOP3.LUT R2, R2, 0x70, R0, 0x78, !PT ;  /* 0x0000007002027812 */ /* 0x000fe200078e7800 */
[----:B------:R-:W-:Y:S01]  /*e7340*/  BAR.SYNC.DEFER_BLOCKING 0x0 ;  /* 0x0000000000007b1d */ /* 0x000fe20000010000 */
[----:B--2---:R-:W-:Y:S02]  /*e7350*/  ISETP.GE.AND P1, PT, R4, c[0x0][0x17c], PT ;  /* 0x00005f0004007a0c */ /* 0x004fe40003f26270 */
[C---:B------:R-:W-:Y:S02]  /*e7360*/  SHF.L.U32 R4, R6.reuse, 0xa, RZ ;  /* 0x0000000a06047819 */ /* 0x040fe400000006ff */
[----:B---3--:R-:W-:Y:S01]  /*e7370*/  ISETP.GE.AND P4, PT, R3, c[0x0][0x17c], PT ;  /* 0x00005f0003007a0c */ /* 0x008fe20003f86270 */
[----:B------:R-:W-:Y:S01]  /*e7380*/  IMAD.SHL.U32 R3, R6, 0x1000, RZ ;  /* 0x0000100006037824 */ /* 0x000fe200078e00ff */
[----:B------:R-:W-:Y:S02]  /*e7390*/  LOP3.LUT R4, R4, 0x6000, RZ, 0xc0, !PT ;  /* 0x0000600004047812 */ /* 0x000fe400078ec0ff */
[----:B------:R-:W-:-:S02]  /*e73a0*/  LOP3.LUT R6, R6, 0x7f, RZ, 0xc0, !PT ;  /* 0x0000007f06067812 */ /* 0x000fc400078ec0ff */
[----:B------:R-:W-:Y:S02]  /*e73b0*/  LOP3.LUT R0, R3, 0x6000, RZ, 0xc0, !PT ;  /* 0x0000600003007812 */ /* 0x000fe400078ec0ff */
[----:B------:R-:W-:-:S04]  /*e73c0*/  LOP3.LUT R3, R5, 0x1800, RZ, 0xc0, !PT ;  /* 0x0000180005037812 */ /* 0x000fc800078ec0ff */
[----:B------:R-:W-:Y:S01]  /*e73d0*/  IADD3 R2, R2, R4, R3 ;  /* 0x0000000402027210 */ /* 0x000fe20007ffe003 */
[----:B------:R-:W-:Y:S01]  /*e73e0*/  IMAD R0, R6, 0x10, R0 ;  /* 0x0000001006007824 */ /* 0x000fe200078e0200 */
[----:B------:R-:W2:Y:S01]  /*e73f0*/  LDL.LU R4, [R1+0x16b0] ;  /* 0x0016b00001047983 */ /* 0x000ea20000300800 */
[----:B----4-:R-:W-:-:S03]  /*e7400*/  ISETP.GE.AND P0, PT, R7, c[0x0][0x17c], PT ;  /* 0x00005f0007007a0c */ /* 0x010fc60003f06270 */
        /* <DEDUP_REMOVED lines=11> */
[----:B------:R-:W-:-:S03]  /*e74c0*/  ISETP.GE.AND P2, PT, R8, c[0x0][0x17c], PT ;  /* 0x00005f0008007a0c */ /* 0x000fc60003f46270 */
        /* <DEDUP_REMOVED lines=8> */
[----:B--2---:R1:W-:Y:S04]  /*e7550*/  STS.128 [R2], R4 ;  /* 0x0000000402007388 */ /* 0x0043e80000000c00 */
[----:B-1----:R-:W2:Y:S04]  /*e7560*/  LDL.LU R4, [R1+0x15d8] ;  /* 0x0015d80001047983 */ /* 0x002ea80000300800 */
[----:B------:R-:W2:Y:S04]  /*e7570*/  LDL.LU R5, [R1+0x15dc] ;  /* 0x0015dc0001057983 */ /* 0x000ea80000300800 */
[----:B------:R-:W2:Y:S04]  /*e7580*/  LDL.LU R6, [R1+0x15c8] ;  /* 0x0015c80001067983 */ /* 0x000ea80000300800 */
[----:B------:R-:W2:Y:S04]  /*e7590*/  LDL.LU R7, [R1+0x15cc] ;  /* 0x0015cc0001077983 */ /* 0x000ea80000300800 */
[----:B---3--:R1:W-:Y:S04]  /*e75a0*/  STS.128 [R2+0x80], R20 ;  /* 0x0000801402007388 */ /* 0x0083e80000000c00 */
[----:B----4-:R3:W-:Y:S04]  /*e75b0*/  STS.128 [R2+0x100], R16 ;  /* 0x0001001002007388 */ /* 0x0107e80000000c00 */
[----:B-1----:R-:W4:Y:S04]  /*e75c0*/  LDL.LU R20, [R1+0x550] ;  /* 0x0005500001147983 */ /* 0x002f280000300800 */
[----:B------:R-:W4:Y:S04]  /*e75d0*/  LDL.LU R21, [R1+0x554] ;  /* 0x0005540001157983 */ /* 0x000f280000300800 */
[----:B------:R-:W4:Y:S04]  /*e75e0*/  LDL.LU R22, [R1+0x540] ;  /* 0x0005400001167983 */ /* 0x000f280000300800 */
[----:B------:R-:W4:Y:S04]  /*e75f0*/  LDL.LU R23, [R1+0x544] ;  /* 0x0005440001177983 */ /* 0x000f280000300800 */
[----:B---3--:R-:W3:Y:S04]  /*e7600*/  LDL.LU R16, [R1+0x558] ;  /* 0x0005580001107983 */ /* 0x008ee80000300800 */
[----:B------:R-:W3:Y:S04]  /*e7610*/  LDL.LU R17, [R1+0x55c] ;  /* 0x00055c0001117983 */ /* 0x000ee80000300800 */
[----:B------:R-:W3:Y:S04]  /*e7620*/  LDL.LU R18, [R1+0x548] ;  /* 0x0005480001127983 */ /* 0x000ee80000300800 */
[----:B------:R1:W-:Y:S04]  /*e7630*/  STS.128 [R2+0x180], R12 ;  /* 0x0001800c02007388 */ /* 0x0003e80000000c00 */
[----:B------:R-:W3:Y:S04]  /*e7640*/  LDL.LU R19, [R1+0x54c] ;  /* 0x00054c0001137983 */ /* 0x000ee80000300800 */
[----:B------:R1:W-:Y:S04]  /*e7650*/  STS.128 [R2+0x200], R8 ;  /* 0x0002000802007388 */ /* 0x0003e80000000c00 */
        /* <DEDUP_REMOVED lines=8> */
[----:B--2---:R1:W-:Y:S04]  /*e76e0*/  STS.128 [R2+0x280], R4 ;  /* 0x0002800402007388 */ /* 0x0043e80000000c00 */
[----:B-1----:R-:W2:Y:S04]  /*e76f0*/  LDL.LU R4, [R1+0x460] ;  /* 0x0004600001047983 */ /* 0x002ea80000300800 */
[----:B------:R-:W2:Y:S04]  /*e7700*/  LDL.LU R5, [R1+0x464] ;  /* 0x0004640001057983 */ /* 0x000ea80000300800 */
[----:B------:R-:W2:Y:S04]  /*e7710*/  LDL.LU R6, [R1+0x450] ;  /* 0x0004500001067983 */ /* 0x000ea80000300800 */
[----:B------:R-:W2:Y:S04]  /*e7720*/  LDL.LU R7, [R1+0x454] ;  /* 0x0004540001077983 */ /* 0x000ea80000300800 */
[----:B----4-:R1:W-:Y:S04]  /*e7730*/  STS.128 [R2+0x300], R20 ;  /* 0x0003001402007388 */ /* 0x0103e80000000c00 */
[----:B-1----:R-:W4:Y:S04]  /*e7740*/  LDL.LU R20, [R1+0x468] ;  /* 0x0004680001147983 */ /* 0x002f280000300800 */
[----:B------:R-:W4:Y:S04]  /*e7750*/  LDL.LU R21, [R1+0x46c] ;  /* 0x00046c0001157983 */ /* 0x000f280000300800 */
[----:B------:R-:W4:Y:S04]  /*e7760*/  LDL.LU R22, [R1+0x458] ;  /* 0x0004580001167983 */ /* 0x000f280000300800 */
[----:B---3--:R1:W-:Y:S04]  /*e7770*/  STS.128 [R2+0x380], R16 ;  /* 0x0003801002007388 */ /* 0x0083e80000000c00 */
[----:B------:R-:W4:Y:S04]  /*e7780*/  LDL.LU R23, [R1+0x45c] ;  /* 0x00045c0001177983 */ /* 0x000f280000300800 */
[----:B-1----:R-:W3:Y:S04]  /*e7790*/  LDL.LU R16, [R1+0x13d0] ;  /* 0x0013d00001107983 */ /* 0x002ee80000300800 */
        /* <DEDUP_REMOVED lines=18> */
[----:B----4-:R-:W-:Y:S04]  /*e78c0*/  STS.128 [R2+0x580], R20 ;  /* 0x0005801402007388 */ /* 0x010fe80000000c00 */
[----:B---3--:R-:W-:Y:S04]  /*e78d0*/  STS.128 [R2+0x600], R16 ;  /* 0x0006001002007388 */ /* 0x008fe80000000c00 */
[----:B------:R-:W-:Y:S04]  /*e78e0*/  STS.128 [R2+0x680], R12 ;  /* 0x0006800c02007388 */ /* 0x000fe80000000c00 */
[----:B------:R-:W-:Y:S01]  /*e78f0*/  STS.128 [R2+0x700], R8 ;  /* 0x0007000802007388 */ /* 0x000fe20000000c00 */
[----:B------:R-:W-:-:S02]  /*e7900*/  LOP3.LUT R176, R0, 0x20, RZ, 0x3c, !PT ;  /* 0x0000002000b07812 */ /* 0x000fc400078e3cff */
[C---:B------:R-:W-:Y:S02]  /*e7910*/  LOP3.LUT R3, R0.reuse, 0x40, RZ, 0x3c, !PT ;  /* 0x0000004000037812 */ /* 0x040fe400078e3cff */
[----:B------:R-:W-:Y:S01]  /*e7920*/  LOP3.LUT R252, R0, 0x60, RZ, 0x3c, !PT ;  /* 0x0000006000fc7812 */ /* 0x000fe200078e3cff */
[----:B--2---:R1:W-:Y:S04]  /*e7930*/  STS.128 [R2+0x780], R4 ;  /* 0x0007800402007388 */ /* 0x0043e80000000c00 */
[----:B------:R-:W-:Y:S06]  /*e7940*/  BAR.SYNC.DEFER_BLOCKING 0x0 ;  /* 0x0000000000007b1d */ /* 0x000fec0000010000 */
[----:B-1----:R-:W3:Y:S04]  /*e7950*/  LDL.LU R4, [R1+0x12e0] ;  /* 0x0012e00001047983 */ /* 0x002ee80000300800 */
[----:B------:R-:W3:Y:S04]  /*e7960*/  LDL.LU R5, [R1+0x12e4] ;  /* 0x0012e40001057983 */ /* 0x000ee80000300800 */
[----:B------:R-:W3:Y:S04]  /*e7970*/  LDL.LU R6, [R1+0x12d0] ;  /* 0x0012d00001067983 */ /* 0x000ee80000300800 */
[----:B------:R-:W3:Y:S04]  /*e7980*/  LDL.LU R7, [R1+0x12d4] ;  /* 0x0012d40001077983 */ /* 0x000ee80000300800 */
[----:B------:R-:W1:Y:S04]  /*e7990*/  LDS.128 R8, [R0] ;  /* 0x0000000000087984 */ /* 0x000e680000000c00 */
[----:B------:R-:W3:Y:S04]  /*e79a0*/  LDS.128 R16, [R0+0x800] ;  /* 0x0008000000107984 */ /* 0x000ee80000000c00 */
[----:B------:R-:W4:Y:S04]  /*e79b0*/  LDS.128 R12, [R0+0x1000] ;  /* 0x00100000000c7984 */ /* 0x000f280000000c00 */
[----:B-1----:R-:W-:Y:S04]  /*e79c0*/  STL.64 [R1+0xb0], R8 ;  /* 0x0000b00801007387 */ /* 0x002fe80000100a00 */
[----:B------:R-:W-:Y:S04]  /*e79d0*/  STL.64 [R1+0xb8], R10 ;  /* 0x0000b80a01007387 */ /* 0x000fe80000100a00 */
[----:B------:R-:W1:Y:S04]  /*e79e0*/  LDS.128 R8, [R0+0x1800] ;  /* 0x0018000000087984 */ /* 0x000e680000000c00 */
[----:B---3--:R-:W-:Y:S04]  /*e79f0*/  STL.64 [R1+0x150], R16 ;  /* 0x0001501001007387 */ /* 0x008fe80000100a00 */
[----:B------:R-:W-:Y:S04]  /*e7a00*/  STL.64 [R1+0x158], R18 ;  /* 0x0001581201007387 */ /* 0x000fe80000100a00 */
[----:B------:R-:W3:Y:S04]  /*e7a10*/  LDS.128 R16, [R176] ;  /* 0x00000000b0107984 */ /* 0x000ee80000000c00 */
[----:B----4-:R-:W-:Y:S04]  /*e7a20*/  STL.64 [R1+0x290], R12 ;  /* 0x0002900c01007387 */ /* 0x010fe80000100a00 */
[----:B------:R-:W-:Y:S04]  /*e7a30*/  STL.64 [R1+0x298], R14 ;  /* 0x0002980e01007387 */ /* 0x000fe80000100a00 */
[----:B------:R-:W4:Y:S04]  /*e7a40*/  LDS.128 R12, [R176+0x800] ;  /* 0x00080000b00c7984 */ /* 0x000f280000000c00 */
[----:B-1----:R-:W-:Y:S04]  /*e7a50*/  STL.64 [R1+0x310], R8 ;  /* 0x0003100801007387 */ /* 0x002fe80000100a00 */
[----:B------:R-:W-:Y:S04]  /*e7a60*/  STL.64 [R1+0x318], R10 ;  /* 0x0003180a01007387 */ /* 0x000fe80000100a00 */
[----:B------:R-:W1:Y:S04]  /*e7a70*/  LDS.128 R8, [R176+0x1000] ;  /* 0x00100000b0087984 */ /* 0x000e680000000c00 */
[----:B---3--:R-:W-:Y:S04]  /*e7a80*/  STL.64 [R1+0xe0], R16 ;  /* 0x0000e01001007387 */ /* 0x008fe80000100a00 */
[----:B------:R-:W-:Y:S04]  /*e7a90*/  STL.64 [R1+0xe8], R18 ;  /* 0x0000e81201007387 */ /* 0x000fe80000100a00 */
[----:B------:R-:W3:Y:S04]  /*e7aa0*/  LDS.128 R16, [R176+0x1800] ;  /* 0x00180000b0107984 */ /* 0x000ee80000000c00 */
[----:B----4-:R-:W-:Y:S04]  /*e7ab0*/  STL.64 [R1+0x160], R12 ;  /* 0x0001600c01007387 */ /* 0x010fe80000100a00 */
[----:B------:R-:W-:Y:S04]  /*e7ac0*/  STL.64 [R1+0x168], R14 ;  /* 0x0001680e01007387 */ /* 0x000fe80000100a00 */
[----:B------:R-:W4:Y:S04]  /*e7ad0*/  LDS.128 R12, [R3] ;  /* 0x00000000030c7984 */ /* 0x000f280000000c00 */
        /* <DEDUP_REMOVED lines=8> */
[----:B------:R-:W4:Y:S04]  /*e7b60*/  LDS.128 R12, [R3+0x1800] ;  /* 0x00180000030c7984 */ /* 0x000f280000000c00 */
[----:B-1----:R-:W-:Y:S04]  /*e7b70*/  STL.64 [R1+0x1d0], R8 ;  /* 0x0001d00801007387 */ /* 0x002fe80000100a00 */
[----:B------:R-:W-:Y:S04]  /*e7b80*/  STL.64 [R1+0x1d8], R10 ;  /* 0x0001d80a01007387 */ /* 0x000fe80000100a00 */
[----:B------:R-:W1:Y:S04]  /*e7b90*/  LDS.128 R8, [R252] ;  /* 0x00000000fc087984 */ /* 0x000e680000000c00 */
        /* <DEDUP_REMOVED lines=8> */
[----:B------:R-:W1:Y:S04]  /*e7c20*/  LDS.128 R8, [R252+0x1800] ;  /* 0x00180000fc087984 */ /* 0x000e680000000c00 */
[----:B------:R-:W-:Y:S06]  /*e7c30*/  BAR.SYNC.DEFER_BLOCKING 0x0 ;  /* 0x0000000000007b1d */ /* 0x000fec0000010000 */
[----:B---3--:R3:W-:Y:S04]  /*e7c40*/  STL.64 [R1+0x1f0], R16 ;  /* 0x0001f01001007387 */ /* 0x0087e80000100a00 */
[----:B------:R1:W-:Y:S04]  /*e7c50*/  STL.64 [R1+0x1f8], R18 ;  /* 0x0001f81201007387 */ /* 0x0003e80000100a00 */
[----:B----4-:R4:W-:Y:S04]  /*e7c60*/  STL.64 [R1+0x2f0], R12 ;  /* 0x0002f00c01007387 */ /* 0x0109e80000100a00 */
[----:B------:R1:W-:Y:S04]  /*e7c70*/  STL.64 [R1+0x2f8], R14 ;  /* 0x0002f80e01007387 */ /* 0x0003e80000100a00 */
[----:B-1----:R1:W-:Y:S04]  /*e7c80*/  STL.64 [R1+0x350], R8 ;  /* 0x0003500801007387 */ /* 0x0023e80000100a00 */
[----:B------:R1:W-:Y:S04]  /*e7c90*/  STL.64 [R1+0x358], R10 ;  /* 0x0003580a01007387 */ /* 0x0003e80000100a00 */
[----:B------:R-:W2:Y:S04]  /*e7ca0*/  LDL.LU R20, [R1+0x12e8] ;  /* 0x0012e80001147983 */ /* 0x000ea80000300800 */
[----:B------:R-:W2:Y:S04]  /*e7cb0*/  LDL.LU R21, [R1+0x12ec] ;  /* 0x0012ec0001157983 */ /* 0x000ea80000300800 */
[----:B------:R-:W2:Y:S04]  /*e7cc0*/  LDL.LU R22, [R1+0x12d8] ;  /* 0x0012d80001167983 */ /* 0x000ea80000300800 */
[----:B------:R-:W2:Y:S04]  /*e7cd0*/  LDL.LU R23, [R1+0x12dc] ;  /* 0x0012dc0001177983 */ /* 0x000ea80000300800 */
[----:B---3--:R-:W3:Y:S04]  /*e7ce0*/  LDL.LU R16, [R1+0x7a0] ;  /* 0x0007a00001107983 */ /* 0x008ee80000300800 */
[----:B------:R-:W3:Y:S04]  /*e7cf0*/  LDL.LU R17, [R1+0x7a4] ;  /* 0x0007a40001117983 */ /* 0x000ee80000300800 */
[----:B------:R-:W3:Y:S04]  /*e7d00*/  LDL.LU R18, [R1+0x7b0] ;  /* 0x0007b00001127983 */ /* 0x000ee80000300800 */
[----:B------:R-:W3:Y:S04]  /*e7d10*/  LDL.LU R19, [R1+0x7b4] ;  /* 0x0007b40001137983 */ /* 0x000ee80000300800 */
[----:B----4-:R-:W4:Y:S04]  /*e7d20*/  LDL.LU R12, [R1+0x7a8] ;  /* 0x0007a800010c7983 */ /* 0x010f280000300800 */
[----:B------:R-:W4:Y:S04]  /*e7d30*/  LDL.LU R13, [R1+0x7ac] ;  /* 0x0007ac00010d7983 */ /* 0x000f280000300800 */
[----:B------:R-:W4:Y:S04]  /*e7d40*/  LDL.LU R14, [R1+0x7b8] ;  /* 0x0007b800010e7983 */ /* 0x000f280000300800 */
[----:B------:R-:W4:Y:S04]  /*e7d50*/  LDL.LU R15, [R1+0x7bc] ;  /* 0x0007bc00010f7983 */ /* 0x000f280000300800 */
[----:B-1----:R-:W4:Y:S04]  /*e7d60*/  LDL.LU R8, [R1+0x920] ;  /* 0x0009200001087983 */ /* 0x002f280000300800 */
[----:B------:R-:W4:Y:S04]  /*e7d70*/  LDL.LU R9, [R1+0x924] ;  /* 0x0009240001097983 */ /* 0x000f280000300800 */
[----:B------:R-:W4:Y:S04]  /*e7d80*/  LDL.LU R10, [R1+0x910] ;  /* 0x00091000010a7983 */ /* 0x000f280000300800 */
[----:B------:R1:W-:Y:S04]  /*e7d90*/  STS.128 [R2], R4 ;  /* 0x0000000402007388 */ /* 0x0003e80000000c00 */
[----:B------:R-:W4:Y:S04]  /*e7da0*/  LDL.LU R11, [R1+0x914] ;  /* 0x00091400010b7983 */ /* 0x000f280000300800 */
[----:B-1----:R-:W4:Y:S04]  /*e7db0*/  LDL.LU R4, [R1+0x928] ;  /* 0x0009280001047983 */ /* 0x002f280000300800 */
[----:B------:R-:W4:Y:S04]  /*e7dc0*/  LDL.LU R5, [R1+0x92c] ;  /* 0x00092c0001057983 */ /* 0x000f280000300800 */
[----:B------:R-:W4:Y:S04]  /*e7dd0*/  LDL.LU R6, [R1+0x918] ;  /* 0x0009180001067983 */ /* 0x000f280000300800 */
[----:B------:R-:W4:Y:S04]  /*e7de0*/  LDL.LU R7, [R1+0x91c] ;  /* 0x00091c0001077983 */ /* 0x000f280000300800 */
[----:B--2---:R1:W-:Y:S04]  /*e7df0*/  STS.128 [R2+0x80], R20 ;  /* 0x0000801402007388 */ /* 0x0043e80000000c00 */
[----:B-1----:R-:W2:Y:S04]  /*e7e00*/  LDL.LU R20, [R1+0x8c0] ;  /* 0x0008c00001147983 */ /* 0x002ea80000300800 */
[----:B------:R-:W2:Y:S04]  /*e7e10*/  LDL.LU R21, [R1+0x8c4] ;  /* 0x0008c40001157983 */ /* 0x000ea80000300800 */
[----:B------:R-:W2:Y:S04]  /*e7e20*/  LDL.LU R22, [R1+0x9c0] ;  /* 0x0009c00001167983 */ /* 0x000ea80000300800 */
[----:B---3--:R1:W-:Y:S04]  /*e7e30*/  STS.128 [R2+0x100], R16 ;  /* 0x0001001002007388 */ /* 0x0083e80000000c00 */
[----:B------:R-:W2:Y:S04]  /*e7e40*/  LDL.LU R23, [R1+0x9c4] ;  /* 0x0009c40001177983 */ /* 0x000ea80000300800 */
        /* <DEDUP_REMOVED lines=23> */
[----:B----4-:R1:W-:Y:S04]  /*e7fc0*/  STS.128 [R2+0x380], R16 ;  /* 0x0003801002007388 */ /* 0x0103e80000000c00 */
[----:B------:R-:W2:Y:S04]  /*e7fd0*/  LDL.LU R23, [R1+0xb6c] ;  /* 0x000b6c0001177983 */ /* 0x000ea80000300800 */
[----:B-1----:R-:W4:Y:S04]  /*e7fe0*/  LDL.LU R16, [R1+0xd20] ;  /* 0x000d200001107983 */ /* 0x002f280000300800 */
[----:B------:R-:W4:Y:S04]  /*e7ff0*/  LDL.LU R17, [R1+0xd24] ;  /* 0x000d240001117983 */ /* 0x000f280000300800 */
[----:B------:R-:W4:Y:S04]  /*e8000*/  LDL.LU R18, [R1+0xcf0] ;  /* 0x000cf00001127983 */ /* 0x000f280000300800 */
[----:B---3--:R1:W-:Y:S04]  /*e8010*/  STS.128 [R2+0x400], R12 ;  /* 0x0004000c02007388 */ /* 0x0083e80000000c00 */
[----:B------:R-:W4:Y:S04]  /*e8020*/  LDL.LU R19, [R1+0xcf4] ;  /* 0x000cf40001137983 */ /* 0x000f280000300800 */
[----:B------:R3:W-:Y:S04]  /*e8030*/  STS.128 [R2+0x480], R8 ;  /* 0x0004800802007388 */ /* 0x0007e80000000c00 */
        /* <DEDUP_REMOVED lines=9> */
[----:B-1----:R-:W3:Y:S04]  /*e80d0*/  LDL.LU R4, [R1+0x378] ;  /* 0x0003780001047983 */ /* 0x002ee80000300800 */
[----:B------:R-:W3:Y:S04]  /*e80e0*/  LDL.LU R5, [R1+0x37c] ;  /* 0x00037c0001057983 */ /* 0x000ee80000300800 */
[----:B------:R-:W3:Y:S04]  /*e80f0*/  LDL.LU R6, [R1+0x348] ;  /* 0x0003480001067983 */ /* 0x000ee80000300800 */
[----:B------:R-:W3:Y:S04]  /*e8100*/  LDL.LU R7, [R1+0x34c] ;  /* 0x00034c0001077983 */ /* 0x000ee80000300800 */
[----:B--2---:R-:W-:Y:S04]  /*e8110*/  STS.128 [R2+0x580], R20 ;  /* 0x0005801402007388 */ /* 0x004fe80000000c00 */
[----:B----4-:R-:W-:Y:S04]  /*e8120*/  STS.128 [R2+0x600], R16 ;  /* 0x0006001002007388 */ /* 0x010fe80000000c00 */
[----:B------:R-:W-:Y:S04]  /*e8130*/  STS.128 [R2+0x680], R12 ;  /* 0x0006800c02007388 */ /* 0x000fe80000000c00 */
[----:B---3--:R-:W-:Y:S04]  /*e8140*/  STS.128 [R2+0x700], R8 ;  /* 0x0007000802007388 */ /* 0x008fe80000000c00 */
[----:B------:R1:W-:Y:S04]  /*e8150*/  STS.128 [R2+0x780], R4 ;  /* 0x0007800402007388 */ /* 0x0003e80000000c00 */
        /* <DEDUP_REMOVED lines=716> */
[----:B-1----:R-:W3:Y:S04]  /*eae20*/  LDL.LU R8, [R1+0x940] ;  /* 0x0009400001087983 */ /* 0x002ee80000300800 */
[----:B------:R-:W3:Y:S04]  /*eae30*/  LDL.LU R9, [R1+0x944] ;  /* 0x0009440001097983 */ /* 0x000ee80000300800 */
[----:B------:R-:W3:Y:S04]  /*eae40*/  LDL.LU R10, [R1+0x930] ;  /* 0x00093000010a7983 */ /* 0x000ee80000300800 */
[----:B------:R1:W-:Y:S04]  /*eae50*/  STS.128 [R2], R4 ;  /* 0x0000000402007388 */ /* 0x0003e80000000c00 */
[----:B------:R-:W3:Y:S04]  /*eae60*/  LDL.LU R11, [R1+0x934] ;  /* 0x00093400010b7983 */ /* 0x000ee80000300800 */
[----:B-1----:R-:W3:Y:S04]  /*eae70*/  LDL.LU R4, [R1+0x948] ;  /* 0x0009480001047983 */ /* 0x002ee80000300800 */
        /* <DEDUP_REMOVED lines=11> */
[----:B------:R1:W-:Y:S04]  /*eaf30*/  STS.128 [R2+0x280], R4 ;  /* 0x0002800402007388 */ /* 0x0003e80000000c00 */
        /* <DEDUP_REMOVED lines=16> */
[----:B--2---:R-:W-:Y:S04]  /*eb040*/  STS.128 [R2+0x300], R20 ;  /* 0x0003001402007388 */ /* 0x004fe80000000c00 */
[----:B---3--:R1:W-:Y:S04]  /*eb050*/  STS.128 [R2+0x380], R4 ;  /* 0x0003800402007388 */ /* 0x0083e80000000c00 */
[----:B-1----:R-:W2:Y:S04]  /*eb060*/  LDL.LU R4, [R1+0x818] ;  /* 0x0008180001047983 */ /* 0x002ea80000300800 */
[----:B------:R-:W2:Y:S04]  /*eb070*/  LDL.LU R5, [R1+0x81c] ;  /* 0x00081c0001057983 */ /* 0x000ea80000300800 */
[----:B------:R-:W2:Y:S04]  /*eb080*/  LDL.LU R6, [R1+0x748] ;  /* 0x0007480001067983 */ /* 0x000ea80000300800 */
[----:B----4-:R1:W-:Y:S04]  /*eb090*/  STS.128 [R2+0x400], R8 ;  /* 0x0004000802007388 */ /* 0x0103e80000000c00 */
[----:B------:R-:W2:Y:S04]  /*eb0a0*/  LDL.LU R7, [R1+0x74c] ;  /* 0x00074c0001077983 */ /* 0x000ea80000300800 */
        /* <DEDUP_REMOVED lines=22> */
[----:B--2---:R-:W-:Y:S04]  /*eb210*/  STS.128 [R2+0x580], R4 ;  /* 0x0005800402007388 */ /* 0x004fe80000000c00 */
[----:B----4-:R-:W-:Y:S04]  /*eb220*/  STS.128 [R2+0x600], R8 ;  /* 0x0006000802007388 */ /* 0x010fe80000000c00 */
[----:B---3--:R-:W-:Y:S04]  /*eb230*/  STS.128 [R2+0x680], R12 ;  /* 0x0006800c02007388 */ /* 0x008fe80000000c00 */
[----:B------:R-:W-:Y:S04]  /*eb240*/  STS.128 [R2+0x700], R16 ;  /* 0x0007001002007388 */ /* 0x000fe80000000c00 */
[----:B------:R-:W-:Y:S04]  /*eb250*/  STS.128 [R2+0x780], R20 ;  /* 0x0007801402007388 */ /* 0x000fe80000000c00 */
[----:B------:R-:W-:Y:S06]  /*eb260*/  BAR.SYNC.DEFER_BLOCKING 0x0 ;  /* 0x0000000000007b1d */ /* 0x000fec0000010000 */
[----:B------:R-:W1:Y:S04]  /*eb270*/  LDS.128 R4, [R0] ;  /* 0x0000000000047984 */ /* 0x000e680000000c00 */
[----:B------:R-:W2:Y:S04]  /*eb280*/  LDS.128 R12, [R0+0x800] ;  /* 0x00080000000c7984 */ /* 0x000ea80000000c00 */
[----:B------:R-:W3:Y:S04]  /*eb290*/  LDS.128 R8, [R0+0x1000] ;  /* 0x0010000000087984 */ /* 0x000ee80000000c00 */
[----:B-1----:R-:W-:Y:S04]  /*eb2a0*/  STL.64 [R1+0xf0], R4 ;  /* 0x0000f00401007387 */ /* 0x002fe80000100a00 */
[----:B------:R-:W-:Y:S04]  /*eb2b0*/  STL.64 [R1+0xf8], R6 ;  /* 0x0000f80601007387 */ /* 0x000fe80000100a00 */
[----:B------:R-:W1:Y:S04]  /*eb2c0*/  LDS.128 R4, [R0+0x1800] ;  /* 0x0018000000047984 */ /* 0x000e680000000c00 */
[----:B--2---:R-:W-:Y:S04]  /*eb2d0*/  STL.64 [R1+0x3b0], R12 ;  /* 0x0003b00c01007387 */ /* 0x004fe80000100a00 */
[----:B------:R-:W-:Y:S04]  /*eb2e0*/  STL.64 [R1+0x3b8], R14 ;  /* 0x0003b80e01007387 */ /* 0x000fe80000100a00 */
[----:B------:R-:W2:Y:S04]  /*eb2f0*/  LDS.128 R12, [R176] ;  /* 0x00000000b00c7984 */ /* 0x000ea80000000c00 */
[----:B---3--:R-:W-:Y:S04]  /*eb300*/  STL.64 [R1+0x740], R8 ;  /* 0x0007400801007387 */ /* 0x008fe80000100a00 */
[----:B------:R-:W-:Y:S04]  /*eb310*/  STL.64 [R1+0x748], R10 ;  /* 0x0007480a01007387 */ /* 0x000fe80000100a00 */
[----:B------:R-:W3:Y:S04]  /*eb320*/  LDS.128 R8, [R176+0x800] ;  /* 0x00080000b0087984 */ /* 0x000ee80000000c00 */
[----:B-1----:R-:W-:Y:S04]  /*eb330*/  STL.64 [R1+0x930], R4 ;  /* 0x0009300401007387 */ /* 0x002fe80000100a00 */
[----:B------:R-:W-:Y:S04]  /*eb340*/  STL.64 [R1+0x938], R6 ;  /* 0x0009380601007387 */ /* 0x000fe80000100a00 */
[----:B------:R-:W1:Y:S04]  /*eb350*/  LDS.128 R4, [R176+0x1000] ;  /* 0x00100000b0047984 */ /* 0x000e680000000c00 */
[----:B--2---:R-:W-:Y:S04]  /*eb360*/  STL.64 [R1+0x170], R12 ;  /* 0x0001700c01007387 */ /* 0x004fe80000100a00 */
[----:B------:R-:W-:Y:S04]  /*eb370*/  STL.64 [R1+0x178], R14 ;  /* 0x0001780e01007387 */ /* 0x000fe80000100a00 */
[----:B------:R-:W2:Y:S04]  /*eb380*/  LDS.128 R12, [R176+0x1800] ;  /* 0x00180000b00c7984 */ /* 0x000ea80000000c00 */
[----:B---3--:R-:W-:Y:S04]  /*eb390*/  STL.64 [R1+0x3c0], R8 ;  /* 0x0003c00801007387 */ /* 0x008fe80000100a00 */
[----:B------:R-:W-:Y:S04]  /*eb3a0*/  STL.64 [R1+0x3c8], R10 ;  /* 0x0003c80a01007387 */ /* 0x000fe80000100a00 */
[----:B------:R-:W3:Y:S04]  /*eb3b0*/  LDS.128 R8, [R3] ;  /* 0x0000000003087984 */ /* 0x000ee80000000c00 */
        /* <DEDUP_REMOVED lines=8> */
[----:B------:R-:W3:Y:S04]  /*eb440*/  LDS.128 R8, [R3+0x1800] ;  /* 0x0018000003087984 */ /* 0x000ee80000000c00 */
[----:B-1----:R-:W-:Y:S04]  /*eb450*/  STL.64 [R1+0x4c0], R4 ;  /* 0x0004c00401007387 */ /* 0x002fe80000100a00 */
[----:B------:R-:W-:Y:S04]  /*eb460*/  STL.64 [R1+0x4c8], R6 ;  /* 0x0004c80601007387 */ /* 0x000fe80000100a00 */
[----:B------:R-:W1:Y:S04]  /*eb470*/  LDS.128 R4, [R252] ;  /* 0x00000000fc047984 */ /* 0x000e680000000c00 */
        /* <DEDUP_REMOVED lines=11> */
[----:B------:R-:W-:Y:S06]  /*eb530*/  BAR.SYNC.DEFER_BLOCKING 0x0 ;  /* 0x0000000000007b1d */ /* 0x000fec0000010000 */
[----:B---3--:R-:W-:Y:S04]  /*eb540*/  STL.64 [R1+0x820], R8 ;  /* 0x0008200801007387 */ /* 0x008fe80000100a00 */
[----:B------:R-:W-:Y:S04]  /*eb550*/  STL.64 [R1+0x828], R10 ;  /* 0x0008280a01007387 */ /* 0x000fe80000100a00 */
[----:B-1----:R1:W-:Y:S04]  /*eb560*/  STL.64 [R1+0x990], R4 ;  /* 0x0009900401007387 */ /* 0x0023e80000100a00 */
[----:B------:R2:W-:Y:S04]  /*eb570*/  STL.64 [R1+0x998], R6 ;  /* 0x0009980601007387 */ /* 0x0005e80000100a00 */
[----:B-1----:R-:W3:Y:S04]  /*eb580*/  LDL.LU R4, [R1+0x1708] ;  /* 0x0017080001047983 */ /* 0x002ee80000300800 */
[----:B------:R-:W3:Y:S04]  /*eb590*/  LDL.LU R5, [R1+0x170c] ;  /* 0x00170c0001057983 */ /* 0x000ee80000300800 */
[----:B--2---:R-:W3:Y:S04]  /*eb5a0*/  LDL.LU R6, [R1+0x16f8] ;  /* 0x0016f80001067983 */ /* 0x004ee80000300800 */
[----:B------:R-:W3:Y:S04]  /*eb5b0*/  LDL.LU R7, [R1+0x16fc] ;  /* 0x0016fc0001077983 */ /* 0x000ee80000300800 */
        /* <DEDUP_REMOVED lines=16> */
[----:B---3--:R1:W-:Y:S04]  /*eb6c0*/  STS.128 [R2+0x80], R4 ;  /* 0x0000800402007388 */ /* 0x0083e80000000c00 */
[----:B-1----:R-:W3:Y:S04]  /*eb6d0*/  LDL.LU R4, [R1+0x780] ;  /* 0x0007800001047983 */ /* 0x002ee80000300800 */
[----:B------:R-:W3:Y:S04]  /*eb6e0*/  LDL.LU R5, [R1+0x784] ;  /* 0x0007840001057983 */ /* 0x000ee80000300800 */
[----:B------:R-:W3:Y:S04]  /*eb6f0*/  LDL.LU R6, [R1+0x770] ;  /* 0x0007700001067983 */ /* 0x000ee80000300800 */
[----:B--2---:R1:W-:Y:S04]  /*eb700*/  STS.128 [R2+0x100], R8 ;  /* 0x0001000802007388 */ /* 0x0043e80000000c00 */
[----:B------:R-:W3:Y:S04]  /*eb710*/  LDL.LU R7, [R1+0x774] ;  /* 0x0007740001077983 */ /* 0x000ee80000300800 */
[----:B----4-:R2:W-:Y:S04]  /*eb720*/  STS.128 [R2+0x180], R12 ;  /* 0x0001800c02007388 */ /* 0x0105e80000000c00 */
[----:B-1----:R-:W4:Y:S04]  /*eb730*/  LDL.LU R8, [R1+0x788] ;  /* 0x0007880001087983 */ /* 0x002f280000300800 */
[----:B------:R-:W4:Y:S04]  /*eb740*/  LDL.LU R9, [R1+0x78c] ;  /* 0x00078c0001097983 */ /* 0x000f280000300800 */
[----:B------:R-:W4:Y:S04]  /*eb750*/  LDL.LU R10, [R1+0x778] ;  /* 0x00077800010a7983 */ /* 0x000f280000300800 */
[----:B------:R-:W4:Y:S04]  /*eb760*/  LDL.LU R11, [R1+0x77c] ;  /* 0x00077c00010b7983 */ /* 0x000f280000300800 */
[----:B--2---:R-:W2:Y:S04]  /*eb770*/  LDL.LU R12, [R1+0x1500] ;  /* 0x00150000010c7983 */ /* 0x004ea80000300800 */
[----:B------:R-:W2:Y:S04]  /*eb780*/  LDL.LU R13, [R1+0x1504] ;  /* 0x00150400010d7983 */ /* 0x000ea80000300800 */
[----:B------:R-:W2:Y:S04]  /*eb790*/  LDL.LU R14, [R1+0x1510] ;  /* 0x00151000010e7983 */ /* 0x000ea80000300800 */
[----:B------:R1:W-:Y:S04]  /*eb7a0*/  STS.128 [R2+0x200], R16 ;  /* 0x0002001002007388 */ /* 0x0003e80000000c00 */
[----:B------:R-:W2:Y:S04]  /*eb7b0*/  LDL.LU R15, [R1+0x1514] ;  /* 0x00151400010f7983 */ /* 0x000ea80000300800 */
[----:B------:R1:W-:Y:S04]  /*eb7c0*/  STS.128 [R2+0x280], R20 ;  /* 0x0002801402007388 */ /* 0x0003e80000000c00 */
        /* <DEDUP_REMOVED lines=8> */
[----:B---3--:R1:W-:Y:S04]  /*eb850*/  STS.128 [R2+0x300], R4 ;  /* 0x0003000402007388 */ /* 0x0083e80000000c00 */
[----:B-1----:R-:W3:Y:S04]  /*eb860*/  LDL.LU R4, [R1+0x3d8] ;  /* 0x0003d80001047983 */ /* 0x002ee80000300800 */
[----:B------:R-:W3:Y:S04]  /*eb870*/  LDL.LU R5, [R1+0x3dc] ;  /* 0x0003dc0001057983 */ /* 0x000ee80000300800 */
[----:B------:R-:W3:Y:S04]  /*eb880*/  LDL.LU R6, [R1+0x3e8] ;  /* 0x0003e80001067983 */ /* 0x000ee80000300800 */
[----:B----4-:R1:W-:Y:S04]  /*eb890*/  STS.128 [R2+0x380], R8 ;  /* 0x0003800802007388 */ /* 0x0103e80000000c00 */
[----:B------:R-:W3:Y:S04]  /*eb8a0*/  LDL.LU R7, [R1+0x3ec] ;  /* 0x0003ec0001077983 */ /* 0x000ee80000300800 */
[----:B-1----:R-:W4:Y:S04]  /*eb8b0*/  LDL.LU R8, [R1+0x1430] ;  /* 0x0014300001087983 */ /* 0x002f280000300800 */
[----:B------:R-:W4:Y:S04]  /*eb8c0*/  LDL.LU R9, [R1+0x1434] ;  /* 0x0014340001097983 */ /* 0x000f280000300800 */
[----:B------:R-:W4:Y:S04]  /*eb8d0*/  LDL.LU R10, [R1+0x1420] ;  /* 0x00142000010a7983 */ /* 0x000f280000300800 */
[----:B--2---:R1:W-:Y:S04]  /*eb8e0*/  STS.128 [R2+0x400], R12 ;  /* 0x0004000c02007388 */ /* 0x0043e80000000c00 */
[----:B------:R-:W4:Y:S04]  /*eb8f0*/  LDL.LU R11, [R1+0x1424] ;  /* 0x00142400010b7983 */ /* 0x000f280000300800 */
[----:B------:R2:W-:Y:S04]  /*eb900*/  STS.128 [R2+0x480], R16 ;  /* 0x0004801002007388 */ /* 0x0005e80000000c00 */
        /* <DEDUP_REMOVED lines=9> */
[----:B-1----:R-:W2:Y:S04]  /*eb9a0*/  LDL.LU R20, [R1+0x588] ;  /* 0x0005880001147983 */ /* 0x002ea80000300800 */
[----:B------:R-:W2:Y:S04]  /*eb9b0*/  LDL.LU R21, [R1+0x58c] ;  /* 0x00058c0001157983 */ /* 0x000ea80000300800 */
[----:B------:R-:W2:Y:S04]  /*eb9c0*/  LDL.LU R22, [R1+0x6f8] ;  /* 0x0006f80001167983 */ /* 0x000ea80000300800 */
[----:B------:R-:W2:Y:S04]  /*eb9d0*/  LDL.LU R23, [R1+0x6fc] ;  /* 0x0006fc0001177983 */ /* 0x000ea80000300800 */
[----:B------:R1:W-:Y:S04]  /*eb9e0*/  STS.128 [R2], R24 ;  /* 0x0000001802007388 */ /* 0x0003e80000000c00 */
[----:B-1----:R-:W2:Y:S04]  /*eb9f0*/  LDL.LU R24, [R1+0x1350] ;  /* 0x0013500001187983 */ /* 0x002ea80000300800 */
[----:B------:R-:W2:Y:S04]  /*eba00*/  LDL.LU R25, [R1+0x1354] ;  /* 0x0013540001197983 */ /* 0x000ea80000300800 */
[----:B------:R-:W2:Y:S04]  /*eba10*/  LDL.LU R26, [R1+0x1340] ;  /* 0x00134000011a7983 */ /* 0x000ea80000300800 */
[----:B------:R-:W2:Y:S04]  /*eba20*/  LDL.LU R27, [R1+0x1344] ;  /* 0x00134400011b7983 */ /* 0x000ea80000300800 */
[----:B---3--:R-:W-:Y:S04]  /*eba30*/  STS.128 [R2+0x580], R4 ;  /* 0x0005800402007388 */ /* 0x008fe80000000c00 */
[----:B----4-:R-:W-:Y:S04]  /*eba40*/  STS.128 [R2+0x600], R8 ;  /* 0x0006000802007388 */ /* 0x010fe80000000c00 */
[----:B------:R-:W-:Y:S04]  /*eba50*/  STS.128 [R2+0x680], R12 ;  /* 0x0006800c02007388 */ /* 0x000fe80000000c00 */
[----:B--2---:R-:W-:Y:S04]  /*eba60*/  STS.128 [R2+0x700], R16 ;  /* 0x0007001002007388 */ /* 0x004fe80000000c00 */
        /* <DEDUP_REMOVED lines=47> */
[----:B---3--:R2:W-:Y:S04]  /*ebd60*/  STL.64 [R1+0xce0], R8 ;  /* 0x000ce00801007387 */ /* 0x0085e80000100a00 */
[----:B------:R3:W-:Y:S04]  /*ebd70*/  STL.64 [R1+0xce8], R10 ;  /* 0x000ce80a01007387 */ /* 0x0007e80000100a00 */
[----:B-1----:R1:W-:Y:S04]  /*ebd80*/  STL.64 [R1+0xd30], R4 ;  /* 0x000d300401007387 */ /* 0x0023e80000100a00 */
[----:B------:R4:W-:Y:S04]  /*ebd90*/  STL.64 [R1+0xd38], R6 ;  /* 0x000d380601007387 */ /* 0x0009e80000100a00 */
[----:B--2---:R-:W2:Y:S04]  /*ebda0*/  LDL.LU R8, [R1+0x1358] ;  /* 0x0013580001087983 */ /* 0x004ea80000300800 */
[----:B------:R-:W2:Y:S04]  /*ebdb0*/  LDL.LU R9, [R1+0x135c] ;  /* 0x00135c0001097983 */ /* 0x000ea80000300800 */
[----:B---3--:R-:W2:Y:S04]  /*ebdc0*/  LDL.LU R10, [R1+0x1348] ;  /* 0x00134800010a7983 */ /* 0x008ea80000300800 */
[----:B------:R-:W2:Y:S04]  /*ebdd0*/  LDL.LU R11, [R1+0x134c] ;  /* 0x00134c00010b7983 */ /* 0x000ea80000300800 */
[----:B-1----:R-:W3:Y:S04]  /*ebde0*/  LDL.LU R4, [R1+0x830] ;  /* 0x0008300001047983 */ /* 0x002ee80000300800 */
        /* <DEDUP_REMOVED lines=20> */
[----:B------:R-:W2:Y:S04]  /*ebf30*/  LDL.LU R7, [R1+0xa44] ;  /* 0x000a440001077983 */ /* 0x000ea80000300800 */
[----:B------:R-:W3:Y:S04]  /*ebf40*/  LDL.LU R8, [R1+0xa38] ;  /* 0x000a380001087983 */ /* 0x000ee80000300800 */
[----:B------:R-:W3:Y:S04]  /*ebf50*/  LDL.LU R9, [R1+0xa3c] ;  /* 0x000a3c0001097983 */ /* 0x000ee80000300800 */
[----:B------:R-:W3:Y:S04]  /*ebf60*/  LDL.LU R10, [R1+0xa48] ;  /* 0x000a4800010a7983 */ /* 0x000ee80000300800 */
[----:B------:R-:W3:Y:S04]  /*ebf70*/  LDL.LU R11, [R1+0xa4c] ;  /* 0x000a4c00010b7983 */ /* 0x000ee80000300800 */
[----:B----4-:R1:W-:Y:S04]  /*ebf80*/  STS.128 [R2+0x180], R12 ;  /* 0x0001800c02007388 */ /* 0x0103e80000000c00 */
[----:B------:R4:W-:Y:S04]  /*ebf90*/  STS.128 [R2+0x200], R16 ;  /* 0x0002001002007388 */ /* 0x0009e80000000c00 */
[----:B------:R4:W-:Y:S04]  /*ebfa0*/  STS.128 [R2+0x280], R20 ;  /* 0x0002801402007388 */ /* 0x0009e80000000c00 */
[----:B-1----:R-:W3:Y:S04]  /*ebfb0*/  LDL.LU R12, [R1+0xc40] ;  /* 0x000c4000010c7983 */ /* 0x002ee80000300800 */
        /* <DEDUP_REMOVED lines=20> */
[----:B------:R1:W-:Y:S04]  /*ec100*/  STS.128 [R2+0x400], R12 ;  /* 0x0004000c02007388 */ /* 0x0003e80000000c00 */
[----:B------:R-:W3:Y:S04]  /*ec110*/  LDL.LU R7, [R1+0x1294] ;  /* 0x0012940001077983 */ /* 0x000ee80000300800 */
[----:B----4-:R4:W-:Y:S04]  /*ec120*/  STS.128 [R2+0x480], R16 ;  /* 0x0004801002007388 */ /* 0x0109e80000000c00 */
[----:B-1----:R-:W3:Y:S04]  /*ec130*/  LDL.LU R12, [R1+0x12a8] ;  /* 0x0012a800010c7983 */ /* 0x002ee80000300800 */
[----:B------:R-:W3:Y:S04]  /*ec140*/  LDL.LU R13, [R1+0x12ac] ;  /* 0x0012ac00010d7983 */ /* 0x000ee80000300800 */
[----:B------:R-:W3:Y:S04]  /*ec150*/  LDL.LU R14, [R1+0x1298] ;  /* 0x00129800010e7983 */ /* 0x000ee80000300800 */
[----:B------:R-:W3:Y:S04]  /*ec160*/  LDL.LU R15, [R1+0x129c] ;  /* 0x00129c00010f7983 */ /* 0x000ee80000300800 */
[----:B----4-:R-:W4:Y:S04]  /*ec170*/  LDL.LU R16, [R1+0x90] ;  /* 0x0000900001107983 */ /* 0x010f280000300800 */
[----:B------:R-:W4:Y:S04]  /*ec180*/  LDL.LU R17, [R1+0x94] ;  /* 0x0000940001117983 */ /* 0x000f280000300800 */
[----:B------:R-:W4:Y:S04]  /*ec190*/  LDL.LU R18, [R1+0x60] ;  /* 0x0000600001127983 */ /* 0x000f280000300800 */
[----:B------:R1:W-:Y:S04]  /*ec1a0*/  STS.128 [R2+0x500], R20 ;  /* 0x0005001402007388 */ /* 0x0003e80000000c00 */
[----:B------:R-:W4:Y:S04]  /*ec1b0*/  LDL.LU R19, [R1+0x64] ;  /* 0x0000640001137983 */ /* 0x000f280000300800 */
[----:B-1----:R-:W4:Y:S04]  /*ec1c0*/  LDL.LU R20, [R1+0x98] ;  /* 0x0000980001147983 */ /* 0x002f280000300800 */
[----:B------:R-:W4:Y:S04]  /*ec1d0*/  LDL.LU R21, [R1+0x9c] ;  /* 0x00009c0001157983 */ /* 0x000f280000300800 */
[----:B------:R-:W4:Y:S04]  /*ec1e0*/  LDL.LU R22, [R1+0x68] ;  /* 0x0000680001167983 */ /* 0x000f280000300800 */
[----:B------:R-:W4:Y:S04]  /*ec1f0*/  LDL.LU R23, [R1+0x6c] ;  /* 0x00006c0001177983 */ /* 0x000f280000300800 */
[----:B------:R1:W-:Y:S04]  /*ec200*/  STS.128 [R2], R24 ;  /* 0x0000001802007388 */ /* 0x0003e80000000c00 */
[----:B-1----:R-:W4:Y:S04]  /*ec210*/  LDL.LU R24, [R1+0x1770] ;  /* 0x0017700001187983 */ /* 0x002f280000300800 */
[----:B------:R-:W4:Y:S04]  /*ec220*/  LDL.LU R25, [R1+0x1774] ;  /* 0x0017740001197983 */ /* 0x000f280000300800 */
[----:B------:R-:W4:Y:S04]  /*ec230*/  LDL.LU R26, [R1+0x1760] ;  /* 0x00176000011a7983 */ /* 0x000f280000300800 */
[----:B------:R-:W4:Y:S04]  /*ec240*/  LDL.LU R27, [R1+0x1764] ;  /* 0x00176400011b7983 */ /* 0x000f280000300800 */
[----:B--2---:R-:W-:Y:S04]  /*ec250*/  STS.128 [R2+0x580], R8 ;  /* 0x0005800802007388 */ /* 0x004fe80000000c00 */
[----:B---3--:R-:W-:Y:S04]  /*ec260*/  STS.128 [R2+0x600], R4 ;  /* 0x0006000402007388 */ /* 0x008fe80000000c00 */
[----:B------:R-:W-:Y:S04]  /*ec270*/  STS.128 [R2+0x680], R12 ;  /* 0x0006800c02007388 */ /* 0x000fe80000000c00 */
[----:B----4-:R-:W-:Y:S04]  /*ec280*/  STS.128 [R2+0x700], R16 ;  /* 0x0007001002007388 */ /* 0x010fe80000000c00 */
        /* <DEDUP_REMOVED lines=80> */
[----:B----4-:R1:W-:Y:S04]  /*ec790*/  STS.128 [R2+0x180], R12 ;  /* 0x0001800c02007388 */ /* 0x0103e80000000c00 */
[----:B------:R-:W3:Y:S04]  /*ec7a0*/  LDL.LU R11, [R1+0x75c] ;  /* 0x00075c00010b7983 */ /* 0x000ee80000300800 */
        /* <DEDUP_REMOVED lines=18> */
[----:B------:R-:W2:Y:S04]  /*ec8d0*/  LDL.LU R7, [R1+0x40c] ;  /* 0x00040c0001077983 */ /* 0x000ea80000300800 */
[----:B---3--:R1:W-:Y:S04]  /*ec8e0*/  STS.128 [R2+0x380], R8 ;  /* 0x0003800802007388 */ /* 0x0083e80000000c00 */
[----:B------:R3:W-:Y:S04]  /*ec8f0*/  STS.128 [R2+0x400], R12 ;  /* 0x0004000c02007388 */ /* 0x0007e80000000c00 */
[----:B-1----:R-:W2:Y:S04]  /*ec900*/  LDL.LU R8, [R1+0x1530] ;  /* 0x0015300001087983 */ /* 0x002ea80000300800 */
[----:B------:R-:W2:Y:S04]  /*ec910*/  LDL.LU R9, [R1+0x1534] ;  /* 0x0015340001097983 */ /* 0x000ea80000300800 */
[----:B------:R-:W2:Y:S04]  /*ec920*/  LDL.LU R10, [R1+0x1520] ;  /* 0x00152000010a7983 */ /* 0x000ea80000300800 */
[----:B------:R-:W2:Y:S04]  /*ec930*/  LDL.LU R11, [R1+0x1524] ;  /* 0x00152400010b7983 */ /* 0x000ea80000300800 */
[----:B---3--:R-:W3:Y:S04]  /*ec940*/  LDL.LU R12, [R1+0x1538] ;  /* 0x00153800010c7983 */ /* 0x008ee80000300800 */
        /* <DEDUP_REMOVED lines=13> */
[----:B------:R-:W-:Y:S04]  /*eca20*/  STS.128 [R2], R24 ;  /* 0x0000001802007388 */ /* 0x000fe80000000c00 */
[----:B--2---:R1:W-:Y:S04]  /*eca30*/  STS.128 [R2+0x580], R4 ;  /* 0x0005800402007388 */ /* 0x0043e80000000c00 */
[----:B-1----:R-:W2:Y:S04]  /*eca40*/  LDL.LU R4, [R1+0x13f0] ;  /* 0x0013f00001047983 */ /* 0x002ea80000300800 */
[----:B------:R-:W2:Y:S04]  /*eca50*/  LDL.LU R5, [R1+0x13f4] ;  /* 0x0013f40001057983 */ /* 0x000ea80000300800 */
[----:B------:R-:W2:Y:S04]  /*eca60*/  LDL.LU R6, [R1+0x13e0] ;  /* 0x0013e00001067983 */ /* 0x000ea80000300800 */
[----:B------:R-:W2:Y:S04]  /*eca70*/  LDL.LU R7, [R1+0x13e4] ;  /* 0x0013e40001077983 */ /* 0x000ea80000300800 */
[----:B------:R-:W-:Y:S04]  /*eca80*/  STS.128 [R2+0x600], R8 ;  /* 0x0006000802007388 */ /* 0x000fe80000000c00 */
[----:B---3--:R-:W-:Y:S04]  /*eca90*/  STS.128 [R2+0x680], R12 ;  /* 0x0006800c02007388 */ /* 0x008fe80000000c00 */
[----:B------:R-:W-:Y:S04]  /*ecaa0*/  STS.128 [R2+0x700], R16 ;  /* 0x0007001002007388 */ /* 0x000fe80000000c00 */
[----:B----4-:R-:W-:Y:S04]  /*ecab0*/  STS.128 [R2+0x780], R20 ;  /* 0x0007801402007388 */ /* 0x010fe80000000c00 */
[----:B------:R-:W-:Y:S06]  /*ecac0*/  BAR.SYNC.DEFER_BLOCKING 0x0 ;  /* 0x0000000000007b1d */ /* 0x000fec0000010000 */
        /* <DEDUP_REMOVED lines=43> */
[----:B---3--:R-:W-:Y:S04]  /*ecd80*/  STL.64 [R1+0x760], R16 ;  /* 0x0007601001007387 */ /* 0x008fe80000100a00 */
[----:B------:R-:W-:Y:S04]  /*ecd90*/  STL.64 [R1+0x768], R18 ;  /* 0x0007681201007387 */ /* 0x000fe80000100a00 */
[----:B----4-:R-:W-:Y:S04]  /*ecda0*/  STL.64 [R1+0x750], R12 ;  /* 0x0007500c01007387 */ /* 0x010fe80000100a00 */
[----:B------:R-:W-:Y:S04]  /*ecdb0*/  STL.64 [R1+0x758], R14 ;  /* 0x0007580e01007387 */ /* 0x000fe80000100a00 */
[----:B--2---:R-:W-:Y:S04]  /*ecdc0*/  STS.128 [R2], R4 ;  /* 0x0000000402007388 */ /* 0x004fe80000000c00 */
        /* <DEDUP_REMOVED lines=22> */
[----:B---3--:R-:W-:Y:S04]  /*ecf30*/  STS.128 [R2+0x80], R8 ;  /* 0x0000800802007388 */ /* 0x008fe80000000c00 */
[----:B--2---:R1:W-:Y:S04]  /*ecf40*/  STS.128 [R2+0x100], R4 ;  /* 0x0001000402007388 */ /* 0x0043e80000000c00 */
[----:B-1----:R-:W2:Y:S04]  /*ecf50*/  LDL.LU R4, [R1+0xa50] ;  /* 0x000a500001047983 */ /* 0x002ea80000300800 */
[----:B------:R-:W2:Y:S04]  /*ecf60*/  LDL.LU R5, [R1+0xa54] ;  /* 0x000a540001057983 */ /* 0x000ea80000300800 */
[----:B------:R-:W2:Y:S04]  /*ecf70*/  LDL.LU R6, [R1+0xa70] ;  /* 0x000a700001067983 */ /* 0x000ea80000300800 */
[----:B----4-:R1:W-:Y:S04]  /*ecf80*/  STS.128 [R2+0x180], R12 ;  /* 0x0001800c02007388 */ /* 0x0103e80000000c00 */
[----:B------:R-:W2:Y:S04]  /*ecf90*/  LDL.LU R7, [R1+0xa74] ;  /* 0x000a740001077983 */ /* 0x000ea80000300800 */
        /* <DEDUP_REMOVED lines=8> */
[----:B------:R1:W-:Y:S04]  /*ed020*/  STS.128 [R2+0x200], R16 ;  /* 0x0002001002007388 */ /* 0x0003e80000000c00 */
        /* <DEDUP_REMOVED lines=10> */
[----:B----4-:R1:W-:Y:S04]  /*ed0d0*/  STS.128 [R2+0x400], R8 ;  /* 0x0004000802007388 */ /* 0x0103e80000000c00 */
[----:B-1----:R-:W2:Y:S04]  /*ed0e0*/  LDL.LU R8, [R1+0xbd8] ;  /* 0x000bd80001087983 */ /* 0x002ea80000300800 */
[----:B------:R-:W2:Y:S04]  /*ed0f0*/  LDL.LU R9, [R1+0xbdc] ;  /* 0x000bdc0001097983 */ /* 0x000ea80000300800 */
[----:B------:R-:W2:Y:S04]  /*ed100*/  LDL.LU R10, [R1+0xba8] ;  /* 0x000ba800010a7983 */ /* 0x000ea80000300800 */
[----:B------:R-:W2:Y:S04]  /*ed110*/  LDL.LU R11, [R1+0xbac] ;  /* 0x000bac00010b7983 */ /* 0x000ea80000300800 */
        /* <DEDUP_REMOVED lines=8> */
[----:B------:R-:W3:Y:S04]  /*ed1a0*/  LDL.LU R15, [R1+0x127c] ;  /* 0x00127c00010f7983 */ /* 0x000ee80000300800 */
[----:B------:R1:W-:Y:S04]  /*ed1b0*/  STS.128 [R2+0x480], R16 ;  /* 0x0004801002007388 */ /* 0x0003e80000000c00 */
[----:B------:R-:W-:Y:S01]  /*ed1c0*/  STS.128 [R2+0x500], R20 ;  /* 0x0005001402007388 */ /* 0x000fe20000000c00 */
[----:B-1---5:R-:W-:Y:S01]  /*ed1d0*/  IMAD.MOV.U32 R18, RZ, RZ, R36 ;  /* 0x000000ffff127224 */ /* 0x022fe200078e0024 */
[----:B------:R-:W-:Y:S01]  /*ed1e0*/  MOV R17, R33 ;  /* 0x0000002100117202 */ /* 0x000fe20000000f00 */
[----:B------:R-:W-:-:S02]  /*ed1f0*/  IMAD.MOV.U32 R19, RZ, RZ, R37 ;  /* 0x000000ffff137224 */ /* 0x000fc400078e0025 */
[----:B------:R-:W-:Y:S02]  /*ed200*/  IMAD.MOV.U32 R16, RZ, RZ, R32 ;  /* 0x000000ffff107224 */ /* 0x000fe400078e0020 */
[----:B------:R-:W-:Y:S02]  /*ed210*/  IMAD.MOV.U32 R36, RZ, RZ, R34 ;  /* 0x000000ffff247224 */ /* 0x000fe400078e0022 */
[----:B------:R-:W-:Y:S01]  /*ed220*/  IMAD.MOV.U32 R37, RZ, RZ, R35 ;  /* 0x000000ffff257224 */ /* 0x000fe200078e0023 */
[----:B------:R-:W-:Y:S04]  /*ed230*/  STS.128 [R2+0x700], R16 ;  /* 0x0007001002007388 */ /* 0x000fe80000000c00 */
[----:B------:R-:W-:Y:S04]  /*ed240*/  STS.128 [R2+0x780], R36 ;  /* 0x0007802402007388 */ /* 0x000fe80000000c00 */
[----:B----4-:R1:W-:Y:S04]  /*ed250*/  STS.128 [R2+0x600], R4 ;  /* 0x0006000402007388 */ /* 0x0103e80000000c00 */
[----:B-1----:R-:W4:Y:S04]  /*ed260*/  LDL.LU R4, [R1+0x17a0] ;  /* 0x0017a00001047983 */ /* 0x002f280000300800 */
[----:B------:R-:W4:Y:S04]  /*ed270*/  LDL.LU R5, [R1+0x17a4] ;  /* 0x0017a40001057983 */ /* 0x000f280000300800 */
[----:B------:R-:W4:Y:S04]  /*ed280*/  LDL.LU R6, [R1+0x1790] ;  /* 0x0017900001067983 */ /* 0x000f280000300800 */
[----:B------:R-:W4:Y:S04]  /*ed290*/  LDL.LU R7, [R1+0x1794] ;  /* 0x0017940001077983 */ /* 0x000f280000300800 */
[----:B--2---:R-:W-:Y:S04]  /*ed2a0*/  STS.128 [R2+0x580], R8 ;  /* 0x0005800802007388 */ /* 0x004fe80000000c00 */
[----:B---3--:R-:W-:Y:S04]  /*ed2b0*/  STS.128 [R2+0x680], R12 ;  /* 0x0006800c02007388 */ /* 0x008fe80000000c00 */
[----:B------:R-:W-:Y:S06]  /*ed2c0*/  BAR.SYNC.DEFER_BLOCKING 0x0 ;  /* 0x0000000000007b1d */ /* 0x000fec0000010000 */
[----:B------:R-:W1:Y:S04]  /*ed2d0*/  LDS.128 R16, [R0] ;  /* 0x0000000000107984 */ /* 0x000e680000000c00 */
[----:B------:R-:W2:Y:S04]  /*ed2e0*/  LDS.128 R12, [R0+0x800] ;  /* 0x00080000000c7984 */ /* 0x000ea80000000c00 */
[----:B------:R-:W3:Y:S04]  /*ed2f0*/  LDS.128 R8, [R0+0x1000] ;  /* 0x0010000000087984 */ /* 0x000ee80000000c00 */
[----:B------:R-:W-:Y:S04]  /*ed300*/  LDS.128 R244, [R3+0x800] ;  /* 0x0008000003f47984 */ /* 0x000fe80000000c00 */
[----:B------:R-:W-:Y:S04]  /*ed310*/  LDS.128 R240, [R3+0x1000] ;  /* 0x0010000003f07984 */ /* 0x000fe80000000c00 */
[----:B------:R-:W-:Y:S04]  /*ed320*/  LDS.128 R236, [R3+0x1800] ;  /* 0x0018000003ec7984 */ /* 0x000fe80000000c00 */
[----:B------:R-:W-:Y:S04]  /*ed330*/  LDS.128 R232, [R252] ;  /* 0x00000000fce87984 */ /* 0x000fe80000000c00 */
[----:B------:R-:W-:Y:S04]  /*ed340*/  LDS.128 R228, [R252+0x800] ;  /* 0x00080000fce47984 */ /* 0x000fe80000000c00 */
[----:B------:R-:W-:Y:S04]  /*ed350*/  LDS.128 R224, [R252+0x1000] ;  /* 0x00100000fce07984 */ /* 0x000fe80000000c00 */
[----:B------:R-:W-:Y:S04]  /*ed360*/  LDS.128 R220, [R252+0x1800] ;  /* 0x00180000fcdc7984 */ /* 0x000fe80000000c00 */
        /* <DEDUP_REMOVED lines=18> */
[----:B------:R-:W-:Y:S06]  /*ed490*/  BAR.SYNC.DEFER_BLOCKING 0x0 ;  /* 0x0000000000007b1d */ /* 0x000fec0000010000 */
[----:B-1----:R-:W-:Y:S04]  /*ed4a0*/  STL.64 [R1+0x20], R16 ;  /* 0x0000201001007387 */ /* 0x002fe80000100a00 */
[----:B------:R-:W-:Y:S04]  /*ed4b0*/  STL.64 [R1+0x28], R18 ;  /* 0x0000281201007387 */ /* 0x000fe80000100a00 */
[----:B--2---:R-:W-:Y:S04]  /*ed4c0*/  STL.64 [R1+0x10], R12 ;  /* 0x0000100c01007387 */ /* 0x004fe80000100a00 */
[----:B------:R-:W-:Y:S04]  /*ed4d0*/  STL.64 [R1+0x18], R14 ;  /* 0x0000180e01007387 */ /* 0x000fe80000100a00 */
[----:B---3--:R1:W-:Y:S04]  /*ed4e0*/  STL.64 [R1], R8 ;  /* 0x0000000801007387 */ /* 0x0083e80000100a00 */
[----:B------:R2:W-:Y:S04]  /*ed4f0*/  STL.64 [R1+0x8], R10 ;  /* 0x0000080a01007387 */ /* 0x0005e80000100a00 */
[----:B-1----:R-:W3:Y:S04]  /*ed500*/  LDL.LU R8, [R1+0x17a8] ;  /* 0x0017a80001087983 */ /* 0x002ee80000300800 */
[----:B------:R-:W3:Y:S04]  /*ed510*/  LDL.LU R9, [R1+0x17ac] ;  /* 0x0017ac0001097983 */ /* 0x000ee80000300800 */
[----:B--2---:R-:W3:Y:S04]  /*ed520*/  LDL.LU R10, [R1+0x1798] ;  /* 0x00179800010a7983 */ /* 0x004ee80000300800 */
[----:B------:R-:W3:Y:S04]  /*ed530*/  LDL.LU R11, [R1+0x179c] ;  /* 0x00179c00010b7983 */ /* 0x000ee80000300800 */
[----:B----4-:R1:W-:Y:S04]  /*ed540*/  STS.128 [R2], R4 ;  /* 0x0000000402007388 */ /* 0x0103e80000000c00 */
        /* <DEDUP_REMOVED lines=54> */
[----:B---3--:R-:W-:Y:S04]  /*ed8b0*/  STS.128 [R2+0x380], R12 ;  /* 0x0003800c02007388 */ /* 0x008fe80000000c00 */
[----:B----4-:R1:W-:Y:S04]  /*ed8c0*/  STS.128 [R2+0x400], R8 ;  /* 0x0004000802007388 */ /* 0x0103e80000000c00 */
        /* <DEDUP_REMOVED lines=12> */
[----:B------:R-:W-:Y:S04]  /*ed990*/  STS.128 [R2+0x480], R16 ;  /* 0x0004801002007388 */ /* 0x000fe80000000c00 */
[----:B------:R-:W-:Y:S04]  /*ed9a0*/  STS.128 [R2+0x500], R20 ;  /* 0x0005001402007388 */ /* 0x000fe80000000c00 */
[----:B------:R-:W-:Y:S04]  /*ed9b0*/  STS.128 [R2+0x580], R28 ;  /* 0x0005801c02007388 */ /* 0x000fe80000000c00 */
[----:B------:R-:W4:Y:S04]  /*ed9c0*/  LDL.LU R84, [R1+0x1458] ;  /* 0x0014580001547983 */ /* 0x000f280000300800 */
[----:B------:R-:W-:Y:S04]  /*ed9d0*/  STS.128 [R2+0x600], R24 ;  /* 0x0006001802007388 */ /* 0x000fe80000000c00 */
[----:B------:R-:W4:Y:S04]  /*ed9e0*/  LDL.LU R85, [R1+0x145c] ;  /* 0x00145c0001557983 */ /* 0x000f280000300800 */
[----:B------:R-:W4:Y:S04]  /*ed9f0*/  LDL.LU R86, [R1+0x1448] ;  /* 0x0014480001567983 */ /* 0x000f280000300800 */
[----:B------:R-:W4:Y:S04]  /*eda00*/  LDL.LU R87, [R1+0x144c] ;  /* 0x00144c0001577983 */ /* 0x000f280000300800 */
[----:B--2---:R-:W-:Y:S04]  /*eda10*/  STS.128 [R2+0x680], R4 ;  /* 0x0006800402007388 */ /* 0x004fe80000000c00 */
[----:B---3--:R-:W-:Y:S04]  /*eda20*/  STS.128 [R2+0x700], R8 ;  /* 0x0007000802007388 */ /* 0x008fe80000000c00 */
[----:B----4-:R-:W-:Y:S04]  /*eda30*/  STS.128 [R2+0x780], R12 ;  /* 0x0007800c02007388 */ /* 0x010fe80000000c00 */
[----:B------:R-:W-:Y:S06]  /*eda40*/  BAR.SYNC.DEFER_BLOCKING 0x0 ;  /* 0x0000000000007b1d */ /* 0x000fec0000010000 */
[----:B------:R-:W1:Y:S04]  /*eda50*/  LDS.128 R4, [R0] ;  /* 0x0000000000047984 */ /* 0x000e680000000c00 */
[----:B------:R-:W2:Y:S04]  /*eda60*/  LDS.128 R8, [R0+0x800] ;  /* 0x0008000000087984 */ /* 0x000ea80000000c00 */
[----:B------:R-:W3:Y:S04]  /*eda70*/  LDS.128 R12, [R0+0x1000] ;  /* 0x00100000000c7984 */ /* 0x000ee80000000c00 */
[----:B------:R-:W4:Y:S04]  /*eda80*/  LDS.128 R16, [R0+0x1800] ;  /* 0x0018000000107984 */ /* 0x000f280000000c00 */
[----:B------:R-:W1:Y:S04]  /*eda90*/  LDS.128 R20, [R176] ;  /* 0x00000000b0147984 */ /* 0x000e680000000c00 */
[----:B------:R-:W1:Y:S04]  /*edaa0*/  LDS.128 R24, [R176+0x800] ;  /* 0x00080000b0187984 */ /* 0x000e680000000c00 */
[----:B------:R-:W1:Y:S04]  /*edab0*/  LDS.128 R28, [R176+0x1000] ;  /* 0x00100000b01c7984 */ /* 0x000e680000000c00 */
[----:B------:R-:W1:Y:S04]  /*edac0*/  LDS.128 R32, [R176+0x1800] ;  /* 0x00180000b0207984 */ /* 0x000e680000000c00 */
        /* <DEDUP_REMOVED lines=8> */
[----:B------:R-:W-:Y:S06]  /*edb50*/  BAR.SYNC.DEFER_BLOCKING 0x0 ;  /* 0x0000000000007b1d */ /* 0x000fec0000010000 */
[----:B------:R1:W-:Y:S04]  /*edb60*/  STS.128 [R2], R80 ;  /* 0x0000005002007388 */ /* 0x0003e80000000c00 */
        /* <DEDUP_REMOVED lines=16> */
[----:B------:R-:W-:Y:S04]  /*edc70*/  STS.128 [R2+0x80], R84 ;  /* 0x0000805402007388 */ /* 0x000fe80000000c00 */
[----:B--2---:R1:W-:Y:S04]  /*edc80*/  STS.128 [R2+0x100], R80 ;  /* 0x0001005002007388 */ /* 0x0043e80000000c00 */
[----:B-1----:R-:W2:Y:S04]  /*edc90*/  LDL.LU R80, [R1+0xa80] ;  /* 0x000a800001507983 */ /* 0x002ea80000300800 */
[----:B------:R-:W2:Y:S04]  /*edca0*/  LDL.LU R81, [R1+0xa84] ;  /* 0x000a840001517983 */ /* 0x000ea80000300800 */
[----:B------:R-:W2:Y:S04]  /*edcb0*/  LDL.LU R82, [R1+0xa90] ;  /* 0x000a900001527983 */ /* 0x000ea80000300800 */
[----:B---3--:R1:W-:Y:S04]  /*edcc0*/  STS.128 [R2+0x180], R88 ;  /* 0x0001805802007388 */ /* 0x0083e80000000c00 */
[----:B------:R-:W2:Y:S04]  /*edcd0*/  LDL.LU R83, [R1+0xa94] ;  /* 0x000a940001537983 */ /* 0x000ea80000300800 */
        /* <DEDUP_REMOVED lines=8> */
[----:B----4-:R1:W-:Y:S04]  /*edd60*/  STS.128 [R2+0x200], R92 ;  /* 0x0002005c02007388 */ /* 0x0103e80000000c00 */
        /* <DEDUP_REMOVED lines=9> */
[----:B--2---:R-:W-:Y:S04]  /*ede00*/  STS.128 [R2+0x300], R80 ;  /* 0x0003005002007388 */ /* 0x004fe80000000c00 */
[----:B---3--:R-:W-:Y:S04]  /*ede10*/  STS.128 [R2+0x380], R88 ;  /* 0x0003805802007388 */ /* 0x008fe80000000c00 */
[----:B------:R1:W-:Y:S04]  /*ede20*/  STS.128 [R2+0x400], R84 ;  /* 0x0004005402007388 */ /* 0x0003e80000000c00 */
        /* <DEDUP_REMOVED lines=16> */
[----:B------:R1:W-:Y:S04]  /*edf30*/  STS.128 [R2+0x480], R92 ;  /* 0x0004805c02007388 */ /* 0x0003e80000000c00 */
[----:B----4-:R-:W-:Y:S04]  /*edf40*/  STS.128 [R2+0x500], R96 ;  /* 0x0005006002007388 */ /* 0x010fe80000000c00 */
[----:B------:R-:W4:Y:S04]  /*edf50*/  LDL.LU R140, [R1+0x17e8] ;  /* 0x0017e800018c7983 */ /* 0x000f280000300800 */
[----:B------:R-:W4:Y:S01]  /*edf60*/  LDL.LU R141, [R1+0x17ec] ;  /* 0x0017ec00018d7983 */ /* 0x000f220000300800 */
[----:B-1----:R-:W-:Y:S01]  /*edf70*/  IMAD.MOV.U32 R94, RZ, RZ, R44 ;  /* 0x000000ffff5e7224 */ /* 0x002fe200078e002c */
[----:B------:R-:W-:Y:S01]  /*edf80*/  MOV R92, R40 ;  /* 0x00000028005c7202 */ /* 0x000fe20000000f00 */
[----:B------:R-:W-:Y:S01]  /*edf90*/  IMAD.MOV.U32 R95, RZ, RZ, R45 ;  /* 0x000000ffff5f7224 */ /* 0x000fe200078e002d */
[----:B------:R-:W-:Y:S01]  /*edfa0*/  MOV R45, R43 ;  /* 0x0000002b002d7202 */ /* 0x000fe20000000f00 */
[----:B------:R-:W-:Y:S01]  /*edfb0*/  IMAD.MOV.U32 R93, RZ, RZ, R41 ;  /* 0x000000ffff5d7224 */ /* 0x000fe200078e0029 */
[----:B------:R-:W4:Y:S01]  /*edfc0*/  LDL.LU R142, [R1+0x17d8] ;  /* 0x0017d800018e7983 */ /* 0x000f220000300800 */
[----:B------:R-:W-:-:S03]  /*edfd0*/  IMAD.MOV.U32 R44, RZ, RZ, R42 ;  /* 0x000000ffff2c7224 */ /* 0x000fc600078e002a */
[----:B------:R-:W-:Y:S04]  /*edfe0*/  STS.128 [R2+0x700], R92 ;  /* 0x0007005c02007388 */ /* 0x000fe80000000c00 */
[----:B------:R-:W-:Y:S04]  /*edff0*/  STS.128 [R2+0x780], R44 ;  /* 0x0007802c02007388 */ /* 0x000fe80000000c00 */
[----:B------:R-:W4:Y:S04]  /*ee000*/  LDL.LU R143, [R1+0x17dc] ;  /* 0x0017dc00018f7983 */ /* 0x000f280000300800 */
[----:B--2---:R-:W-:Y:S04]  /*ee010*/  STS.128 [R2+0x580], R84 ;  /* 0x0005805402007388 */ /* 0x004fe80000000c00 */
[----:B---3--:R-:W-:Y:S04]  /*ee020*/  STS.128 [R2+0x600], R80 ;  /* 0x0006005002007388 */ /* 0x008fe80000000c00 */
[----:B------:R-:W-:Y:S04]  /*ee030*/  STS.128 [R2+0x680], R88 ;  /* 0x0006805802007388 */ /* 0x000fe80000000c00 */
[----:B------:R-:W-:Y:S06]  /*ee040*/  BAR.SYNC.DEFER_BLOCKING 0x0 ;  /* 0x0000000000007b1d */ /* 0x000fec0000010000 */
[----:B------:R-:W1:Y:S04]  /*ee050*/  LDS.128 R132, [R0] ;  /* 0x0000000000847984 */ /* 0x000e680000000c00 */
[----:B------:R-:W2:Y:S04]  /*ee060*/  LDS.128 R128, [R0+0x800] ;  /* 0x0008000000807984 */ /* 0x000ea80000000c00 */
[----:B------:R-:W3:Y:S04]  /*ee070*/  LDS.128 R124, [R0+0x1000] ;  /* 0x00100000007c7984 */ /* 0x000ee80000000c00 */
        /* <DEDUP_REMOVED lines=31> */
[----:B----4-:R-:W-:Y:S04]  /*ee270*/  STS.128 [R2+0x80], R140 ;  /* 0x0000808c02007388 */ /* 0x010fe80000000c00 */
        /* <DEDUP_REMOVED lines=47> */
[----:B--2---:R-:W-:Y:S04]  /*ee570*/  STS.128 [R2+0x680], R136 ;  /* 0x0006808802007388 */ /* 0x004fe80000000c00 */
[----:B---3--:R-:W-:Y:S04]  /*ee580*/  STS.128 [R2+0x700], R140 ;  /* 0x0007008c02007388 */ /* 0x008fe80000000c00 */
[----:B----4-:R1:W-:Y:S04]  /*ee590*/  STS.128 [R2+0x780], R144 ;  /* 0x0007809002007388 */ /* 0x0103e80000000c00 */
        /* <DEDUP_REMOVED lines=23> */
[----:B------:R-:W-:Y:S04]  /*ee710*/  STS.128 [R2+0x600], R156 ;  /* 0x0006009c02007388 */ /* 0x000fe80000000c00 */
[----:B------:R-:W-:Y:S06]  /*ee720*/  BAR.SYNC.DEFER_BLOCKING 0x0 ;  /* 0x0000000000007b1d */ /* 0x000fec0000010000 */
[----:B------:R-:W1:Y:S04]  /*ee730*/  LDS.128 R164, [R176] ;  /* 0x00000000b0a47984 */ /* 0x000e680000000c00 */
[----:B------:R-:W1:Y:S04]  /*ee740*/  LDS.128 R168, [R176+0x800] ;  /* 0x00080000b0a87984 */ /* 0x000e680000000c00 */
[----:B------:R-:W1:Y:S04]  /*ee750*/  LDS.128 R172, [R176+0x1000] ;  /* 0x00100000b0ac7984 */ /* 0x000e680000000c00 */
[----:B------:R-:W1:Y:S04]  /*ee760*/  LDS.128 R148, [R0] ;  /* 0x0000000000947984 */ /* 0x000e680000000c00 */
[----:B------:R-:W1:Y:S04]  /*ee770*/  LDS.128 R152, [R0+0x800] ;  /* 0x0008000000987984 */ /* 0x000e680000000c00 */
        /* <DEDUP_REMOVED lines=12> */
[----:B--2---:R-:W-:Y:S04]  /*ee840*/  STS.128 [R2], R144 ;  /* 0x0000009002007388 */ /* 0x004fe80000000c00 */
[----:B---3--:R2:W-:Y:S04]  /*ee850*/  STS.128 [R2+0x80], R140 ;  /* 0x0000808c02007388 */ /* 0x0085e80000000c00 */
[----:B--2---:R-:W2:Y:S04]  /*ee860*/  LDL.LU R140, [R1+0x1418] ;  /* 0x00141800018c7983 */ /* 0x004ea80000300800 */
[----:B------:R-:W2:Y:S04]  /*ee870*/  LDL.LU R141, [R1+0x141c] ;  /* 0x00141c00018d7983 */ /* 0x000ea80000300800 */
[----:B------:R-:W2:Y:S04]  /*ee880*/  LDL.LU R142, [R1+0x1408] ;  /* 0x00140800018e7983 */ /* 0x000ea80000300800 */
[----:B----4-:R3:W-:Y:S04]  /*ee890*/  STS.128 [R2+0x100], R136 ;  /* 0x0001008802007388 */ /* 0x0107e80000000c00 */
[----:B------:R-:W2:Y:S04]  /*ee8a0*/  LDL.LU R143, [R1+0x140c] ;  /* 0x00140c00018f7983 */ /* 0x000ea80000300800 */
[----:B------:R4:W-:Y:S04]  /*ee8b0*/  STS.128 [R2+0x180], R212 ;  /* 0x000180d402007388 */ /* 0x0009e80000000c00 */
        /* <DEDUP_REMOVED lines=23> */
[----:B------:R3:W-:Y:S04]  /*eea30*/  STS.128 [R2+0x380], R144 ;  /* 0x0003809002007388 */ /* 0x0007e80000000c00 */
[----:B-1----:R-:W2:Y:S04]  /*eea40*/  LDL.LU R136, [R1+0x12b0] ;  /* 0x0012b00001887983 */ /* 0x002ea80000300800 */
[----:B------:R-:W2:Y:S04]  /*eea50*/  LDL.LU R137, [R1+0x12b4] ;  /* 0x0012b40001897983 */ /* 0x000ea80000300800 */
[----:B------:R-:W2:Y:S04]  /*eea60*/  LDL.LU R138, [R1+0x1240] ;  /* 0x00124000018a7983 */ /* 0x000ea80000300800 */
[----:B------:R-:W2:Y:S04]  /*eea70*/  LDL.LU R139, [R1+0x1244] ;  /* 0x00124400018b7983 */ /* 0x000ea80000300800 */
[----:B---3--:R-:W3:Y:S04]  /*eea80*/  LDL.LU R144, [R1+0x12b8] ;  /* 0x0012b80001907983 */ /* 0x008ee80000300800 */
[----:B------:R-:W3:Y:S04]  /*eea90*/  LDL.LU R145, [R1+0x12bc] ;  /* 0x0012bc0001917983 */ /* 0x000ee80000300800 */
[----:B----4-:R1:W-:Y:S04]  /*eeaa0*/  STS.128 [R2+0x480], R212 ;  /* 0x000480d402007388 */ /* 0x0103e80000000c00 */
[----:B------:R4:W-:Y:S01]  /*eeab0*/  STS.128 [R2+0x500], R216 ;  /* 0x000500d802007388 */ /* 0x0009e20000000c00 */
[----:B-1----:R-:W-:-:S03]  /*eeac0*/  IMAD.MOV.U32 R212, RZ, RZ, R48 ;  /* 0x000000ffffd47224 */ /* 0x002fc600078e0030 */
[----:B----4-:R-:W4:Y:S04]  /*eead0*/  LDL R217, [R1+0x168c] ;  /* 0x00168c0001d97983 */ /* 0x010f280000100800 */
[----:B------:R-:W3:Y:S01]  /*eeae0*/  LDL.LU R146, [R1+0x1248] ;  /* 0x0012480001927983 */ /* 0x000ee20000300800 */
[----:B------:R-:W-:-:S03]  /*eeaf0*/  IMAD.MOV.U32 R213, RZ, RZ, R49 ;  /* 0x000000ffffd57224 */ /* 0x000fc600078e0031 */
[----:B------:R-:W3:Y:S01]  /*eeb00*/  LDL.LU R147, [R1+0x124c] ;  /* 0x00124c0001937983 */ /* 0x000ee20000300800 */
[----:B------:R-:W-:-:S03]  /*eeb10*/  IMAD.MOV.U32 R215, RZ, RZ, R249 ;  /* 0x000000ffffd77224 */ /* 0x000fc600078e00f9 */
[----:B------:R-:W3:Y:S01]  /*eeb20*/  LDL.LU R218, [R1+0x17f0] ;  /* 0x0017f00001da7983 */ /* 0x000ee20000300800 */
[----:B------:R-:W-:-:S03]  /*eeb30*/  IMAD.MOV.U32 R214, RZ, RZ, R248 ;  /* 0x000000ffffd67224 */ /* 0x000fc600078e00f8 */
[----:B------:R-:W3:Y:S01]  /*eeb40*/  LDL R216, [R1+0x17f4] ;  /* 0x0017f40001d87983 */ /* 0x000ee20000100800 */
[----:B------:R-:W-:Y:S01]  /*eeb50*/  IMAD.MOV.U32 R249, RZ, RZ, R51 ;  /* 0x000000fffff97224 */ /* 0x000fe200078e0033 */
[----:B------:R-:W-:Y:S02]  /*eeb60*/  MOV R248, R50 ;  /* 0x0000003200f87202 */ /* 0x000fe40000000f00 */
[----:B------:R-:W3:Y:S04]  /*eeb70*/  LDL.LU R48, [R1+0x1310] ;  /* 0x0013100001307983 */ /* 0x000ee80000300800 */
[----:B------:R-:W3:Y:S04]  /*eeb80*/  LDL.LU R49, [R1+0x1314] ;  /* 0x0013140001317983 */ /* 0x000ee80000300800 */
[----:B------:R-:W3:Y:S04]  /*eeb90*/  LDL.LU R51, [R1+0xd04] ;  /* 0x000d040001337983 */ /* 0x000ee80000300800 */
[----:B------:R-:W3:Y:S04]  /*eeba0*/  LDL.LU R50, [R1+0xd00] ;  /* 0x000d000001327983 */ /* 0x000ee80000300800 */
[----:B------:R-:W-:Y:S04]  /*eebb0*/  STS.128 [R2+0x700], R212 ;  /* 0x000700d402007388 */ /* 0x000fe80000000c00 */
[----:B------:R-:W-:Y:S04]  /*eebc0*/  STS.128 [R2+0x780], R248 ;  /* 0x000780f802007388 */ /* 0x000fe80000000c00 */
[----:B--2---:R-:W-:Y:S04]  /*eebd0*/  STS.128 [R2+0x580], R140 ;  /* 0x0005808c02007388 */ /* 0x004fe80000000c00 */
[----:B------:R1:W-:Y:S02]  /*eebe0*/  STS.128 [R2+0x600], R136 ;  /* 0x0006008802007388 */ /* 0x0003e40000000c00 */
[----:B-1----:R-:W-:-:S02]  /*eebf0*/  IMAD.MOV.U32 R137, RZ, RZ, c[0x0][0x194] ;  /* 0x00006500ff897624 */ /* 0x002fc400078e00ff */
[----:B----4-:R-:W-:-:S04]  /*eec00*/  IMAD R3, R217, c[0x0][0x194], RZ ;  /* 0x00006500d9037a24 */ /* 0x010fc800078e02ff */
[----:B------:R-:W-:Y:S01]  /*eec10*/  IMAD R137, R137, 0x80, R3 ;  /* 0x0000008089897824 */ /* 0x000fe200078e0203 */
[----:B------:R-:W-:-:S04]  /*eec20*/  LEA R138, P6, R3, c[0x0][0x170], 0x2 ;  /* 0x00005c00038a7a11 */ /* 0x000fc800078c10ff */
[----:B------:R-:W-:Y:S02]  /*eec30*/  LEA.HI.X.SX32 R139, R3, c[0x0][0x174], 0x2, P6 ;  /* 0x00005d00038b7a11 */ /* 0x000fe400030f16ff */
[----:B------:R-:W-:Y:S01]  /*eec40*/  LEA R136, P6, R137, c[0x0][0x170], 0x2 ;  /* 0x00005c0089887a11 */ /* 0x000fe200078c10ff */
[C---:B---3--:R-:W-:Y:S01]  /*eec50*/  IMAD R140, R218.reuse, c[0x0][0x198], RZ ;  /* 0x00006600da8c7a24 */ /* 0x048fe200078e02ff */
[----:B------:R-:W-:Y:S02]  /*eec60*/  ISETP.GE.AND P5, PT, R217, c[0x0][0x178], PT ;  /* 0x00005e00d9007a0c */ /* 0x000fe40003fa6270 */
[----:B------:R-:W-:Y:S02]  /*eec70*/  LEA.HI.X.SX32 R137, R137, c[0x0][0x174], 0x2, P6 ;  /* 0x00005d0089897a11 */ /* 0x000fe400030f16ff */
[----:B------:R-:W-:Y:S01]  /*eec80*/  ISETP.GE.AND P3, PT, R218, c[0x0][0x17c], PT ;  /* 0x00005f00da007a0c */ /* 0x000fe20003f66270 */
[----:B------:R-:W-:Y:S01]  /*eec90*/  STS.128 [R2+0x680], R144 ;  /* 0x0006809002007388 */ /* 0x000fe20000000c00 */
[----:B------:R-:W-:-:S02]  /*eeca0*/  ISETP.LT.AND P6, PT, R217, c[0x0][0x178], !P4 ;  /* 0x00005e00d9007a0c */ /* 0x000fc400067c1270 */
[----:B------:R-:W-:Y:S02]  /*eecb0*/  ISETP.LT.AND P5, PT, R218, c[0x0][0x17c], !P5 ;  /* 0x00005f00da007a0c */ /* 0x000fe40006fa1270 */
[C---:B------:R-:W-:Y:S02]  /*eecc0*/  ISETP.LT.AND P3, PT, R216.reuse, c[0x0][0x178], !P3 ;  /* 0x00005e00d8007a0c */ /* 0x040fe40005f61270 */
[----:B------:R-:W-:Y:S01]  /*eecd0*/  ISETP.LT.AND P4, PT, R216, c[0x0][0x178], !P4 ;  /* 0x00005e00d8007a0c */ /* 0x000fe20006781270 */
[----:B------:R1:W-:Y:S02]  /*eece0*/  STS.128 [R2+0x400], R48 ;  /* 0x0004003002007388 */ /* 0x0003e40000000c00 */
[C---:B-1----:R-:W-:Y:S01]  /*eecf0*/  IADD3 R51, R140.reuse, c[0x0][0x198], RZ ;  /* 0x000066008c337a10 */ /* 0x042fe20007ffe0ff */
[----:B------:R-:W-:-:S04]  /*eed00*/  IMAD.WIDE R2, R140, 0x4, R138 ;  /* 0x000000048c027825 */ /* 0x000fc800078e028a */
[----:B------:R-:W-:-:S04]  /*eed10*/  IMAD.WIDE R48, R140, 0x4, R136 ;  /* 0x000000048c307825 */ /* 0x000fc800078e0288 */
[----:B------:R-:W2:Y:S04]  /*eed20*/  LDL.LU R214, [R1+0xb0] ;  /* 0x0000b00001d67983 */ /* 0x000ea80000300800 */
[----:B------:R-:W3:Y:S04]  /*eed30*/  LDL.LU R215, [R1+0x40] ;  /* 0x0000400001d77983 */ /* 0x000ee80000300800 */
[----:B------:R-:W4:Y:S04]  /*eed40*/  LDL.LU R146, [R1+0x3538] ;  /* 0x0035380001927983 */ /* 0x000f280000300800 */
[----:B------:R-:W5:Y:S04]  /*eed50*/  LDL.LU R141, [R1+0xb4] ;  /* 0x0000b400018d7983 */ /* 0x000f680000300800 */
[----:B------:R-:W5:Y:S04]  /*eed60*/  LDL.LU R147, [R1+0x44] ;  /* 0x0000440001937983 */ /* 0x000f680000300800 */
[----:B------:R-:W5:Y:S04]  /*eed70*/  LDL.LU R144, [R1+0x353c] ;  /* 0x00353c0001907983 */ /* 0x000f680000300800 */
[----:B------:R-:W5:Y:S04]  /*eed80*/  LDL.LU R145, [R1+0xe0] ;  /* 0x0000e00001917983 */ /* 0x000f680000300800 */
[----:B------:R-:W5:Y:S04]  /*eed90*/  LDL.LU R143, [R1+0x50] ;  /* 0x00005000018f7983 */ /* 0x000f680000300800 */
[----:B------:R-:W5:Y:S04]  /*eeda0*/  LDL.LU R142, [R1+0x3540] ;  /* 0x00354000018e7983 */ /* 0x000f680000300800 */
[----:B------:R-:W-:Y:S06]  /*eedb0*/  BAR.SYNC.DEFER_BLOCKING 0x0 ;  /* 0x0000000000007b1d */ /* 0x000fec0000010000 */
[----:B------:R-:W5:Y:S01]  /*eedc0*/  LDL.LU R218, [R1+0xe4] ;  /* 0x0000e40001da7983 */ /* 0x000f620000300800 */
[----:B------:R-:W-:-:S03]  /*eedd0*/  IADD3 R50, R51, c[0x0][0x198], RZ ;  /* 0x0000660033327a10 */ /* 0x000fc60007ffe0ff */
[----:B------:R-:W5:Y:S04]  /*eede0*/  LDL.LU R219, [R1+0x54] ;  /* 0x0000540001db7983 */ /* 0x000f680000300800 */
[----:B--2---:R1:W-:Y:S01]  /*eedf0*/  @P5 STG.E [R2.64], R214 ;  /* 0x000000d602005986 */ /* 0x0043e2000c101904 */
[----:B------:R-:W-:Y:S02]  /*eee00*/  ISETP.LT.AND P5, PT, R217, c[0x0][0x178], !P2 ;  /* 0x00005e00d9007a0c */ /* 0x000fe400057a1270 */
[----:B------:R-:W-:Y:S01]  /*eee10*/  ISETP.LT.AND P2, PT, R216, c[0x0][0x178], !P2 ;  /* 0x00005e00d8007a0c */ /* 0x000fe20005741270 */
[----:B---3--:R2:W-:Y:S01]  /*eee20*/  @P3 STG.E [R48.64], R215 ;  /* 0x000000d730003986 */ /* 0x0085e2000c101904 */
[----:B----4-:R-:W-:Y:S01]  /*eee30*/  ISETP.GE.AND P3, PT, R146, c[0x0][0x17c], PT ;  /* 0x00005f0092007a0c */ /* 0x010fe20003f66270 */
[----:B-1----:R-:W-:-:S04]  /*eee40*/  IMAD.WIDE R2, R51, 0x4, R136 ;  /* 0x0000000433027825 */ /* 0x002fc800078e0288 */
[----:B--2---:R-:W-:-:S05]  /*eee50*/  IMAD.WIDE R48, R51, 0x4, R138 ;  /* 0x0000000433307825 */ /* 0x004fca00078e028a */
[----:B-----5:R1:W-:Y:S04]  /*eee60*/  @P6 STG.E [R48.64], R141 ;  /* 0x0000008d30006986 */ /* 0x0203e8000c101904 */
[----:B------:R2:W-:Y:S04]  /*eee70*/  @P4 STG.E [R2.64], R147 ;  /* 0x0000009302004986 */ /* 0x0005e8000c101904 */
[----:B-1----:R-:W3:Y:S01]  /*eee80*/  LDL.LU R141, [R1+0x3544] ;  /* 0x00354400018d7983 */ /* 0x002ee20000300800 */
[----:B------:R-:W-:Y:S01]  /*eee90*/  IMAD.WIDE R48, R50, 0x4, R138 ;  /* 0x0000000432307825 */ /* 0x000fe200078e028a */
[----:B------:R-:W-:-:S02]  /*eeea0*/  ISETP.LT.AND P6, PT, R217, c[0x0][0x178], !P0 ;  /* 0x00005e00d9007a0c */ /* 0x000fc400047c1270 */
[----:B------:R-:W4:Y:S01]  /*eeeb0*/  LDL.LU R213, [R1+0x110] ;  /* 0x0001100001d57983 */ /* 0x000f220000300800 */
[----:B--2---:R-:W-:-:S03]  /*eeec0*/  IMAD.WIDE R2, R50, 0x4, R136 ;  /* 0x0000000432027825 */ /* 0x004fc600078e0288 */
[----:B------:R-:W2:Y:S01]  /*eeed0*/  LDL.LU R215, [R1+0x70] ;  /* 0x0000700001d77983 */ /* 0x000ea20000300800 */
[----:B------:R-:W-:Y:S02]  /*eeee0*/  ISETP.GE.AND P4, PT, R144, c[0x0][0x17c], PT ;  /* 0x00005f0090007a0c */ /* 0x000fe40003f86270 */
[----:B------:R-:W-:Y:S01]  /*eeef0*/  IADD3 R50, R50, c[0x0][0x198], RZ ;  /* 0x0000660032327a10 */ /* 0x000fe20007ffe0ff */
[----:B------:R-:W5:Y:S04]  /*eef00*/  LDL.LU R144, [R1+0x3548] ;  /* 0x0035480001907983 */ /* 0x000f680000300800 */
[----:B------:R-:W5:Y:S04]  /*eef10*/  LDL.LU R146, [R1+0x114] ;  /* 0x0001140001927983 */ /* 0x000f680000300800 */
[----:B------:R-:W-:Y:S04]  /*eef20*/  @P5 STG.E [R48.64], R145 ;  /* 0x0000009130005986 */ /* 0x000fe8000c101904 */
[----:B------:R-:W5:Y:S01]  /*eef30*/  LDL.LU R147, [R1+0x74] ;  /* 0x0000740001937983 */ /* 0x000f620000300800 */
[----:B------:R-:W-:-:S02]  /*eef40*/  ISETP.LT.AND P0, PT, R216, c[0x0][0x178], !P0 ;  /* 0x00005e00d8007a0c */ /* 0x000fc40004701270 */
[----:B------:R-:W-:Y:S01]  /*eef50*/  ISETP.LT.AND P5, PT, R217, c[0x0][0x178], !P3 ;  /* 0x00005e00d9007a0c */ /* 0x000fe20005fa1270 */
[----:B------:R1:W-:Y:S01]  /*eef60*/  @P2 STG.E [R2.64], R143 ;  /* 0x0000008f02002986 */ /* 0x0003e2000c101904 */
[----:B------:R-:W-:Y:S02]  /*eef70*/  ISETP.GE.AND P2, PT, R142, c[0x0][0x17c], PT ;  /* 0x00005f008e007a0c */ /* 0x000fe40003f46270 */
[----:B------:R-:W-:Y:S02]  /*eef80*/  ISETP.LT.AND P3, PT, R216, c[0x0][0x178], !P3 ;  /* 0x00005e00d8007a0c */ /* 0x000fe40005f61270 */
[C---:B------:R-:W-:Y:S01]  /*eef90*/  IADD3 R140, R50.reuse, c[0x0][0x198], RZ ;  /* 0x00006600328c7a10 */ /* 0x040fe20007ffe0ff */
[----:B-1----:R-:W5:Y:S01]  /*eefa0*/  LDL.LU R143, [R1+0x354c] ;  /* 0x00354c00018f7983 */ /* 0x002f620000300800 */
[----:B------:R-:W-:-:S03]  /*eefb0*/  IMAD.WIDE R2, R50, 0x4, R138 ;  /* 0x0000000432027825 */ /* 0x000fc600078e028a */
[----:B------:R-:W5:Y:S04]  /*eefc0*/  LDL.LU R214, [R1+0x130] ;  /* 0x0001300001d67983 */ /* 0x000f680000300800 */
[----:B------:R-:W5:Y:S04]  /*eefd0*/  LDL.LU R145, [R1+0x80] ;  /* 0x0000800001917983 */ /* 0x000f680000300800 */
[----:B------:R-:W5:Y:S04]  /*eefe0*/  LDL.LU R142, [R1+0x3550] ;  /* 0x00355000018e7983 */ /* 0x000f680000300800 */
[----:B------:R1:W-:Y:S01]  /*eeff0*/  @P6 STG.E [R2.64], R218 ;  /* 0x000000da02006986 */ /* 0x0003e2000c101904 */
[----:B------:R-:W-:Y:S01]  /*ef000*/  ISETP.LT.AND P6, PT, R216, c[0x0][0x178], !P4 ;  /* 0x00005e00d8007a0c */ /* 0x000fe200067c1270 */
[----:B------:R-:W-:Y:S01]  /*ef010*/  IMAD.WIDE R48, R140, 0x4, R138 ;  /* 0x000000048c307825 */ /* 0x000fe200078e028a */
[----:B------:R-:W-:-:S03]  /*ef020*/  ISETP.LT.AND P4, PT, R217, c[0x0][0x178], !P4 ;  /* 0x00005e00d9007a0c */ /* 0x000fc60006781270 */
[--C-:B-1----:R-:W-:Y:S01]  /*ef030*/  IMAD.WIDE R2, R50, 0x4, R136.reuse ;  /* 0x0000000432027825 */ /* 0x102fe200078e0288 */
[----:B------:R-:W5:Y:S04]  /*ef040*/  LDL.LU R218, [R1+0x134] ;  /* 0x0001340001da7983 */ /* 0x000f680000300800 */
[----:B------:R1:W-:Y:S01]  /*ef050*/  @P0 STG.E [R2.64], R219 ;  /* 0x000000db02000986 */ /* 0x0003e2000c101904 */
[C---:B------:R-:W-:Y:S01]  /*ef060*/  IMAD.WIDE R50, R140.reuse, 0x4, R136 ;  /* 0x000000048c327825 */ /* 0x040fe200078e0288 */
[----:B------:R-:W-:Y:S02]  /*ef070*/  IADD3 R140, R140, c[0x0][0x198], RZ ;  /* 0x000066008c8c7a10 */ /* 0x000fe40007ffe0ff */
[----:B-1----:R-:W5:Y:S03]  /*ef080*/  LDL.LU R219, [R1+0x84] ;  /* 0x0000840001db7983 */ /* 0x002f660000300800 */
[----:B------:R-:W-:Y:S01]  /*ef090*/  IMAD.WIDE R2, R140, 0x4, R138 ;  /* 0x000000048c027825 */ /* 0x000fe200078e028a */
[----:B---3--:R-:W-:-:S02]  /*ef0a0*/  ISETP.GE.AND P0, PT, R141, c[0x0][0x17c], PT ;  /* 0x00005f008d007a0c */ /* 0x008fc40003f06270 */
[----:B------:R-:W3:Y:S04]  /*ef0b0*/  LDL.LU R141, [R1+0x3554] ;  /* 0x00355400018d7983 */ /* 0x000ee80000300800 */
[----:B----4-:R1:W-:Y:S01]  /*ef0c0*/  @P5 STG.E [R48.64], R213 ;  /* 0x000000d530005986 */ /* 0x0103e2000c101904 */
[----:B------:R-:W-:Y:S02]  /*ef0d0*/  ISETP.LT.AND P5, PT, R217, c[0x0][0x178], !P2 ;  /* 0x00005e00d9007a0c */ /* 0x000fe400057a1270 */
[----:B------:R-:W-:Y:S01]  /*ef0e0*/  ISETP.LT.AND P2, PT, R216, c[0x0][0x178], !P2 ;  /* 0x00005e00d8007a0c */ /* 0x000fe20005741270 */
[----:B--2---:R2:W-:Y:S01]  /*ef0f0*/  @P3 STG.E [R50.64], R215 ;  /* 0x000000d732003986 */ /* 0x0045e2000c101904 */
[----:B-----5:R-:W-:Y:S01]  /*ef100*/  ISETP.GE.AND P3, PT, R144, c[0x0][0x17c], PT ;  /* 0x00005f0090007a0c */ /* 0x020fe20003f66270 */
[----:B-1----:R-:W-:-:S02]  /*ef110*/  IMAD.WIDE R48, R140, 0x4, R136 ;  /* 0x000000048c307825 */ /* 0x002fc400078e0288 */
[----:B--2---:R-:W2:Y:S01]  /*ef120*/  LDL.LU R215, [R1+0x150] ;  /* 0x0001500001d77983 */ /* 0x004ea20000300800 */
[----:B------:R-:W-:-:S03]  /*ef130*/  IADD3 R51, R140, c[0x0][0x198], RZ ;  /* 0x000066008c337a10 */ /* 0x000fc60007ffe0ff */
[----:B------:R1:W-:Y:S04]  /*ef140*/  @P4 STG.E [R2.64], R146 ;  /* 0x0000009202004986 */ /* 0x0003e8000c101904 */
[----:B------:R4:W-:Y:S04]  /*ef150*/  @P6 STG.E [R48.64], R147 ;  /* 0x0000009330006986 */ /* 0x0009e8000c101904 */
[----:B------:R-:W5:Y:S01]  /*ef160*/  LDL.LU R144, [R1+0xa0] ;  /* 0x0000a00001907983 */ /* 0x000f620000300800 */
[----:B-1----:R-:W-:Y:S01]  /*ef170*/  IMAD.WIDE R2, R51, 0x4, R136 ;  /* 0x0000000433027825 */ /* 0x002fe200078e0288 */
[----:B------:R-:W-:-:S03]  /*ef180*/  ISETP.GE.AND P4, PT, R143, c[0x0][0x17c], PT ;  /* 0x00005f008f007a0c */ /* 0x000fc60003f86270 */
[----:B----4-:R-:W-:Y:S01]  /*ef190*/  IMAD.WIDE R48, R51, 0x4, R138 ;  /* 0x0000000433307825 */ /* 0x010fe200078e028a */
[----:B------:R-:W4:Y:S04]  /*ef1a0*/  LDL.LU R143, [R1+0x3558] ;  /* 0x00355800018f7983 */ /* 0x000f280000300800 */
[----:B------:R-:W4:Y:S04]  /*ef1b0*/  LDL.LU R146, [R1+0x154] ;  /* 0x0001540001927983 */ /* 0x000f280000300800 */
[----:B------:R1:W-:Y:S04]  /*ef1c0*/  @P5 STG.E [R48.64], R214 ;  /* 0x000000d630005986 */ /* 0x0003e8000c101904 */
[----:B------:R1:W-:Y:S01]  /*ef1d0*/  @P2 STG.E [R2.64], R145 ;  /* 0x0000009102002986 */ /* 0x0003e2000c101904 */
[----:B------:R-:W-:-:S03]  /*ef1e0*/  ISETP.GE.AND P2, PT, R142, c[0x0][0x17c], PT ;  /* 0x00005f008e007a0c */ /* 0x000fc60003f46270 */
[----:B------:R-:W4:Y:S04]  /*ef1f0*/  LDL.LU R147, [R1+0xa4] ;  /* 0x0000a40001937983 */ /* 0x000f280000300800 */
[----:B------:R-:W4:Y:S01]  /*ef200*/  LDL.LU R142, [R1+0x355c] ;  /* 0x00355c00018e7983 */ /* 0x000f220000300800 */
[----:B------:R-:W-:Y:S02]  /*ef210*/  ISETP.LT.AND P6, PT, R217, c[0x0][0x178], !P0 ;  /* 0x00005e00d9007a0c */ /* 0x000fe400047c1270 */
[----:B------:R-:W-:Y:S01]  /*ef220*/  ISETP.LT.AND P0, PT, R216, c[0x0][0x178], !P0 ;  /* 0x00005e00d8007a0c */ /* 0x000fe20004701270 */
[----:B-1----:R-:W4:Y:S01]  /*ef230*/  LDL.LU R214, [R1+0x160] ;  /* 0x0001600001d67983 */ /* 0x002f220000300800 */
[----:B------:R-:W-:Y:S02]  /*ef240*/  IADD3 R50, R51, c[0x0][0x198], RZ ;  /* 0x0000660033327a10 */ /* 0x000fe40007ffe0ff */
[----:B------:R-:W-:Y:S01]  /*ef250*/  ISETP.LT.AND P5, PT, R217, c[0x0][0x178], !P3 ;  /* 0x00005e00d9007a0c */ /* 0x000fe20005fa1270 */
[----:B------:R-:W4:Y:S02]  /*ef260*/  LDL.LU R145, [R1+0xc0] ;  /* 0x0000c00001917983 */ /* 0x000f240000300800 */
[----:B------:R-:W-:-:S04]  /*ef270*/  IMAD.WIDE R48, R50, 0x4, R138 ;  /* 0x0000000432307825 */ /* 0x000fc800078e028a */
[C---:B------:R-:W-:Y:S01]  /*ef280*/  IMAD.WIDE R2, R50.reuse, 0x4, R136 ;  /* 0x0000000432027825 */ /* 0x040fe200078e0288 */
[----:B------:R-:W-:Y:S01]  /*ef290*/  IADD3 R50, R50, c[0x0][0x198], RZ ;  /* 0x0000660032327a10 */ /* 0x000fe20007ffe0ff */
[----:B------:R-:W-:Y:S01]  /*ef2a0*/  @P6 STG.E [R48.64], R218 ;  /* 0x000000da30006986 */ /* 0x000fe2000c101904 */
[----:B------:R-:W-:-:S03]  /*ef2b0*/  ISETP.LT.AND P3, PT, R216, c[0x0][0x178], !P3 ;  /* 0x00005e00d8007a0c */ /* 0x000fc60005f61270 */
[----:B------:R1:W-:Y:S01]  /*ef2c0*/  @P0 STG.E [R2.64], R219 ;  /* 0x000000db02000986 */ /* 0x0003e2000c101904 */
[----:B------:R-:W-:Y:S02]  /*ef2d0*/  ISETP.LT.AND P6, PT, R217, c[0x0][0x178], !P4 ;  /* 0x00005e00d9007a0c */ /* 0x000fe400067c1270 */
[----:B------:R-:W-:Y:S02]  /*ef2e0*/  IADD3 R140, R50, c[0x0][0x198], RZ ;  /* 0x00006600328c7a10 */ /* 0x000fe40007ffe0ff */
[----:B------:R-:W-:Y:S01]  /*ef2f0*/  ISETP.LT.AND P4, PT, R216, c[0x0][0x178], !P4 ;  /* 0x00005e00d8007a0c */ /* 0x000fe20006781270 */
[----:B-1----:R-:W-:-:S04]  /*ef300*/  IMAD.WIDE R2, R50, 0x4, R138 ;  /* 0x0000000432027825 */ /* 0x002fc800078e028a */
[----:B------:R-:W-:Y:S01]  /*ef310*/  IMAD.WIDE R48, R140, 0x4, R138 ;  /* 0x000000048c307825 */ /* 0x000fe200078e028a */
[----:B---3--:R-:W-:Y:S02]  /*ef320*/  ISETP.GE.AND P0, PT, R141, c[0x0][0x17c], PT ;  /* 0x00005f008d007a0c */ /* 0x008fe40003f06270 */
[----:B------:R-:W3:Y:S04]  /*ef330*/  LDL.LU R141, [R1+0x3560] ;  /* 0x00356000018d7983 */ /* 0x000ee80000300800 */
[----:B------:R-:W3:Y:S04]  /*ef340*/  LDL.LU R218, [R1+0x164] ;  /* 0x0001640001da7983 */ /* 0x000ee80000300800 */
[----:B------:R-:W3:Y:S04]  /*ef350*/  LDL.LU R219, [R1+0xc4] ;  /* 0x0000c40001db7983 */ /* 0x000ee80000300800 */
[----:B--2---:R1:W-:Y:S02]  /*ef360*/  @P5 STG.E [R2.64], R215 ;  /* 0x000000d702005986 */ /* 0x0043e4000c101904 */
[----:B-1----:R-:W-:-:S05]  /*ef370*/  IMAD.WIDE R2, R50, 0x4, R136 ;  /* 0x0000000432027825 */ /* 0x002fca00078e0288 */
[----:B-----5:R-:W-:Y:S01]  /*ef380*/  @P3 STG.E [R2.64], R144 ;  /* 0x0000009002003986 */ /* 0x020fe2000c101904 */
[----:B------:R-:W-:Y:S01]  /*ef390*/  IMAD.WIDE R50, R140, 0x4, R136 ;  /* 0x000000048c327825 */ /* 0x000fe200078e0288 */
[----:B----4-:R-:W-:Y:S02]  /*ef3a0*/  ISETP.GE.AND P3, PT, R143, c[0x0][0x17c], PT ;  /* 0x00005f008f007a0c */ /* 0x010fe40003f66270 */
[----:B------:R-:W2:Y:S04]  /*ef3b0*/  LDL.LU R143, [R1+0x3564] ;  /* 0x00356400018f7983 */ /* 0x000ea80000300800 */
[----:B------:R1:W-:Y:S04]  /*ef3c0*/  @P6 STG.E [R48.64], R146 ;  /* 0x0000009230006986 */ /* 0x0003e8000c101904 */
[----:B------:R-:W4:Y:S04]  /*ef3d0*/  LDL.LU R215, [R1+0x1d0] ;  /* 0x0001d00001d77983 */ /* 0x000f280000300800 */
[----:B-1----:R-:W5:Y:S04]  /*ef3e0*/  LDL.LU R146, [R1+0xd0] ;  /* 0x0000d00001927983 */ /* 0x002f680000300800 */
[----:B------:R1:W-:Y:S01]  /*ef3f0*/  @P4 STG.E [R50.64], R147 ;  /* 0x0000009332004986 */ /* 0x0003e2000c101904 */
[----:B------:R-:W-:-:S03]  /*ef400*/  ISETP.GE.AND P4, PT, R142, c[0x0][0x17c], PT ;  /* 0x00005f008e007a0c */ /* 0x000fc60003f86270 */
[----:B------:R-:W5:Y:S04]  /*ef410*/  LDL.LU R144, [R1+0x3568] ;  /* 0x0035680001907983 */ /* 0x000f680000300800 */
[----:B------:R-:W5:Y:S01]  /*ef420*/  LDL.LU R142, [R1+0x1d4] ;  /* 0x0001d400018e7983 */ /* 0x000f620000300800 */
[----:B------:R-:W-:Y:S02]  /*ef430*/  ISETP.LT.AND P5, PT, R216, c[0x0][0x178], !P2 ;  /* 0x00005e00d8007a0c */ /* 0x000fe400057a1270 */
[C---:B------:R-:W-:Y:S01]  /*ef440*/  ISETP.LT.AND P2, PT, R217.reuse, c[0x0][0x178], !P2 ;  /* 0x00005e00d9007a0c */ /* 0x040fe20005741270 */
[----:B-1----:R-:W5:Y:S01]  /*ef450*/  LDL.LU R147, [R1+0xd4] ;  /* 0x0000d40001937983 */ /* 0x002f620000300800 */
[----:B------:R-:W-:Y:S02]  /*ef460*/  IADD3 R140, R140, c[0x0][0x198], RZ ;  /* 0x000066008c8c7a10 */ /* 0x000fe40007ffe0ff */
[----:B------:R-:W-:-:S03]  /*ef470*/  ISETP.LT.AND P6, PT, R217, c[0x0][0x178], !P0 ;  /* 0x00005e00d9007a0c */ /* 0x000fc600047c1270 */
[----:B------:R-:W-:Y:S01]  /*ef480*/  IMAD.WIDE R2, R140, 0x4, R138 ;  /* 0x000000048c027825 */ /* 0x000fe200078e028a */
[----:B------:R-:W-:-:S03]  /*ef490*/  ISETP.LT.AND P0, PT, R216, c[0x0][0x178], !P0 ;  /* 0x00005e00d8007a0c */ /* 0x000fc60004701270 */
[C-C-:B------:R-:W-:Y:S01]  /*ef4a0*/  IMAD.WIDE R48, R140.reuse, 0x4, R136.reuse ;  /* 0x000000048c307825 */ /* 0x140fe200078e0288 */
[----:B------:R-:W-:Y:S01]  /*ef4b0*/  IADD3 R51, R140, c[0x0][0x198], RZ ;  /* 0x000066008c337a10 */ /* 0x000fe20007ffe0ff */
[----:B------:R1:W-:Y:S04]  /*ef4c0*/  @P2 STG.E [R2.64], R214 ;  /* 0x000000d602002986 */ /* 0x0003e8000c101904 */
[----:B------:R1:W-:Y:S01]  /*ef4d0*/  @P5 STG.E [R48.64], R145 ;  /* 0x0000009130005986 */ /* 0x0003e2000c101904 */
[----:B------:R-:W-:Y:S02]  /*ef4e0*/  ISETP.LT.AND P5, PT, R217, c[0x0][0x178], !P3 ;  /* 0x00005e00d9007a0c */ /* 0x000fe40005fa1270 */
[----:B------:R-:W-:Y:S02]  /*ef4f0*/  ISETP.LT.AND P3, PT, R216, c[0x0][0x178], !P3 ;  /* 0x00005e00d8007a0c */ /* 0x000fe40005f61270 */
[C---:B------:R-:W-:Y:S01]  /*ef500*/  IADD3 R50, R51.reuse, c[0x0][0x198], RZ ;  /* 0x0000660033327a10 */ /* 0x040fe20007ffe0ff */
[----:B-1----:R-:W-:-:S04]  /*ef510*/  IMAD.WIDE R2, R51, 0x4, R136 ;  /* 0x0000000433027825 */ /* 0x002fc800078e0288 */
[----:B------:R-:W-:Y:S01]  /*ef520*/  IMAD.WIDE R48, R51, 0x4, R138 ;  /* 0x0000000433307825 */ /* 0x000fe200078e028a */
[----:B---3--:R-:W-:Y:S02]  /*ef530*/  ISETP.GE.AND P2, PT, R141, c[0x0][0x17c], PT ;  /* 0x00005f008d007a0c */ /* 0x008fe40003f46270 */
[----:B------:R-:W3:Y:S04]  /*ef540*/  LDL.LU R141, [R1+0x356c] ;  /* 0x00356c00018d7983 */ /* 0x000ee80000300800 */
[----:B------:R1:W-:Y:S01]  /*ef550*/  @P6 STG.E [R48.64], R218 ;  /* 0x000000da30006986 */ /* 0x0003e2000c101904 */
[----:B------:R-:W-:-:S03]  /*ef560*/  ISETP.LT.AND P6, PT, R217, c[0x0][0x178], !P4 ;  /* 0x00005e00d9007a0c */ /* 0x000fc600067c1270 */
[----:B------:R-:W3:Y:S04]  /*ef570*/  LDL.LU R213, [R1+0x1f0] ;  /* 0x0001f00001d57983 */ /* 0x000ee80000300800 */
[----:B------:R-:W3:Y:S01]  /*ef580*/  LDL.LU R145, [R1+0x100] ;  /* 0x0001000001917983 */ /* 0x000ee20000300800 */
[----:B-1----:R-:W-:-:S03]  /*ef590*/  IMAD.WIDE R48, R50, 0x4, R138 ;  /* 0x0000000432307825 */ /* 0x002fc600078e028a */
[----:B------:R1:W-:Y:S02]  /*ef5a0*/  @P0 STG.E [R2.64], R219 ;  /* 0x000000db02000986 */ /* 0x0003e4000c101904 */
[C---:B-1----:R-:W-:Y:S01]  /*ef5b0*/  IMAD.WIDE R2, R50.reuse, 0x4, R136 ;  /* 0x0000000432027825 */ /* 0x042fe200078e0288 */
[----:B------:R-:W-:Y:S02]  /*ef5c0*/  IADD3 R50, R50, c[0x0][0x198], RZ ;  /* 0x0000660032327a10 */ /* 0x000fe40007ffe0ff */
[----:B--2---:R-:W-:Y:S02]  /*ef5d0*/  ISETP.GE.AND P0, PT, R143, c[0x0][0x17c], PT ;  /* 0x00005f008f007a0c */ /* 0x004fe40003f06270 */
[----:B------:R-:W2:Y:S04]  /*ef5e0*/  LDL.LU R143, [R1+0x3570] ;  /* 0x00357000018f7983 */ /* 0x000ea80000300800 */
[----:B------:R-:W2:Y:S04]  /*ef5f0*/  LDL.LU R218, [R1+0x1f4] ;  /* 0x0001f40001da7983 */ /* 0x000ea80000300800 */
[----:B----4-:R-:W-:Y:S04]  /*ef600*/  @P5 STG.E [R48.64], R215 ;  /* 0x000000d730005986 */ /* 0x010fe8000c101904 */
[----:B------:R-:W4:Y:S04]  /*ef610*/  LDL.LU R219, [R1+0x104] ;  /* 0x0001040001db7983 */ /* 0x000f280000300800 */
[----:B-----5:R1:W-:Y:S02]  /*ef620*/  @P3 STG.E [R2.64], R146 ;  /* 0x0000009202003986 */ /* 0x0203e4000c101904 */
[----:B-1----:R-:W-:-:S05]  /*ef630*/  IMAD.WIDE R2, R50, 0x4, R138 ;  /* 0x0000000432027825 */ /* 0x002fca00078e028a */
[----:B------:R1:W-:Y:S04]  /*ef640*/  @P6 STG.E [R2.64], R142 ;  /* 0x0000008e02006986 */ /* 0x0003e8000c101904 */
[----:B-1----:R-:W5:Y:S01]  /*ef650*/  LDL.LU R142, [R1+0x3574] ;  /* 0x00357400018e7983 */ /* 0x002f620000300800 */
[----:B------:R-:W-:Y:S01]  /*ef660*/  ISETP.LT.AND P4, PT, R216, c[0x0][0x178], !P4 ;  /* 0x00005e00d8007a0c */ /* 0x000fe20006781270 */
[----:B------:R-:W-:Y:S01]  /*ef670*/  IMAD.WIDE R2, R50, 0x4, R136 ;  /* 0x0000000432027825 */ /* 0x000fe200078e0288 */
[----:B------:R-:W-:Y:S01]  /*ef680*/  ISETP.LT.AND P5, PT, R217, c[0x0][0x178], !P2 ;  /* 0x00005e00d9007a0c */ /* 0x000fe200057a1270 */
[----:B------:R-:W4:Y:S01]  /*ef690*/  LDL.LU R214, [R1+0x290] ;  /* 0x0002900001d67983 */ /* 0x000f220000300800 */
[----:B------:R-:W-:-:S03]  /*ef6a0*/  ISETP.LT.AND P2, PT, R216, c[0x0][0x178], !P2 ;  /* 0x00005e00d8007a0c */ /* 0x000fc60005741270 */
[----:B------:R-:W4:Y:S01]  /*ef6b0*/  LDL.LU R215, [R1+0x120] ;  /* 0x0001200001d77983 */ /* 0x000f220000300800 */
[----:B------:R-:W-:Y:S02]  /*ef6c0*/  ISETP.GE.AND P3, PT, R144, c[0x0][0x17c], PT ;  /* 0x00005f0090007a0c */ /* 0x000fe40003f66270 */
[----:B------:R-:W-:Y:S01]  /*ef6d0*/  IADD3 R140, R50, c[0x0][0x198], RZ ;  /* 0x00006600328c7a10 */ /* 0x000fe20007ffe0ff */
[----:B------:R-:W4:Y:S04]  /*ef6e0*/  LDL.LU R144, [R1+0x3578] ;  /* 0x0035780001907983 */ /* 0x000f280000300800 */
[----:B------:R1:W-:Y:S01]  /*ef6f0*/  @P4 STG.E [R2.64], R147 ;  /* 0x0000009302004986 */ /* 0x0003e2000c101904 */
[----:B------:R-:W-:-:S03]  /*ef700*/  IMAD.WIDE R48, R140, 0x4, R138 ;  /* 0x000000048c307825 */ /* 0x000fc600078e028a */
[----:B------:R-:W4:Y:S01]  /*ef710*/  LDL.LU R146, [R1+0x294] ;  /* 0x0002940001927983 */ /* 0x000f220000300800 */
[----:B------:R-:W-:-:S03]  /*ef720*/  IMAD.WIDE R50, R140, 0x4, R136 ;  /* 0x000000048c327825 */ /* 0x000fc600078e0288 */
[----:B-1----:R-:W4:Y:S01]  /*ef730*/  LDL.LU R147, [R1+0x124] ;  /* 0x0001240001937983 */ /* 0x002f220000300800 */
[----:B------:R-:W-:Y:S02]  /*ef740*/  ISETP.LT.AND P6, PT, R216, c[0x0][0x178], !P0 ;  /* 0x00005e00d8007a0c */ /* 0x000fe400047c1270 */
[----:B------:R-:W-:Y:S02]  /*ef750*/  ISETP.LT.AND P0, PT, R217, c[0x0][0x178], !P0 ;  /* 0x00005e00d9007a0c */ /* 0x000fe40004701270 */
[----:B------:R-:W-:-:S05]  /*ef760*/  IADD3 R140, R140, c[0x0][0x198], RZ ;  /* 0x000066008c8c7a10 */ /* 0x000fca0007ffe0ff */
[----:B------:R-:W-:Y:S01]  /*ef770*/  IMAD.WIDE R2, R140, 0x4, R138 ;  /* 0x000000048c027825 */ /* 0x000fe200078e028a */
[----:B---3--:R-:W-:Y:S02]  /*ef780*/  ISETP.GE.AND P4, PT, R141, c[0x0][0x17c], PT ;  /* 0x00005f008d007a0c */ /* 0x008fe40003f86270 */
[----:B------:R-:W3:Y:S04]  /*ef790*/  LDL.LU R141, [R1+0x357c] ;  /* 0x00357c00018d7983 */ /* 0x000ee80000300800 */
[----:B------:R-:W-:Y:S04]  /*ef7a0*/  @P5 STG.E [R48.64], R213 ;  /* 0x000000d530005986 */ /* 0x000fe8000c101904 */
[----:B------:R1:W-:Y:S04]  /*ef7b0*/  @P2 STG.E [R50.64], R145 ;  /* 0x0000009132002986 */ /* 0x0003e8000c101904 */
[----:B-1----:R-:W3:Y:S01]  /*ef7c0*/  LDL.LU R145, [R1+0x2b0] ;  /* 0x0002b00001917983 */ /* 0x002ee20000300800 */
[----:B--2---:R-:W-:-:S03]  /*ef7d0*/  ISETP.GE.AND P2, PT, R143, c[0x0][0x17c], PT ;  /* 0x00005f008f007a0c */ /* 0x004fc60003f46270 */
[----:B------:R-:W2:Y:S04]  /*ef7e0*/  LDL.LU R143, [R1+0x140] ;  /* 0x00014000018f7983 */ /* 0x000ea80000300800 */
[----:B------:R1:W-:Y:S01]  /*ef7f0*/  @P0 STG.E [R2.64], R218 ;  /* 0x000000da02000986 */ /* 0x0003e2000c101904 */
[----:B-----5:R-:W-:-:S03]  /*ef800*/  ISETP.GE.AND P0, PT, R142, c[0x0][0x17c], PT ;  /* 0x00005f008e007a0c */ /* 0x020fc60003f06270 */
[----:B------:R-:W5:Y:S01]  /*ef810*/  LDL.LU R142, [R1+0x3580] ;  /* 0x00358000018e7983 */ /* 0x000f620000300800 */
[----:B------:R-:W-:Y:S01]  /*ef820*/  ISETP.LT.AND P5, PT, R217, c[0x0][0x178], !P3 ;  /* 0x00005e00d9007a0c */ /* 0x000fe20005fa1270 */
[----:B------:R-:W-:Y:S01]  /*ef830*/  IMAD.WIDE R48, R140, 0x4, R136 ;  /* 0x000000048c307825 */ /* 0x000fe200078e0288 */
[----:B------:R-:W-:Y:S01]  /*ef840*/  ISETP.LT.AND P3, PT, R216, c[0x0][0x178], !P3 ;  /* 0x00005e00d8007a0c */ /* 0x000fe20005f61270 */
[----:B-1----:R-:W5:Y:S01]  /*ef850*/  LDL.LU R218, [R1+0x2b4] ;  /* 0x0002b40001da7983 */ /* 0x002f620000300800 */
[----:B------:R-:W-:-:S03]  /*ef860*/  IADD3 R51, R140, c[0x0][0x198], RZ ;  /* 0x000066008c337a10 */ /* 0x000fc60007ffe0ff */
[----:B----4-:R1:W-:Y:S01]  /*ef870*/  @P6 STG.E [R48.64], R219 ;  /* 0x000000db30006986 */ /* 0x0103e2000c101904 */
[----:B------:R-:W-:Y:S02]  /*ef880*/  ISETP.LT.AND P6, PT, R217, c[0x0][0x178], !P4 ;  /* 0x00005e00d9007a0c */ /* 0x000fe400067c1270 */
[----:B------:R-:W-:Y:S01]  /*ef890*/  ISETP.LT.AND P4, PT, R216, c[0x0][0x178], !P4 ;  /* 0x00005e00d8007a0c */ /* 0x000fe20006781270 */
[C---:B------:R-:W-:Y:S01]  /*ef8a0*/  IMAD.WIDE R2, R51.reuse, 0x4, R136 ;  /* 0x0000000433027825 */ /* 0x040fe200078e0288 */
[----:B------:R-:W-:-:S03]  /*ef8b0*/  IADD3 R50, R51, c[0x0][0x198], RZ ;  /* 0x0000660033327a10 */ /* 0x000fc60007ffe0ff */
[----:B-1----:R-:W-:Y:S01]  /*ef8c0*/  IMAD.WIDE R48, R51, 0x4, R138 ;  /* 0x0000000433307825 */ /* 0x002fe200078e028a */
[----:B------:R-:W4:Y:S04]  /*ef8d0*/  LDL.LU R219, [R1+0x144] ;  /* 0x0001440001db7983 */ /* 0x000f280000300800 */
[----:B------:R1:W-:Y:S01]  /*ef8e0*/  @P5 STG.E [R48.64], R214 ;  /* 0x000000d630005986 */ /* 0x0003e2000c101904 */
[----:B------:R-:W-:-:S03]  /*ef8f0*/  ISETP.LT.AND P5, PT, R217, c[0x0][0x178], !P2 ;  /* 0x00005e00d9007a0c */ /* 0x000fc600057a1270 */
[----:B------:R1:W-:Y:S04]  /*ef900*/  @P3 STG.E [R2.64], R215 ;  /* 0x000000d702003986 */ /* 0x0003e8000c101904 */
[----:B------:R-:W4:Y:S01]  /*ef910*/  LDL.LU R212, [R1+0x3584] ;  /* 0x0035840001d47983 */ /* 0x000f220000300800 */
[----:B-1----:R-:W-:-:S03]  /*ef920*/  IMAD.WIDE R48, R50, 0x4, R138 ;  /* 0x0000000432307825 */ /* 0x002fc600078e028a */
[----:B------:R-:W4:Y:S01]  /*ef930*/  LDL.LU R214, [R1+0x2c0] ;  /* 0x0002c00001d67983 */ /* 0x000f220000300800 */
[----:B------:R-:W-:-:S03]  /*ef940*/  IMAD.WIDE R2, R50, 0x4, R136 ;  /* 0x0000000432027825 */ /* 0x000fc600078e0288 */
[----:B------:R-:W4:Y:S01]  /*ef950*/  LDL.LU R215, [R1+0x1a0] ;  /* 0x0001a00001d77983 */ /* 0x000f220000300800 */
[----:B------:R-:W-:-:S03]  /*ef960*/  IADD3 R50, R50, c[0x0][0x198], RZ ;  /* 0x0000660032327a10 */ /* 0x000fc60007ffe0ff */
[----:B------:R1:W-:Y:S01]  /*ef970*/  @P6 STG.E [R48.64], R146 ;  /* 0x0000009230006986 */ /* 0x0003e2000c101904 */
[----:B------:R-:W-:-:S03]  /*ef980*/  ISETP.LT.AND P2, PT, R216, c[0x0][0x178], !P2 ;  /* 0x00005e00d8007a0c */ /* 0x000fc60005741270 */
[----:B------:R1:W-:Y:S04]  /*ef990*/  @P4 STG.E [R2.64], R147 ;  /* 0x0000009302004986 */ /* 0x0003e8000c101904 */
[----:B-1----:R-:W4:Y:S01]  /*ef9a0*/  LDL.LU R146, [R1+0x3588] ;  /* 0x0035880001927983 */ /* 0x002f220000300800 */
[----:B------:R-:W-:Y:S01]  /*ef9b0*/  IMAD.WIDE R2, R50, 0x4, R138 ;  /* 0x0000000432027825 */ /* 0x000fe200078e028a */
[----:B------:R-:W-:Y:S02]  /*ef9c0*/  ISETP.GE.AND P3, PT, R144, c[0x0][0x17c], PT ;  /* 0x00005f0090007a0c */ /* 0x000fe40003f66270 */
[----:B---3--:R-:W-:Y:S02]  /*ef9d0*/  ISETP.GE.AND P4, PT, R141, c[0x0][0x17c], PT ;  /* 0x00005f008d007a0c */ /* 0x008fe40003f86270 */
[----:B------:R-:W3:Y:S04]  /*ef9e0*/  LDL.LU R141, [R1+0x2c4] ;  /* 0x0002c400018d7983 */ /* 0x000ee80000300800 */
[----:B------:R-:W3:Y:S04]  /*ef9f0*/  LDL.LU R147, [R1+0x1a4] ;  /* 0x0001a40001937983 */ /* 0x000ee80000300800 */
[----:B------:R-:W3:Y:S04]  /*efa00*/  LDL.LU R144, [R1+0x358c] ;  /* 0x00358c0001907983 */ /* 0x000ee80000300800 */
[----:B------:R1:W-:Y:S02]  /*efa10*/  @P5 STG.E [R2.64], R145 ;  /* 0x0000009102005986 */ /* 0x0003e4000c101904 */
[----:B-1----:R-:W-:-:S02]  /*efa20*/  IMAD.WIDE R2, R50, 0x4, R136 ;  /* 0x0000000432027825 */ /* 0x002fc400078e0288 */
[----:B------:R-:W3:Y:S04]  /*efa30*/  LDL.LU R145, [R1+0x2f0] ;  /* 0x0002f00001917983 */ /* 0x000ee80000300800 */
[----:B--2---:R1:W-:Y:S04]  /*efa40*/  @P2 STG.E [R2.64], R143 ;  /* 0x0000008f02002986 */ /* 0x0043e8000c101904 */
[----:B-1----:R-:W2:Y:S01]  /*efa50*/  LDL.LU R143, [R1+0x1b0] ;  /* 0x0001b000018f7983 */ /* 0x002ea20000300800 */
[----:B-----5:R-:W-:-:S03]  /*efa60*/  ISETP.GE.AND P2, PT, R142, c[0x0][0x17c], PT ;  /* 0x00005f008e007a0c */ /* 0x020fc60003f46270 */
[----:B------:R-:W5:Y:S01]  /*efa70*/  LDL.LU R142, [R1+0x3590] ;  /* 0x00359000018e7983 */ /* 0x000f620000300800 */
[C---:B------:R-:W-:Y:S02]  /*efa80*/  ISETP.LT.AND P6, PT, R217.reuse, c[0x0][0x178], !P0 ;  /* 0x00005e00d9007a0c */ /* 0x040fe400047c1270 */
[----:B------:R-:W-:Y:S02]  /*efa90*/  ISETP.LT.AND P0, PT, R216, c[0x0][0x178], !P0 ;  /* 0x00005e00d8007a0c */ /* 0x000fe40004701270 */
[----:B------:R-:W-:Y:S02]  /*efaa0*/  IADD3 R140, R50, c[0x0][0x198], RZ ;  /* 0x00006600328c7a10 */ /* 0x000fe40007ffe0ff */
[----:B------:R-:W-:Y:S02]  /*efab0*/  ISETP.LT.AND P5, PT, R216, c[0x0][0x178], !P3 ;  /* 0x00005e00d8007a0c */ /* 0x000fe40005fa1270 */
[----:B------:R-:W-:Y:S01]  /*efac0*/  ISETP.LT.AND P3, PT, R217, c[0x0][0x178], !P3 ;  /* 0x00005e00d9007a0c */ /* 0x000fe20005f61270 */
[----:B------:R-:W-:-:S04]  /*efad0*/  IMAD.WIDE R48, R140, 0x4, R138 ;  /* 0x000000048c307825 */ /* 0x000fc800078e028a */
[C---:B------:R-:W-:Y:S01]  /*efae0*/  IMAD.WIDE R50, R140.reuse, 0x4, R136 ;  /* 0x000000048c327825 */ /* 0x040fe200078e0288 */
[----:B------:R-:W-:Y:S01]  /*efaf0*/  IADD3 R140, R140, c[0x0][0x198], RZ ;  /* 0x000066008c8c7a10 */ /* 0x000fe20007ffe0ff */
[----:B------:R1:W-:Y:S01]  /*efb00*/  @P6 STG.E [R48.64], R218 ;  /* 0x000000da30006986 */ /* 0x0003e2000c101904 */
[----:B------:R-:W-:-:S03]  /*efb10*/  ISETP.LT.AND P6, PT, R217, c[0x0][0x178], !P4 ;  /* 0x00005e00d9007a0c */ /* 0x000fc600067c1270 */
[----:B------:R-:W-:Y:S01]  /*efb20*/  IMAD.WIDE R2, R140, 0x4, R138 ;  /* 0x000000048c027825 */ /* 0x000fe200078e028a */
[----:B----4-:R4:W-:Y:S01]  /*efb30*/  @P0 STG.E [R50.64], R219 ;  /* 0x000000db32000986 */ /* 0x0109e2000c101904 */
[----:B------:R-:W-:Y:S02]  /*efb40*/  ISETP.LT.AND P4, PT, R216, c[0x0][0x178], !P4 ;  /* 0x00005e00d8007a0c */ /* 0x000fe40006781270 */
[C---:B-1----:R-:W-:Y:S01]  /*efb50*/  IMAD.WIDE R48, R140.reuse, 0x4, R136 ;  /* 0x000000048c307825 */ /* 0x042fe200078e0288 */
[----:B------:R-:W5:Y:S01]  /*efb60*/  LDL.LU R218, [R1+0x2f4] ;  /* 0x0002f40001da7983 */ /* 0x000f620000300800 */
[----:B----4-:R-:W-:-:S03]  /*efb70*/  IADD3 R51, R140, c[0x0][0x198], RZ ;  /* 0x000066008c337a10 */ /* 0x010fc60007ffe0ff */
[----:B------:R-:W5:Y:S04]  /*efb80*/  LDL.LU R219, [R1+0x1b4] ;  /* 0x0001b40001db7983 */ /* 0x000f680000300800 */
[----:B------:R-:W-:Y:S04]  /*efb90*/  @P3 STG.E [R2.64], R214 ;  /* 0x000000d602003986 */ /* 0x000fe8000c101904 */
[----:B------:R1:W-:Y:S01]  /*efba0*/  @P5 STG.E [R48.64], R215 ;  /* 0x000000d730005986 */ /* 0x0003e2000c101904 */
[----:B------:R-:W-:Y:S02]  /*efbb0*/  ISETP.LT.AND P5, PT, R217, c[0x0][0x178], !P2 ;  /* 0x00005e00d9007a0c */ /* 0x000fe400057a1270 */
[----:B------:R-:W-:Y:S01]  /*efbc0*/  ISETP.LT.AND P2, PT, R216, c[0x0][0x178], !P2 ;  /* 0x00005e00d8007a0c */ /* 0x000fe20005741270 */
[C---:B-1----:R-:W-:Y:S01]  /*efbd0*/  IMAD.WIDE R48, R51.reuse, 0x4, R138 ;  /* 0x0000000433307825 */ /* 0x042fe200078e028a */
[----:B------:R-:W-:-:S03]  /*efbe0*/  IADD3 R50, R51, c[0x0][0x198], RZ ;  /* 0x0000660033327a10 */ /* 0x000fc60007ffe0ff */
[----:B------:R-:W-:Y:S01]  /*efbf0*/  IMAD.WIDE R2, R51, 0x4, R136 ;  /* 0x0000000433027825 */ /* 0x000fe200078e0288 */
[----:B------:R-:W-:Y:S01]  /*efc00*/  ISETP.GE.AND P3, PT, R146, c[0x0][0x17c], PT ;  /* 0x00005f0092007a0c */ /* 0x000fe20003f66270 */
[----:B---3--:R1:W-:Y:S04]  /*efc10*/  @P6 STG.E [R48.64], R141 ;  /* 0x0000008d30006986 */ /* 0x0083e8000c101904 */
[----:B------:R3:W-:Y:S04]  /*efc20*/  @P4 STG.E [R2.64], R147 ;  /* 0x0000009302004986 */ /* 0x0007e8000c101904 */
[----:B-1----:R-:W4:Y:S01]  /*efc30*/  LDL.LU R141, [R1+0x3594] ;  /* 0x00359400018d7983 */ /* 0x002f220000300800 */
[----:B------:R-:W-:-:S03]  /*efc40*/  IMAD.WIDE R48, R50, 0x4, R138 ;  /* 0x0000000432307825 */ /* 0x000fc600078e028a */
[----:B------:R-:W4:Y:S01]  /*efc50*/  LDL.LU R213, [R1+0x310] ;  /* 0x0003100001d57983 */ /* 0x000f220000300800 */
[----:B---3--:R-:W-:-:S03]  /*efc60*/  IMAD.WIDE R2, R50, 0x4, R136 ;  /* 0x0000000432027825 */ /* 0x008fc600078e0288 */
[----:B------:R-:W3:Y:S01]  /*efc70*/  LDL.LU R215, [R1+0x1e0] ;  /* 0x0001e00001d77983 */ /* 0x000ee20000300800 */
[----:B------:R-:W-:-:S03]  /*efc80*/  ISETP.GE.AND P4, PT, R144, c[0x0][0x17c], PT ;  /* 0x00005f0090007a0c */ /* 0x000fc60003f86270 */
[----:B------:R-:W3:Y:S04]  /*efc90*/  LDL.LU R144, [R1+0x3598] ;  /* 0x0035980001907983 */ /* 0x000ee80000300800 */
[----:B------:R-:W3:Y:S04]  /*efca0*/  LDL.LU R146, [R1+0x314] ;  /* 0x0003140001927983 */ /* 0x000ee80000300800 */
[----:B------:R-:W3:Y:S04]  /*efcb0*/  LDL.LU R147, [R1+0x1e4] ;  /* 0x0001e40001937983 */ /* 0x000ee80000300800 */
[----:B------:R-:W-:Y:S04]  /*efcc0*/  @P5 STG.E [R48.64], R145 ;  /* 0x0000009130005986 */ /* 0x000fe8000c101904 */
[----:B--2---:R1:W-:Y:S04]  /*efcd0*/  @P2 STG.E [R2.64], R143 ;  /* 0x0000008f02002986 */ /* 0x0043e8000c101904 */
[----:B-1----:R-:W2:Y:S04]  /*efce0*/  LDL.LU R143, [R1+0x359c] ;  /* 0x00359c00018f7983 */ /* 0x002ea80000300800 */
[----:B------:R-:W2:Y:S04]  /*efcf0*/  LDL.LU R214, [R1+0x320] ;  /* 0x0003200001d67983 */ /* 0x000ea80000300800 */
[----:B------:R-:W2:Y:S01]  /*efd00*/  LDL.LU R145, [R1+0x200] ;  /* 0x0002000001917983 */ /* 0x000ea20000300800 */
[----:B-----5:R-:W-:-:S03]  /*efd10*/  ISETP.GE.AND P2, PT, R142, c[0x0][0x17c], PT ;  /* 0x00005f008e007a0c */ /* 0x020fc60003f46270 */
[----:B------:R-:W5:Y:S01]  /*efd20*/  LDL.LU R142, [R1+0x35a4] ;  /* 0x0035a400018e7983 */ /* 0x000f620000300800 */
[----:B------:R-:W-:-:S04]  /*efd30*/  ISETP.GE.AND P0, PT, R212, c[0x0][0x17c], PT ;  /* 0x00005f00d4007a0c */ /* 0x000fc80003f06270 */
[----:B------:R-:W-:Y:S02]  /*efd40*/  ISETP.LT.AND P6, PT, R217, c[0x0][0x178], !P0 ;  /* 0x00005e00d9007a0c */ /* 0x000fe400047c1270 */
[----:B------:R-:W-:Y:S02]  /*efd50*/  IADD3 R50, R50, c[0x0][0x198], RZ ;  /* 0x0000660032327a10 */ /* 0x000fe40007ffe0ff */
[----:B------:R-:W-:-:S03]  /*efd60*/  ISETP.LT.AND P0, PT, R216, c[0x0][0x178], !P0 ;  /* 0x00005e00d8007a0c */ /* 0x000fc60004701270 */
[----:B------:R-:W-:Y:S01]  /*efd70*/  IMAD.WIDE R2, R50, 0x4, R138 ;  /* 0x0000000432027825 */ /* 0x000fe200078e028a */
[----:B------:R-:W-:Y:S02]  /*efd80*/  ISETP.LT.AND P5, PT, R217, c[0x0][0x178], !P3 ;  /* 0x00005e00d9007a0c */ /* 0x000fe40005fa1270 */
[----:B------:R-:W-:Y:S02]  /*efd90*/  ISETP.LT.AND P3, PT, R216, c[0x0][0x178], !P3 ;  /* 0x00005e00d8007a0c */ /* 0x000fe40005f61270 */
[----:B------:R-:W-:Y:S01]  /*efda0*/  IADD3 R140, R50, c[0x0][0x198], RZ ;  /* 0x00006600328c7a10 */ /* 0x000fe20007ffe0ff */
[----:B------:R1:W-:Y:S01]  /*efdb0*/  @P6 STG.E [R2.64], R218 ;  /* 0x000000da02006986 */ /* 0x0003e2000c101904 */
[----:B------:R-:W-:-:S03]  /*efdc0*/  ISETP.LT.AND P6, PT, R216, c[0x0][0x178], !P4 ;  /* 0x00005e00d8007a0c */ /* 0x000fc600067c1270 */
        /* <DEDUP_REMOVED lines=9> */
[----:B----4-:R-:W-:-:S02]  /*efe60*/  ISETP.GE.AND P0, PT, R141, c[0x0][0x17c], PT ;  /* 0x00005f008d007a0c */ /* 0x010fc40003f06270 */
[----:B------:R-:W4:Y:S04]  /*efe70*/  LDL.LU R141, [R1+0x35a8] ;  /* 0x0035a800018d7983 */ /* 0x000f280000300800 */
[----:B------:R1:W-:Y:S01]  /*efe80*/  @P5 STG.E [R48.64], R213 ;  /* 0x000000d530005986 */ /* 0x0003e2000c101904 */
[----:B------:R-:W-:Y:S02]  /*efe90*/  ISETP.LT.AND P5, PT, R217, c[0x0][0x178], !P2 ;  /* 0x00005e00d9007a0c */ /* 0x000fe400057a1270 */
[----:B------:R-:W-:Y:S01]  /*efea0*/  ISETP.LT.AND P2, PT, R216, c[0x0][0x178], !P2 ;  /* 0x00005e00d8007a0c */ /* 0x000fe20005741270 */
[----:B---3--:R3:W-:Y:S01]  /*efeb0*/  @P3 STG.E [R50.64], R215 ;  /* 0x000000d732003986 */ /* 0x0087e2000c101904 */
[----:B------:R-:W-:Y:S01]  /*efec0*/  ISETP.GE.AND P3, PT, R144, c[0x0][0x17c], PT ;  /* 0x00005f0090007a0c */ /* 0x000fe20003f66270 */
[----:B-1----:R-:W-:-:S02]  /*efed0*/  IMAD.WIDE R48, R140, 0x4, R136 ;  /* 0x000000048c307825 */ /* 0x002fc400078e0288 */
[----:B---3--:R-:W3:Y:S01]  /*efee0*/  LDL.LU R215, [R1+0x330] ;  /* 0x0003300001d77983 */ /* 0x008ee20000300800 */
[----:B------:R-:W-:-:S03]  /*efef0*/  IADD3 R51, R140, c[0x0][0x198], RZ ;  /* 0x000066008c337a10 */ /* 0x000fc60007ffe0ff */
[----:B------:R1:W-:Y:S04]  /*eff00*/  @P4 STG.E [R2.64], R146 ;  /* 0x0000009202004986 */ /* 0x0003e8000c101904 */
[----:B------:R1:W-:Y:S04]  /*eff10*/  @P6 STG.E [R48.64], R147 ;  /* 0x0000009330006986 */ /* 0x0003e8000c101904 */
[----:B------:R-:W3:Y:S01]  /*eff20*/  LDL.LU R144, [R1+0x2a0] ;  /* 0x0002a00001907983 */ /* 0x000ee20000300800 */
[----:B-1----:R-:W-:-:S04]  /*eff30*/  IMAD.WIDE R2, R51, 0x4, R136 ;  /* 0x0000000433027825 */ /* 0x002fc800078e0288 */
[----:B------:R-:W-:Y:S01]  /*eff40*/  IMAD.WIDE R48, R51, 0x4, R138 ;  /* 0x0000000433307825 */ /* 0x000fe200078e028a */
[----:B--2---:R-:W-:Y:S02]  /*eff50*/  ISETP.GE.AND P4, PT, R143, c[0x0][0x17c], PT ;  /* 0x00005f008f007a0c */ /* 0x004fe40003f86270 */
[----:B------:R-:W2:Y:S04]  /*eff60*/  LDL.LU R143, [R1+0x35ac] ;  /* 0x0035ac00018f7983 */ /* 0x000ea80000300800 */
[----:B------:R-:W2:Y:S04]  /*eff70*/  LDL.LU R146, [R1+0x334] ;  /* 0x0003340001927983 */ /* 0x000ea80000300800 */
[----:B------:R1:W-:Y:S04]  /*eff80*/  @P5 STG.E [R48.64], R214 ;  /* 0x000000d630005986 */ /* 0x0003e8000c101904 */
[----:B------:R1:W-:Y:S04]  /*eff90*/  @P2 STG.E [R2.64], R145 ;  /* 0x0000009102002986 */ /* 0x0003e8000c101904 */
[----:B------:R-:W2:Y:S01]  /*effa0*/  LDL.LU R147, [R1+0x2a4] ;  /* 0x0002a40001937983 */ /* 0x000ea20000300800 */
[----:B-----5:R-:W-:-:S03]  /*effb0*/  ISETP.GE.AND P2, PT, R142, c[0x0][0x17c], PT ;  /* 0x00005f008e007a0c */ /* 0x020fc60003f46270 */
[----:B------:R-:W5:Y:S01]  /*effc0*/  LDL.LU R142, [R1+0x35b4] ;  /* 0x0035b400018e7983 */ /* 0x000f620000300800 */
[----:B------:R-:W-:Y:S02]  /*effd0*/  ISETP.LT.AND P6, PT, R217, c[0x0][0x178], !P0 ;  /* 0x00005e00d9007a0c */ /* 0x000fe400047c1270 */
[----:B------:R-:W-:Y:S01]  /*effe0*/  ISETP.LT.AND P0, PT, R216, c[0x0][0x178], !P0 ;  /* 0x00005e00d8007a0c */ /* 0x000fe20004701270 */
[----:B-1----:R-:W5:Y:S01]  /*efff0*/  LDL.LU R214, [R1+0x350] ;  /* 0x0003500001d67983 */ /* 0x002f620000300800 */
[----:B------:R-:W-:Y:S02]  /*f0000*/  IADD3 R50, R51, c[0x0][0x198], RZ ;  /* 0x0000660033327a10 */ /* 0x000fe40007ffe0ff */
[----:B------:R-:W-:Y:S01]  /*f0010*/  ISETP.LT.AND P5, PT, R217, c[0x0][0x178], !P3 ;  /* 0x00005e00d9007a0c */ /* 0x000fe20005fa1270 */
[----:B------:R-:W5:Y:S02]  /*f0020*/  LDL.LU R145, [R1+0x2e0] ;  /* 0x0002e00001917983 */ /* 0x000f640000300800 */
[----:B------:R-:W-:-:S04]  /*f0030*/  IMAD.WIDE R48, R50, 0x4, R138 ;  /* 0x0000000432307825 */ /* 0x000fc800078e028a */
[C---:B------:R-:W-:Y:S01]  /*f0040*/  IMAD.WIDE R2, R50.reuse, 0x4, R136 ;  /* 0x0000000432027825 */ /* 0x040fe200078e0288 */
[----:B------:R-:W-:Y:S02]  /*f0050*/  IADD3 R50, R50, c[0x0][0x198], RZ ;  /* 0x0000660032327a10 */ /* 0x000fe40007ffe0ff */
[----:B------:R-:W-:Y:S02]  /*f0060*/  ISETP.LT.AND P3, PT, R216, c[0x0][0x178], !P3 ;  /* 0x00005e00d8007a0c */ /* 0x000fe40005f61270 */
[----:B------:R-:W-:Y:S01]  /*f0070*/  IADD3 R140, R50, c[0x0][0x198], RZ ;  /* 0x00006600328c7a10 */ /* 0x000fe20007ffe0ff */
[----:B------:R1:W-:Y:S01]  /*f0080*/  @P6 STG.E [R48.64], R218 ;  /* 0x000000da30006986 */ /* 0x0003e2000c101904 */
[----:B------:R-:W-:Y:S02]  /*f0090*/  ISETP.LT.AND P6, PT, R217, c[0x0][0x178], !P4 ;  /* 0x00005e00d9007a0c */ /* 0x000fe400067c1270 */
[----:B------:R-:W-:Y:S01]  /*f00a0*/  ISETP.LT.AND P4, PT, R216, c[0x0][0x178], !P4 ;  /* 0x00005e00d8007a0c */ /* 0x000fe20006781270 */
[----:B------:R1:W-:Y:S02]  /*f00b0*/  @P0 STG.E [R2.64], R219 ;  /* 0x000000db02000986 */ /* 0x0003e4000c101904 */
[----:B-1----:R-:W-:-:S04]  /*f00c0*/  IMAD.WIDE R48, R140, 0x4, R138 ;  /* 0x000000048c307825 */ /* 0x002fc800078e028a */
[C---:B------:R-:W-:Y:S01]  /*f00d0*/  IMAD.WIDE R2, R50.reuse, 0x4, R138 ;  /* 0x0000000432027825 */ /* 0x040fe200078e028a */
[----:B----4-:R-:W-:Y:S02]  /*f00e0*/  ISETP.GE.AND P0, PT, R141, c[0x0][0x17c], PT ;  /* 0x00005f008d007a0c */ /* 0x010fe40003f06270 */
[----:B------:R-:W4:Y:S04]  /*f00f0*/  LDL.LU R141, [R1+0x35b8] ;  /* 0x0035b800018d7983 */ /* 0x000f280000300800 */
[----:B------:R-:W4:Y:S04]  /*f0100*/  LDL.LU R218, [R1+0x354] ;  /* 0x0003540001da7983 */ /* 0x000f280000300800 */
[----:B------:R-:W4:Y:S04]  /*f0110*/  LDL.LU R219, [R1+0x2e4] ;  /* 0x0002e40001db7983 */ /* 0x000f280000300800 */
[----:B---3--:R1:W-:Y:S02]  /*f0120*/  @P5 STG.E [R2.64], R215 ;  /* 0x000000d702005986 */ /* 0x0083e4000c101904 */
[----:B-1----:R-:W-:-:S05]  /*f0130*/  IMAD.WIDE R2, R50, 0x4, R136 ;  /* 0x0000000432027825 */ /* 0x002fca00078e0288 */
[----:B------:R-:W-:Y:S01]  /*f0140*/  @P3 STG.E [R2.64], R144 ;  /* 0x0000009002003986 */ /* 0x000fe2000c101904 */
[----:B------:R-:W-:Y:S01]  /*f0150*/  IMAD.WIDE R50, R140, 0x4, R136 ;  /* 0x000000048c327825 */ /* 0x000fe200078e0288 */
[----:B--2---:R-:W-:Y:S02]  /*f0160*/  ISETP.GE.AND P3, PT, R143, c[0x0][0x17c], PT ;  /* 0x00005f008f007a0c */ /* 0x004fe40003f66270 */
[----:B------:R-:W2:Y:S04]  /*f0170*/  LDL.LU R143, [R1+0x35bc] ;  /* 0x0035bc00018f7983 */ /* 0x000ea80000300800 */
[----:B------:R1:W-:Y:S04]  /*f0180*/  @P6 STG.E [R48.64], R146 ;  /* 0x0000009230006986 */ /* 0x0003e8000c101904 */
[----:B------:R-:W3:Y:S04]  /*f0190*/  LDL.LU R215, [R1+0xb8] ;  /* 0x0000b80001d77983 */ /* 0x000ee80000300800 */
[----:B-1----:R-:W3:Y:S04]  /*f01a0*/  LDL.LU R146, [R1+0x48] ;  /* 0x0000480001927983 */ /* 0x002ee80000300800 */
[----:B------:R1:W-:Y:S01]  /*f01b0*/  @P4 STG.E [R50.64], R147 ;  /* 0x0000009332004986 */ /* 0x0003e2000c101904 */
[----:B-----5:R-:W-:-:S03]  /*f01c0*/  ISETP.GE.AND P4, PT, R142, c[0x0][0x17c], PT ;  /* 0x00005f008e007a0c */ /* 0x020fc60003f86270 */
        /* <DEDUP_REMOVED lines=18> */
[----:B----4-:R-:W-:Y:S02]  /*f02f0*/  ISETP.GE.AND P2, PT, R141, c[0x0][0x17c], PT ;  /* 0x00005f008d007a0c */ /* 0x010fe40003f46270 */
[----:B------:R-:W4:Y:S04]  /*f0300*/  LDL.LU R141, [R1+0x35c4] ;  /* 0x0035c400018d7983 */ /* 0x000f280000300800 */
[----:B------:R1:W-:Y:S01]  /*f0310*/  @P6 STG.E [R48.64], R218 ;  /* 0x000000da30006986 */ /* 0x0003e2000c101904 */
[----:B------:R-:W-:-:S03]  /*f0320*/  ISETP.LT.AND P6, PT, R217, c[0x0][0x178], !P4 ;  /* 0x00005e00d9007a0c */ /* 0x000fc600067c1270 */
[----:B------:R-:W4:Y:S04]  /*f0330*/  LDL.LU R213, [R1+0xe8] ;  /* 0x0000e80001d57983 */ /* 0x000f280000300800 */
[----:B------:R-:W4:Y:S01]  /*f0340*/  LDL.LU R145, [R1+0x58] ;  /* 0x0000580001917983 */ /* 0x000f220000300800 */
[----:B-1----:R-:W-:-:S03]  /*f0350*/  IMAD.WIDE R48, R50, 0x4, R138 ;  /* 0x0000000432307825 */ /* 0x002fc600078e028a */
[----:B------:R1:W-:Y:S02]  /*f0360*/  @P0 STG.E [R2.64], R219 ;  /* 0x000000db02000986 */ /* 0x0003e4000c101904 */
[C---:B-1----:R-:W-:Y:S01]  /*f0370*/  IMAD.WIDE R2, R50.reuse, 0x4, R136 ;  /* 0x0000000432027825 */ /* 0x042fe200078e0288 */
[----:B------:R-:W-:Y:S02]  /*f0380*/  IADD3 R50, R50, c[0x0][0x198], RZ ;  /* 0x0000660032327a10 */ /* 0x000fe40007ffe0ff */
[----:B--2---:R-:W-:Y:S02]  /*f0390*/  ISETP.GE.AND P0, PT, R143, c[0x0][0x17c], PT ;  /* 0x00005f008f007a0c */ /* 0x004fe40003f06270 */
[----:B------:R-:W2:Y:S04]  /*f03a0*/  LDL.LU R143, [R1+0x35cc] ;  /* 0x0035cc00018f7983 */ /* 0x000ea80000300800 */
[----:B------:R-:W2:Y:S04]  /*f03b0*/  LDL.LU R218, [R1+0xec] ;  /* 0x0000ec0001da7983 */ /* 0x000ea80000300800 */
[----:B---3--:R-:W-:Y:S04]  /*f03c0*/  @P5 STG.E [R48.64], R215 ;  /* 0x000000d730005986 */ /* 0x008fe8000c101904 */
[----:B------:R-:W3:Y:S04]  /*f03d0*/  LDL.LU R219, [R1+0x5c] ;  /* 0x00005c0001db7983 */ /* 0x000ee80000300800 */
[----:B------:R1:W-:Y:S02]  /*f03e0*/  @P3 STG.E [R2.64], R146 ;  /* 0x0000009202003986 */ /* 0x0003e4000c101904 */
[----:B-1----:R-:W-:-:S05]  /*f03f0*/  IMAD.WIDE R2, R50, 0x4, R138 ;  /* 0x0000000432027825 */ /* 0x002fca00078e028a */
[----:B-----5:R1:W-:Y:S04]  /*f0400*/  @P6 STG.E [R2.64], R142 ;  /* 0x0000008e02006986 */ /* 0x0203e8000c101904 */
[----:B-1----:R-:W5:Y:S01]  /*f0410*/  LDL.LU R142, [R1+0x35d4] ;  /* 0x0035d400018e7983 */ /* 0x002f620000300800 */
[----:B------:R-:W-:Y:S01]  /*f0420*/  ISETP.LT.AND P4, PT, R216, c[0x0][0x178], !P4 ;  /* 0x00005e00d8007a0c */ /* 0x000fe20006781270 */
[----:B------:R-:W-:Y:S01]  /*f0430*/  IMAD.WIDE R2, R50, 0x4, R136 ;  /* 0x0000000432027825 */ /* 0x000fe200078e0288 */
[----:B------:R-:W-:Y:S01]  /*f0440*/  ISETP.LT.AND P5, PT, R217, c[0x0][0x178], !P2 ;  /* 0x00005e00d9007a0c */ /* 0x000fe200057a1270 */
[----:B------:R-:W3:Y:S01]  /*f0450*/  LDL.LU R214, [R1+0x118] ;  /* 0x0001180001d67983 */ /* 0x000ee20000300800 */
[----:B------:R-:W-:-:S03]  /*f0460*/  ISETP.LT.AND P2, PT, R216, c[0x0][0x178], !P2 ;  /* 0x00005e00d8007a0c */ /* 0x000fc60005741270 */
[----:B------:R-:W3:Y:S01]  /*f0470*/  LDL.LU R215, [R1+0x78] ;  /* 0x0000780001d77983 */ /* 0x000ee20000300800 */
[----:B------:R-:W-:Y:S02]  /*f0480*/  ISETP.GE.AND P3, PT, R144, c[0x0][0x17c], PT ;  /* 0x00005f0090007a0c */ /* 0x000fe40003f66270 */
[----:B------:R-:W-:Y:S01]  /*f0490*/  IADD3 R140, R50, c[0x0][0x198], RZ ;  /* 0x00006600328c7a10 */ /* 0x000fe20007ffe0ff */
[----:B------:R-:W3:Y:S04]  /*f04a0*/  LDL.LU R144, [R1+0x35d8] ;  /* 0x0035d80001907983 */ /* 0x000ee80000300800 */
[----:B------:R1:W-:Y:S01]  /*f04b0*/  @P4 STG.E [R2.64], R147 ;  /* 0x0000009302004986 */ /* 0x0003e2000c101904 */
[----:B------:R-:W-:-:S03]  /*f04c0*/  IMAD.WIDE R48, R140, 0x4, R138 ;  /* 0x000000048c307825 */ /* 0x000fc600078e028a */
[----:B------:R-:W3:Y:S01]  /*f04d0*/  LDL.LU R146, [R1+0x11c] ;  /* 0x00011c0001927983 */ /* 0x000ee20000300800 */
[----:B------:R-:W-:-:S03]  /*f04e0*/  IMAD.WIDE R50, R140, 0x4, R136 ;  /* 0x000000048c327825 */ /* 0x000fc600078e0288 */
[----:B-1----:R-:W3:Y:S01]  /*f04f0*/  LDL.LU R147, [R1+0x7c] ;  /* 0x00007c0001937983 */ /* 0x002ee20000300800 */
[----:B------:R-:W-:Y:S02]  /*f0500*/  ISETP.LT.AND P6, PT, R216, c[0x0][0x178], !P0 ;  /* 0x00005e00d8007a0c */ /* 0x000fe400047c1270 */
[----:B------:R-:W-:Y:S02]  /*f0510*/  ISETP.LT.AND P0, PT, R217, c[0x0][0x178], !P0 ;  /* 0x00005e00d9007a0c */ /* 0x000fe40004701270 */
[----:B------:R-:W-:-:S05]  /*f0520*/  IADD3 R140, R140, c[0x0][0x198], RZ ;  /* 0x000066008c8c7a10 */ /* 0x000fca0007ffe0ff */
[----:B------:R-:W-:Y:S01]  /*f0530*/  IMAD.WIDE R2, R140, 0x4, R138 ;  /* 0x000000048c027825 */ /* 0x000fe200078e028a */
[----:B----4-:R-:W-:Y:S02]  /*f0540*/  ISETP.GE.AND P4, PT, R141, c[0x0][0x17c], PT ;  /* 0x00005f008d007a0c */ /* 0x010fe40003f86270 */
[----:B------:R-:W4:Y:S04]  /*f0550*/  LDL.LU R141, [R1+0x35dc] ;  /* 0x0035dc00018d7983 */ /* 0x000f280000300800 */
[----:B------:R-:W-:Y:S04]  /*f0560*/  @P5 STG.E [R48.64], R213 ;  /* 0x000000d530005986 */ /* 0x000fe8000c101904 */
[----:B------:R1:W-:Y:S04]  /*f0570*/  @P2 STG.E [R50.64], R145 ;  /* 0x0000009132002986 */ /* 0x0003e8000c101904 */
[----:B-1----:R-:W4:Y:S01]  /*f0580*/  LDL.LU R145, [R1+0x138] ;  /* 0x0001380001917983 */ /* 0x002f220000300800 */
        /* <DEDUP_REMOVED lines=10> */
[----:B---3--:R1:W-:Y:S01]  /*f0630*/  @P6 STG.E [R48.64], R219 ;  /* 0x000000db30006986 */ /* 0x0083e2000c101904 */
[----:B------:R-:W-:Y:S02]  /*f0640*/  ISETP.LT.AND P6, PT, R217, c[0x0][0x178], !P4 ;  /* 0x00005e00d9007a0c */ /* 0x000fe400067c1270 */
[----:B------:R-:W-:Y:S01]  /*f0650*/  ISETP.LT.AND P4, PT, R216, c[0x0][0x178], !P4 ;  /* 0x00005e00d8007a0c */ /* 0x000fe20006781270 */
[C---:B------:R-:W-:Y:S01]  /*f0660*/  IMAD.WIDE R2, R51.reuse, 0x4, R136 ;  /* 0x0000000433027825 */ /* 0x040fe200078e0288 */
[----:B------:R-:W-:-:S03]  /*f0670*/  IADD3 R50, R51, c[0x0][0x198], RZ ;  /* 0x0000660033327a10 */ /* 0x000fc60007ffe0ff */
[----:B-1----:R-:W-:Y:S01]  /*f0680*/  IMAD.WIDE R48, R51, 0x4, R138 ;  /* 0x0000000433307825 */ /* 0x002fe200078e028a */
[----:B------:R-:W3:Y:S04]  /*f0690*/  LDL.LU R219, [R1+0x8c] ;  /* 0x00008c0001db7983 */ /* 0x000ee80000300800 */
[----:B------:R1:W-:Y:S01]  /*f06a0*/  @P5 STG.E [R48.64], R214 ;  /* 0x000000d630005986 */ /* 0x0003e2000c101904 */
[----:B------:R-:W-:-:S03]  /*f06b0*/  ISETP.LT.AND P5, PT, R217, c[0x0][0x178], !P2 ;  /* 0x00005e00d9007a0c */ /* 0x000fc600057a1270 */
[----:B------:R1:W-:Y:S04]  /*f06c0*/  @P3 STG.E [R2.64], R215 ;  /* 0x000000d702003986 */ /* 0x0003e8000c101904 */
[----:B------:R-:W3:Y:S01]  /*f06d0*/  LDL.LU R212, [R1+0x35e8] ;  /* 0x0035e80001d47983 */ /* 0x000ee20000300800 */
[----:B-1----:R-:W-:-:S03]  /*f06e0*/  IMAD.WIDE R48, R50, 0x4, R138 ;  /* 0x0000000432307825 */ /* 0x002fc600078e028a */
[----:B------:R-:W3:Y:S01]  /*f06f0*/  LDL.LU R214, [R1+0x158] ;  /* 0x0001580001d67983 */ /* 0x000ee20000300800 */
[----:B------:R-:W-:-:S03]  /*f0700*/  IMAD.WIDE R2, R50, 0x4, R136 ;  /* 0x0000000432027825 */ /* 0x000fc600078e0288 */
[----:B------:R-:W3:Y:S01]  /*f0710*/  LDL.LU R215, [R1+0xa8] ;  /* 0x0000a80001d77983 */ /* 0x000ee20000300800 */
[----:B------:R-:W-:-:S03]  /*f0720*/  IADD3 R50, R50, c[0x0][0x198], RZ ;  /* 0x0000660032327a10 */ /* 0x000fc60007ffe0ff */
[----:B------:R1:W-:Y:S01]  /*f0730*/  @P6 STG.E [R48.64], R146 ;  /* 0x0000009230006986 */ /* 0x0003e2000c101904 */
[----:B------:R-:W-:-:S03]  /*f0740*/  ISETP.LT.AND P2, PT, R216, c[0x0][0x178], !P2 ;  /* 0x00005e00d8007a0c */ /* 0x000fc60005741270 */
[----:B------:R1:W-:Y:S04]  /*f0750*/  @P4 STG.E [R2.64], R147 ;  /* 0x0000009302004986 */ /* 0x0003e8000c101904 */
[----:B-1----:R-:W3:Y:S01]  /*f0760*/  LDL.LU R146, [R1+0x35ec] ;  /* 0x0035ec0001927983 */ /* 0x002ee20000300800 */
[----:B------:R-:W-:Y:S01]  /*f0770*/  IMAD.WIDE R2, R50, 0x4, R138 ;  /* 0x0000000432027825 */ /* 0x000fe200078e028a */
[----:B------:R-:W-:Y:S02]  /*f0780*/  ISETP.GE.AND P3, PT, R144, c[0x0][0x17c], PT ;  /* 0x00005f0090007a0c */ /* 0x000fe40003f66270 */
[----:B----4-:R-:W-:Y:S02]  /*f0790*/  ISETP.GE.AND P4, PT, R141, c[0x0][0x17c], PT ;  /* 0x00005f008d007a0c */ /* 0x010fe40003f86270 */
[----:B------:R-:W4:Y:S04]  /*f07a0*/  LDL.LU R141, [R1+0x15c] ;  /* 0x00015c00018d7983 */ /* 0x000f280000300800 */
[----:B------:R-:W4:Y:S04]  /*f07b0*/  LDL.LU R147, [R1+0xac] ;  /* 0x0000ac0001937983 */ /* 0x000f280000300800 */
[----:B------:R-:W4:Y:S04]  /*f07c0*/  LDL.LU R144, [R1+0x35f0] ;  /* 0x0035f00001907983 */ /* 0x000f280000300800 */
[----:B------:R1:W-:Y:S02]  /*f07d0*/  @P5 STG.E [R2.64], R145 ;  /* 0x0000009102005986 */ /* 0x0003e4000c101904 */
[----:B-1----:R-:W-:-:S02]  /*f07e0*/  IMAD.WIDE R2, R50, 0x4, R136 ;  /* 0x0000000432027825 */ /* 0x002fc400078e0288 */
[----:B------:R-:W4:Y:S04]  /*f07f0*/  LDL.LU R145, [R1+0x168] ;  /* 0x0001680001917983 */ /* 0x000f280000300800 */
        /* <DEDUP_REMOVED lines=15> */
[----:B---3--:R3:W-:Y:S01]  /*f08f0*/  @P0 STG.E [R50.64], R219 ;  /* 0x000000db32000986 */ /* 0x0087e2000c101904 */
[----:B------:R-:W-:Y:S02]  /*f0900*/  ISETP.LT.AND P4, PT, R216, c[0x0][0x178], !P4 ;  /* 0x00005e00d8007a0c */ /* 0x000fe40006781270 */
[C---:B-1----:R-:W-:Y:S01]  /*f0910*/  IMAD.WIDE R48, R140.reuse, 0x4, R136 ;  /* 0x000000048c307825 */ /* 0x042fe200078e0288 */
[----:B------:R-:W5:Y:S01]  /*f0920*/  LDL.LU R218, [R1+0x16c] ;  /* 0x00016c0001da7983 */ /* 0x000f620000300800 */
[----:B---3--:R-:W-:-:S03]  /*f0930*/  IADD3 R51, R140, c[0x0][0x198], RZ ;  /* 0x000066008c337a10 */ /* 0x008fc60007ffe0ff */
        /* <DEDUP_REMOVED lines=9> */
[----:B----4-:R1:W-:Y:S04]  /*f09d0*/  @P6 STG.E [R48.64], R141 ;  /* 0x0000008d30006986 */ /* 0x0103e8000c101904 */
[----:B------:R4:W-:Y:S04]  /*f09e0*/  @P4 STG.E [R2.64], R147 ;  /* 0x0000009302004986 */ /* 0x0009e8000c101904 */
[----:B-1----:R-:W3:Y:S01]  /*f09f0*/  LDL.LU R141, [R1+0x35fc] ;  /* 0x0035fc00018d7983 */ /* 0x002ee20000300800 */
[----:B------:R-:W-:-:S03]  /*f0a00*/  IMAD.WIDE R48, R50, 0x4, R138 ;  /* 0x0000000432307825 */ /* 0x000fc600078e028a */
[----:B------:R-:W3:Y:S01]  /*f0a10*/  LDL.LU R213, [R1+0x1d8] ;  /* 0x0001d80001d57983 */ /* 0x000ee20000300800 */
[----:B----4-:R-:W-:-:S03]  /*f0a20*/  IMAD.WIDE R2, R50, 0x4, R136 ;  /* 0x0000000432027825 */ /* 0x010fc600078e0288 */
[----:B------:R-:W4:Y:S01]  /*f0a30*/  LDL.LU R215, [R1+0xd8] ;  /* 0x0000d80001d77983 */ /* 0x000f220000300800 */
[----:B------:R-:W-:-:S03]  /*f0a40*/  ISETP.GE.AND P4, PT, R144, c[0x0][0x17c], PT ;  /* 0x00005f0090007a0c */ /* 0x000fc60003f86270 */
[----:B------:R-:W4:Y:S04]  /*f0a50*/  LDL.LU R144, [R1+0x3604] ;  /* 0x0036040001907983 */ /* 0x000f280000300800 */
[----:B------:R-:W4:Y:S04]  /*f0a60*/  LDL.LU R146, [R1+0x1dc] ;  /* 0x0001dc0001927983 */ /* 0x000f280000300800 */
[----:B------:R-:W4:Y:S04]  /*f0a70*/  LDL.LU R147, [R1+0xdc] ;  /* 0x0000dc0001937983 */ /* 0x000f280000300800 */
        /* <DEDUP_REMOVED lines=28> */
[----:B------:R1:W-:Y:S01]  /*f0c40*/  @P5 STG.E [R48.64], R213 ;  /* 0x000000d530005986 */ /* 0x0003e2000c101904 */
[----:B------:R-:W-:Y:S02]  /*f0c50*/  ISETP.LT.AND P5, PT, R217, c[0x0][0x178], !P2 ;  /* 0x00005e00d9007a0c */ /* 0x000fe400057a1270 */
[----:B------:R-:W-:Y:S01]  /*f0c60*/  ISETP.LT.AND P2, PT, R216, c[0x0][0x178], !P2 ;  /* 0x00005e00d8007a0c */ /* 0x000fe20005741270 */
[----:B----4-:R4:W-:Y:S01]  /*f0c70*/  @P3 STG.E [R50.64], R215 ;  /* 0x000000d732003986 */ /* 0x0109e2000c101904 */
[----:B------:R-:W-:Y:S01]  /*f0c80*/  ISETP.GE.AND P3, PT, R144, c[0x0][0x17c], PT ;  /* 0x00005f0090007a0c */ /* 0x000fe20003f66270 */
[----:B-1----:R-:W-:-:S02]  /*f0c90*/  IMAD.WIDE R48, R140, 0x4, R136 ;  /* 0x000000048c307825 */ /* 0x002fc400078e0288 */
[----:B----4-:R-:W4:Y:S01]  /*f0ca0*/  LDL.LU R215, [R1+0x298] ;  /* 0x0002980001d77983 */ /* 0x010f220000300800 */
[----:B------:R-:W-:-:S03]  /*f0cb0*/  IADD3 R51, R140, c[0x0][0x198], RZ ;  /* 0x000066008c337a10 */ /* 0x000fc60007ffe0ff */
[----:B------:R1:W-:Y:S04]  /*f0cc0*/  @P4 STG.E [R2.64], R146 ;  /* 0x0000009202004986 */ /* 0x0003e8000c101904 */
[----:B------:R1:W-:Y:S04]  /*f0cd0*/  @P6 STG.E [R48.64], R147 ;  /* 0x0000009330006986 */ /* 0x0003e8000c101904 */
[----:B------:R-:W4:Y:S01]  /*f0ce0*/  LDL.LU R144, [R1+0x128] ;  /* 0x0001280001907983 */ /* 0x000f220000300800 */
        /* <DEDUP_REMOVED lines=27> */
[----:B---3--:R-:W-:Y:S02]  /*f0ea0*/  ISETP.GE.AND P0, PT, R141, c[0x0][0x17c], PT ;  /* 0x00005f008d007a0c */ /* 0x008fe40003f06270 */
[----:B------:R-:W3:Y:S04]  /*f0eb0*/  LDL.LU R141, [R1+0x3624] ;  /* 0x00362400018d7983 */ /* 0x000ee80000300800 */
[----:B------:R-:W3:Y:S04]  /*f0ec0*/  LDL.LU R218, [R1+0x2bc] ;  /* 0x0002bc0001da7983 */ /* 0x000ee80000300800 */
[----:B------:R-:W3:Y:S04]  /*f0ed0*/  LDL.LU R219, [R1+0x14c] ;  /* 0x00014c0001db7983 */ /* 0x000ee80000300800 */
[----:B----4-:R1:W-:Y:S02]  /*f0ee0*/  @P5 STG.E [R2.64], R215 ;  /* 0x000000d702005986 */ /* 0x0103e4000c101904 */
[----:B-1----:R-:W-:-:S05]  /*f0ef0*/  IMAD.WIDE R2, R50, 0x4, R136 ;  /* 0x0000000432027825 */ /* 0x002fca00078e0288 */
[----:B------:R-:W-:Y:S01]  /*f0f00*/  @P3 STG.E [R2.64], R144 ;  /* 0x0000009002003986 */ /* 0x000fe2000c101904 */
[----:B------:R-:W-:Y:S01]  /*f0f10*/  IMAD.WIDE R50, R140, 0x4, R136 ;  /* 0x000000048c327825 */ /* 0x000fe200078e0288 */
[----:B--2---:R-:W-:Y:S02]  /*f0f20*/  ISETP.GE.AND P3, PT, R143, c[0x0][0x17c], PT ;  /* 0x00005f008f007a0c */ /* 0x004fe40003f66270 */
[----:B------:R-:W2:Y:S04]  /*f0f30*/  LDL.LU R143, [R1+0x3628] ;  /* 0x00362800018f7983 */ /* 0x000ea80000300800 */
[----:B------:R1:W-:Y:S04]  /*f0f40*/  @P6 STG.E [R48.64], R146 ;  /* 0x0000009230006986 */ /* 0x0003e8000c101904 */
[----:B------:R-:W4:Y:S04]  /*f0f50*/  LDL.LU R215, [R1+0x2c8] ;  /* 0x0002c80001d77983 */ /* 0x000f280000300800 */
[----:B-1----:R-:W4:Y:S04]  /*f0f60*/  LDL.LU R146, [R1+0x1a8] ;  /* 0x0001a80001927983 */ /* 0x002f280000300800 */
        /* <DEDUP_REMOVED lines=35> */
[----:B------:R1:W-:Y:S02]  /*f11a0*/  @P3 STG.E [R2.64], R146 ;  /* 0x0000009202003986 */ /* 0x0003e4000c101904 */
[----:B-1----:R-:W-:-:S05]  /*f11b0*/  IMAD.WIDE R2, R50, 0x4, R138 ;  /* 0x0000000432027825 */ /* 0x002fca00078e028a */
[----:B-----5:R1:W-:Y:S04]  /*f11c0*/  @P6 STG.E [R2.64], R142 ;  /* 0x0000008e02006986 */ /* 0x0203e8000c101904 */
        /* <DEDUP_REMOVED lines=1403> */
[----:B------:R-:W4:Y:S04]  /*f6980*/  LDL.LU R219, [R1+0x92c] ;  /* 0x00092c0001db7983 */ /* 0x000f280000300800 */
        /* <DEDUP_REMOVED lines=40> */
[----:B----4-:R1:W-:Y:S01]  /*f6c10*/  @P3 STG.E [R2.64], R219 ;  /* 0x000000db02003986 */ /* 0x0103e2000c101904 */
[C---:B------:R-:W-:Y:S01]  /*f6c20*/  IMAD.WIDE R50, R140.reuse, 0x4, R136 ;  /* 0x000000048c327825 */ /* 0x040fe200078e0288 */
[----:B------:R-:W-:Y:S02]  /*f6c30*/  IADD3 R140, R140, c[0x0][0x198], RZ ;  /* 0x000066008c8c7a10 */ /* 0x000fe40007ffe0ff */
[----:B-1----:R-:W4:Y:S03]  /*f6c40*/  LDL.LU R219, [R1+0x96c] ;  /* 0x00096c0001db7983 */ /* 0x002f260000300800 */
[----:B------:R-:W-:Y:S01]  /*f6c50*/  IMAD.WIDE R2, R140, 0x4, R138 ;  /* 0x000000048c027825 */ /* 0x000fe200078e028a */
[----:B------:R-:W-:-:S02]  /*f6c60*/  ISETP.GE.AND P3, PT, R141, c[0x0][0x17c], PT ;  /* 0x00005f008d007a0c */ /* 0x000fc40003f66270 */
        /* <DEDUP_REMOVED lines=36> */
[----:B----4-:R4:W-:Y:S01]  /*f6eb0*/  @P3 STG.E [R2.64], R219 ;  /* 0x000000db02003986 */ /* 0x0109e2000c101904 */
[----:B-1----:R-:W-:-:S04]  /*f6ec0*/  IMAD.WIDE R48, R140, 0x4, R138 ;  /* 0x000000048c307825 */ /* 0x002fc800078e028a */
[C---:B----4-:R-:W-:Y:S01]  /*f6ed0*/  IMAD.WIDE R2, R50.reuse, 0x4, R138 ;  /* 0x0000000432027825 */ /* 0x050fe200078e028a */
[----:B------:R-:W-:Y:S02]  /*f6ee0*/  ISETP.GE.AND P3, PT, R141, c[0x0][0x17c], PT ;  /* 0x00005f008d007a0c */ /* 0x000fe40003f66270 */
        /* <DEDUP_REMOVED lines=133> */
[----:B------:R-:W3:Y:S04]  /*f7740*/  LDL.LU R219, [R1+0x3c4] ;  /* 0x0003c40001db7983 */ /* 0x000ee80000300800 */
        /* <DEDUP_REMOVED lines=40> */
[----:B---3--:R1:W-:Y:S01]  /*f79d0*/  @P3 STG.E [R2.64], R219 ;  /* 0x000000db02003986 */ /* 0x0083e2000c101904 */
[C---:B------:R-:W-:Y:S01]  /*f79e0*/  IMAD.WIDE R50, R140.reuse, 0x4, R136 ;  /* 0x000000048c327825 */ /* 0x040fe200078e0288 */
[----:B------:R-:W-:Y:S02]  /*f79f0*/  IADD3 R140, R140, c[0x0][0x198], RZ ;  /* 0x000066008c8c7a10 */ /* 0x000fe40007ffe0ff */
[----:B-1----:R-:W3:Y:S03]  /*f7a00*/  LDL.LU R219, [R1+0x5a4] ;  /* 0x0005a40001db7983 */ /* 0x002ee60000300800 */
[----:B------:R-:W-:Y:S01]  /*f7a10*/  IMAD.WIDE R2, R140, 0x4, R138 ;  /* 0x000000048c027825 */ /* 0x000fe200078e028a */
[----:B------:R-:W-:-:S02]  /*f7a20*/  ISETP.GE.AND P3, PT, R141, c[0x0][0x17c], PT ;  /* 0x00005f008d007a0c */ /* 0x000fc40003f66270 */
        /* <DEDUP_REMOVED lines=36> */
[----:B---3--:R3:W-:Y:S01]  /*f7c70*/  @P3 STG.E [R2.64], R219 ;  /* 0x000000db02003986 */ /* 0x0087e2000c101904 */
[----:B-1----:R-:W-:-:S04]  /*f7c80*/  IMAD.WIDE R48, R140, 0x4, R138 ;  /* 0x000000048c307825 */ /* 0x002fc800078e028a */
[C---:B---3--:R-:W-:Y:S01]  /*f7c90*/  IMAD.WIDE R2, R50.reuse, 0x4, R138 ;  /* 0x0000000432027825 */ /* 0x048fe200078e028a */
[----:B------:R-:W-:Y:S02]  /*f7ca0*/  ISETP.GE.AND P3, PT, R141, c[0x0][0x17c], PT ;  /* 0x00005f008d007a0c */ /* 0x000fe40003f66270 */
        /* <DEDUP_REMOVED lines=492> */
[----:B------:R-:W-:Y:S02]  /*f9b70*/  IMAD.WIDE R2, R50, 0x4, R136 ;  /* 0x0000000432027825 */ /* 0x000fe400078e0288 */
[----:B------:R-:W4:Y:S01]  /*f9b80*/  LDL.LU R214, [R1+0x580] ;  /* 0x0005800001d67983 */ /* 0x000f220000300800 */
[----:B------:R-:W-:-:S03]  /*f9b90*/  ISETP.LT.AND P5, PT, R217, c[0x0][0x178], !P2 ;  /* 0x00005e00d9007a0c */ /* 0x000fc600057a1270 */
[----:B------:R-:W4:Y:S01]  /*f9ba0*/  LDL.LU R215, [R1+0x60] ;  /* 0x0000600001d77983 */ /* 0x000f220000300800 */
[----:B------:R-:W-:Y:S02]  /*f9bb0*/  ISETP.LT.AND P2, PT, R216, c[0x0][0x178], !P2 ;  /* 0x00005e00d8007a0c */ /* 0x000fe40005741270 */
[----:B------:R-:W-:Y:S02]  /*f9bc0*/  ISETP.GE.AND P0, PT, R144, c[0x0][0x17c], PT ;  /* 0x00005f0090007a0c */ /* 0x000fe40003f06270 */
[----:B------:R-:W4:Y:S01]  /*f9bd0*/  LDL.LU R144, [R1+0x3a08] ;  /* 0x003a080001907983 */ /* 0x000f220000300800 */
[----:B------:R-:W-:-:S03]  /*f9be0*/  IADD3 R140, R50, c[0x0][0x198], RZ ;  /* 0x00006600328c7a10 */ /* 0x000fc60007ffe0ff */
[----:B------:R1:W-:Y:S04]  /*f9bf0*/  @P4 STG.E [R2.64], R147 ;  /* 0x0000009302004986 */ /* 0x0003e8000c101904 */
[----:B------:R-:W4:Y:S01]  /*f9c00*/  LDL.LU R146, [R1+0x584] ;  /* 0x0005840001927983 */ /* 0x000f220000300800 */
[----:B------:R-:W-:-:S03]  /*f9c10*/  IMAD.WIDE R48, R140, 0x4, R138 ;  /* 0x000000048c307825 */ /* 0x000fc600078e028a */
[----:B-1----:R-:W4:Y:S01]  /*f9c20*/  LDL.LU R147, [R1+0x64] ;  /* 0x0000640001937983 */ /* 0x002f220000300800 */
[----:B------:R-:W-:Y:S01]  /*f9c30*/  IMAD.WIDE R50, R140, 0x4, R136 ;  /* 0x000000048c327825 */ /* 0x000fe200078e0288 */
        /* <DEDUP_REMOVED lines=28> */
[----:B------:R1:W-:Y:S01]  /*f9e00*/  @P3 STG.E [R2.64], R215 ;  /* 0x000000d702003986 */ /* 0x0003e2000c101904 */
[----:B------:R-:W-:-:S03]  /*f9e10*/  ISETP.GE.AND P3, PT, R144, c[0x0][0x17c], PT ;  /* 0x00005f0090007a0c */ /* 0x000fc60003f66270 */
        /* <DEDUP_REMOVED lines=8> */
[----:B------:R1:W-:Y:S01]  /*f9ea0*/  @P4 STG.E [R2.64], R147 ;  /* 0x0000009302004986 */ /* 0x0003e2000c101904 */
[----:B------:R-:W-:Y:S02]  /*f9eb0*/  ISETP.LT.AND P4, PT, R217, c[0x0][0x178], !P3 ;  /* 0x00005e00d9007a0c */ /* 0x000fe40005f81270 */
[----:B------:R-:W-:Y:S01]  /*f9ec0*/  ISETP.LT.AND P2, PT, R216, c[0x0][0x178], !P2 ;  /* 0x00005e00d8007a0c */ /* 0x000fe20005741270 */
[----:B-1----:R-:W4:Y:S01]  /*f9ed0*/  LDL.LU R146, [R1+0x3a04] ;  /* 0x003a040001927983 */ /* 0x002f220000300800 */
[C---:B------:R-:W-:Y:S01]  /*f9ee0*/  IMAD.WIDE R2, R50.reuse, 0x4, R138 ;  /* 0x0000000432027825 */ /* 0x040fe200078e028a */
        /* <DEDUP_REMOVED lines=19> */
[C---:B------:R-:W-:Y:S01]  /*fa020*/  IMAD.WIDE R2, R140.reuse, 0x4, R138 ;  /* 0x000000048c027825 */ /* 0x040fe200078e028a */
[----:B----4-:R4:W-:Y:S03]  /*fa030*/  @P6 STG.E [R50.64], R219 ;  /* 0x000000db32006986 */ /* 0x0109e6000c101904 */
[----:B-1----:R-:W-:Y:S01]  /*fa040*/  IMAD.WIDE R48, R140, 0x4, R136 ;  /* 0x000000048c307825 */ /* 0x002fe200078e0288 */
[----:B------:R-:W5:Y:S01]  /*fa050*/  LDL.LU R218, [R1+0xa14] ;  /* 0x000a140001da7983 */ /* 0x000f620000300800 */
[----:B------:R-:W-:Y:S02]  /*fa060*/  ISETP.LT.AND P1, PT, R216, c[0x0][0x178], !P1 ;  /* 0x00005e00d8007a0c */ /* 0x000fe40004f21270 */
[----:B----4-:R-:W-:Y:S01]  /*fa070*/  IADD3 R51, R140, c[0x0][0x198], RZ ;  /* 0x000066008c337a10 */ /* 0x010fe20007ffe0ff */
[----:B------:R-:W4:Y:S04]  /*fa080*/  LDL.LU R219, [R1+0x264] ;  /* 0x0002640001db7983 */ /* 0x000f280000300800 */
[----:B------:R-:W-:Y:S04]  /*fa090*/  @P0 STG.E [R2.64], R214 ;  /* 0x000000d602000986 */ /* 0x000fe8000c101904 */
[----:B------:R1:W-:Y:S01]  /*fa0a0*/  @P5 STG.E [R48.64], R215 ;  /* 0x000000d730005986 */ /* 0x0003e2000c101904 */
[----:B------:R-:W-:-:S02]  /*fa0b0*/  ISETP.LT.AND P5, PT, R217, c[0x0][0x178], !P3 ;  /* 0x00005e00d9007a0c */ /* 0x000fc40005fa1270 */
        /* <DEDUP_REMOVED lines=23> */
[----:B------:R-:W-:Y:S02]  /*fa230*/  ISETP.LT.AND P4, PT, R217, c[0x0][0x178], !P2 ;  /* 0x00005e00d9007a0c */ /* 0x000fe40005781270 */
[----:B------:R-:W-:Y:S02]  /*fa240*/  IADD3 R50, R50, c[0x0][0x198], RZ ;  /* 0x0000660032327a10 */ /* 0x000fe40007ffe0ff */
[----:B------:R-:W-:Y:S02]  /*fa250*/  ISETP.LT.AND P2, PT, R216, c[0x0][0x178], !P2 ;  /* 0x00005e00d8007a0c */ /* 0x000fe40005741270 */
[----:B------:R-:W-:Y:S01]  /*fa260*/  ISETP.GE.AND P6, PT, R212, c[0x0][0x17c], PT ;  /* 0x00005f00d4007a0c */ /* 0x000fe20003fc6270 */
[----:B------:R-:W-:-:S03]  /*fa270*/  IMAD.WIDE R2, R50, 0x4, R138 ;  /* 0x0000000432027825 */ /* 0x000fc600078e028a */
[C---:B------:R-:W-:Y:S02]  /*fa280*/  ISETP.LT.AND P5, PT, R217.reuse, c[0x0][0x178], !P6 ;  /* 0x00005e00d9007a0c */ /* 0x040fe400077a1270 */
        /* <DEDUP_REMOVED lines=16> */
[----:B------:R-:W-:-:S03]  /*fa390*/  ISETP.LT.AND P5, PT, R217, c[0x0][0x178], !P1 ;  /* 0x00005e00d9007a0c */ /* 0x000fc60004fa1270 */
[----:B---3--:R3:W-:Y:S01]  /*fa3a0*/  @P6 STG.E [R50.64], R215 ;  /* 0x000000d732006986 */ /* 0x0087e2000c101904 */
[----:B------:R-:W-:Y:S02]  /*fa3b0*/  ISETP.LT.AND P6, PT, R216, c[0x0][0x178], !P1 ;  /* 0x00005e00d8007a0c */ /* 0x000fe40004fc1270 */
[----:B------:R-:W-:Y:S01]  /*fa3c0*/  ISETP.GE.AND P1, PT, R144, c[0x0][0x17c], PT ;  /* 0x00005f0090007a0c */ /* 0x000fe20003f26270 */
[C---:B-1----:R-:W-:Y:S01]  /*fa3d0*/  IMAD.WIDE R48, R140.reuse, 0x4, R136 ;  /* 0x000000048c307825 */ /* 0x042fe200078e0288 */
        /* <DEDUP_REMOVED lines=26> */
[----:B------:R1:W-:Y:S04]  /*fa580*/  @P0 STG.E [R48.64], R218 ;  /* 0x000000da30000986 */ /* 0x0003e8000c101904 */
[----:B----4-:R4:W-:Y:S01]  /*fa590*/  @P3 STG.E [R2.64], R219 ;  /* 0x000000db02003986 */ /* 0x0109e2000c101904 */
[----:B------:R-:W-:Y:S01]  /*fa5a0*/  ISETP.LT.AND P3, PT, R217, c[0x0][0x178], !P1 ;  /* 0x00005e00d9007a0c */ /* 0x000fe20004f61270 */
        /* <DEDUP_REMOVED lines=9> */
[----:B--2---:R-:W-:-:S03]  /*fa640*/  ISETP.GE.AND P2, PT, R143, c[0x0][0x17c], PT ;  /* 0x00005f008f007a0c */ /* 0x004fc60003f46270 */
[----:B------:R-:W2:Y:S04]  /*fa650*/  LDL.LU R143, [R1+0x3a68] ;  /* 0x003a6800018f7983 */ /* 0x000ea80000300800 */
[----:B------:R1:W-:Y:S04]  /*fa660*/  @P3 STG.E [R48.64], R146 ;  /* 0x0000009230003986 */ /* 0x0003e8000c101904 */
[----:B------:R-:W3:Y:S04]  /*fa670*/  LDL.LU R215, [R1+0xc50] ;  /* 0x000c500001d77983 */ /* 0x000ee80000300800 */
[----:B-1----:R-:W3:Y:S04]  /*fa680*/  LDL.LU R146, [R1+0x830] ;  /* 0x0008300001927983 */ /* 0x002ee80000300800 */
[----:B------:R-:W3:Y:S01]  /*fa690*/  LDL.LU R144, [R1+0x3a6c] ;  /* 0x003a6c0001907983 */ /* 0x000ee20000300800 */
[----:B-----5:R-:W-:-:S03]  /*fa6a0*/  ISETP.GE.AND P3, PT, R142, c[0x0][0x17c], PT ;  /* 0x00005f008e007a0c */ /* 0x020fc60003f66270 */
[----:B------:R-:W5:Y:S01]  /*fa6b0*/  LDL.LU R142, [R1+0xc54] ;  /* 0x000c5400018e7983 */ /* 0x000f620000300800 */
[----:B------:R-:W-:Y:S02]  /*fa6c0*/  ISETP.LT.AND P1, PT, R216, c[0x0][0x178], !P1 ;  /* 0x00005e00d8007a0c */ /* 0x000fe40004f21270 */
[----:B------:R-:W-:Y:S01]  /*fa6d0*/  ISETP.LT.AND P5, PT, R217, c[0x0][0x178], !P4 ;  /* 0x00005e00d9007a0c */ /* 0x000fe200067a1270 */
[----:B------:R-:W-:Y:S01]  /*fa6e0*/  IMAD.WIDE R50, R140, 0x4, R136 ;  /* 0x000000048c327825 */ /* 0x000fe200078e0288 */
[----:B------:R-:W-:Y:S02]  /*fa6f0*/  ISETP.LT.AND P4, PT, R216, c[0x0][0x178], !P4 ;  /* 0x00005e00d8007a0c */ /* 0x000fe40006781270 */
[----:B------:R-:W-:-:S05]  /*fa700*/  IADD3 R140, R140, c[0x0][0x198], RZ ;  /* 0x000066008c8c7a10 */ /* 0x000fca0007ffe0ff */
[C---:B------:R-:W-:Y:S02]  /*fa710*/  IMAD.WIDE R2, R140.reuse, 0x4, R138 ;  /* 0x000000048c027825 */ /* 0x040fe400078e028a */
[----:B------:R1:W-:Y:S02]  /*fa720*/  @P1 STG.E [R50.64], R147 ;  /* 0x0000009332001986 */ /* 0x0003e4000c101904 */
[----:B------:R-:W-:Y:S01]  /*fa730*/  IMAD.WIDE R48, R140, 0x4, R136 ;  /* 0x000000048c307825 */ /* 0x000fe200078e0288 */
[C---:B------:R-:W-:Y:S01]  /*fa740*/  ISETP.LT.AND P1, PT, R217.reuse, c[0x0][0x178], !P6 ;  /* 0x00005e00d9007a0c */ /* 0x040fe20007721270 */
[----:B------:R1:W-:Y:S01]  /*fa750*/  @P5 STG.E [R2.64], R214 ;  /* 0x000000d602005986 */ /* 0x0003e2000c101904 */
[C---:B------:R-:W-:Y:S02]  /*fa760*/  ISETP.LT.AND P6, PT, R216.reuse, c[0x0][0x178], !P6 ;  /* 0x00005e00d8007a0c */ /* 0x040fe400077c1270 */
[----:B------:R-:W-:Y:S01]  /*fa770*/  ISETP.LT.AND P5, PT, R216, c[0x0][0x178], !P0 ;  /* 0x00005e00d8007a0c */ /* 0x000fe200047a1270 */
[----:B------:R1:W-:Y:S01]  /*fa780*/  @P4 STG.E [R48.64], R145 ;  /* 0x0000009130004986 */ /* 0x0003e2000c101904 */
[----:B------:R-:W-:-:S02]  /*fa790*/  ISETP.LT.AND P4, PT, R217, c[0x0][0x178], !P0 ;  /* 0x00005e00d9007a0c */ /* 0x000fc40004781270 */
[----:B-1----:R-:W-:Y:S01]  /*fa7a0*/  IADD3 R51, R140, c[0x0][0x198], RZ ;  /* 0x000066008c337a10 */ /* 0x002fe20007ffe0ff */
[----:B------:R-:W5:Y:S03]  /*fa7b0*/  LDL.LU R147, [R1+0x834] ;  /* 0x0008340001937983 */ /* 0x000f660000300800 */
[C---:B------:R-:W-:Y:S01]  /*fa7c0*/  IADD3 R50, R51.reuse, c[0x0][0x198], RZ ;  /* 0x0000660033327a10 */ /* 0x040fe20007ffe0ff */
[----:B------:R-:W-:-:S04]  /*fa7d0*/  IMAD.WIDE R2, R51, 0x4, R136 ;  /* 0x0000000433027825 */ /* 0x000fc800078e0288 */
        /* <DEDUP_REMOVED lines=23> */
[----:B------:R-:W5:Y:S01]  /*fa950*/  LDL.LU R214, [R1+0xcd0] ;  /* 0x000cd00001d67983 */ /* 0x000f620000300800 */
[----:B------:R-:W-:-:S03]  /*fa960*/  ISETP.LT.AND P5, PT, R216, c[0x0][0x178], !P3 ;  /* 0x00005e00d8007a0c */ /* 0x000fc60005fa1270 */
[----:B------:R-:W5:Y:S01]  /*fa970*/  LDL.LU R215, [R1+0xa30] ;  /* 0x000a300001d77983 */ /* 0x000f620000300800 */
[----:B------:R-:W-:Y:S02]  /*fa980*/  ISETP.GE.AND P3, PT, R144, c[0x0][0x17c], PT ;  /* 0x00005f0090007a0c */ /* 0x000fe40003f66270 */
[----:B------:R-:W-:Y:S01]  /*fa990*/  IADD3 R140, R50, c[0x0][0x198], RZ ;  /* 0x00006600328c7a10 */ /* 0x000fe20007ffe0ff */
[----:B------:R-:W5:Y:S04]  /*fa9a0*/  LDL.LU R144, [R1+0x3a7c] ;  /* 0x003a7c0001907983 */ /* 0x000f680000300800 */
[----:B------:R1:W-:Y:S01]  /*fa9b0*/  @P2 STG.E [R2.64], R147 ;  /* 0x0000009302002986 */ /* 0x0003e2000c101904 */
[----:B------:R-:W-:-:S03]  /*fa9c0*/  IMAD.WIDE R48, R140, 0x4, R138 ;  /* 0x000000048c307825 */ /* 0x000fc600078e028a */
[----:B------:R-:W5:Y:S01]  /*fa9d0*/  LDL.LU R146, [R1+0xcd4] ;  /* 0x000cd40001927983 */ /* 0x000f620000300800 */
[----:B------:R-:W-:-:S03]  /*fa9e0*/  IMAD.WIDE R50, R140, 0x4, R136 ;  /* 0x000000048c327825 */ /* 0x000fc600078e0288 */
[----:B-1----:R-:W5:Y:S01]  /*fa9f0*/  LDL.LU R147, [R1+0xa34] ;  /* 0x000a340001937983 */ /* 0x002f620000300800 */
[----:B------:R-:W-:Y:S02]  /*faa00*/  ISETP.LT.AND P1, PT, R217, c[0x0][0x178], !P0 ;  /* 0x00005e00d9007a0c */ /* 0x000fe40004721270 */
[----:B------:R-:W-:Y:S02]  /*faa10*/  ISETP.LT.AND P0, PT, R216, c[0x0][0x178], !P0 ;  /* 0x00005e00d8007a0c */ /* 0x000fe40004701270 */
[----:B------:R-:W-:-:S05]  /*faa20*/  IADD3 R140, R140, c[0x0][0x198], RZ ;  /* 0x000066008c8c7a10 */ /* 0x000fca0007ffe0ff */
[C---:B------:R-:W-:Y:S01]  /*faa30*/  IMAD.WIDE R2, R140.reuse, 0x4, R138 ;  /* 0x000000048c027825 */ /* 0x040fe200078e028a */
[----:B----4-:R-:W-:Y:S02]  /*faa40*/  ISETP.GE.AND P2, PT, R141, c[0x0][0x17c], PT ;  /* 0x00005f008d007a0c */ /* 0x010fe40003f46270 */
[----:B------:R-:W4:Y:S04]  /*faa50*/  LDL.LU R141, [R1+0x3a80] ;  /* 0x003a8000018d7983 */ /* 0x000f280000300800 */
[----:B------:R-:W-:Y:S04]  /*faa60*/  @P4 STG.E [R48.64], R213 ;  /* 0x000000d530004986 */ /* 0x000fe8000c101904 */
[----:B------:R1:W-:Y:S04]  /*faa70*/  @P5 STG.E [R50.64], R145 ;  /* 0x0000009132005986 */ /* 0x0003e8000c101904 */
[----:B-1----:R-:W4:Y:S01]  /*faa80*/  LDL.LU R145, [R1+0xce0] ;  /* 0x000ce00001917983 */ /* 0x002f220000300800 */
[----:B------:R-:W-:Y:S01]  /*faa90*/  IMAD.WIDE R48, R140, 0x4, R136 ;  /* 0x000000048c307825 */ /* 0x000fe200078e0288 */
[----:B--2---:R-:W-:-:S02]  /*faaa0*/  ISETP.GE.AND P4, PT, R143, c[0x0][0x17c], PT ;  /* 0x00005f008f007a0c */ /* 0x004fc40003f86270 */
[----:B------:R-:W2:Y:S04]  /*faab0*/  LDL.LU R143, [R1+0xa40] ;  /* 0x000a4000018f7983 */ /* 0x000ea80000300800 */
[----:B------:R1:W-:Y:S04]  /*faac0*/  @P1 STG.E [R2.64], R218 ;  /* 0x000000da02001986 */ /* 0x0003e8000c101904 */
[----:B---3--:R3:W-:Y:S01]  /*faad0*/  @P0 STG.E [R48.64], R219 ;  /* 0x000000db30000986 */ /* 0x0087e2000c101904 */
[----:B-----5:R-:W-:-:S03]  /*faae0*/  ISETP.GE.AND P0, PT, R142, c[0x0][0x17c], PT ;  /* 0x00005f008e007a0c */ /* 0x020fc60003f06270 */
[----:B------:R-:W5:Y:S01]  /*faaf0*/  LDL.LU R142, [R1+0x3a3c] ;  /* 0x003a3c00018e7983 */ /* 0x000f620000300800 */
[C---:B------:R-:W-:Y:S02]  /*fab00*/  ISETP.LT.AND P5, PT, R217.reuse, c[0x0][0x178], !P6 ;  /* 0x00005e00d9007a0c */ /* 0x040fe400077a1270 */
[----:B------:R-:W-:Y:S01]  /*fab10*/  ISETP.LT.AND P6, PT, R216, c[0x0][0x178], !P6 ;  /* 0x00005e00d8007a0c */ /* 0x000fe200077c1270 */
[----:B-1----:R-:W5:Y:S01]  /*fab20*/  LDL.LU R218, [R1+0xce4] ;  /* 0x000ce40001da7983 */ /* 0x002f620000300800 */
[----:B------:R-:W-:Y:S02]  /*fab30*/  IADD3 R51, R140, c[0x0][0x198], RZ ;  /* 0x000066008c337a10 */ /* 0x000fe40007ffe0ff */
[----:B------:R-:W-:Y:S01]  /*fab40*/  ISETP.LT.AND P1, PT, R217, c[0x0][0x178], !P3 ;  /* 0x00005e00d9007a0c */ /* 0x000fe20005f21270 */
[----:B---3--:R-:W3:Y:S01]  /*fab50*/  LDL.LU R219, [R1+0xa44] ;  /* 0x000a440001db7983 */ /* 0x008ee20000300800 */
[----:B------:R-:W-:Y:S01]  /*fab60*/  ISETP.LT.AND P3, PT, R216, c[0x0][0x178], !P3 ;  /* 0x00005e00d8007a0c */ /* 0x000fe20005f61270 */
[C---:B------:R-:W-:Y:S01]  /*fab70*/  IMAD.WIDE R48, R51.reuse, 0x4, R138 ;  /* 0x0000000433307825 */ /* 0x040fe200078e028a */
[C---:B------:R-:W-:Y:S01]  /*fab80*/  IADD3 R50, R51.reuse, c[0x0][0x198], RZ ;  /* 0x0000660033327a10 */ /* 0x040fe20007ffe0ff */
[----:B------:R-:W3:Y:S02]  /*fab90*/  LDL.LU R212, [R1+0x3a60] ;  /* 0x003a600001d47983 */ /* 0x000ee40000300800 */
[----:B------:R-:W-:-:S02]  /*faba0*/  IMAD.WIDE R2, R51, 0x4, R136 ;  /* 0x0000000433027825 */ /* 0x000fc400078e0288 */
[----:B------:R1:W-:Y:S01]  /*fabb0*/  @P5 STG.E [R48.64], R214 ;  /* 0x000000d630005986 */ /* 0x0003e2000c101904 */
[----:B------:R-:W-:-:S03]  /*fabc0*/  ISETP.LT.AND P5, PT, R217, c[0x0][0x178], !P2 ;  /* 0x00005e00d9007a0c */ /* 0x000fc600057a1270 */
[----:B------:R1:W-:Y:S01]  /*fabd0*/  @P6 STG.E [R2.64], R215 ;  /* 0x000000d702006986 */ /* 0x0003e2000c101904 */
[----:B------:R-:W-:Y:S01]  /*fabe0*/  ISETP.LT.AND P2, PT, R216, c[0x0][0x178], !P2 ;  /* 0x00005e00d8007a0c */ /* 0x000fe20005741270 */
[C---:B-1----:R-:W-:Y:S02]  /*fabf0*/  IMAD.WIDE R48, R50.reuse, 0x4, R138 ;  /* 0x0000000432307825 */ /* 0x042fe400078e028a */
[----:B------:R-:W3:Y:S04]  /*fac00*/  LDL.LU R214, [R1+0xcf0] ;  /* 0x000cf00001d67983 */ /* 0x000ee80000300800 */
[----:B------:R-:W3:Y:S01]  /*fac10*/  LDL.LU R215, [R1+0xb50] ;  /* 0x000b500001d77983 */ /* 0x000ee20000300800 */
[C---:B------:R-:W-:Y:S01]  /*fac20*/  IMAD.WIDE R2, R50.reuse, 0x4, R136 ;  /* 0x0000000432027825 */ /* 0x040fe200078e0288 */
[----:B------:R-:W-:-:S02]  /*fac30*/  IADD3 R50, R50, c[0x0][0x198], RZ ;  /* 0x0000660032327a10 */ /* 0x000fc40007ffe0ff */
[----:B------:R1:W-:Y:S04]  /*fac40*/  @P1 STG.E [R48.64], R146 ;  /* 0x0000009230001986 */ /* 0x0003e8000c101904 */
[----:B------:R1:W-:Y:S04]  /*fac50*/  @P3 STG.E [R2.64], R147 ;  /* 0x0000009302003986 */ /* 0x0003e8000c101904 */
[----:B-1----:R-:W3:Y:S01]  /*fac60*/  LDL.LU R146, [R1+0x3a78] ;  /* 0x003a780001927983 */ /* 0x002ee20000300800 */
[----:B------:R-:W-:Y:S01]  /*fac70*/  IMAD.WIDE R2, R50, 0x4, R138 ;  /* 0x0000000432027825 */ /* 0x000fe200078e028a */
[----:B------:R-:W-:-:S02]  /*fac80*/  ISETP.GE.AND P6, PT, R144, c[0x0][0x17c], PT ;  /* 0x00005f0090007a0c */ /* 0x000fc40003fc6270 */
        /* <DEDUP_REMOVED lines=19> */
[----:B------:R1:W-:Y:S04]  /*fadc0*/  @P3 STG.E [R48.64], R218 ;  /* 0x000000da30003986 */ /* 0x0003e8000c101904 */
[----:B---3--:R3:W-:Y:S01]  /*fadd0*/  @P4 STG.E [R50.64], R219 ;  /* 0x000000db32004986 */ /* 0x0087e2000c101904 */
[----:B------:R-:W-:Y:S01]  /*fade0*/  ISETP.LT.AND P4, PT, R217, c[0x0][0x178], !P6 ;  /* 0x00005e00d9007a0c */ /* 0x000fe20007781270 */
[----:B------:R-:W-:-:S04]  /*fadf0*/  IMAD.WIDE R2, R140, 0x4, R138 ;  /* 0x000000048c027825 */ /* 0x000fc800078e028a */
[C---:B-1----:R-:W-:Y:S01]  /*fae00*/  IMAD.WIDE R48, R140.reuse, 0x4, R136 ;  /* 0x000000048c307825 */ /* 0x042fe200078e0288 */
[----:B------:R-:W5:Y:S01]  /*fae10*/  LDL.LU R218, [R1+0xd14] ;  /* 0x000d140001da7983 */ /* 0x000f620000300800 */
[----:B---3--:R-:W-:-:S03]  /*fae20*/  IADD3 R51, R140, c[0x0][0x198], RZ ;  /* 0x000066008c337a10 */ /* 0x008fc60007ffe0ff */
[----:B------:R-:W-:Y:S01]  /*fae30*/  @P5 STG.E [R2.64], R214 ;  /* 0x000000d602005986 */ /* 0x000fe2000c101904 */
[----:B------:R-:W-:-:S03]  /*fae40*/  ISETP.LT.AND P6, PT, R216, c[0x0][0x178], !P6 ;  /* 0x00005e00d8007a0c */ /* 0x000fc600077c1270 */
[----:B------:R1:W-:Y:S01]  /*fae50*/  @P0 STG.E [R48.64], R215 ;  /* 0x000000d730000986 */ /* 0x0003e2000c101904 */
[----:B------:R-:W-:-:S03]  /*fae60*/  ISETP.LT.AND P0, PT, R217, c[0x0][0x178], !P1 ;  /* 0x00005e00d9007a0c */ /* 0x000fc60004f01270 */
[----:B------:R-:W3:Y:S01]  /*fae70*/  LDL.LU R219, [R1+0xc14] ;  /* 0x000c140001db7983 */ /* 0x000ee20000300800 */
        /* <DEDUP_REMOVED lines=10> */
[----:B----4-:R-:W-:Y:S01]  /*faf20*/  IMAD.WIDE R2, R50, 0x4, R136 ;  /* 0x0000000432027825 */ /* 0x010fe200078e0288 */
[----:B------:R-:W-:Y:S02]  /*faf30*/  ISETP.GE.AND P6, PT, R144, c[0x0][0x17c], PT ;  /* 0x00005f0090007a0c */ /* 0x000fe40003fc6270 */
[----:B------:R-:W4:Y:S04]  /*faf40*/  LDL.LU R215, [R1+0xc40] ;  /* 0x000c400001d77983 */ /* 0x000f280000300800 */
        /* <DEDUP_REMOVED lines=12> */
[----:B------:R-:W-:-:S03]  /*fb010*/  ISETP.LT.AND P2, PT, R216, c[0x0][0x178], !P2 ;  /* 0x00005e00d8007a0c */ /* 0x000fc60005741270 */
[--C-:B------:R-:W-:Y:S01]  /*fb020*/  IMAD.WIDE R2, R50, 0x4, R138.reuse ;  /* 0x0000000432027825 */ /* 0x100fe200078e028a */
[----:B------:R-:W-:Y:S02]  /*fb030*/  ISETP.GE.AND P3, PT, R212, c[0x0][0x17c], PT ;  /* 0x00005f00d4007a0c */ /* 0x000fe40003f66270 */
[----:B------:R-:W-:Y:S02]  /*fb040*/  IADD3 R140, R50, c[0x0][0x198], RZ ;  /* 0x00006600328c7a10 */ /* 0x000fe40007ffe0ff */
[C---:B------:R-:W-:Y:S02]  /*fb050*/  ISETP.LT.AND P1, PT, R217.reuse, c[0x0][0x178], !P3 ;  /* 0x00005e00d9007a0c */ /* 0x040fe40005f21270 */
[----:B------:R-:W-:Y:S01]  /*fb060*/  ISETP.LT.AND P3, PT, R216, c[0x0][0x178], !P3 ;  /* 0x00005e00d8007a0c */ /* 0x000fe20005f61270 */
[----:B------:R-:W-:Y:S01]  /*fb070*/  IMAD.WIDE R48, R140, 0x4, R138 ;  /* 0x000000048c307825 */ /* 0x000fe200078e028a */
[----:B------:R1:W-:Y:S01]  /*fb080*/  @P4 STG.E [R2.64], R218 ;  /* 0x000000da02004986 */ /* 0x0003e2000c101904 */
[----:B------:R-:W-:-:S02]  /*fb090*/  ISETP.LT.AND P4, PT, R217, c[0x0][0x178], !P5 ;  /* 0x00005e00d9007a0c */ /* 0x000fc40006f81270 */
[----:B------:R-:W-:Y:S01]  /*fb0a0*/  ISETP.LT.AND P5, PT, R216, c[0x0][0x178], !P5 ;  /* 0x00005e00d8007a0c */ /* 0x000fe20006fa1270 */
        /* <DEDUP_REMOVED lines=15> */
[----:B------:R1:W-:Y:S04]  /*fb1a0*/  @P4 STG.E [R2.64], R146 ;  /* 0x0000009202004986 */ /* 0x0003e8000c101904 */
[----:B----4-:R-:W4:Y:S01]  /*fb1b0*/  LDL.LU R215, [R1+0x588] ;  /* 0x0005880001d77983 */ /* 0x010f220000300800 */
[----:B------:R-:W-:Y:S02]  /*fb1c0*/  IADD3 R51, R140, c[0x0][0x198], RZ ;  /* 0x000066008c337a10 */ /* 0x000fe40007ffe0ff */
[----:B------:R-:W-:Y:S01]  /*fb1d0*/  ISETP.LT.AND P4, PT, R217, c[0x0][0x178], !P0 ;  /* 0x00005e00d9007a0c */ /* 0x000fe20004781270 */
[----:B------:R1:W-:Y:S01]  /*fb1e0*/  @P5 STG.E [R48.64], R147 ;  /* 0x0000009330005986 */ /* 0x0003e2000c101904 */
[----:B------:R-:W-:-:S03]  /*fb1f0*/  ISETP.LT.AND P5, PT, R216, c[0x0][0x178], !P0 ;  /* 0x00005e00d8007a0c */ /* 0x000fc600047a1270 */
        /* <DEDUP_REMOVED lines=11> */
[----:B------:R-:W-:Y:S02]  /*fb2b0*/  IADD3 R50, R51, c[0x0][0x198], RZ ;  /* 0x0000660033327a10 */ /* 0x000fe40007ffe0ff */
[----:B------:R-:W-:Y:S01]  /*fb2c0*/  ISETP.LT.AND P1, PT, R217, c[0x0][0x178], !P2 ;  /* 0x00005e00d9007a0c */ /* 0x000fe20005721270 */
[----:B-1----:R-:W5:Y:S02]  /*fb2d0*/  LDL.LU R214, [R1+0x778] ;  /* 0x0007780001d67983 */ /* 0x002f640000300800 */
[----:B------:R-:W-:-:S04]  /*fb2e0*/  IMAD.WIDE R48, R50, 0x4, R138 ;  /* 0x0000000432307825 */ /* 0x000fc800078e028a */
[C---:B------:R-:W-:Y:S01]  /*fb2f0*/  IMAD.WIDE R2, R50.reuse, 0x4, R136 ;  /* 0x0000000432027825 */ /* 0x040fe200078e0288 */
[----:B------:R-:W-:Y:S01]  /*fb300*/  IADD3 R50, R50, c[0x0][0x198], RZ ;  /* 0x0000660032327a10 */ /* 0x000fe20007ffe0ff */
[----:B------:R-:W5:Y:S01]  /*fb310*/  LDL.LU R145, [R1+0x98] ;  /* 0x0000980001917983 */ /* 0x000f620000300800 */
[----:B------:R-:W-:Y:S02]  /*fb320*/  ISETP.LT.AND P2, PT, R216, c[0x0][0x178], !P2 ;  /* 0x00005e00d8007a0c */ /* 0x000fe40005741270 */
[----:B------:R-:W-:Y:S01]  /*fb330*/  IADD3 R140, R50, c[0x0][0x198], RZ ;  /* 0x00006600328c7a10 */ /* 0x000fe20007ffe0ff */
[----:B------:R1:W-:Y:S01]  /*fb340*/  @P4 STG.E [R48.64], R218 ;  /* 0x000000da30004986 */ /* 0x0003e2000c101904 */
[----:B------:R-:W-:-:S03]  /*fb350*/  ISETP.LT.AND P4, PT, R217, c[0x0][0x178], !P3 ;  /* 0x00005e00d9007a0c */ /* 0x000fc60005f81270 */
[----:B---3--:R3:W-:Y:S01]  /*fb360*/  @P5 STG.E [R2.64], R219 ;  /* 0x000000db02005986 */ /* 0x0087e2000c101904 */
[----:B------:R-:W-:Y:S01]  /*fb370*/  ISETP.LT.AND P5, PT, R216, c[0x0][0x178], !P3 ;  /* 0x00005e00d8007a0c */ /* 0x000fe20005fa1270 */
        /* <DEDUP_REMOVED lines=9> */
[----:B--2---:R-:W-:-:S03]  /*fb410*/  ISETP.GE.AND P2, PT, R143, c[0x0][0x17c], PT ;  /* 0x00005f008f007a0c */ /* 0x004fc60003f46270 */
[----:B------:R-:W2:Y:S04]  /*fb420*/  LDL.LU R143, [R1+0x3ac0] ;  /* 0x003ac000018f7983 */ /* 0x000ea80000300800 */
[----:B------:R1:W-:Y:S04]  /*fb430*/  @P4 STG.E [R48.64], R146 ;  /* 0x0000009230004986 */ /* 0x0003e8000c101904 */
[----:B------:R-:W4:Y:S04]  /*fb440*/  LDL.LU R215, [R1+0x788] ;  /* 0x0007880001d77983 */ /* 0x000f280000300800 */
[----:B-1----:R-:W4:Y:S04]  /*fb450*/  LDL.LU R146, [R1+0x258] ;  /* 0x0002580001927983 */ /* 0x002f280000300800 */
[----:B------:R-:W4:Y:S01]  /*fb460*/  LDL.LU R144, [R1+0x3ac4] ;  /* 0x003ac40001907983 */ /* 0x000f220000300800 */
[----:B-----5:R-:W-:-:S03]  /*fb470*/  ISETP.GE.AND P4, PT, R142, c[0x0][0x17c], PT ;  /* 0x00005f008e007a0c */ /* 0x020fc60003f86270 */
[----:B------:R-:W5:Y:S01]  /*fb480*/  LDL.LU R142, [R1+0x78c] ;  /* 0x00078c00018e7983 */ /* 0x000f620000300800 */
[C---:B------:R-:W-:Y:S01]  /*fb490*/  ISETP.LT.AND P1, PT, R217.reuse, c[0x0][0x178], !P0 ;  /* 0x00005e00d9007a0c */ /* 0x040fe20004721270 */
[----:B------:R-:W-:Y:S01]  /*fb4a0*/  IMAD.WIDE R50, R140, 0x4, R136 ;  /* 0x000000048c327825 */ /* 0x000fe200078e0288 */
[----:B------:R-:W-:Y:S02]  /*fb4b0*/  ISETP.LT.AND P0, PT, R216, c[0x0][0x178], !P0 ;  /* 0x00005e00d8007a0c */ /* 0x000fe40004701270 */
[----:B------:R-:W-:Y:S02]  /*fb4c0*/  IADD3 R140, R140, c[0x0][0x198], RZ ;  /* 0x000066008c8c7a10 */ /* 0x000fe40007ffe0ff */
[----:B------:R1:W-:Y:S01]  /*fb4d0*/  @P5 STG.E [R50.64], R147 ;  /* 0x0000009332005986 */ /* 0x0003e2000c101904 */
[----:B------:R-:W-:Y:S02]  /*fb4e0*/  ISETP.LT.AND P5, PT, R217, c[0x0][0x178], !P6 ;  /* 0x00005e00d9007a0c */ /* 0x000fe400077a1270 */
[----:B------:R-:W-:Y:S01]  /*fb4f0*/  IMAD.WIDE R2, R140, 0x4, R138 ;  /* 0x000000048c027825 */ /* 0x000fe200078e028a */
[----:B------:R-:W-:-:S03]  /*fb500*/  ISETP.LT.AND P6, PT, R216, c[0x0][0x178], !P6 ;  /* 0x00005e00d8007a0c */ /* 0x000fc600077c1270 */
[C---:B------:R-:W-:Y:S01]  /*fb510*/  IMAD.WIDE R48, R140.reuse, 0x4, R136 ;  /* 0x000000048c307825 */ /* 0x040fe200078e0288 */
[----:B------:R1:W-:Y:S02]  /*fb520*/  @P1 STG.E [R2.64], R214 ;  /* 0x000000d602001986 */ /* 0x0003e4000c101904 */
[----:B-1----:R-:W-:Y:S02]  /*fb530*/  IADD3 R51, R140, c[0x0][0x198], RZ ;  /* 0x000066008c337a10 */ /* 0x002fe40007ffe0ff */
[----:B------:R-:W5:Y:S04]  /*fb540*/  LDL.LU R147, [R1+0x25c] ;  /* 0x00025c0001937983 */ /* 0x000f680000300800 */
[----:B------:R1:W-:Y:S01]  /*fb550*/  @P0 STG.E [R48.64], R145 ;  /* 0x0000009130000986 */ /* 0x0003e2000c101904 */
[----:B------:R-:W-:-:S02]  /*fb560*/  ISETP.LT.AND P0, PT, R217, c[0x0][0x178], !P3 ;  /* 0x00005e00d9007a0c */ /* 0x000fc40005f01270 */
[----:B------:R-:W-:Y:S01]  /*fb570*/  ISETP.LT.AND P3, PT, R216, c[0x0][0x178], !P3 ;  /* 0x00005e00d8007a0c */ /* 0x000fe20005f61270 */
[C---:B------:R-:W-:Y:S01]  /*fb580*/  IMAD.WIDE R2, R51.reuse, 0x4, R136 ;  /* 0x0000000433027825 */ /* 0x040fe200078e0288 */
[----:B------:R-:W-:-:S03]  /*fb590*/  IADD3 R50, R51, c[0x0][0x198], RZ ;  /* 0x0000660033327a10 */ /* 0x000fc60007ffe0ff */
[----:B-1----:R-:W-:Y:S01]  /*fb5a0*/  IMAD.WIDE R48, R51, 0x4, R138 ;  /* 0x0000000433307825 */ /* 0x002fe200078e028a */
        /* <DEDUP_REMOVED lines=31> */
[----:B------:R-:W-:Y:S01]  /*fb7a0*/  IMAD.WIDE R50, R140, 0x4, R136 ;  /* 0x000000048c327825 */ /* 0x000fe200078e0288 */
[----:B------:R-:W-:Y:S02]  /*fb7b0*/  ISETP.LT.AND P5, PT, R217, c[0x0][0x178], !P1 ;  /* 0x00005e00d9007a0c */ /* 0x000fe40004fa1270 */
[----:B-1----:R-:W5:Y:S01]  /*fb7c0*/  LDL.LU R147, [R1+0x3dc] ;  /* 0x0003dc0001937983 */ /* 0x002f620000300800 */
[----:B------:R-:W-:Y:S02]  /*fb7d0*/  ISETP.LT.AND P1, PT, R216, c[0x0][0x178], !P1 ;  /* 0x00005e00d8007a0c */ /* 0x000fe40004f21270 */
[----:B------:R-:W-:-:S05]  /*fb7e0*/  IADD3 R140, R140, c[0x0][0x198], RZ ;  /* 0x000066008c8c7a10 */ /* 0x000fca0007ffe0ff */
[C---:B------:R-:W-:Y:S01]  /*fb7f0*/  IMAD.WIDE R2, R140.reuse, 0x4, R138 ;  /* 0x000000048c027825 */ /* 0x040fe200078e028a */
[----:B---3--:R-:W-:Y:S02]  /*fb800*/  ISETP.GE.AND P2, PT, R141, c[0x0][0x17c], PT ;  /* 0x00005f008d007a0c */ /* 0x008fe40003f46270 */
[----:B------:R-:W3:Y:S04]  /*fb810*/  LDL.LU R141, [R1+0x3adc] ;  /* 0x003adc00018d7983 */ /* 0x000ee80000300800 */
[----:B------:R-:W-:Y:S04]  /*fb820*/  @P3 STG.E [R48.64], R213 ;  /* 0x000000d530003986 */ /* 0x000fe8000c101904 */
[----:B------:R1:W-:Y:S04]  /*fb830*/  @P4 STG.E [R50.64], R145 ;  /* 0x0000009132004986 */ /* 0x0003e8000c101904 */
[----:B-1----:R-:W3:Y:S01]  /*fb840*/  LDL.LU R145, [R1+0xbe8] ;  /* 0x000be80001917983 */ /* 0x002ee20000300800 */
[----:B------:R-:W-:Y:S01]  /*fb850*/  IMAD.WIDE R48, R140, 0x4, R136 ;  /* 0x000000048c307825 */ /* 0x000fe200078e0288 */
[----:B--2---:R-:W-:-:S02]  /*fb860*/  ISETP.GE.AND P4, PT, R143, c[0x0][0x17c], PT ;  /* 0x00005f008f007a0c */ /* 0x004fc40003f86270 */
[----:B------:R-:W2:Y:S04]  /*fb870*/  LDL.LU R143, [R1+0x3e8] ;  /* 0x0003e800018f7983 */ /* 0x000ea80000300800 */
[----:B------:R1:W-:Y:S01]  /*fb880*/  @P5 STG.E [R2.64], R218 ;  /* 0x000000da02005986 */ /* 0x0003e2000c101904 */
[----:B------:R-:W-:-:S03]  /*fb890*/  ISETP.LT.AND P5, PT, R216, c[0x0][0x178], !P0 ;  /* 0x00005e00d8007a0c */ /* 0x000fc600047a1270 */
[----:B----4-:R4:W-:Y:S01]  /*fb8a0*/  @P1 STG.E [R48.64], R219 ;  /* 0x000000db30001986 */ /* 0x0109e2000c101904 */
[C---:B------:R-:W-:Y:S02]  /*fb8b0*/  ISETP.LT.AND P1, PT, R217.reuse, c[0x0][0x178], !P0 ;  /* 0x00005e00d9007a0c */ /* 0x040fe40004721270 */
[----:B-----5:R-:W-:Y:S02]  /*fb8c0*/  ISETP.GE.AND P0, PT, R142, c[0x0][0x17c], PT ;  /* 0x00005f008e007a0c */ /* 0x020fe40003f06270 */
[----:B------:R-:W5:Y:S01]  /*fb8d0*/  LDL.LU R142, [R1+0x3a9c] ;  /* 0x003a9c00018e7983 */ /* 0x000f620000300800 */
[----:B------:R-:W-:Y:S02]  /*fb8e0*/  ISETP.LT.AND P3, PT, R217, c[0x0][0x178], !P6 ;  /* 0x00005e00d9007a0c */ /* 0x000fe40007761270 */
[----:B------:R-:W-:Y:S01]  /*fb8f0*/  ISETP.LT.AND P6, PT, R216, c[0x0][0x178], !P6 ;  /* 0x00005e00d8007a0c */ /* 0x000fe200077c1270 */
[----:B-1----:R-:W5:Y:S01]  /*fb900*/  LDL.LU R218, [R1+0xbec] ;  /* 0x000bec0001da7983 */ /* 0x002f620000300800 */
[----:B------:R-:W-:-:S03]  /*fb910*/  IADD3 R51, R140, c[0x0][0x198], RZ ;  /* 0x000066008c337a10 */ /* 0x000fc60007ffe0ff */
[----:B----4-:R-:W4:Y:S01]  /*fb920*/  LDL.LU R219, [R1+0x3ec] ;  /* 0x0003ec0001db7983 */ /* 0x010f220000300800 */
[C---:B------:R-:W-:Y:S01]  /*fb930*/  IADD3 R50, R51.reuse, c[0x0][0x198], RZ ;  /* 0x0000660033327a10 */ /* 0x040fe20007ffe0ff */
[C---:B------:R-:W-:Y:S02]  /*fb940*/  IMAD.WIDE R48, R51.reuse, 0x4, R138 ;  /* 0x0000000433307825 */ /* 0x040fe400078e028a */
[----:B------:R-:W4:Y:S02]  /*fb950*/  LDL.LU R212, [R1+0x3ab8] ;  /* 0x003ab80001d47983 */ /* 0x000f240000300800 */
[----:B------:R-:W-:Y:S02]  /*fb960*/  IMAD.WIDE R2, R51, 0x4, R136 ;  /* 0x0000000433027825 */ /* 0x000fe400078e0288 */
[----:B------:R1:W-:Y:S01]  /*fb970*/  @P3 STG.E [R48.64], R214 ;  /* 0x000000d630003986 */ /* 0x0003e2000c101904 */
[----:B------:R-:W-:-:S03]  /*fb980*/  ISETP.LT.AND P3, PT, R217, c[0x0][0x178], !P2 ;  /* 0x00005e00d9007a0c */ /* 0x000fc60005761270 */
[----:B------:R1:W-:Y:S01]  /*fb990*/  @P6 STG.E [R2.64], R215 ;  /* 0x000000d702006986 */ /* 0x0003e2000c101904 */
[----:B------:R-:W-:Y:S01]  /*fb9a0*/  ISETP.LT.AND P2, PT, R216, c[0x0][0x178], !P2 ;  /* 0x00005e00d8007a0c */ /* 0x000fe20005741270 */
[C---:B-1----:R-:W-:Y:S02]  /*fb9b0*/  IMAD.WIDE R48, R50.reuse, 0x4, R138 ;  /* 0x0000000432307825 */ /* 0x042fe400078e028a */
[----:B------:R-:W4:Y:S04]  /*fb9c0*/  LDL.LU R214, [R1+0xbf8] ;  /* 0x000bf80001d67983 */ /* 0x000f280000300800 */
[----:B------:R-:W4:Y:S01]  /*fb9d0*/  LDL.LU R215, [R1+0x6f8] ;  /* 0x0006f80001d77983 */ /* 0x000f220000300800 */
[C---:B------:R-:W-:Y:S01]  /*fb9e0*/  IMAD.WIDE R2, R50.reuse, 0x4, R136 ;  /* 0x0000000432027825 */ /* 0x040fe200078e0288 */
[----:B------:R-:W-:-:S02]  /*fb9f0*/  IADD3 R50, R50, c[0x0][0x198], RZ ;  /* 0x0000660032327a10 */ /* 0x000fc40007ffe0ff */
[----:B------:R1:W-:Y:S04]  /*fba00*/  @P1 STG.E [R48.64], R146 ;  /* 0x0000009230001986 */ /* 0x0003e8000c101904 */
[----:B------:R1:W-:Y:S04]  /*fba10*/  @P5 STG.E [R2.64], R147 ;  /* 0x0000009302005986 */ /* 0x0003e8000c101904 */
[----:B-1----:R-:W4:Y:S01]  /*fba20*/  LDL.LU R146, [R1+0x3ad4] ;  /* 0x003ad40001927983 */ /* 0x002f220000300800 */
[----:B------:R-:W-:Y:S01]  /*fba30*/  IMAD.WIDE R2, R50, 0x4, R138 ;  /* 0x0000000432027825 */ /* 0x000fe200078e028a */
[----:B------:R-:W-:-:S02]  /*fba40*/  ISETP.GE.AND P6, PT, R144, c[0x0][0x17c], PT ;  /* 0x00005f0090007a0c */ /* 0x000fc40003fc6270 */
[----:B---3--:R-:W-:Y:S02]  /*fba50*/  ISETP.GE.AND P1, PT, R141, c[0x0][0x17c], PT ;  /* 0x00005f008d007a0c */ /* 0x008fe40003f26270 */
[----:B------:R-:W3:Y:S04]  /*fba60*/  LDL.LU R141, [R1+0xbfc] ;  /* 0x000bfc00018d7983 */ /* 0x000ee80000300800 */
[----:B------:R-:W3:Y:S04]  /*fba70*/  LDL.LU R147, [R1+0x6fc] ;  /* 0x0006fc0001937983 */ /* 0x000ee80000300800 */
[----:B------:R1:W-:Y:S02]  /*fba80*/  @P3 STG.E [R2.64], R145 ;  /* 0x0000009102003986 */ /* 0x0003e4000c101904 */
[----:B-1----:R-:W-:-:S02]  /*fba90*/  IMAD.WIDE R2, R50, 0x4, R136 ;  /* 0x0000000432027825 */ /* 0x002fc400078e0288 */
[----:B------:R-:W3:Y:S04]  /*fbaa0*/  LDL.LU R145, [R1+0x3aec] ;  /* 0x003aec0001917983 */ /* 0x000ee80000300800 */
        /* <DEDUP_REMOVED lines=19> */
[----:B------:R-:W-:Y:S01]  /*fbbe0*/  @P3 STG.E [R2.64], R214 ;  /* 0x000000d602003986 */ /* 0x000fe2000c101904 */
[----:B----4-:R-:W-:-:S03]  /*fbbf0*/  IADD3 R51, R140, c[0x0][0x198], RZ ;  /* 0x000066008c337a10 */ /* 0x010fc60007ffe0ff */
[----:B------:R-:W4:Y:S04]  /*fbc00*/  LDL.LU R218, [R1+0xc3c] ;  /* 0x000c3c0001da7983 */ /* 0x000f280000300800 */
[----:B------:R1:W-:Y:S01]  /*fbc10*/  @P0 STG.E [R48.64], R215 ;  /* 0x000000d730000986 */ /* 0x0003e2000c101904 */
[----:B------:R-:W-:Y:S02]  /*fbc20*/  ISETP.LT.AND P3, PT, R217, c[0x0][0x178], !P1 ;  /* 0x00005e00d9007a0c */ /* 0x000fe40004f61270 */
[----:B------:R-:W-:Y:S01]  /*fbc30*/  ISETP.LT.AND P1, PT, R216, c[0x0][0x178], !P1 ;  /* 0x00005e00d8007a0c */ /* 0x000fe20004f21270 */
[----:B------:R-:W4:Y:S01]  /*fbc40*/  LDL.LU R219, [R1+0x72c] ;  /* 0x00072c0001db7983 */ /* 0x000f220000300800 */
        /* <DEDUP_REMOVED lines=14> */
[----:B------:R-:W-:Y:S04]  /*fbd30*/  @P3 STG.E [R48.64], R144 ;  /* 0x0000009030003986 */ /* 0x000fe8000c101904 */
[----:B------:R-:W3:Y:S04]  /*fbd40*/  LDL.LU R147, [R1+0x83c] ;  /* 0x00083c0001937983 */ /* 0x000ee80000300800 */
        /* <DEDUP_REMOVED lines=11> */
[----:B------:R-:W-:Y:S02]  /*fbe00*/  ISETP.LT.AND P3, PT, R217, c[0x0][0x178], !P4 ;  /* 0x00005e00d9007a0c */ /* 0x000fe40006761270 */
[----:B------:R-:W-:Y:S02]  /*fbe10*/  ISETP.LT.AND P4, PT, R216, c[0x0][0x178], !P4 ;  /* 0x00005e00d8007a0c */ /* 0x000fe40006781270 */
[----:B------:R-:W-:-:S05]  /*fbe20*/  IADD3 R140, R50, c[0x0][0x198], RZ ;  /* 0x00006600328c7a10 */ /* 0x000fca0007ffe0ff */
[----:B------:R-:W-:Y:S01]  /*fbe30*/  IMAD.WIDE R48, R140, 0x4, R138 ;  /* 0x000000048c307825 */ /* 0x000fe200078e028a */
[----:B----4-:R1:W-:Y:S01]  /*fbe40*/  @P5 STG.E [R2.64], R218 ;  /* 0x000000da02005986 */ /* 0x0103e2000c101904 */
[----:B------:R-:W-:Y:S02]  /*fbe50*/  ISETP.LT.AND P5, PT, R217, c[0x0][0x178], !P0 ;  /* 0x00005e00d9007a0c */ /* 0x000fe400047a1270 */
[----:B------:R-:W-:Y:S01]  /*fbe60*/  ISETP.LT.AND P0, PT, R216, c[0x0][0x178], !P0 ;  /* 0x00005e00d8007a0c */ /* 0x000fe20004701270 */
[--C-:B-1----:R-:W-:Y:S01]  /*fbe70*/  IMAD.WIDE R2, R50, 0x4, R136.reuse ;  /* 0x0000000432027825 */ /* 0x102fe200078e0288 */
[----:B------:R-:W4:Y:S04]  /*fbe80*/  LDL.LU R218, [R1+0xc7c] ;  /* 0x000c7c0001da7983 */ /* 0x000f280000300800 */
[----:B------:R1:W-:Y:S01]  /*fbe90*/  @P2 STG.E [R2.64], R219 ;  /* 0x000000db02002986 */ /* 0x0003e2000c101904 */
[C---:B------:R-:W-:Y:S01]  /*fbea0*/  IMAD.WIDE R50, R140.reuse, 0x4, R136 ;  /* 0x000000048c327825 */ /* 0x040fe200078e0288 */
[----:B------:R-:W-:-:S02]  /*fbeb0*/  IADD3 R140, R140, c[0x0][0x198], RZ ;  /* 0x000066008c8c7a10 */ /* 0x000fc40007ffe0ff */
[----:B-1----:R-:W4:Y:S03]  /*fbec0*/  LDL.LU R219, [R1+0x8ac] ;  /* 0x0008ac0001db7983 */ /* 0x002f260000300800 */
[----:B------:R-:W-:Y:S01]  /*fbed0*/  IMAD.WIDE R2, R140, 0x4, R138 ;  /* 0x000000048c027825 */ /* 0x000fe200078e028a */
[----:B------:R-:W-:Y:S02]  /*fbee0*/  ISETP.GE.AND P2, PT, R141, c[0x0][0x17c], PT ;  /* 0x00005f008d007a0c */ /* 0x000fe40003f46270 */
[----:B------:R-:W4:Y:S04]  /*fbef0*/  LDL.LU R141, [R1+0x3b10] ;  /* 0x003b1000018d7983 */ /* 0x000f280000300800 */
[----:B------:R1:W-:Y:S04]  /*fbf00*/  @P3 STG.E [R48.64], R213 ;  /* 0x000000d530003986 */ /* 0x0003e8000c101904 */
[----:B---3--:R3:W-:Y:S01]  /*fbf10*/  @P4 STG.E [R50.64], R215 ;  /* 0x000000d732004986 */ /* 0x0087e2000c101904 */
[----:B------:R-:W-:-:S02]  /*fbf20*/  ISETP.LT.AND P4, PT, R217, c[0x0][0x178], !P6 ;  /* 0x00005e00d9007a0c */ /* 0x000fc40007781270 */
[----:B------:R-:W-:Y:S01]  /*fbf30*/  ISETP.LT.AND P6, PT, R216, c[0x0][0x178], !P6 ;  /* 0x00005e00d8007a0c */ /* 0x000fe200077c1270 */
[C-C-:B-1----:R-:W-:Y:S01]  /*fbf40*/  IMAD.WIDE R48, R140.reuse, 0x4, R136.reuse ;  /* 0x000000048c307825 */ /* 0x142fe200078e0288 */
[----:B---3--:R-:W3:Y:S01]  /*fbf50*/  LDL.LU R215, [R1+0xcd8] ;  /* 0x000cd80001d77983 */ /* 0x008ee20000300800 */
[----:B------:R-:W-:Y:S02]  /*fbf60*/  IADD3 R51, R140, c[0x0][0x198], RZ ;  /* 0x000066008c337a10 */ /* 0x000fe40007ffe0ff */
[----:B------:R-:W-:Y:S01]  /*fbf70*/  ISETP.GE.AND P3, PT, R145, c[0x0][0x17c], PT ;  /* 0x00005f0091007a0c */ /* 0x000fe20003f66270 */
[----:B------:R1:W-:Y:S04]  /*fbf80*/  @P5 STG.E [R2.64], R146 ;  /* 0x0000009202005986 */ /* 0x0003e8000c101904 */
[----:B------:R-:W3:Y:S04]  /*fbf90*/  LDL.LU R145, [R1+0xa38] ;  /* 0x000a380001917983 */ /* 0x000ee80000300800 */
[----:B------:R1:W-:Y:S02]  /*fbfa0*/  @P0 STG.E [R48.64], R147 ;  /* 0x0000009330000986 */ /* 0x0003e4000c101904 */
        /* <DEDUP_REMOVED lines=21> */
[----:B----4-:R-:W-:Y:S04]  /*fc100*/  @P0 STG.E [R48.64], R218 ;  /* 0x000000da30000986 */ /* 0x010fe8000c101904 */
[----:B------:R1:W-:Y:S01]  /*fc110*/  @P1 STG.E [R2.64], R219 ;  /* 0x000000db02001986 */ /* 0x0003e2000c101904 */
[----:B------:R-:W-:-:S02]  /*fc120*/  ISETP.LT.AND P1, PT, R217, c[0x0][0x178], !P3 ;  /* 0x00005e00d9007a0c */ /* 0x000fc40005f21270 */
[----:B------:R-:W-:Y:S01]  /*fc130*/  ISETP.LT.AND P3, PT, R216, c[0x0][0x178], !P3 ;  /* 0x00005e00d8007a0c */ /* 0x000fe20005f61270 */
[--C-:B-1----:R-:W-:Y:S01]  /*fc140*/  IMAD.WIDE R2, R50, 0x4, R138.reuse ;  /* 0x0000000432027825 */ /* 0x102fe200078e028a */
[----:B------:R-:W-:Y:S02]  /*fc150*/  ISETP.GE.AND P0, PT, R141, c[0x0][0x17c], PT ;  /* 0x00005f008d007a0c */ /* 0x000fe40003f06270 */
[----:B------:R-:W4:Y:S01]  /*fc160*/  LDL.LU R141, [R1+0x3b00] ;  /* 0x003b0000018d7983 */ /* 0x000f220000300800 */
[----:B------:R-:W-:-:S03]  /*fc170*/  IMAD.WIDE R48, R140, 0x4, R138 ;  /* 0x000000048c307825 */ /* 0x000fc600078e028a */
        /* <DEDUP_REMOVED lines=15> */
[C---:B------:R-:W-:Y:S02]  /*fc270*/  ISETP.LT.AND P4, PT, R217.reuse, c[0x0][0x178], !P5 ;  /* 0x00005e00d9007a0c */ /* 0x040fe40006f81270 */
[----:B------:R-:W-:Y:S01]  /*fc280*/  ISETP.LT.AND P5, PT, R216, c[0x0][0x178], !P5 ;  /* 0x00005e00d8007a0c */ /* 0x000fe20006fa1270 */
[----:B-1----:R-:W5:Y:S01]  /*fc290*/  LDL.LU R147, [R1+0xb5c] ;  /* 0x000b5c0001937983 */ /* 0x002f620000300800 */
[----:B------:R-:W-:Y:S02]  /*fc2a0*/  IADD3 R140, R140, c[0x0][0x198], RZ ;  /* 0x000066008c8c7a10 */ /* 0x000fe40007ffe0ff */
[----:B------:R-:W-:-:S03]  /*fc2b0*/  ISETP.LT.AND P1, PT, R217, c[0x0][0x178], !P6 ;  /* 0x00005e00d9007a0c */ /* 0x000fc60007721270 */
[----:B------:R-:W-:-:S04]  /*fc2c0*/  IMAD.WIDE R2, R140, 0x4, R138 ;  /* 0x000000048c027825 */ /* 0x000fc800078e028a */
[--C-:B------:R-:W-:Y:S01]  /*fc2d0*/  IMAD.WIDE R48, R140, 0x4, R136.reuse ;  /* 0x000000048c307825 */ /* 0x100fe200078e0288 */
[----:B------:R-:W-:Y:S01]  /*fc2e0*/  ISETP.LT.AND P6, PT, R216, c[0x0][0x178], !P6 ;  /* 0x00005e00d8007a0c */ /* 0x000fe200077c1270 */
[----:B------:R1:W-:Y:S01]  /*fc2f0*/  @P4 STG.E [R2.64], R214 ;  /* 0x000000d602004986 */ /* 0x0003e2000c101904 */
[----:B------:R-:W-:Y:S02]  /*fc300*/  IADD3 R51, R140, c[0x0][0x198], RZ ;  /* 0x000066008c337a10 */ /* 0x000fe40007ffe0ff */
[----:B------:R-:W-:Y:S01]  /*fc310*/  ISETP.LT.AND P4, PT, R217, c[0x0][0x178], !P0 ;  /* 0x00005e00d9007a0c */ /* 0x000fe20004781270 */
[----:B------:R1:W-:Y:S01]  /*fc320*/  @P5 STG.E [R48.64], R144 ;  /* 0x0000009030005986 */ /* 0x0003e2000c101904 */
        /* <DEDUP_REMOVED lines=8> */
[----:B------:R1:W-:Y:S04]  /*fc3b0*/  @P6 STG.E [R2.64], R219 ;  /* 0x000000db02006986 */ /* 0x0003e8000c101904 */
[----:B------:R-:W4:Y:S01]  /*fc3c0*/  LDL.LU R213, [R1+0xd18] ;  /* 0x000d180001d57983 */ /* 0x000f220000300800 */
[----:B-1----:R-:W-:-:S03]  /*fc3d0*/  IMAD.WIDE R48, R50, 0x4, R138 ;  /* 0x0000000432307825 */ /* 0x002fc600078e028a */
[----:B------:R-:W4:Y:S01]  /*fc3e0*/  LDL.LU R144, [R1+0xc18] ;  /* 0x000c180001907983 */ /* 0x000f220000300800 */
[C---:B------:R-:W-:Y:S01]  /*fc3f0*/  IMAD.WIDE R2, R50.reuse, 0x4, R136 ;  /* 0x0000000432027825 */ /* 0x040fe200078e0288 */
        /* <DEDUP_REMOVED lines=10> */
[----:B------:R-:W-:-:S03]  /*fc4a0*/  ISETP.LT.AND P2, PT, R216, c[0x0][0x178], !P2 ;  /* 0x00005e00d8007a0c */ /* 0x000fc60005741270 */
[----:B------:R-:W3:Y:S01]  /*fc4b0*/  LDL.LU R214, [R1+0xd28] ;  /* 0x000d280001d67983 */ /* 0x000ee20000300800 */
[----:B------:R-:W-:Y:S02]  /*fc4c0*/  ISETP.LT.AND P4, PT, R217, c[0x0][0x178], !P3 ;  /* 0x00005e00d9007a0c */ /* 0x000fe40005f81270 */
[----:B------:R-:W-:Y:S01]  /*fc4d0*/  ISETP.LT.AND P5, PT, R216, c[0x0][0x178], !P3 ;  /* 0x00005e00d8007a0c */ /* 0x000fe20005fa1270 */
[----:B------:R-:W3:Y:S01]  /*fc4e0*/  LDL.LU R215, [R1+0xc48] ;  /* 0x000c480001d77983 */ /* 0x000ee20000300800 */
[----:B------:R-:W-:Y:S01]  /*fc4f0*/  ISETP.GE.AND P3, PT, R145, c[0x0][0x17c], PT ;  /* 0x00005f0091007a0c */ /* 0x000fe20003f66270 */
[C---:B------:R-:W-:Y:S02]  /*fc500*/  IMAD.WIDE R2, R50.reuse, 0x4, R136 ;  /* 0x0000000432027825 */ /* 0x040fe400078e0288 */
[----:B------:R-:W3:Y:S04]  /*fc510*/  LDL.LU R145, [R1+0x3b34] ;  /* 0x003b340001917983 */ /* 0x000ee80000300800 */
[----:B------:R-:W3:Y:S01]  /*fc520*/  LDL.LU R146, [R1+0xd2c] ;  /* 0x000d2c0001927983 */ /* 0x000ee20000300800 */
[----:B------:R-:W-:-:S03]  /*fc530*/  IADD3 R140, R50, c[0x0][0x198], RZ ;  /* 0x00006600328c7a10 */ /* 0x000fc60007ffe0ff */
[----:B------:R1:W-:Y:S02]  /*fc540*/  @P2 STG.E [R2.64], R147 ;  /* 0x0000009302002986 */ /* 0x0003e4000c101904 */
[----:B------:R-:W-:Y:S01]  /*fc550*/  IMAD.WIDE R48, R140, 0x4, R138 ;  /* 0x000000048c307825 */ /* 0x000fe200078e028a */
[----:B------:R-:W-:-:S03]  /*fc560*/  ISETP.LT.AND P1, PT, R217, c[0x0][0x178], !P0 ;  /* 0x00005e00d9007a0c */ /* 0x000fc60004721270 */
[C---:B------:R-:W-:Y:S01]  /*fc570*/  IMAD.WIDE R50, R140.reuse, 0x4, R136 ;  /* 0x000000048c327825 */ /* 0x040fe200078e0288 */
[----:B-1----:R-:W3:Y:S01]  /*fc580*/  LDL.LU R147, [R1+0xc4c] ;  /* 0x000c4c0001937983 */ /* 0x002ee20000300800 */
        /* <DEDUP_REMOVED lines=11> */
[----:B------:R-:W5:Y:S04]  /*fc640*/  LDL.LU R142, [R1+0x3af8] ;  /* 0x003af800018e7983 */ /* 0x000f680000300800 */
[----:B-1----:R-:W5:Y:S01]  /*fc650*/  LDL.LU R218, [R1+0xd3c] ;  /* 0x000d3c0001da7983 */ /* 0x002f620000300800 */
[----:B------:R-:W-:Y:S01]  /*fc660*/  ISETP.LT.AND P0, PT, R216, c[0x0][0x178], !P0 ;  /* 0x00005e00d8007a0c */ /* 0x000fe20004701270 */
[C---:B------:R-:W-:Y:S01]  /*fc670*/  IMAD.WIDE R48, R140.reuse, 0x4, R136 ;  /* 0x000000048c307825 */ /* 0x040fe200078e0288 */
[----:B------:R-:W-:Y:S02]  /*fc680*/  ISETP.LT.AND P5, PT, R217, c[0x0][0x178], !P6 ;  /* 0x00005e00d9007a0c */ /* 0x000fe400077a1270 */
[----:B------:R-:W-:Y:S02]  /*fc690*/  IADD3 R51, R140, c[0x0][0x198], RZ ;  /* 0x000066008c337a10 */ /* 0x000fe40007ffe0ff */
[----:B------:R-:W-:-:S02]  /*fc6a0*/  ISETP.LT.AND P6, PT, R216, c[0x0][0x178], !P6 ;  /* 0x00005e00d8007a0c */ /* 0x000fc400077c1270 */
[----:B------:R-:W-:-:S05]  /*fc6b0*/  IADD3 R50, R51, c[0x0][0x198], RZ ;  /* 0x0000660033327a10 */ /* 0x000fca0007ffe0ff */
[----:B---3--:R1:W-:Y:S01]  /*fc6c0*/  @P0 STG.E [R48.64], R219 ;  /* 0x000000db30000986 */ /* 0x0083e2000c101904 */
[----:B------:R-:W-:Y:S01]  /*fc6d0*/  ISETP.LT.AND P0, PT, R217, c[0x0][0x178], !P3 ;  /* 0x00005e00d9007a0c */ /* 0x000fe20005f01270 */
[----:B------:R-:W-:Y:S01]  /*fc6e0*/  IMAD.WIDE R2, R51, 0x4, R136 ;  /* 0x0000000433027825 */ /* 0x000fe200078e0288 */
[----:B------:R-:W-:-:S03]  /*fc6f0*/  ISETP.LT.AND P3, PT, R216, c[0x0][0x178], !P3 ;  /* 0x00005e00d8007a0c */ /* 0x000fc60005f61270 */
[--C-:B-1----:R-:W-:Y:S01]  /*fc700*/  IMAD.WIDE R48, R51, 0x4, R138.reuse ;  /* 0x0000000433307825 */ /* 0x102fe200078e028a */
[----:B------:R-:W3:Y:S04]  /*fc710*/  LDL.LU R219, [R1+0xcbc] ;  /* 0x000cbc0001db7983 */ /* 0x000ee80000300800 */
[----:B------:R1:W-:Y:S04]  /*fc720*/  @P5 STG.E [R48.64], R214 ;  /* 0x000000d630005986 */ /* 0x0003e8000c101904 */
[----:B------:R1:W-:Y:S04]  /*fc730*/  @P6 STG.E [R2.64], R215 ;  /* 0x000000d702006986 */ /* 0x0003e8000c101904 */
[----:B------:R-:W3:Y:S01]  /*fc740*/  LDL.LU R212, [R1+0x3b18] ;  /* 0x003b180001d47983 */ /* 0x000ee20000300800 */
[----:B-1----:R-:W-:-:S03]  /*fc750*/  IMAD.WIDE R48, R50, 0x4, R138 ;  /* 0x0000000432307825 */ /* 0x002fc600078e028a */
[----:B------:R-:W3:Y:S04]  /*fc760*/  LDL.LU R215, [R1+0xd50] ;  /* 0x000d500001d77983 */ /* 0x000ee80000300800 */
[----:B------:R1:W-:Y:S01]  /*fc770*/  @P0 STG.E [R48.64], R146 ;  /* 0x0000009230000986 */ /* 0x0003e2000c101904 */
[----:B------:R-:W-:Y:S01]  /*fc780*/  ISETP.LT.AND P5, PT, R217, c[0x0][0x178], !P2 ;  /* 0x00005e00d9007a0c */ /* 0x000fe200057a1270 */
[C---:B------:R-:W-:Y:S01]  /*fc790*/  IMAD.WIDE R2, R50.reuse, 0x4, R136 ;  /* 0x0000000432027825 */ /* 0x040fe200078e0288 */
[----:B------:R-:W-:Y:S02]  /*fc7a0*/  ISETP.GE.AND P6, PT, R145, c[0x0][0x17c], PT ;  /* 0x00005f0091007a0c */ /* 0x000fe40003fc6270 */
[----:B------:R-:W-:Y:S01]  /*fc7b0*/  IADD3 R50, R50, c[0x0][0x198], RZ ;  /* 0x0000660032327a10 */ /* 0x000fe20007ffe0ff */
[----:B-1----:R-:W3:Y:S01]  /*fc7c0*/  LDL.LU R146, [R1+0x6c0] ;  /* 0x0006c00001927983 */ /* 0x002ee20000300800 */
[----:B----4-:R-:W-:-:S03]  /*fc7d0*/  ISETP.GE.AND P0, PT, R141, c[0x0][0x17c], PT ;  /* 0x00005f008d007a0c */ /* 0x010fc60003f06270 */
[----:B------:R-:W4:Y:S01]  /*fc7e0*/  LDL.LU R145, [R1+0x3b30] ;  /* 0x003b300001917983 */ /* 0x000f220000300800 */
[----:B------:R-:W-:-:S03]  /*fc7f0*/  ISETP.LT.AND P2, PT, R216, c[0x0][0x178], !P2 ;  /* 0x00005e00d8007a0c */ /* 0x000fc60005741270 */
[----:B------:R-:W4:Y:S04]  /*fc800*/  LDL.LU R141, [R1+0xd54] ;  /* 0x000d5400018d7983 */ /* 0x000f280000300800 */
[----:B------:R1:W-:Y:S01]  /*fc810*/  @P3 STG.E [R2.64], R147 ;  /* 0x0000009302003986 */ /* 0x0003e2000c101904 */
[----:B------:R-:W-:Y:S02]  /*fc820*/  ISETP.LT.AND P3, PT, R217, c[0x0][0x178], !P4 ;  /* 0x00005e00d9007a0c */ /* 0x000fe40006761270 */
[C---:B------:R-:W-:Y:S01]  /*fc830*/  IADD3 R140, R50.reuse, c[0x0][0x198], RZ ;  /* 0x00006600328c7a10 */ /* 0x040fe20007ffe0ff */
[--C-:B-1----:R-:W-:Y:S01]  /*fc840*/  IMAD.WIDE R2, R50, 0x4, R138.reuse ;  /* 0x0000000432027825 */ /* 0x102fe200078e028a */
[----:B------:R-:W4:Y:S04]  /*fc850*/  LDL.LU R147, [R1+0x6c4] ;  /* 0x0006c40001937983 */ /* 0x000f280000300800 */
[----:B------:R1:W-:Y:S01]  /*fc860*/  @P5 STG.E [R2.64], R144 ;  /* 0x0000009002005986 */ /* 0x0003e2000c101904 */
[----:B------:R-:W-:-:S04]  /*fc870*/  IMAD.WIDE R48, R140, 0x4, R138 ;  /* 0x000000048c307825 */ /* 0x000fc800078e028a */
[----:B-1----:R-:W-:Y:S01]  /*fc880*/  IMAD.WIDE R2, R50, 0x4, R136 ;  /* 0x0000000432027825 */ /* 0x002fe200078e0288 */
[----:B------:R-:W4:Y:S04]  /*fc890*/  LDL.LU R144, [R1+0x3b4c] ;  /* 0x003b4c0001907983 */ /* 0x000f280000300800 */
[----:B------:R-:W4:Y:S04]  /*fc8a0*/  LDL.LU R214, [R1+0xd80] ;  /* 0x000d800001d67983 */ /* 0x000f280000300800 */
[----:B--2---:R1:W-:Y:S04]  /*fc8b0*/  @P2 STG.E [R2.64], R143 ;  /* 0x0000008f02002986 */ /* 0x0043e8000c101904 */
[----:B-1----:R-:W2:Y:S01]  /*fc8c0*/  LDL.LU R143, [R1+0x270] ;  /* 0x00027000018f7983 */ /* 0x002ea20000300800 */
[----:B-----5:R-:W-:-:S03]  /*fc8d0*/  ISETP.GE.AND P2, PT, R142, c[0x0][0x17c], PT ;  /* 0x00005f008e007a0c */ /* 0x020fc60003f46270 */
[----:B------:R-:W5:Y:S04]  /*fc8e0*/  LDL.LU R142, [R1+0x3b50] ;  /* 0x003b5000018e7983 */ /* 0x000f680000300800 */
[----:B------:R1:W-:Y:S04]  /*fc8f0*/  @P3 STG.E [R48.64], R218 ;  /* 0x000000da30003986 */ /* 0x0003e8000c101904 */
[----:B-1----:R-:W5:Y:S01]  /*fc900*/  LDL.LU R218, [R1+0xd84] ;  /* 0x000d840001da7983 */ /* 0x002f620000300800 */
[----:B------:R-:W-:Y:S02]  /*fc910*/  ISETP.LT.AND P4, PT, R216, c[0x0][0x178], !P4 ;  /* 0x00005e00d8007a0c */ /* 0x000fe40006781270 */
[----:B------:R-:W-:Y:S01]  /*fc920*/  ISETP.LT.AND P5, PT, R217, c[0x0][0x178], !P1 ;  /* 0x00005e00d9007a0c */ /* 0x000fe20004fa1270 */
[----:B------:R-:W-:Y:S01]  /*fc930*/  IMAD.WIDE R50, R140, 0x4, R136 ;  /* 0x000000048c327825 */ /* 0x000fe200078e0288 */
[----:B------:R-:W-:-:S02]  /*fc940*/  ISETP.LT.AND P1, PT, R216, c[0x0][0x178], !P1 ;  /* 0x00005e00d8007a0c */ /* 0x000fc40004f21270 */
[----:B------:R-:W-:Y:S02]  /*fc950*/  IADD3 R140, R140, c[0x0][0x198], RZ ;  /* 0x000066008c8c7a10 */ /* 0x000fe40007ffe0ff */
[----:B------:R-:W-:-:S03]  /*fc960*/  ISETP.LT.AND P3, PT, R217, c[0x0][0x178], !P6 ;  /* 0x00005e00d9007a0c */ /* 0x000fc60007761270 */
[C---:B------:R-:W-:Y:S02]  /*fc970*/  IMAD.WIDE R2, R140.reuse, 0x4, R138 ;  /* 0x000000048c027825 */ /* 0x040fe400078e028a */
[----:B---3--:R1:W-:Y:S02]  /*fc980*/  @P4 STG.E [R50.64], R219 ;  /* 0x000000db32004986 */ /* 0x0083e4000c101904 */
[----:B------:R-:W-:Y:S01]  /*fc990*/  IMAD.WIDE R48, R140, 0x4, R136 ;  /* 0x000000048c307825 */ /* 0x000fe200078e0288 */
[----:B------:R-:W-:Y:S02]  /*fc9a0*/  ISETP.LT.AND P6, PT, R216, c[0x0][0x178], !P6 ;  /* 0x00005e00d8007a0c */ /* 0x000fe400077c1270 */
[----:B-1----:R-:W-:Y:S01]  /*fc9b0*/  IADD3 R51, R140, c[0x0][0x198], RZ ;  /* 0x000066008c337a10 */ /* 0x002fe20007ffe0ff */
[----:B------:R-:W3:Y:S04]  /*fc9c0*/  LDL.LU R219, [R1+0x274] ;  /* 0x0002740001db7983 */ /* 0x000ee80000300800 */
[----:B------:R-:W-:Y:S01]  /*fc9d0*/  @P5 STG.E [R2.64], R215 ;  /* 0x000000d702005986 */ /* 0x000fe2000c101904 */
[----:B------:R-:W-:-:S02]  /*fc9e0*/  ISETP.LT.AND P5, PT, R216, c[0x0][0x178], !P0 ;  /* 0x00005e00d8007a0c */ /* 0x000fc400047a1270 */
[----:B------:R-:W-:Y:S01]  /*fc9f0*/  IADD3 R50, R51, c[0x0][0x198], RZ ;  /* 0x0000660033327a10 */ /* 0x000fe20007ffe0ff */
[----:B------:R1:W-:Y:S01]  /*fca00*/  @P1 STG.E [R48.64], R146 ;  /* 0x0000009230001986 */ /* 0x0003e2000c101904 */
[----:B------:R-:W-:Y:S01]  /*fca10*/  ISETP.LT.AND P1, PT, R217, c[0x0][0x178], !P0 ;  /* 0x00005e00d9007a0c */ /* 0x000fe20004721270 */
[----:B-1----:R-:W-:-:S05]  /*fca20*/  IMAD.WIDE R48, R51, 0x4, R138 ;  /* 0x0000000433307825 */ /* 0x002fca00078e028a */
[----:B----4-:R1:W-:Y:S01]  /*fca30*/  @P3 STG.E [R48.64], R141 ;  /* 0x0000008d30003986 */ /* 0x0103e2000c101904 */
[----:B------:R-:W-:Y:S01]  /*fca40*/  IMAD.WIDE R2, R51, 0x4, R136 ;  /* 0x0000000433027825 */ /* 0x000fe200078e0288 */
[----:B------:R-:W-:Y:S02]  /*fca50*/  ISETP.LT.AND P3, PT, R217, c[0x0][0x178], !P2 ;  /* 0x00005e00d9007a0c */ /* 0x000fe40005761270 */
[----:B-1----:R-:W4:Y:S01]  /*fca60*/  LDL.LU R141, [R1+0x3b14] ;  /* 0x003b1400018d7983 */ /* 0x002f220000300800 */
[----:B------:R-:W-:Y:S01]  /*fca70*/  IMAD.WIDE R48, R50, 0x4, R138 ;  /* 0x0000000432307825 */ /* 0x000fe200078e028a */
[----:B------:R-:W-:Y:S02]  /*fca80*/  ISETP.GE.AND P0, PT, R145, c[0x0][0x17c], PT ;  /* 0x00005f0091007a0c */ /* 0x000fe40003f06270 */
[----:B------:R-:W4:Y:S04]  /*fca90*/  LDL.LU R215, [R1+0xd90] ;  /* 0x000d900001d77983 */ /* 0x000f280000300800 */
[----:B------:R1:W-:Y:S04]  /*fcaa0*/  @P6 STG.E [R2.64], R147 ;  /* 0x0000009302006986 */ /* 0x0003e8000c101904 */
[----:B------:R-:W4:Y:S01]  /*fcab0*/  LDL.LU R145, [R1] ;  /* 0x0000000001917983 */ /* 0x000f220000300800 */
[----:B------:R-:W-:-:S03]  /*fcac0*/  ISETP.GE.AND P6, PT, R144, c[0x0][0x17c], PT ;  /* 0x00005f0090007a0c */ /* 0x000fc60003fc6270 */
[----:B------:R-:W4:Y:S01]  /*fcad0*/  LDL.LU R144, [R1+0x3b2c] ;  /* 0x003b2c0001907983 */ /* 0x000f220000300800 */
[C---:B-1----:R-:W-:Y:S01]  /*fcae0*/  IMAD.WIDE R2, R50.reuse, 0x4, R136 ;  /* 0x0000000432027825 */ /* 0x042fe200078e0288 */
[----:B------:R-:W-:Y:S02]  /*fcaf0*/  IADD3 R50, R50, c[0x0][0x198], RZ ;  /* 0x0000660032327a10 */ /* 0x000fe40007ffe0ff */
[----:B------:R-:W-:Y:S04]  /*fcb00*/  @P1 STG.E [R48.64], R214 ;  /* 0x000000d630001986 */ /* 0x000fe8000c101904 */
[----:B------:R-:W4:Y:S04]  /*fcb10*/  LDL.LU R146, [R1+0xd94] ;  /* 0x000d940001927983 */ /* 0x000f280000300800 */
[----:B------:R-:W4:Y:S04]  /*fcb20*/  LDL.LU R147, [R1+0x4] ;  /* 0x0000040001937983 */ /* 0x000f280000300800 */
[----:B--2---:R1:W-:Y:S02]  /*fcb30*/  @P5 STG.E [R2.64], R143 ;  /* 0x0000008f02005986 */ /* 0x0043e4000c101904 */
[----:B-1----:R-:W-:-:S02]  /*fcb40*/  IMAD.WIDE R2, R50, 0x4, R138 ;  /* 0x0000000432027825 */ /* 0x002fc400078e028a */
[----:B------:R-:W2:Y:S01]  /*fcb50*/  LDL.LU R143, [R1+0x3b48] ;  /* 0x003b4800018f7983 */ /* 0x000ea20000300800 */
[----:B-----5:R-:W-:-:S03]  /*fcb60*/  ISETP.GE.AND P1, PT, R142, c[0x0][0x17c], PT ;  /* 0x00005f008e007a0c */ /* 0x020fc60003f26270 */
[----:B------:R1:W-:Y:S04]  /*fcb70*/  @P3 STG.E [R2.64], R218 ;  /* 0x000000da02003986 */ /* 0x0003e8000c101904 */
[----:B-1----:R-:W5:Y:S04]  /*fcb80*/  LDL.LU R218, [R1+0xcc0] ;  /* 0x000cc00001da7983 */ /* 0x002f680000300800 */
[----:B------:R-:W5:Y:S01]  /*fcb90*/  LDL.LU R142, [R1+0x3b60] ;  /* 0x003b6000018e7983 */ /* 0x000f620000300800 */
[----:B------:R-:W-:Y:S01]  /*fcba0*/  ISETP.LT.AND P2, PT, R216, c[0x0][0x178], !P2 ;  /* 0x00005e00d8007a0c */ /* 0x000fe20005741270 */
[----:B------:R-:W-:Y:S01]  /*fcbb0*/  IMAD.WIDE R2, R50, 0x4, R136 ;  /* 0x0000000432027825 */ /* 0x000fe200078e0288 */
[----:B------:R-:W-:-:S04]  /*fcbc0*/  ISETP.GE.AND P4, PT, R212, c[0x0][0x17c], PT ;  /* 0x00005f00d4007a0c */ /* 0x000fc80003f86270 */
[----:B------:R-:W-:Y:S02]  /*fcbd0*/  ISETP.LT.AND P5, PT, R217, c[0x0][0x178], !P4 ;  /* 0x00005e00d9007a0c */ /* 0x000fe400067a1270 */
[----:B------:R-:W-:Y:S02]  /*fcbe0*/  ISETP.LT.AND P4, PT, R216, c[0x0][0x178], !P4 ;  /* 0x00005e00d8007a0c */ /* 0x000fe40006781270 */
[----:B------:R-:W-:-:S03]  /*fcbf0*/  IADD3 R140, R50, c[0x0][0x198], RZ ;  /* 0x00006600328c7a10 */ /* 0x000fc60007ffe0ff */
[----:B---3--:R1:W-:Y:S01]  /*fcc00*/  @P2 STG.E [R2.64], R219 ;  /* 0x000000db02002986 */ /* 0x0083e2000c101904 */
[----:B------:R-:W-:Y:S01]  /*fcc10*/  ISETP.LT.AND P3, PT, R217, c[0x0][0x178], !P0 ;  /* 0x00005e00d9007a0c */ /* 0x000fe20004761270 */
        /* <DEDUP_REMOVED lines=8> */
[----:B------:R1:W-:Y:S01]  /*fcca0*/  @P5 STG.E [R48.64], R215 ;  /* 0x000000d730005986 */ /* 0x0003e2000c101904 */
[----:B------:R-:W-:Y:S02]  /*fccb0*/  ISETP.LT.AND P5, PT, R217, c[0x0][0x178], !P6 ;  /* 0x00005e00d9007a0c */ /* 0x000fe400077a1270 */
[----:B------:R-:W-:Y:S01]  /*fccc0*/  ISETP.LT.AND P6, PT, R216, c[0x0][0x178], !P6 ;  /* 0x00005e00d8007a0c */ /* 0x000fe200077c1270 */
[----:B------:R-:W4:Y:S04]  /*fccd0*/  LDL.LU R213, [R1+0xde0] ;  /* 0x000de00001d57983 */ /* 0x000f280000300800 */
[----:B------:R1:W-:Y:S02]  /*fcce0*/  @P4 STG.E [R50.64], R145 ;  /* 0x0000009132004986 */ /* 0x0003e4000c101904 */
[----:B-1----:R-:W-:-:S02]  /*fccf0*/  IMAD.WIDE R48, R140, 0x4, R136 ;  /* 0x000000048c307825 */ /* 0x002fc400078e0288 */
[----:B------:R-:W4:Y:S04]  /*fcd00*/  LDL.LU R214, [R1+0x400] ;  /* 0x0004000001d67983 */ /* 0x000f280000300800 */
[----:B------:R-:W4:Y:S01]  /*fcd10*/  LDL.LU R212, [R1+0x3b28] ;  /* 0x003b280001d47983 */ /* 0x000f220000300800 */
        /* <DEDUP_REMOVED lines=8> */
[----:B-----5:R1:W-:Y:S04]  /*fcda0*/  @P5 STG.E [R48.64], R218 ;  /* 0x000000da30005986 */ /* 0x0203e8000c101904 */
[----:B------:R5:W-:Y:S01]  /*fcdb0*/  @P6 STG.E [R2.64], R232 ;  /* 0x000000e802006986 */ /* 0x000be2000c101904 */
[----:B------:R-:W-:-:S03]  /*fcdc0*/  ISETP.GE.AND P6, PT, R142, c[0x0][0x17c], PT ;  /* 0x00005f008e007a0c */ /* 0x000fc60003fc6270 */
[----:B------:R-:W2:Y:S01]  /*fcdd0*/  LDL.LU R142, [R1+0x3b44] ;  /* 0x003b4400018e7983 */ /* 0x000ea20000300800 */
[----:B------:R-:W-:Y:S02]  /*fcde0*/  ISETP.LT.AND P3, PT, R217, c[0x0][0x178], !P1 ;  /* 0x00005e00d9007a0c */ /* 0x000fe40004f61270 */
[----:B------:R-:W-:Y:S01]  /*fcdf0*/  ISETP.LT.AND P1, PT, R216, c[0x0][0x178], !P1 ;  /* 0x00005e00d8007a0c */ /* 0x000fe20004f21270 */
[----:B------:R-:W2:Y:S01]  /*fce00*/  LDL.LU R145, [R1+0xdc0] ;  /* 0x000dc00001917983 */ /* 0x000ea20000300800 */
[----:B------:R-:W-:Y:S02]  /*fce10*/  IADD3 R50, R51, c[0x0][0x198], RZ ;  /* 0x0000660033327a10 */ /* 0x000fe40007ffe0ff */
[----:B------:R-:W-:Y:S01]  /*fce20*/  ISETP.LT.AND P5, PT, R217, c[0x0][0x178], !P2 ;  /* 0x00005e00d9007a0c */ /* 0x000fe200057a1270 */
[----:B------:R-:W2:Y:S02]  /*fce30*/  LDL.LU R146, [R1+0x30] ;  /* 0x0000300001927983 */ /* 0x000ea40000300800 */
[----:B-1----:R-:W-:-:S04]  /*fce40*/  IMAD.WIDE R48, R50, 0x4, R138 ;  /* 0x0000000432307825 */ /* 0x002fc800078e028a */
[----:B-----5:R-:W-:Y:S01]  /*fce50*/  IMAD.WIDE R2, R50, 0x4, R136 ;  /* 0x0000000432027825 */ /* 0x020fe200078e0288 */
[----:B------:R-:W-:Y:S02]  /*fce60*/  ISETP.GE.AND P4, PT, R144, c[0x0][0x17c], PT ;  /* 0x00005f0090007a0c */ /* 0x000fe40003f86270 */
[----:B------:R-:W-:Y:S01]  /*fce70*/  IADD3 R50, R50, c[0x0][0x198], RZ ;  /* 0x0000660032327a10 */ /* 0x000fe20007ffe0ff */
[----:B---3--:R-:W-:Y:S04]  /*fce80*/  @P3 STG.E [R48.64], R219 ;  /* 0x000000db30003986 */ /* 0x008fe8000c101904 */
[----:B------:R1:W-:Y:S01]  /*fce90*/  @P1 STG.E [R2.64], R233 ;  /* 0x000000e902001986 */ /* 0x0003e2000c101904 */
[----:B------:R-:W-:Y:S02]  /*fcea0*/  ISETP.LT.AND P2, PT, R216, c[0x0][0x178], !P2 ;  /* 0x00005e00d8007a0c */ /* 0x000fe40005741270 */
[----:B------:R-:W-:-:S02]  /*fceb0*/  ISETP.LT.AND P3, PT, R217, c[0x0][0x178], !P4 ;  /* 0x00005e00d9007a0c */ /* 0x000fc40006761270 */
[----:B------:R-:W-:Y:S02]  /*fcec0*/  ISETP.LT.AND P4, PT, R216, c[0x0][0x178], !P4 ;  /* 0x00005e00d8007a0c */ /* 0x000fe40006781270 */
[C---:B------:R-:W-:Y:S01]  /*fced0*/  IADD3 R140, R50.reuse, c[0x0][0x198], RZ ;  /* 0x00006600328c7a10 */ /* 0x040fe20007ffe0ff */
[----:B-1----:R-:W-:-:S04]  /*fcee0*/  IMAD.WIDE R2, R50, 0x4, R138 ;  /* 0x0000000432027825 */ /* 0x002fc800078e028a */
[----:B------:R-:W-:Y:S01]  /*fcef0*/  IMAD.WIDE R48, R140, 0x4, R138 ;  /* 0x000000048c307825 */ /* 0x000fe200078e028a */
[----:B----4-:R-:W-:Y:S02]  /*fcf00*/  ISETP.GE.AND P1, PT, R141, c[0x0][0x17c], PT ;  /* 0x00005f008d007a0c */ /* 0x010fe40003f26270 */
[----:B------:R-:W3:Y:S04]  /*fcf10*/  LDL.LU R141, [R1+0x3b5c] ;  /* 0x003b5c00018d7983 */ /* 0x000ee80000300800 */
[----:B------:R-:W4:Y:S04]  /*fcf20*/  LDL.LU R218, [R1+0xdc4] ;  /* 0x000dc40001da7983 */ /* 0x000f280000300800 */
[----:B------:R-:W5:Y:S04]  /*fcf30*/  LDL.LU R219, [R1+0x34] ;  /* 0x0000340001db7983 */ /* 0x000f680000300800 */
[----:B------:R1:W-:Y:S04]  /*fcf40*/  @P5 STG.E [R2.64], R213 ;  /* 0x000000d502005986 */ /* 0x0003e8000c101904 */
[----:B------:R-:W5:Y:S04]  /*fcf50*/  LDL.LU R144, [R1+0x3b78] ;  /* 0x003b780001907983 */ /* 0x000f680000300800 */
[----:B------:R-:W5:Y:S01]  /*fcf60*/  LDL.LU R147, [R1+0xd70] ;  /* 0x000d700001937983 */ /* 0x000f620000300800 */
[----:B-1----:R-:W-:-:S04]  /*fcf70*/  IMAD.WIDE R2, R50, 0x4, R136 ;  /* 0x0000000432027825 */ /* 0x002fc800078e0288 */
[C---:B------:R-:W-:Y:S01]  /*fcf80*/  IMAD.WIDE R50, R140.reuse, 0x4, R136 ;  /* 0x000000048c327825 */ /* 0x040fe200078e0288 */
[----:B------:R1:W-:Y:S04]  /*fcf90*/  @P2 STG.E [R2.64], R214 ;  /* 0x000000d602002986 */ /* 0x0003e8000c101904 */
[----:B------:R-:W-:Y:S01]  /*fcfa0*/  @P3 STG.E [R48.64], R215 ;  /* 0x000000d730003986 */ /* 0x000fe2000c101904 */
[----:B-1----:R-:W-:-:S03]  /*fcfb0*/  IADD3 R2, R140, c[0x0][0x198], RZ ;  /* 0x000066008c027a10 */ /* 0x002fc60007ffe0ff */
[----:B------:R-:W5:Y:S04]  /*fcfc0*/  LDL.LU R140, [R1+0x3b7c] ;  /* 0x003b7c00018c7983 */ /* 0x000f680000300800 */
[----:B--2---:R1:W-:Y:S04]  /*fcfd0*/  @P4 STG.E [R50.64], R143 ;  /* 0x0000008f32004986 */ /* 0x0043e8000c101904 */
[----:B-1----:R-:W2:Y:S01]  /*fcfe0*/  LDL.LU R143, [R1+0xd74] ;  /* 0x000d7400018f7983 */ /* 0x002ea20000300800 */
[----:B------:R-:W-:-:S03]  /*fcff0*/  ISETP.GE.AND P3, PT, R142, c[0x0][0x17c], PT ;  /* 0x00005f008e007a0c */ /* 0x000fc60003f66270 */
[----:B------:R-:W2:Y:S01]  /*fd000*/  LDL.LU R142, [R1+0x3b40] ;  /* 0x003b4000018e7983 */ /* 0x000ea20000300800 */
[C---:B------:R-:W-:Y:S02]  /*fd010*/  ISETP.LT.AND P5, PT, R217.reuse, c[0x0][0x178], !P0 ;  /* 0x00005e00d9007a0c */ /* 0x040fe400047a1270 */
[----:B------:R-:W-:Y:S01]  /*fd020*/  ISETP.LT.AND P0, PT, R216, c[0x0][0x178], !P0 ;  /* 0x00005e00d8007a0c */ /* 0x000fe20004701270 */
[----:B------:R-:W-:Y:S01]  /*fd030*/  IMAD.WIDE R50, R2, 0x4, R138 ;  /* 0x0000000402327825 */ /* 0x000fe200078e028a */
[----:B------:R-:W-:-:S03]  /*fd040*/  ISETP.LT.AND P4, PT, R217, c[0x0][0x178], !P6 ;  /* 0x00005e00d9007a0c */ /* 0x000fc60007781270 */
[C---:B------:R-:W-:Y:S01]  /*fd050*/  IMAD.WIDE R48, R2.reuse, 0x4, R136 ;  /* 0x0000000402307825 */ /* 0x040fe200078e0288 */
[----:B------:R-:W-:Y:S02]  /*fd060*/  IADD3 R2, R2, c[0x0][0x198], RZ ;  /* 0x0000660002027a10 */ /* 0x000fe40007ffe0ff */
[----:B------:R-:W-:-:S03]  /*fd070*/  ISETP.LT.AND P6, PT, R216, c[0x0][0x178], !P6 ;  /* 0x00005e00d8007a0c */ /* 0x000fc600077c1270 */
[----:B------:R-:W-:Y:S04]  /*fd080*/  @P5 STG.E [R50.64], R145 ;  /* 0x0000009132005986 */ /* 0x000fe8000c101904 */
[----:B------:R1:W-:Y:S01]  /*fd090*/  @P0 STG.E [R48.64], R146 ;  /* 0x0000009230000986 */ /* 0x0003e2000c101904 */
[----:B------:R-:W-:Y:S02]  /*fd0a0*/  ISETP.GE.AND P2, PT, R212, c[0x0][0x17c], PT ;  /* 0x00005f00d4007a0c */ /* 0x000fe40003f46270 */
[----:B------:R-:W-:Y:S01]  /*fd0b0*/  ISETP.LT.AND P0, PT, R217, c[0x0][0x178], !P1 ;  /* 0x00005e00d9007a0c */ /* 0x000fe20004f01270 */
[----:B-1----:R-:W-:Y:S01]  /*fd0c0*/  IMAD.WIDE R48, R2, 0x4, R138 ;  /* 0x0000000402307825 */ /* 0x002fe200078e028a */
[----:B------:R-:W-:-:S03]  /*fd0d0*/  ISETP.LT.AND P1, PT, R216, c[0x0][0x178], !P1 ;  /* 0x00005e00d8007a0c */ /* 0x000fc60004f21270 */
[C---:B------:R-:W-:Y:S01]  /*fd0e0*/  IMAD.WIDE R50, R2.reuse, 0x4, R136 ;  /* 0x0000000402327825 */ /* 0x040fe200078e0288 */
[----:B------:R-:W-:Y:S01]  /*fd0f0*/  IADD3 R3, R2, c[0x0][0x198], RZ ;  /* 0x0000660002037a10 */ /* 0x000fe20007ffe0ff */
[----:B----4-:R1:W-:Y:S01]  /*fd100*/  @P4 STG.E [R48.64], R218 ;  /* 0x000000da30004986 */ /* 0x0103e2000c101904 */
[----:B------:R-:W-:Y:S02]  /*fd110*/  ISETP.LT.AND P4, PT, R217, c[0x0][0x178], !P2 ;  /* 0x00005e00d9007a0c */ /* 0x000fe40005781270 */
[----:B---3--:R-:W-:Y:S01]  /*fd120*/  ISETP.GE.AND P5, PT, R141, c[0x0][0x17c], PT ;  /* 0x00005f008d007a0c */ /* 0x008fe20003fa6270 */
[----:B-----5:R3:W-:Y:S01]  /*fd130*/  @P6 STG.E [R50.64], R219 ;  /* 0x000000db32006986 */ /* 0x0207e2000c101904 */
[----:B------:R-:W-:-:S03]  /*fd140*/  IADD3 R141, R3, c[0x0][0x198], RZ ;  /* 0x00006600038d7a10 */ /* 0x000fc60007ffe0ff */
[----:B-1----:R-:W4:Y:S04]  /*fd150*/  LDL.LU R218, [R1+0x760] ;  /* 0x0007600001da7983 */ /* 0x002f280000300800 */
[----:B------:R-:W5:Y:S01]  /*fd160*/  LDL.LU R146, [R1+0x3b58] ;  /* 0x003b580001927983 */ /* 0x000f620000300800 */
[----:B------:R-:W-:-:S03]  /*fd170*/  IMAD.WIDE R48, R3, 0x4, R138 ;  /* 0x0000000403307825 */ /* 0x000fc600078e028a */
[----:B---3--:R-:W3:Y:S01]  /*fd180*/  LDL.LU R219, [R1+0x764] ;  /* 0x0007640001db7983 */ /* 0x008ee20000300800 */
[----:B------:R-:W-:Y:S01]  /*fd190*/  ISETP.LT.AND P2, PT, R216, c[0x0][0x178], !P2 ;  /* 0x00005e00d8007a0c */ /* 0x000fe20005741270 */
[----:B------:R-:W-:Y:S02]  /*fd1a0*/  IMAD.WIDE R50, R3, 0x4, R136 ;  /* 0x0000000403327825 */ /* 0x000fe400078e0288 */
[----:B------:R-:W3:Y:S02]  /*fd1b0*/  LDL.LU R145, [R1+0x3b74] ;  /* 0x003b740001917983 */ /* 0x000ee40000300800 */
[----:B------:R-:W-:Y:S02]  /*fd1c0*/  IMAD.WIDE R2, R141, 0x4, R138 ;  /* 0x000000048d027825 */ /* 0x000fe400078e028a */
[----:B------:R1:W-:Y:S01]  /*fd1d0*/  @P0 STG.E [R48.64], R147 ;  /* 0x0000009330000986 */ /* 0x0003e2000c101904 */
[----:B------:R-:W-:-:S03]  /*fd1e0*/  ISETP.GE.AND P6, PT, R144, c[0x0][0x17c], PT ;  /* 0x00005f0090007a0c */ /* 0x000fc60003fc6270 */
[----:B------:R-:W-:Y:S04]  /*fd1f0*/  @P1 STG.E [R50.64], R244 ;  /* 0x000000f432001986 */ /* 0x000fe8000c101904 */
[----:B------:R-:W5:Y:S04]  /*fd200*/  LDL.LU R144, [R1+0xdf0] ;  /* 0x000df00001907983 */ /* 0x000f680000300800 */
[----:B-1----:R-:W5:Y:S01]  /*fd210*/  LDL.LU R147, [R1+0x3f0] ;  /* 0x0003f00001937983 */ /* 0x002f620000300800 */
[----:B------:R-:W-:Y:S02]  /*fd220*/  ISETP.GE.AND P0, PT, R140, c[0x0][0x17c], PT ;  /* 0x00005f008c007a0c */ /* 0x000fe40003f06270 */
[C---:B------:R-:W-:Y:S01]  /*fd230*/  IADD3 R140, R141.reuse, c[0x0][0x198], RZ ;  /* 0x000066008d8c7a10 */ /* 0x040fe20007ffe0ff */
[----:B--2---:R1:W-:Y:S02]  /*fd240*/  @P4 STG.E [R2.64], R143 ;  /* 0x0000008f02004986 */ /* 0x0043e4000c101904 */
[----:B-1----:R-:W-:-:S02]  /*fd250*/  IMAD.WIDE R2, R141, 0x4, R136 ;  /* 0x000000048d027825 */ /* 0x002fc400078e0288 */
[----:B------:R-:W2:Y:S04]  /*fd260*/  LDL.LU R141, [R1+0x3b8c] ;  /* 0x003b8c00018d7983 */ /* 0x000ea80000300800 */
[----:B------:R1:W-:Y:S01]  /*fd270*/  @P2 STG.E [R2.64], R245 ;  /* 0x000000f502002986 */ /* 0x0003e2000c101904 */
[----:B------:R-:W-:-:S03]  /*fd280*/  ISETP.GE.AND P2, PT, R142, c[0x0][0x17c], PT ;  /* 0x00005f008e007a0c */ /* 0x000fc60003f46270 */
[----:B------:R-:W2:Y:S04]  /*fd290*/  LDL.LU R142, [R1+0xdf4] ;  /* 0x000df400018e7983 */ /* 0x000ea80000300800 */
[----:B------:R-:W2:Y:S01]  /*fd2a0*/  LDL.LU R143, [R1+0x3f4] ;  /* 0x0003f400018f7983 */ /* 0x000ea20000300800 */
[C---:B------:R-:W-:Y:S02]  /*fd2b0*/  ISETP.LT.AND P1, PT, R217.reuse, c[0x0][0x178], !P3 ;  /* 0x00005e00d9007a0c */ /* 0x040fe40005f21270 */
[----:B------:R-:W-:Y:S02]  /*fd2c0*/  ISETP.LT.AND P3, PT, R216, c[0x0][0x178], !P3 ;  /* 0x00005e00d8007a0c */ /* 0x000fe40005f61270 */
[----:B------:R-:W-:Y:S01]  /*fd2d0*/  ISETP.LT.AND P4, PT, R217, c[0x0][0x178], !P5 ;  /* 0x00005e00d9007a0c */ /* 0x000fe20006f81270 */
[----:B------:R-:W-:Y:S01]  /*fd2e0*/  IMAD.WIDE R48, R140, 0x4, R138 ;  /* 0x000000048c307825 */ /* 0x000fe200078e028a */
[----:B------:R-:W-:-:S02]  /*fd2f0*/  ISETP.LT.AND P5, PT, R216, c[0x0][0x178], !P5 ;  /* 0x00005e00d8007a0c */ /* 0x000fc40006fa1270 */
[C---:B-1----:R-:W-:Y:S01]  /*fd300*/  IADD3 R2, R140.reuse, c[0x0][0x198], RZ ;  /* 0x000066008c027a10 */ /* 0x042fe20007ffe0ff */
[----:B------:R-:W-:Y:S02]  /*fd310*/  IMAD.WIDE R50, R140, 0x4, R136 ;  /* 0x000000048c327825 */ /* 0x000fe400078e0288 */
[----:B------:R-:W2:Y:S04]  /*fd320*/  LDL.LU R140, [R1+0x3b90] ;  /* 0x003b9000018c7983 */ /* 0x000ea80000300800 */
[----:B------:R-:W2:Y:S04]  /*fd330*/  LDL.LU R215, [R1+0xdb0] ;  /* 0x000db00001d77983 */ /* 0x000ea80000300800 */
[----:B----4-:R1:W-:Y:S04]  /*fd340*/  @P1 STG.E [R48.64], R218 ;  /* 0x000000da30001986 */ /* 0x0103e8000c101904 */
[----:B------:R4:W-:Y:S01]  /*fd350*/  @P3 STG.E [R50.64], R228 ;  /* 0x000000e432003986 */ /* 0x0009e2000c101904 */
[----:B------:R-:W-:-:S02]  /*fd360*/  ISETP.LT.AND P1, PT, R217, c[0x0][0x178], !P6 ;  /* 0x00005e00d9007a0c */ /* 0x000fc40007721270 */
[----:B------:R-:W-:Y:S01]  /*fd370*/  ISETP.LT.AND P6, PT, R216, c[0x0][0x178], !P6 ;  /* 0x00005e00d8007a0c */ /* 0x000fe200077c1270 */
[----:B-1----:R-:W-:-:S04]  /*fd380*/  IMAD.WIDE R48, R2, 0x4, R138 ;  /* 0x0000000402307825 */ /* 0x002fc800078e028a */
[C---:B----4-:R-:W-:Y:S01]  /*fd390*/  IMAD.WIDE R50, R2.reuse, 0x4, R136 ;  /* 0x0000000402327825 */ /* 0x050fe200078e0288 */
[----:B---3--:R1:W-:Y:S01]  /*fd3a0*/  @P4 STG.E [R48.64], R219 ;  /* 0x000000db30004986 */ /* 0x0083e2000c101904 */
[----:B------:R-:W-:Y:S02]  /*fd3b0*/  IADD3 R2, R2, c[0x0][0x198], RZ ;  /* 0x0000660002027a10 */ /* 0x000fe40007ffe0ff */
[----:B-----5:R-:W-:Y:S01]  /*fd3c0*/  ISETP.GE.AND P3, PT, R146, c[0x0][0x17c], PT ;  /* 0x00005f0092007a0c */ /* 0x020fe20003f66270 */
[----:B------:R3:W-:Y:S01]  /*fd3d0*/  @P5 STG.E [R50.64], R229 ;  /* 0x000000e532005986 */ /* 0x0007e2000c101904 */
[----:B------:R-:W-:Y:S02]  /*fd3e0*/  ISETP.LT.AND P4, PT, R217, c[0x0][0x178], !P0 ;  /* 0x00005e00d9007a0c */ /* 0x000fe40004781270 */
[----:B------:R-:W-:Y:S01]  /*fd3f0*/  ISETP.LT.AND P5, PT, R216, c[0x0][0x178], !P0 ;  /* 0x00005e00d8007a0c */ /* 0x000fe200047a1270 */
[----:B------:R-:W4:Y:S01]  /*fd400*/  LDL.LU R146, [R1+0x20] ;  /* 0x0000200001927983 */ /* 0x000f220000300800 */
[----:B------:R-:W-:-:S03]  /*fd410*/  ISETP.GE.AND P0, PT, R145, c[0x0][0x17c], PT ;  /* 0x00005f0091007a0c */ /* 0x000fc60003f06270 */
[----:B------:R-:W5:Y:S01]  /*fd420*/  LDL.LU R145, [R1+0x3b54] ;  /* 0x003b540001917983 */ /* 0x000f620000300800 */
[----:B-1----:R-:W-:-:S03]  /*fd430*/  IMAD.WIDE R48, R2, 0x4, R138 ;  /* 0x0000000402307825 */ /* 0x002fc600078e028a */
[----:B------:R-:W5:Y:S01]  /*fd440*/  LDL.LU R218, [R1+0xdb4] ;  /* 0x000db40001da7983 */ /* 0x000f620000300800 */
[C---:B---3--:R-:W-:Y:S01]  /*fd450*/  IADD3 R50, R2.reuse, c[0x0][0x198], RZ ;  /* 0x0000660002327a10 */ /* 0x048fe20007ffe0ff */
[----:B------:R-:W-:Y:S02]  /*fd460*/  IMAD.WIDE R2, R2, 0x4, R136 ;  /* 0x0000000402027825 */ /* 0x000fe400078e0288 */
[----:B------:R-:W5:Y:S04]  /*fd470*/  LDL.LU R219, [R1+0x24] ;  /* 0x0000240001db7983 */ /* 0x000f680000300800 */
[----:B------:R1:W-:Y:S04]  /*fd480*/  @P1 STG.E [R48.64], R144 ;  /* 0x0000009030001986 */ /* 0x0003e8000c101904 */
[----:B------:R1:W-:Y:S02]  /*fd490*/  @P6 STG.E [R2.64], R147 ;  /* 0x0000009302006986 */ /* 0x0003e4000c101904 */
[----:B-1----:R-:W-:-:S02]  /*fd4a0*/  IMAD.WIDE R48, R50, 0x4, R138 ;  /* 0x0000000432307825 */ /* 0x002fc400078e028a */
[----:B------:R-:W5:Y:S02]  /*fd4b0*/  LDL.LU R144, [R1+0x3b70] ;  /* 0x003b700001907983 */ /* 0x000f640000300800 */
[----:B------:R-:W-:Y:S02]  /*fd4c0*/  IMAD.WIDE R2, R50, 0x4, R136 ;  /* 0x0000000432027825 */ /* 0x000fe400078e0288 */
[----:B------:R-:W5:Y:S01]  /*fd4d0*/  LDL.LU R147, [R1+0xd60] ;  /* 0x000d600001937983 */ /* 0x000f620000300800 */
[----:B--2---:R-:W-:-:S03]  /*fd4e0*/  ISETP.GE.AND P6, PT, R141, c[0x0][0x17c], PT ;  /* 0x00005f008d007a0c */ /* 0x004fc60003fc6270 */
[----:B------:R1:W-:Y:S04]  /*fd4f0*/  @P4 STG.E [R48.64], R142 ;  /* 0x0000008e30004986 */ /* 0x0003e8000c101904 */
[----:B------:R2:W-:Y:S04]  /*fd500*/  @P5 STG.E [R2.64], R143 ;  /* 0x0000008f02005986 */ /* 0x0005e8000c101904 */
[----:B-1----:R-:W3:Y:S04]  /*fd510*/  LDL.LU R142, [R1+0x3b88] ;  /* 0x003b8800018e7983 */ /* 0x002ee80000300800 */
[----:B--2---:R-:W2:Y:S04]  /*fd520*/  LDL.LU R143, [R1+0xd64] ;  /* 0x000d6400018f7983 */ /* 0x004ea80000300800 */
[----:B------:R-:W3:Y:S01]  /*fd530*/  LDL.LU R141, [R1+0x3ba4] ;  /* 0x003ba400018d7983 */ /* 0x000ee20000300800 */
[----:B------:R-:W-:-:S02]  /*fd540*/  ISETP.LT.AND P1, PT, R217, c[0x0][0x178], !P2 ;  /* 0x00005e00d9007a0c */ /* 0x000fc40005721270 */
[----:B------:R-:W-:Y:S02]  /*fd550*/  IADD3 R50, R50, c[0x0][0x198], RZ ;  /* 0x0000660032327a10 */ /* 0x000fe40007ffe0ff */
[----:B------:R-:W-:Y:S02]  /*fd560*/  ISETP.LT.AND P2, PT, R216, c[0x0][0x178], !P2 ;  /* 0x00005e00d8007a0c */ /* 0x000fe40005741270 */
[C---:B------:R-:W-:Y:S01]  /*fd570*/  ISETP.LT.AND P4, PT, R217.reuse, c[0x0][0x178], !P3 ;  /* 0x00005e00d9007a0c */ /* 0x040fe20005f81270 */
[----:B------:R-:W-:Y:S01]  /*fd580*/  IMAD.WIDE R2, R50, 0x4, R138 ;  /* 0x0000000432027825 */ /* 0x000fe200078e028a */
[----:B------:R-:W-:Y:S02]  /*fd590*/  ISETP.LT.AND P5, PT, R216, c[0x0][0x178], !P3 ;  /* 0x00005e00d8007a0c */ /* 0x000fe40005fa1270 */
[----:B------:R-:W-:Y:S02]  /*fd5a0*/  ISETP.GE.AND P3, PT, R140, c[0x0][0x17c], PT ;  /* 0x00005f008c007a0c */ /* 0x000fe40003f66270 */
[----:B------:R-:W-:Y:S01]  /*fd5b0*/  IADD3 R140, R50, c[0x0][0x198], RZ ;  /* 0x00006600328c7a10 */ /* 0x000fe20007ffe0ff */
[----:B------:R1:W-:Y:S01]  /*fd5c0*/  @P1 STG.E [R2.64], R215 ;  /* 0x000000d702001986 */ /* 0x0003e2000c101904 */
[----:B------:R-:W-:-:S03]  /*fd5d0*/  ISETP.LT.AND P1, PT, R217, c[0x0][0x178], !P0 ;  /* 0x00005e00d9007a0c */ /* 0x000fc60004721270 */
[----:B------:R-:W-:-:S04]  /*fd5e0*/  IMAD.WIDE R48, R140, 0x4, R138 ;  /* 0x000000048c307825 */ /* 0x000fc800078e028a */
[----:B-1----:R-:W-:-:S04]  /*fd5f0*/  IMAD.WIDE R2, R50, 0x4, R136 ;  /* 0x0000000432027825 */ /* 0x002fc800078e0288 */
[----:B------:R-:W-:Y:S01]  /*fd600*/  IMAD.WIDE R50, R140, 0x4, R136 ;  /* 0x000000048c327825 */ /* 0x000fe200078e0288 */
[----:B------:R-:W-:Y:S01]  /*fd610*/  ISETP.LT.AND P0, PT, R216, c[0x0][0x178], !P0 ;  /* 0x00005e00d8007a0c */ /* 0x000fe20004701270 */
[----:B----4-:R1:W-:Y:S04]  /*fd620*/  @P2 STG.E [R2.64], R146 ;  /* 0x0000009202002986 */ /* 0x0103e8000c101904 */
[----:B-----5:R4:W-:Y:S01]  /*fd630*/  @P4 STG.E [R48.64], R218 ;  /* 0x000000da30004986 */ /* 0x0209e2000c101904 */
[----:B-1----:R-:W-:-:S03]  /*fd640*/  IADD3 R2, R140, c[0x0][0x198], RZ ;  /* 0x000066008c027a10 */ /* 0x002fc60007ffe0ff */
[----:B------:R1:W-:Y:S01]  /*fd650*/  @P5 STG.E [R50.64], R219 ;  /* 0x000000db32005986 */ /* 0x0003e2000c101904 */
[----:B------:R-:W-:-:S03]  /*fd660*/  ISETP.LT.AND P5, PT, R217, c[0x0][0x178], !P6 ;  /* 0x00005e00d9007a0c */ /* 0x000fc600077a1270 */
[----:B----4-:R-:W4:Y:S01]  /*fd670*/  LDL.LU R218, [R1+0x750] ;  /* 0x0007500001da7983 */ /* 0x010f220000300800 */
[----:B------:R-:W-:-:S04]  /*fd680*/  IMAD.WIDE R48, R2, 0x4, R138 ;  /* 0x0000000402307825 */ /* 0x000fc800078e028a */
[C---:B-1----:R-:W-:Y:S01]  /*fd690*/  IMAD.WIDE R50, R2.reuse, 0x4, R136 ;  /* 0x0000000402327825 */ /* 0x042fe200078e0288 */
[----:B------:R-:W-:Y:S01]  /*fd6a0*/  IADD3 R2, R2, c[0x0][0x198], RZ ;  /* 0x0000660002027a10 */ /* 0x000fe20007ffe0ff */
[----:B------:R-:W5:Y:S01]  /*fd6b0*/  LDL.LU R140, [R1+0x3bac] ;  /* 0x003bac00018c7983 */ /* 0x000f620000300800 */
[----:B------:R-:W-:-:S03]  /*fd6c0*/  ISETP.LT.AND P6, PT, R216, c[0x0][0x178], !P6 ;  /* 0x00005e00d8007a0c */ /* 0x000fc600077c1270 */
[----:B------:R-:W5:Y:S04]  /*fd6d0*/  LDL.LU R219, [R1+0x754] ;  /* 0x0007540001db7983 */ /* 0x000f680000300800 */
[----:B------:R1:W-:Y:S04]  /*fd6e0*/  @P1 STG.E [R48.64], R147 ;  /* 0x0000009330001986 */ /* 0x0003e8000c101904 */
[----:B------:R1:W-:Y:S02]  /*fd6f0*/  @P0 STG.E [R50.64], R240 ;  /* 0x000000f032000986 */ /* 0x0003e4000c101904 */
[C---:B-1----:R-:W-:Y:S01]  /*fd700*/  IMAD.WIDE R48, R2.reuse, 0x4, R138 ;  /* 0x0000000402307825 */ /* 0x042fe200078e028a */
[----:B------:R-:W-:-:S03]  /*fd710*/  IADD3 R50, R2, c[0x0][0x198], RZ ;  /* 0x0000660002327a10 */ /* 0x000fc60007ffe0ff */
[----:B------:R-:W-:Y:S01]  /*fd720*/  IMAD.WIDE R2, R2, 0x4, R136 ;  /* 0x0000000402027825 */ /* 0x000fe200078e0288 */
[----:B------:R-:W-:Y:S02]  /*fd730*/  ISETP.GE.AND P4, PT, R144, c[0x0][0x17c], PT ;  /* 0x00005f0090007a0c */ /* 0x000fe40003f86270 */
[----:B------:R-:W-:Y:S01]  /*fd740*/  ISETP.GE.AND P2, PT, R145, c[0x0][0x17c], PT ;  /* 0x00005f0091007a0c */ /* 0x000fe20003f46270 */
[----:B--2---:R1:W-:Y:S04]  /*fd750*/  @P5 STG.E [R48.64], R143 ;  /* 0x0000008f30005986 */ /* 0x0043e8000c101904 */
[----:B------:R2:W-:Y:S01]  /*fd760*/  @P6 STG.E [R2.64], R241 ;  /* 0x000000f102006986 */ /* 0x0005e2000c101904 */
[----:B---3--:R-:W-:-:S03]  /*fd770*/  ISETP.GE.AND P6, PT, R141, c[0x0][0x17c], PT ;  /* 0x00005f008d007a0c */ /* 0x008fc60003fc6270 */
[----:B-1----:R-:W3:Y:S04]  /*fd780*/  LDL.LU R143, [R1+0x3b6c] ;  /* 0x003b6c00018f7983 */ /* 0x002ee80000300800 */
[----:B------:R-:W3:Y:S04]  /*fd790*/  LDL.LU R213, [R1+0xdd0] ;  /* 0x000dd00001d57983 */ /* 0x000ee80000300800 */
[----:B------:R-:W3:Y:S04]  /*fd7a0*/  LDL.LU R214, [R1+0x280] ;  /* 0x0002800001d67983 */ /* 0x000ee80000300800 */
[----:B------:R-:W3:Y:S04]  /*fd7b0*/  LDL.LU R141, [R1+0x3b84] ;  /* 0x003b8400018d7983 */ /* 0x000ee80000300800 */
[----:B------:R-:W3:Y:S04]  /*fd7c0*/  LDL.LU R215, [R1+0xdd4] ;  /* 0x000dd40001d77983 */ /* 0x000ee80000300800 */
[----:B------:R-:W3:Y:S01]  /*fd7d0*/  LDL.LU R147, [R1+0x284] ;  /* 0x0002840001937983 */ /* 0x000ee20000300800 */
[----:B------:R-:W-:-:S03]  /*fd7e0*/  ISETP.GE.AND P1, PT, R142, c[0x0][0x17c], PT ;  /* 0x00005f008e007a0c */ /* 0x000fc60003f26270 */
[----:B------:R-:W3:Y:S04]  /*fd7f0*/  LDL.LU R212, [R1+0x3ba0] ;  /* 0x003ba00001d47983 */ /* 0x000ee80000300800 */
[----:B------:R-:W3:Y:S04]  /*fd800*/  LDL.LU R144, [R1+0xda0] ;  /* 0x000da00001907983 */ /* 0x000ee80000300800 */
[----:B------:R-:W3:Y:S04]  /*fd810*/  LDL.LU R145, [R1+0x10] ;  /* 0x0000100001917983 */ /* 0x000ee80000300800 */
[----:B------:R-:W3:Y:S01]  /*fd820*/  LDL.LU R142, [R1+0x3bbc] ;  /* 0x003bbc00018e7983 */ /* 0x000ee20000300800 */
[----:B------:R-:W-:-:S02]  /*fd830*/  ISETP.LT.AND P0, PT, R217, c[0x0][0x178], !P3 ;  /* 0x00005e00d9007a0c */ /* 0x000fc40005f01270 */
[----:B------:R-:W-:Y:S01]  /*fd840*/  ISETP.LT.AND P3, PT, R216, c[0x0][0x178], !P3 ;  /* 0x00005e00d8007a0c */ /* 0x000fe20005f61270 */
[----:B------:R-:W-:Y:S01]  /*fd850*/  IMAD.WIDE R48, R50, 0x4, R138 ;  /* 0x0000000432307825 */ /* 0x000fe200078e028a */
[----:B------:R-:W-:-:S03]  /*fd860*/  ISETP.LT.AND P5, PT, R217, c[0x0][0x178], !P2 ;  /* 0x00005e00d9007a0c */ /* 0x000fc600057a1270 */
[C---:B--2---:R-:W-:Y:S01]  /*fd870*/  IMAD.WIDE R2, R50.reuse, 0x4, R136 ;  /* 0x0000000432027825 */ /* 0x044fe200078e0288 */
[----:B------:R-:W-:Y:S02]  /*fd880*/  IADD3 R50, R50, c[0x0][0x198], RZ ;  /* 0x0000660032327a10 */ /* 0x000fe40007ffe0ff */
[----:B------:R-:W-:-:S03]  /*fd890*/  ISETP.LT.AND P2, PT, R216, c[0x0][0x178], !P2 ;  /* 0x00005e00d8007a0c */ /* 0x000fc60005741270 */
[----:B----4-:R1:W-:Y:S04]  /*fd8a0*/  @P0 STG.E [R48.64], R218 ;  /* 0x000000da30000986 */ /* 0x0103e8000c101904 */
[----:B------:R2:W-:Y:S01]  /*fd8b0*/  @P3 STG.E [R2.64], R224 ;  /* 0x000000e002003986 */ /* 0x0005e2000c101904 */
[----:B------:R-:W-:Y:S02]  /*fd8c0*/  ISETP.LT.AND P3, PT, R217, c[0x0][0x178], !P4 ;  /* 0x00005e00d9007a0c */ /* 0x000fe40006761270 */
[----:B-----5:R-:W-:Y:S02]  /*fd8d0*/  ISETP.GE.AND P0, PT, R140, c[0x0][0x17c], PT ;  /* 0x00005f008c007a0c */ /* 0x020fe40003f06270 */
[----:B------:R-:W-:Y:S02]  /*fd8e0*/  ISETP.LT.AND P4, PT, R216, c[0x0][0x178], !P4 ;  /* 0x00005e00d8007a0c */ /* 0x000fe40006781270 */
[C---:B------:R-:W-:Y:S01]  /*fd8f0*/  IADD3 R140, R50.reuse, c[0x0][0x198], RZ ;  /* 0x00006600328c7a10 */ /* 0x040fe20007ffe0ff */
[----:B-1----:R-:W4:Y:S01]  /*fd900*/  LDL.LU R218, [R1+0xda4] ;  /* 0x000da40001da7983 */ /* 0x002f220000300800 */
[----:B--2---:R-:W-:-:S05]  /*fd910*/  IMAD.WIDE R2, R50, 0x4, R138 ;  /* 0x0000000432027825 */ /* 0x004fca00078e028a */
[----:B------:R1:W-:Y:S01]  /*fd920*/  @P5 STG.E [R2.64], R219 ;  /* 0x000000db02005986 */ /* 0x0003e2000c101904 */
[----:B------:R-:W-:Y:S01]  /*fd930*/  ISETP.LT.AND P5, PT, R217, c[0x0][0x178], !P1 ;  /* 0x00005e00d9007a0c */ /* 0x000fe20004fa1270 */
[----:B------:R-:W-:Y:S01]  /*fd940*/  IMAD.WIDE R48, R140, 0x4, R138 ;  /* 0x000000048c307825 */ /* 0x000fe200078e028a */
[----:B------:R-:W-:-:S03]  /*fd950*/  ISETP.LT.AND P1, PT, R216, c[0x0][0x178], !P1 ;  /* 0x00005e00d8007a0c */ /* 0x000fc60004f21270 */
[--C-:B-1----:R-:W-:Y:S01]  /*fd960*/  IMAD.WIDE R2, R50, 0x4, R136.reuse ;  /* 0x0000000432027825 */ /* 0x102fe200078e0288 */
[----:B------:R-:W2:Y:S03]  /*fd970*/  LDL.LU R219, [R1+0x14] ;  /* 0x0000140001db7983 */ /* 0x000ea60000300800 */
[C---:B------:R-:W-:Y:S01]  /*fd980*/  IMAD.WIDE R50, R140.reuse, 0x4, R136 ;  /* 0x000000048c327825 */ /* 0x040fe200078e0288 */
[----:B------:R-:W-:Y:S01]  /*fd990*/  IADD3 R140, R140, c[0x0][0x198], RZ ;  /* 0x000066008c8c7a10 */ /* 0x000fe20007ffe0ff */
[----:B------:R1:W-:Y:S04]  /*fd9a0*/  @P2 STG.E [R2.64], R225 ;  /* 0x000000e102002986 */ /* 0x0003e8000c101904 */
[----:B-1----:R-:W-:Y:S01]  /*fd9b0*/  IMAD.WIDE R2, R140, 0x4, R138 ;  /* 0x000000048c027825 */ /* 0x002fe200078e028a */
[----:B---3--:R-:W-:-:S02]  /*fd9c0*/  ISETP.GE.AND P2, PT, R143, c[0x0][0x17c], PT ;  /* 0x00005f008f007a0c */ /* 0x008fc40003f46270 */
[----:B------:R-:W3:Y:S04]  /*fd9d0*/  LDL.LU R143, [R1+0x3bc0] ;  /* 0x003bc000018f7983 */ /* 0x000ee80000300800 */
[----:B------:R1:W-:Y:S01]  /*fd9e0*/  @P3 STG.E [R48.64], R213 ;  /* 0x000000d530003986 */ /* 0x0003e2000c101904 */
[----:B------:R-:W-:Y:S02]  /*fd9f0*/  ISETP.LT.AND P3, PT, R217, c[0x0][0x178], !P6 ;  /* 0x00005e00d9007a0c */ /* 0x000fe40007761270 */
[----:B------:R-:W-:Y:S01]  /*fda00*/  ISETP.LT.AND P6, PT, R216, c[0x0][0x178], !P6 ;  /* 0x00005e00d8007a0c */ /* 0x000fe200077c1270 */
[----:B------:R-:W5:Y:S04]  /*fda10*/  LDL.LU R146, [R1+0xd40] ;  /* 0x000d400001927983 */ /* 0x000f680000300800 */
[----:B------:R1:W-:Y:S02]  /*fda20*/  @P4 STG.E [R50.64], R214 ;  /* 0x000000d632004986 */ /* 0x0003e4000c101904 */
[----:B-1----:R-:W-:-:S02]  /*fda30*/  IMAD.WIDE R48, R140, 0x4, R136 ;  /* 0x000000048c307825 */ /* 0x002fc400078e0288 */
[----:B------:R1:W-:Y:S01]  /*fda40*/  @P5 STG.E [R2.64], R215 ;  /* 0x000000d702005986 */ /* 0x0003e2000c101904 */
[----:B------:R-:W-:Y:S02]  /*fda50*/  ISETP.GE.AND P4, PT, R141, c[0x0][0x17c], PT ;  /* 0x00005f008d007a0c */ /* 0x000fe40003f86270 */
[----:B------:R-:W-:Y:S01]  /*fda60*/  IADD3 R51, R140, c[0x0][0x198], RZ ;  /* 0x000066008c337a10 */ /* 0x000fe20007ffe0ff */
[----:B------:R1:W-:Y:S04]  /*fda70*/  @P1 STG.E [R48.64], R147 ;  /* 0x0000009330001986 */ /* 0x0003e8000c101904 */
[----:B------:R-:W5:Y:S01]  /*fda80*/  LDL.LU R141, [R1+0x3b80] ;  /* 0x003b8000018d7983 */ /* 0x000f620000300800 */
[----:B-1----:R-:W-:-:S04]  /*fda90*/  IMAD.WIDE R2, R51, 0x4, R136 ;  /* 0x0000000433027825 */ /* 0x002fc800078e0288 */
[----:B------:R-:W-:Y:S01]  /*fdaa0*/  IMAD.WIDE R48, R51, 0x4, R138 ;  /* 0x0000000433307825 */ /* 0x000fe200078e028a */
[----:B------:R-:W5:Y:S04]  /*fdab0*/  LDL.LU R147, [R1+0xd44] ;  /* 0x000d440001937983 */ /* 0x000f680000300800 */
[----:B------:R1:W-:Y:S04]  /*fdac0*/  @P3 STG.E [R48.64], R144 ;  /* 0x0000009030003986 */ /* 0x0003e8000c101904 */
[----:B------:R1:W-:Y:S01]  /*fdad0*/  @P6 STG.E [R2.64], R145 ;  /* 0x0000009102006986 */ /* 0x0003e2000c101904 */
[----:B------:R-:W-:-:S03]  /*fdae0*/  ISETP.GE.AND P6, PT, R142, c[0x0][0x17c], PT ;  /* 0x00005f008e007a0c */ /* 0x000fc60003fc6270 */
[----:B------:R-:W5:Y:S01]  /*fdaf0*/  LDL.LU R142, [R1+0x3b9c] ;  /* 0x003b9c00018e7983 */ /* 0x000f620000300800 */
[----:B------:R-:W-:Y:S02]  /*fdb00*/  ISETP.LT.AND P1, PT, R217, c[0x0][0x178], !P0 ;  /* 0x00005e00d9007a0c */ /* 0x000fe40004721270 */
[----:B------:R-:W-:Y:S02]  /*fdb10*/  ISETP.LT.AND P5, PT, R216, c[0x0][0x178], !P0 ;  /* 0x00005e00d8007a0c */ /* 0x000fe400047a1270 */
[----:B------:R-:W-:Y:S02]  /*fdb20*/  IADD3 R50, R51, c[0x0][0x198], RZ ;  /* 0x0000660033327a10 */ /* 0x000fe40007ffe0ff */
[----:B------:R-:W-:-:S03]  /*fdb30*/  ISETP.LT.AND P3, PT, R217, c[0x0][0x178], !P2 ;  /* 0x00005e00d9007a0c */ /* 0x000fc60005761270 */
[----:B-1----:R-:W-:-:S04]  /*fdb40*/  IMAD.WIDE R48, R50, 0x4, R138 ;  /* 0x0000000432307825 */ /* 0x002fc800078e028a */
[C---:B------:R-:W-:Y:S01]  /*fdb50*/  IMAD.WIDE R2, R50.reuse, 0x4, R136 ;  /* 0x0000000432027825 */ /* 0x040fe200078e0288 */
[----:B------:R-:W-:Y:S02]  /*fdb60*/  IADD3 R50, R50, c[0x0][0x198], RZ ;  /* 0x0000660032327a10 */ /* 0x000fe40007ffe0ff */
[----:B------:R-:W-:Y:S02]  /*fdb70*/  ISETP.LT.AND P2, PT, R216, c[0x0][0x178], !P2 ;  /* 0x00005e00d8007a0c */ /* 0x000fe40005741270 */
[----:B------:R-:W-:Y:S01]  /*fdb80*/  IADD3 R140, R50, c[0x0][0x198], RZ ;  /* 0x00006600328c7a10 */ /* 0x000fe20007ffe0ff */
[----:B----4-:R1:W-:Y:S04]  /*fdb90*/  @P1 STG.E [R48.64], R218 ;  /* 0x000000da30001986 */ /* 0x0103e8000c101904 */
[----:B-1----:R-:W4:Y:S04]  /*fdba0*/  LDL.LU R218, [R1+0x6d0] ;  /* 0x0006d00001da7983 */ /* 0x002f280000300800 */
[----:B--2---:R1:W-:Y:S01]  /*fdbb0*/  @P5 STG.E [R2.64], R219 ;  /* 0x000000db02005986 */ /* 0x0043e2000c101904 */
[----:B------:R-:W-:-:S02]  /*fdbc0*/  ISETP.LT.AND P5, PT, R217, c[0x0][0x178], !P4 ;  /* 0x00005e00d9007a0c */ /* 0x000fc400067a1270 */
[----:B------:R-:W-:Y:S01]  /*fdbd0*/  ISETP.LT.AND P4, PT, R216, c[0x0][0x178], !P4 ;  /* 0x00005e00d8007a0c */ /* 0x000fe20006781270 */
[----:B-1----:R-:W-:-:S04]  /*fdbe0*/  IMAD.WIDE R2, R50, 0x4, R138 ;  /* 0x0000000432027825 */ /* 0x002fc800078e028a */
[----:B------:R-:W-:Y:S01]  /*fdbf0*/  IMAD.WIDE R48, R140, 0x4, R138 ;  /* 0x000000048c307825 */ /* 0x000fe200078e028a */
[----:B---3--:R-:W-:Y:S02]  /*fdc00*/  ISETP.GE.AND P1, PT, R143, c[0x0][0x17c], PT ;  /* 0x00005f008f007a0c */ /* 0x008fe40003f26270 */
[----:B------:R-:W2:Y:S04]  /*fdc10*/  LDL.LU R143, [R1+0x3bb8] ;  /* 0x003bb800018f7983 */ /* 0x000ea80000300800 */
[----:B------:R-:W3:Y:S04]  /*fdc20*/  LDL.LU R219, [R1+0x6d4] ;  /* 0x0006d40001db7983 */ /* 0x000ee80000300800 */
[----:B-----5:R1:W-:Y:S02]  /*fdc30*/  @P3 STG.E [R2.64], R146 ;  /* 0x0000009202003986 */ /* 0x0203e4000c101904 */
[----:B-1----:R-:W-:-:S05]  /*fdc40*/  IMAD.WIDE R2, R50, 0x4, R136 ;  /* 0x0000000432027825 */ /* 0x002fca00078e0288 */
[----:B------:R1:W-:Y:S01]  /*fdc50*/  @P2 STG.E [R2.64], R236 ;  /* 0x000000ec02002986 */ /* 0x0003e2000c101904 */
[----:B------:R-:W-:Y:S01]  /*fdc60*/  IMAD.WIDE R50, R140, 0x4, R136 ;  /* 0x000000048c327825 */ /* 0x000fe200078e0288 */
[----:B------:R-:W-:Y:S02]  /*fdc70*/  ISETP.GE.AND P2, PT, R141, c[0x0][0x17c], PT ;  /* 0x00005f008d007a0c */ /* 0x000fe40003f46270 */
[----:B------:R-:W5:Y:S04]  /*fdc80*/  LDL.LU R141, [R1+0x3bd4] ;  /* 0x003bd400018d7983 */ /* 0x000f680000300800 */
[----:B------:R-:W5:Y:S04]  /*fdc90*/  LDL.LU R145, [R1+0xd58] ;  /* 0x000d580001917983 */ /* 0x000f680000300800 */
[----:B------:R1:W-:Y:S04]  /*fdca0*/  @P5 STG.E [R48.64], R147 ;  /* 0x0000009330005986 */ /* 0x0003e8000c101904 */
[----:B------:R-:W5:Y:S04]  /*fdcb0*/  LDL.LU R146, [R1+0x6c8] ;  /* 0x0006c80001927983 */ /* 0x000f680000300800 */
[----:B------:R1:W-:Y:S01]  /*fdcc0*/  @P4 STG.E [R50.64], R237 ;  /* 0x000000ed32004986 */ /* 0x0003e2000c101904 */
[----:B------:R-:W-:-:S03]  /*fdcd0*/  ISETP.GE.AND P4, PT, R142, c[0x0][0x17c], PT ;  /* 0x00005f008e007a0c */ /* 0x000fc60003f86270 */
[----:B------:R-:W5:Y:S04]  /*fdce0*/  LDL.LU R144, [R1+0x3bdc] ;  /* 0x003bdc0001907983 */ /* 0x000f680000300800 */
[----:B------:R-:W5:Y:S01]  /*fdcf0*/  LDL.LU R142, [R1+0xd5c] ;  /* 0x000d5c00018e7983 */ /* 0x000f620000300800 */
[----:B------:R-:W-:-:S04]  /*fdd00*/  ISETP.GE.AND P0, PT, R212, c[0x0][0x17c], PT ;  /* 0x00005f00d4007a0c */ /* 0x000fc80003f06270 */
[C---:B------:R-:W-:Y:S02]  /*fdd10*/  ISETP.LT.AND P3, PT, R217.reuse, c[0x0][0x178], !P0 ;  /* 0x00005e00d9007a0c */ /* 0x040fe40004761270 */
[----:B------:R-:W-:Y:S02]  /*fdd20*/  ISETP.LT.AND P0, PT, R216, c[0x0][0x178], !P0 ;  /* 0x00005e00d8007a0c */ /* 0x000fe40004701270 */
[----:B------:R-:W-:Y:S02]  /*fdd30*/  IADD3 R140, R140, c[0x0][0x198], RZ ;  /* 0x000066008c8c7a10 */ /* 0x000fe40007ffe0ff */
[----:B------:R-:W-:Y:S02]  /*fdd40*/  ISETP.LT.AND P5, PT, R217, c[0x0][0x178], !P6 ;  /* 0x00005e00d9007a0c */ /* 0x000fe400077a1270 */
[----:B------:R-:W-:Y:S01]  /*fdd50*/  ISETP.LT.AND P6, PT, R216, c[0x0][0x178], !P6 ;  /* 0x00005e00d8007a0c */ /* 0x000fe200077c1270 */
[----:B-1----:R-:W-:-:S04]  /*fdd60*/  IMAD.WIDE R2, R140, 0x4, R138 ;  /* 0x000000048c027825 */ /* 0x002fc800078e028a */
[C---:B------:R-:W-:Y:S01]  /*fdd70*/  IMAD.WIDE R48, R140.reuse, 0x4, R136 ;  /* 0x000000048c307825 */ /* 0x040fe200078e0288 */
[----:B------:R-:W-:-:S04]  /*fdd80*/  IADD3 R140, R140, c[0x0][0x198], RZ ;  /* 0x000066008c8c7a10 */ /* 0x000fc80007ffe0ff */
[----:B------:R-:W-:Y:S01]  /*fdd90*/  IADD3 R50, R140, c[0x0][0x198], RZ ;  /* 0x000066008c327a10 */ /* 0x000fe20007ffe0ff */
[----:B----4-:R1:W-:Y:S01]  /*fdda0*/  @P3 STG.E [R2.64], R218 ;  /* 0x000000da02003986 */ /* 0x0103e2000c101904 */
[----:B------:R-:W-:-:S03]  /*fddb0*/  ISETP.LT.AND P3, PT, R217, c[0x0][0x178], !P1 ;  /* 0x00005e00d9007a0c */ /* 0x000fc60004f61270 */
[----:B------:R4:W-:Y:S01]  /*fddc0*/  @P0 STG.E [R48.64], R220 ;  /* 0x000000dc30000986 */ /* 0x0009e2000c101904 */
[----:B------:R-:W-:Y:S01]  /*fddd0*/  ISETP.LT.AND P1, PT, R216, c[0x0][0x178], !P1 ;  /* 0x00005e00d8007a0c */ /* 0x000fe20004f21270 */
[C---:B-1----:R-:W-:Y:S02]  /*fdde0*/  IMAD.WIDE R2, R140.reuse, 0x4, R138 ;  /* 0x000000048c027825 */ /* 0x042fe400078e028a */
[----:B------:R-:W5:Y:S02]  /*fddf0*/  LDL.LU R218, [R1+0x6cc] ;  /* 0x0006cc0001da7983 */ /* 0x000f640000300800 */
[----:B----4-:R-:W-:Y:S01]  /*fde00*/  IMAD.WIDE R48, R140, 0x4, R136 ;  /* 0x000000048c307825 */ /* 0x010fe200078e0288 */
[----:B--2---:R-:W-:Y:S02]  /*fde10*/  ISETP.GE.AND P0, PT, R143, c[0x0][0x17c], PT ;  /* 0x00005f008f007a0c */ /* 0x004fe40003f06270 */
[----:B------:R-:W2:Y:S04]  /*fde20*/  LDL.LU R143, [R1+0x3b98] ;  /* 0x003b9800018f7983 */ /* 0x000ea80000300800 */
[----:B---3--:R1:W-:Y:S01]  /*fde30*/  @P5 STG.E [R2.64], R219 ;  /* 0x000000db02005986 */ /* 0x0083e2000c101904 */
[----:B------:R-:W-:-:S03]  /*fde40*/  ISETP.LT.AND P5, PT, R217, c[0x0][0x178], !P2 ;  /* 0x00005e00d9007a0c */ /* 0x000fc600057a1270 */
[----:B------:R3:W-:Y:S04]  /*fde50*/  @P6 STG.E [R48.64], R221 ;  /* 0x000000dd30006986 */ /* 0x0007e8000c101904 */
[----:B------:R-:W4:Y:S01]  /*fde60*/  LDL.LU R213, [R1+0xd88] ;  /* 0x000d880001d57983 */ /* 0x000f220000300800 */
[----:B-1----:R-:W-:-:S03]  /*fde70*/  IMAD.WIDE R2, R50, 0x4, R138 ;  /* 0x0000000432027825 */ /* 0x002fc600078e028a */
[----:B------:R-:W4:Y:S01]  /*fde80*/  LDL.LU R214, [R1+0x278] ;  /* 0x0002780001d67983 */ /* 0x000f220000300800 */
[C---:B---3--:R-:W-:Y:S01]  /*fde90*/  IMAD.WIDE R48, R50.reuse, 0x4, R136 ;  /* 0x0000000432307825 */ /* 0x048fe200078e0288 */
[----:B------:R-:W-:Y:S02]  /*fdea0*/  IADD3 R50, R50, c[0x0][0x198], RZ ;  /* 0x0000660032327a10 */ /* 0x000fe40007ffe0ff */
[----:B-----5:R-:W-:Y:S02]  /*fdeb0*/  ISETP.GE.AND P6, PT, R141, c[0x0][0x17c], PT ;  /* 0x00005f008d007a0c */ /* 0x020fe40003fc6270 */
[----:B------:R-:W3:Y:S04]  /*fdec0*/  LDL.LU R141, [R1+0x3bb4] ;  /* 0x003bb400018d7983 */ /* 0x000ee80000300800 */
[----:B------:R1:W-:Y:S04]  /*fded0*/  @P3 STG.E [R2.64], R145 ;  /* 0x0000009102003986 */ /* 0x0003e8000c101904 */
[----:B------:R-:W5:Y:S04]  /*fdee0*/  LDL.LU R147, [R1+0xd8c] ;  /* 0x000d8c0001937983 */ /* 0x000f680000300800 */
[----:B------:R-:W-:Y:S01]  /*fdef0*/  @P1 STG.E [R48.64], R146 ;  /* 0x0000009230001986 */ /* 0x000fe2000c101904 */
[----:B-1----:R-:W-:-:S03]  /*fdf00*/  IMAD.WIDE R2, R50, 0x4, R138 ;  /* 0x0000000432027825 */ /* 0x002fc600078e028a */
[----:B------:R-:W3:Y:S04]  /*fdf10*/  LDL.LU R219, [R1+0x27c] ;  /* 0x00027c0001db7983 */ /* 0x000ee80000300800 */
[----:B------:R1:W-:Y:S04]  /*fdf20*/  @P5 STG.E [R2.64], R142 ;  /* 0x0000008e02005986 */ /* 0x0003e8000c101904 */
[----:B-1----:R-:W3:Y:S01]  /*fdf30*/  LDL.LU R142, [R1+0x3bd0] ;  /* 0x003bd000018e7983 */ /* 0x002ee20000300800 */
[----:B------:R-:W-:Y:S02]  /*fdf40*/  ISETP.LT.AND P2, PT, R216, c[0x0][0x178], !P2 ;  /* 0x00005e00d8007a0c */ /* 0x000fe40005741270 */
[C---:B------:R-:W-:Y:S01]  /*fdf50*/  ISETP.LT.AND P3, PT, R217.reuse, c[0x0][0x178], !P4 ;  /* 0x00005e00d9007a0c */ /* 0x040fe20006761270 */
[----:B------:R-:W3:Y:S01]  /*fdf60*/  LDL.LU R215, [R1+0xd98] ;  /* 0x000d980001d77983 */ /* 0x000ee20000300800 */
[C---:B------:R-:W-:Y:S01]  /*fdf70*/  IADD3 R140, R50.reuse, c[0x0][0x198], RZ ;  /* 0x00006600328c7a10 */ /* 0x040fe20007ffe0ff */
[----:B------:R-:W-:Y:S01]  /*fdf80*/  IMAD.WIDE R50, R50, 0x4, R136 ;  /* 0x0000000432327825 */ /* 0x000fe200078e0288 */
[----:B------:R-:W-:Y:S01]  /*fdf90*/  ISETP.LT.AND P4, PT, R216, c[0x0][0x178], !P4 ;  /* 0x00005e00d8007a0c */ /* 0x000fe20006781270 */
[----:B------:R-:W3:Y:S01]  /*fdfa0*/  LDL.LU R145, [R1+0x8] ;  /* 0x0000080001917983 */ /* 0x000ee20000300800 */
[----:B------:R-:W-:Y:S01]  /*fdfb0*/  ISETP.LT.AND P5, PT, R217, c[0x0][0x178], !P0 ;  /* 0x00005e00d9007a0c */ /* 0x000fe200047a1270 */
[----:B------:R-:W-:Y:S01]  /*fdfc0*/  IMAD.WIDE R2, R140, 0x4, R138 ;  /* 0x000000048c027825 */ /* 0x000fe200078e028a */
[----:B------:R-:W-:-:S02]  /*fdfd0*/  ISETP.GE.AND P1, PT, R144, c[0x0][0x17c], PT ;  /* 0x00005f0090007a0c */ /* 0x000fc40003f26270 */
[----:B------:R-:W3:Y:S01]  /*fdfe0*/  LDL.LU R144, [R1+0x3bec] ;  /* 0x003bec0001907983 */ /* 0x000ee20000300800 */
[C---:B------:R-:W-:Y:S01]  /*fdff0*/  IMAD.WIDE R48, R140.reuse, 0x4, R136 ;  /* 0x000000048c307825 */ /* 0x040fe200078e0288 */
[----:B------:R-:W-:Y:S02]  /*fe000*/  IADD3 R140, R140, c[0x0][0x198], RZ ;  /* 0x000066008c8c7a10 */ /* 0x000fe40007ffe0ff */
[----:B------:R-:W3:Y:S04]  /*fe010*/  LDL.LU R146, [R1+0xd9c] ;  /* 0x000d9c0001927983 */ /* 0x000ee80000300800 */
[----:B------:R1:W-:Y:S04]  /*fe020*/  @P2 STG.E [R50.64], R218 ;  /* 0x000000da32002986 */ /* 0x0003e8000c101904 */
[----:B-1----:R-:W3:Y:S01]  /*fe030*/  LDL.LU R218, [R1+0xc] ;  /* 0x00000c0001da7983 */ /* 0x002ee20000300800 */
[----:B--2---:R-:W-:-:S03]  /*fe040*/  ISETP.GE.AND P2, PT, R143, c[0x0][0x17c], PT ;  /* 0x00005f008f007a0c */ /* 0x004fc60003f46270 */
[----:B------:R-:W2:Y:S04]  /*fe050*/  LDL.LU R143, [R1+0x3bf0] ;  /* 0x003bf000018f7983 */ /* 0x000ea80000300800 */
[----:B----4-:R1:W-:Y:S04]  /*fe060*/  @P3 STG.E [R2.64], R213 ;  /* 0x000000d502003986 */ /* 0x0103e8000c101904 */
[----:B------:R-:W-:Y:S01]  /*fe070*/  @P4 STG.E [R48.64], R214 ;  /* 0x000000d630004986 */ /* 0x000fe2000c101904 */
[----:B-1----:R-:W-:-:S05]  /*fe080*/  IMAD.WIDE R2, R140, 0x4, R138 ;  /* 0x000000048c027825 */ /* 0x002fca00078e028a */
[----:B-----5:R1:W-:Y:S04]  /*fe090*/  @P5 STG.E [R2.64], R147 ;  /* 0x0000009302005986 */ /* 0x0203e8000c101904 */
[----:B-1----:R-:W4:Y:S01]  /*fe0a0*/  LDL.LU R147, [R1+0xcc8] ;  /* 0x000cc80001937983 */ /* 0x002f220000300800 */
[----:B---3--:R-:W-:-:S03]  /*fe0b0*/  ISETP.GE.AND P5, PT, R142, c[0x0][0x17c], PT ;  /* 0x00005f008e007a0c */ /* 0x008fc60003fa6270 */
[----:B------:R-:W3:Y:S01]  /*fe0c0*/  LDL.LU R142, [R1+0x3bb0] ;  /* 0x003bb000018e7983 */ /* 0x000ee20000300800 */
[----:B------:R-:W-:Y:S01]  /*fe0d0*/  ISETP.LT.AND P0, PT, R216, c[0x0][0x178], !P0 ;  /* 0x00005e00d8007a0c */ /* 0x000fe20004701270 */
[C---:B------:R-:W-:Y:S01]  /*fe0e0*/  IMAD.WIDE R48, R140.reuse, 0x4, R136 ;  /* 0x000000048c307825 */ /* 0x040fe200078e0288 */
[----:B------:R-:W-:Y:S02]  /*fe0f0*/  ISETP.LT.AND P4, PT, R217, c[0x0][0x178], !P6 ;  /* 0x00005e00d9007a0c */ /* 0x000fe40007781270 */
[----:B------:R-:W-:Y:S02]  /*fe100*/  IADD3 R140, R140, c[0x0][0x198], RZ ;  /* 0x000066008c8c7a10 */ /* 0x000fe40007ffe0ff */
[----:B------:R-:W-:Y:S02]  /*fe110*/  ISETP.LT.AND P6, PT, R216, c[0x0][0x178], !P6 ;  /* 0x00005e00d8007a0c */ /* 0x000fe400077c1270 */
[----:B------:R-:W-:-:S05]  /*fe120*/  IADD3 R2, R140, c[0x0][0x198], RZ ;  /* 0x000066008c027a10 */ /* 0x000fca0007ffe0ff */
[----:B------:R1:W-:Y:S01]  /*fe130*/  @P0 STG.E [R48.64], R219 ;  /* 0x000000db30000986 */ /* 0x0003e2000c101904 */
[----:B------:R-:W-:Y:S02]  /*fe140*/  ISETP.LT.AND P0, PT, R217, c[0x0][0x178], !P1 ;  /* 0x00005e00d9007a0c */ /* 0x000fe40004f01270 */
[----:B------:R-:W-:Y:S02]  /*fe150*/  ISETP.LT.AND P1, PT, R216, c[0x0][0x178], !P1 ;  /* 0x00005e00d8007a0c */ /* 0x000fe40004f21270 */
[----:B------:R-:W-:Y:S01]  /*fe160*/  ISETP.GE.AND P3, PT, R141, c[0x0][0x17c], PT ;  /* 0x00005f008d007a0c */ /* 0x000fe20003f66270 */
[C---:B-1----:R-:W-:Y:S01]  /*fe170*/  IMAD.WIDE R48, R140.reuse, 0x4, R138 ;  /* 0x000000048c307825 */ /* 0x042fe200078e028a */
[----:B------:R-:W5:Y:S03]  /*fe180*/  LDL.LU R219, [R1+0xccc] ;  /* 0x000ccc0001db7983 */ /* 0x000f660000300800 */
[----:B------:R-:W-:Y:S01]  /*fe190*/  IMAD.WIDE R140, R140, 0x4, R136 ;  /* 0x000000048c8c7825 */ /* 0x000fe200078e0288 */
[----:B------:R1:W-:Y:S01]  /*fe1a0*/  @P4 STG.E [R48.64], R215 ;  /* 0x000000d730004986 */ /* 0x0003e2000c101904 */
[----:B------:R-:W-:-:S02]  /*fe1b0*/  ISETP.LT.AND P4, PT, R217, c[0x0][0x178], !P2 ;  /* 0x00005e00d9007a0c */ /* 0x000fc40005781270 */
[----:B------:R-:W-:Y:S01]  /*fe1c0*/  ISETP.LT.AND P2, PT, R216, c[0x0][0x178], !P2 ;  /* 0x00005e00d8007a0c */ /* 0x000fe20005741270 */
[----:B------:R-:W5:Y:S01]  /*fe1d0*/  LDL.LU R212, [R1+0x3bcc] ;  /* 0x003bcc0001d47983 */ /* 0x000f620000300800 */
[----:B------:R-:W-:-:S03]  /*fe1e0*/  IMAD.WIDE R50, R2, 0x4, R136 ;  /* 0x0000000402327825 */ /* 0x000fc600078e0288 */
[----:B------:R-:W5:Y:S01]  /*fe1f0*/  LDL.LU R214, [R1+0xde8] ;  /* 0x000de80001d67983 */ /* 0x000f620000300800 */
[----:B-1----:R-:W-:-:S03]  /*fe200*/  IMAD.WIDE R48, R2, 0x4, R138 ;  /* 0x0000000402307825 */ /* 0x002fc600078e028a */
[----:B------:R-:W5:Y:S01]  /*fe210*/  LDL.LU R215, [R1+0x408] ;  /* 0x0004080001d77983 */ /* 0x000f620000300800 */
[----:B------:R-:W-:-:S03]  /*fe220*/  IADD3 R2, R2, c[0x0][0x198], RZ ;  /* 0x0000660002027a10 */ /* 0x000fc60007ffe0ff */
[----:B------:R1:W-:Y:S04]  /*fe230*/  @P6 STG.E [R140.64], R145 ;  /* 0x000000918c006986 */ /* 0x0003e8000c101904 */
[----:B------:R1:W-:Y:S01]  /*fe240*/  @P0 STG.E [R48.64], R146 ;  /* 0x0000009230000986 */ /* 0x0003e2000c101904 */
[----:B------:R-:W-:Y:S02]  /*fe250*/  ISETP.GE.AND P6, PT, R144, c[0x0][0x17c], PT ;  /* 0x00005f0090007a0c */ /* 0x000fe40003fc6270 */
[C---:B-1----:R-:W-:Y:S01]  /*fe260*/  IADD3 R140, R2.reuse, c[0x0][0x198], RZ ;  /* 0x00006600028c7a10 */ /* 0x042fe20007ffe0ff */
[----:B------:R-:W-:-:S04]  /*fe270*/  IMAD.WIDE R48, R2, 0x4, R138 ;  /* 0x0000000402307825 */ /* 0x000fc800078e028a */
[----:B------:R-:W-:Y:S01]  /*fe280*/  IMAD.WIDE R2, R2, 0x4, R136 ;  /* 0x0000000402027825 */ /* 0x000fe200078e0288 */
[----:B------:R1:W-:Y:S01]  /*fe290*/  @P1 STG.E [R50.64], R218 ;  /* 0x000000da32001986 */ /* 0x0003e2000c101904 */
[----:B--2---:R-:W-:-:S03]  /*fe2a0*/  ISETP.GE.AND P0, PT, R143, c[0x0][0x17c], PT ;  /* 0x00005f008f007a0c */ /* 0x004fc60003f06270 */
[----:B------:R-:W2:Y:S04]  /*fe2b0*/  LDL.LU R143, [R1+0x3be8] ;  /* 0x003be800018f7983 */ /* 0x000ea80000300800 */
[----:B------:R-:W2:Y:S04]  /*fe2c0*/  LDL.LU R146, [R1+0xdec] ;  /* 0x000dec0001927983 */ /* 0x000ea80000300800 */
[----:B-1----:R-:W2:Y:S04]  /*fe2d0*/  LDL.LU R218, [R1+0x40c] ;  /* 0x00040c0001da7983 */ /* 0x002ea80000300800 */
[----:B------:R-:W2:Y:S04]  /*fe2e0*/  LDL.LU R144, [R1+0x3c04] ;  /* 0x003c040001907983 */ /* 0x000ea80000300800 */
[----:B------:R-:W2:Y:S04]  /*fe2f0*/  LDL.LU R145, [R1+0xdc8] ;  /* 0x000dc80001917983 */ /* 0x000ea80000300800 */
[----:B----4-:R1:W-:Y:S04]  /*fe300*/  @P4 STG.E [R48.64], R147 ;  /* 0x0000009330004986 */ /* 0x0103e8000c101904 */
[----:B------:R4:W-:Y:S01]  /*fe310*/  @P2 STG.E [R2.64], R234 ;  /* 0x000000ea02002986 */ /* 0x0009e2000c101904 */
[----:B---3--:R-:W-:-:S03]  /*fe320*/  ISETP.GE.AND P2, PT, R142, c[0x0][0x17c], PT ;  /* 0x00005f008e007a0c */ /* 0x008fc60003f46270 */
[----:B------:R-:W3:Y:S04]  /*fe330*/  LDL.LU R142, [R1+0x38] ;  /* 0x00003800018e7983 */ /* 0x000ee80000300800 */
[----:B------:R-:W3:Y:S04]  /*fe340*/  LDL.LU R141, [R1+0x3c08] ;  /* 0x003c0800018d7983 */ /* 0x000ee80000300800 */
[----:B-1----:R-:W3:Y:S01]  /*fe350*/  LDL.LU R147, [R1+0xdcc] ;  /* 0x000dcc0001937983 */ /* 0x002ee20000300800 */
[----:B------:R-:W-:Y:S01]  /*fe360*/  ISETP.LT.AND P1, PT, R217, c[0x0][0x178], !P3 ;  /* 0x00005e00d9007a0c */ /* 0x000fe20005f21270 */
[----:B------:R-:W-:Y:S01]  /*fe370*/  IMAD.WIDE R48, R140, 0x4, R138 ;  /* 0x000000048c307825 */ /* 0x000fe200078e028a */
[----:B------:R-:W-:-:S02]  /*fe380*/  ISETP.LT.AND P3, PT, R216, c[0x0][0x178], !P3 ;  /* 0x00005e00d8007a0c */ /* 0x000fc40005f61270 */
[----:B------:R-:W-:Y:S01]  /*fe390*/  ISETP.LT.AND P4, PT, R217, c[0x0][0x178], !P5 ;  /* 0x00005e00d9007a0c */ /* 0x000fe20006f81270 */
[----:B------:R-:W-:Y:S01]  /*fe3a0*/  IMAD.WIDE R50, R140, 0x4, R136 ;  /* 0x000000048c327825 */ /* 0x000fe200078e0288 */
[----:B------:R-:W-:Y:S02]  /*fe3b0*/  ISETP.LT.AND P5, PT, R216, c[0x0][0x178], !P5 ;  /* 0x00005e00d8007a0c */ /* 0x000fe40006fa1270 */
[----:B------:R-:W-:-:S05]  /*fe3c0*/  IADD3 R140, R140, c[0x0][0x198], RZ ;  /* 0x000066008c8c7a10 */ /* 0x000fca0007ffe0ff */
[----:B----4-:R-:W-:Y:S01]  /*fe3d0*/  IMAD.WIDE R2, R140, 0x4, R138 ;  /* 0x000000048c027825 */ /* 0x010fe200078e028a */
[----:B-----5:R1:W-:Y:S01]  /*fe3e0*/  @P1 STG.E [R48.64], R219 ;  /* 0x000000db30001986 */ /* 0x0203e2000c101904 */
[C---:B------:R-:W-:Y:S02]  /*fe3f0*/  ISETP.LT.AND P1, PT, R217.reuse, c[0x0][0x178], !P6 ;  /* 0x00005e00d9007a0c */ /* 0x040fe40007721270 */
[----:B------:R-:W-:Y:S01]  /*fe400*/  ISETP.LT.AND P6, PT, R216, c[0x0][0x178], !P6 ;  /* 0x00005e00d8007a0c */ /* 0x000fe200077c1270 */
[----:B------:R4:W-:Y:S01]  /*fe410*/  @P3 STG.E [R50.64], R235 ;  /* 0x000000eb32003986 */ /* 0x0009e2000c101904 */
[C---:B-1----:R-:W-:Y:S01]  /*fe420*/  IMAD.WIDE R48, R140.reuse, 0x4, R136 ;  /* 0x000000048c307825 */ /* 0x042fe200078e0288 */
[----:B------:R-:W-:Y:S02]  /*fe430*/  IADD3 R140, R140, c[0x0][0x198], RZ ;  /* 0x000066008c8c7a10 */ /* 0x000fe40007ffe0ff */
[----:B------:R1:W-:Y:S01]  /*fe440*/  @P4 STG.E [R2.64], R214 ;  /* 0x000000d602004986 */ /* 0x0003e2000c101904 */
[----:B------:R-:W-:-:S03]  /*fe450*/  ISETP.LT.AND P4, PT, R217, c[0x0][0x178], !P0 ;  /* 0x00005e00d9007a0c */ /* 0x000fc60004781270 */
[----:B------:R-:W5:Y:S01]  /*fe460*/  LDL.LU R219, [R1+0x3c] ;  /* 0x00003c0001db7983 */ /* 0x000f620000300800 */
[----:B----4-:R-:W-:-:S03]  /*fe470*/  IADD3 R50, R140, c[0x0][0x198], RZ ;  /* 0x000066008c327a10 */ /* 0x010fc60007ffe0ff */
[----:B------:R4:W-:Y:S01]  /*fe480*/  @P5 STG.E [R48.64], R215 ;  /* 0x000000d730005986 */ /* 0x0009e2000c101904 */
[----:B------:R-:W-:Y:S01]  /*fe490*/  ISETP.LT.AND P5, PT, R216, c[0x0][0x178], !P0 ;  /* 0x00005e00d8007a0c */ /* 0x000fe200047a1270 */
[----:B-1----:R-:W-:-:S04]  /*fe4a0*/  IMAD.WIDE R2, R140, 0x4, R138 ;  /* 0x000000048c027825 */ /* 0x002fc800078e028a */
[----:B----4-:R-:W-:Y:S01]  /*fe4b0*/  IMAD.WIDE R48, R140, 0x4, R136 ;  /* 0x000000048c307825 */ /* 0x010fe200078e0288 */
[----:B------:R-:W-:Y:S02]  /*fe4c0*/  ISETP.GE.AND P3, PT, R212, c[0x0][0x17c], PT ;  /* 0x00005f00d4007a0c */ /* 0x000fe40003f66270 */
[----:B--2---:R-:W-:Y:S02]  /*fe4d0*/  ISETP.GE.AND P0, PT, R143, c[0x0][0x17c], PT ;  /* 0x00005f008f007a0c */ /* 0x004fe40003f06270 */
[----:B------:R-:W2:Y:S04]  /*fe4e0*/  LDL.LU R143, [R1+0x3bc8] ;  /* 0x003bc800018f7983 */ /* 0x000ea80000300800 */
[----:B------:R1:W-:Y:S01]  /*fe4f0*/  @P1 STG.E [R2.64], R146 ;  /* 0x0000009202001986 */ /* 0x0003e2000c101904 */
[----:B------:R-:W-:-:S03]  /*fe500*/  ISETP.LT.AND P1, PT, R217, c[0x0][0x178], !P2 ;  /* 0x00005e00d9007a0c */ /* 0x000fc60005721270 */
[----:B------:R4:W-:Y:S01]  /*fe510*/  @P6 STG.E [R48.64], R218 ;  /* 0x000000da30006986 */ /* 0x0009e2000c101904 */
[----:B------:R-:W-:-:S03]  /*fe520*/  ISETP.GE.AND P6, PT, R144, c[0x0][0x17c], PT ;  /* 0x00005f0090007a0c */ /* 0x000fc60003fc6270 */
[----:B-1----:R-:W2:Y:S01]  /*fe530*/  LDL.LU R146, [R1+0xd78] ;  /* 0x000d780001927983 */ /* 0x002ea20000300800 */
[----:B------:R-:W-:-:S03]  /*fe540*/  IMAD.WIDE R2, R50, 0x4, R138 ;  /* 0x0000000432027825 */ /* 0x000fc600078e028a */
[----:B------:R-:W2:Y:S01]  /*fe550*/  LDL.LU R144, [R1+0x3be4] ;  /* 0x003be40001907983 */ /* 0x000ea20000300800 */
[C---:B----4-:R-:W-:Y:S01]  /*fe560*/  IMAD.WIDE R48, R50.reuse, 0x4, R136 ;  /* 0x0000000432307825 */ /* 0x050fe200078e0288 */
[----:B------:R-:W-:Y:S02]  /*fe570*/  IADD3 R50, R50, c[0x0][0x198], RZ ;  /* 0x0000660032327a10 */ /* 0x000fe40007ffe0ff */
[----:B------:R1:W-:Y:S04]  /*fe580*/  @P4 STG.E [R2.64], R145 ;  /* 0x0000009102004986 */ /* 0x0003e8000c101904 */
[----:B------:R-:W4:Y:S01]  /*fe590*/  LDL.LU R218, [R1+0xd7c] ;  /* 0x000d7c0001da7983 */ /* 0x000f220000300800 */
[----:B------:R-:W-:Y:S01]  /*fe5a0*/  ISETP.LT.AND P4, PT, R217, c[0x0][0x178], !P3 ;  /* 0x00005e00d9007a0c */ /* 0x000fe20005f81270 */
[----:B-1----:R-:W-:-:S02]  /*fe5b0*/  IMAD.WIDE R2, R50, 0x4, R138 ;  /* 0x0000000432027825 */ /* 0x002fc400078e028a */
[----:B---3--:R1:W-:Y:S01]  /*fe5c0*/  @P5 STG.E [R48.64], R142 ;  /* 0x0000008e30005986 */ /* 0x0083e2000c101904 */
[C---:B------:R-:W-:Y:S02]  /*fe5d0*/  ISETP.LT.AND P5, PT, R216.reuse, c[0x0][0x178], !P3 ;  /* 0x00005e00d8007a0c */ /* 0x040fe40005fa1270 */
[----:B------:R-:W-:Y:S01]  /*fe5e0*/  ISETP.GE.AND P3, PT, R141, c[0x0][0x17c], PT ;  /* 0x00005f008d007a0c */ /* 0x000fe20003f66270 */
[----:B-1----:R-:W3:Y:S04]  /*fe5f0*/  LDL.LU R142, [R1+0x3c00] ;  /* 0x003c0000018e7983 */ /* 0x002ee80000300800 */
[----:B------:R1:W-:Y:S04]  /*fe600*/  @P1 STG.E [R2.64], R147 ;  /* 0x0000009302001986 */ /* 0x0003e8000c101904 */
[----:B-1----:R-:W3:Y:S04]  /*fe610*/  LDL.LU R147, [R1+0x768] ;  /* 0x0007680001937983 */ /* 0x002ee80000300800 */
[----:B------:R-:W3:Y:S01]  /*fe620*/  LDL.LU R141, [R1+0x3c18] ;  /* 0x003c1800018d7983 */ /* 0x000ee20000300800 */
[----:B------:R-:W-:Y:S01]  /*fe630*/  ISETP.LT.AND P2, PT, R216, c[0x0][0x178], !P2 ;  /* 0x00005e00d8007a0c */ /* 0x000fe20005741270 */
[C---:B------:R-:W-:Y:S01]  /*fe640*/  IMAD.WIDE R2, R50.reuse, 0x4, R136 ;  /* 0x0000000432027825 */ /* 0x040fe200078e0288 */
[----:B------:R-:W-:-:S02]  /*fe650*/  IADD3 R140, R50, c[0x0][0x198], RZ ;  /* 0x00006600328c7a10 */ /* 0x000fc40007ffe0ff */
[----:B------:R-:W-:Y:S02]  /*fe660*/  ISETP.LT.AND P1, PT, R217, c[0x0][0x178], !P0 ;  /* 0x00005e00d9007a0c */ /* 0x000fe40004721270 */
[----:B------:R-:W-:Y:S01]  /*fe670*/  ISETP.LT.AND P0, PT, R216, c[0x0][0x178], !P0 ;  /* 0x00005e00d8007a0c */ /* 0x000fe20004701270 */
[----:B------:R-:W-:-:S04]  /*fe680*/  IMAD.WIDE R48, R140, 0x4, R138 ;  /* 0x000000048c307825 */ /* 0x000fc800078e028a */
[C---:B------:R-:W-:Y:S02]  /*fe690*/  IMAD.WIDE R50, R140.reuse, 0x4, R136 ;  /* 0x000000048c327825 */ /* 0x040fe400078e0288 */
[----:B-----5:R1:W-:Y:S01]  /*fe6a0*/  @P2 STG.E [R2.64], R219 ;  /* 0x000000db02002986 */ /* 0x0203e2000c101904 */
[----:B------:R-:W-:-:S03]  /*fe6b0*/  IADD3 R140, R140, c[0x0][0x198], RZ ;  /* 0x000066008c8c7a10 */ /* 0x000fc60007ffe0ff */
[----:B-1----:R-:W5:Y:S02]  /*fe6c0*/  LDL.LU R219, [R1+0x76c] ;  /* 0x00076c0001db7983 */ /* 0x002f640000300800 */
[----:B------:R-:W-:Y:S01]  /*fe6d0*/  IMAD.WIDE R2, R140, 0x4, R138 ;  /* 0x000000048c027825 */ /* 0x000fe200078e028a */
[----:B--2---:R-:W-:Y:S02]  /*fe6e0*/  ISETP.GE.AND P2, PT, R143, c[0x0][0x17c], PT ;  /* 0x00005f008f007a0c */ /* 0x004fe40003f46270 */
[----:B------:R-:W2:Y:S04]  /*fe6f0*/  LDL.LU R143, [R1+0x3c1c] ;  /* 0x003c1c00018f7983 */ /* 0x000ea80000300800 */
[----:B------:R-:W2:Y:S04]  /*fe700*/  LDL.LU R213, [R1+0xdf8] ;  /* 0x000df80001d57983 */ /* 0x000ea80000300800 */
[----:B------:R-:W2:Y:S04]  /*fe710*/  LDL.LU R214, [R1+0x3f8] ;  /* 0x0003f80001d67983 */ /* 0x000ea80000300800 */
[----:B------:R-:W2:Y:S04]  /*fe720*/  LDL.LU R212, [R1+0x3be0] ;  /* 0x003be00001d47983 */ /* 0x000ea80000300800 */
[----:B------:R1:W-:Y:S04]  /*fe730*/  @P4 STG.E [R48.64], R146 ;  /* 0x0000009230004986 */ /* 0x0003e8000c101904 */
[----:B------:R-:W-:Y:S01]  /*fe740*/  @P5 STG.E [R50.64], R246 ;  /* 0x000000f632005986 */ /* 0x000fe2000c101904 */
[----:B------:R-:W-:-:S02]  /*fe750*/  ISETP.LT.AND P5, PT, R217, c[0x0][0x178], !P6 ;  /* 0x00005e00d9007a0c */ /* 0x000fc400077a1270 */
[----:B------:R-:W-:Y:S01]  /*fe760*/  ISETP.LT.AND P6, PT, R216, c[0x0][0x178], !P6 ;  /* 0x00005e00d8007a0c */ /* 0x000fe200077c1270 */
[C-C-:B-1----:R-:W-:Y:S01]  /*fe770*/  IMAD.WIDE R48, R140.reuse, 0x4, R136.reuse ;  /* 0x000000048c307825 */ /* 0x142fe200078e0288 */
[----:B------:R-:W-:Y:S01]  /*fe780*/  IADD3 R140, R140, c[0x0][0x198], RZ ;  /* 0x000066008c8c7a10 */ /* 0x000fe20007ffe0ff */
[----:B----4-:R1:W-:Y:S04]  /*fe790*/  @P1 STG.E [R2.64], R218 ;  /* 0x000000da02001986 */ /* 0x0103e8000c101904 */
[----:B------:R4:W-:Y:S01]  /*fe7a0*/  @P0 STG.E [R48.64], R247 ;  /* 0x000000f730000986 */ /* 0x0009e2000c101904 */
[----:B-1----:R-:W-:-:S04]  /*fe7b0*/  IMAD.WIDE R2, R140, 0x4, R136 ;  /* 0x000000048c027825 */ /* 0x002fc800078e0288 */
[----:B----4-:R-:W-:Y:S01]  /*fe7c0*/  IMAD.WIDE R48, R140, 0x4, R138 ;  /* 0x000000048c307825 */ /* 0x010fe200078e028a */
[----:B---3--:R-:W-:Y:S02]  /*fe7d0*/  ISETP.GE.AND P1, PT, R142, c[0x0][0x17c], PT ;  /* 0x00005f008e007a0c */ /* 0x008fe40003f26270 */
[----:B------:R-:W3:Y:S04]  /*fe7e0*/  LDL.LU R142, [R1+0xdfc] ;  /* 0x000dfc00018e7983 */ /* 0x000ee80000300800 */
[----:B------:R-:W4:Y:S04]  /*fe7f0*/  LDL.LU R218, [R1+0x3fc] ;  /* 0x0003fc0001da7983 */ /* 0x000f280000300800 */
[----:B------:R1:W-:Y:S04]  /*fe800*/  @P5 STG.E [R48.64], R147 ;  /* 0x0000009330005986 */ /* 0x0003e8000c101904 */
[----:B------:R1:W-:Y:S01]  /*fe810*/  @P6 STG.E [R2.64], R230 ;  /* 0x000000e602006986 */ /* 0x0003e2000c101904 */
[----:B------:R-:W-:-:S03]  /*fe820*/  ISETP.GE.AND P6, PT, R141, c[0x0][0x17c], PT ;  /* 0x00005f008d007a0c */ /* 0x000fc60003fc6270 */
[----:B------:R-:W4:Y:S01]  /*fe830*/  LDL.LU R141, [R1+0x3bfc] ;  /* 0x003bfc00018d7983 */ /* 0x000f220000300800 */
[C---:B------:R-:W-:Y:S02]  /*fe840*/  ISETP.LT.AND P0, PT, R217.reuse, c[0x0][0x178], !P3 ;  /* 0x00005e00d9007a0c */ /* 0x040fe40005f01270 */
[----:B------:R-:W-:Y:S01]  /*fe850*/  ISETP.LT.AND P3, PT, R216, c[0x0][0x178], !P3 ;  /* 0x00005e00d8007a0c */ /* 0x000fe20005f61270 */
[----:B------:R-:W4:Y:S01]  /*fe860*/  LDL.LU R215, [R1+0xdb8] ;  /* 0x000db80001d77983 */ /* 0x000f220000300800 */
[----:B------:R-:W-:Y:S02]  /*fe870*/  IADD3 R50, R140, c[0x0][0x198], RZ ;  /* 0x000066008c327a10 */ /* 0x000fe40007ffe0ff */
[----:B------:R-:W-:Y:S01]  /*fe880*/  ISETP.LT.AND P5, PT, R217, c[0x0][0x178], !P2 ;  /* 0x00005e00d9007a0c */ /* 0x000fe200057a1270 */
[----:B------:R-:W4:Y:S02]  /*fe890*/  LDL.LU R146, [R1+0x28] ;  /* 0x0000280001927983 */ /* 0x000f240000300800 */
[----:B-1----:R-:W-:Y:S01]  /*fe8a0*/  IMAD.WIDE R48, R50, 0x4, R138 ;  /* 0x0000000432307825 */ /* 0x002fe200078e028a */
[----:B------:R-:W-:Y:S01]  /*fe8b0*/  ISETP.GE.AND P4, PT, R144, c[0x0][0x17c], PT ;  /* 0x00005f0090007a0c */ /* 0x000fe20003f86270 */
[----:B------:R-:W4:Y:S02]  /*fe8c0*/  LDL.LU R145, [R1+0x3c14] ;  /* 0x003c140001917983 */ /* 0x000f240000300800 */
[C---:B------:R-:W-:Y:S01]  /*fe8d0*/  IMAD.WIDE R2, R50.reuse, 0x4, R136 ;  /* 0x0000000432027825 */ /* 0x040fe200078e0288 */
[----:B------:R-:W-:Y:S01]  /*fe8e0*/  IADD3 R50, R50, c[0x0][0x198], RZ ;  /* 0x0000660032327a10 */ /* 0x000fe20007ffe0ff */
[----:B------:R-:W4:Y:S01]  /*fe8f0*/  LDL.LU R147, [R1+0xdbc] ;  /* 0x000dbc0001937983 */ /* 0x000f220000300800 */
[----:B------:R-:W-:-:S03]  /*fe900*/  ISETP.LT.AND P2, PT, R216, c[0x0][0x178], !P2 ;  /* 0x00005e00d8007a0c */ /* 0x000fc60005741270 */
[----:B-----5:R1:W-:Y:S04]  /*fe910*/  @P0 STG.E [R48.64], R219 ;  /* 0x000000db30000986 */ /* 0x0203e8000c101904 */
[----:B------:R5:W-:Y:S01]  /*fe920*/  @P3 STG.E [R2.64], R231 ;  /* 0x000000e702003986 */ /* 0x000be2000c101904 */
[----:B------:R-:W-:Y:S02]  /*fe930*/  ISETP.LT.AND P3, PT, R217, c[0x0][0x178], !P4 ;  /* 0x00005e00d9007a0c */ /* 0x000fe40006761270 */
[----:B------:R-:W-:Y:S02]  /*fe940*/  ISETP.LT.AND P4, PT, R216, c[0x0][0x178], !P4 ;  /* 0x00005e00d8007a0c */ /* 0x000fe40006781270 */
[C---:B------:R-:W-:Y:S01]  /*fe950*/  IADD3 R140, R50.reuse, c[0x0][0x198], RZ ;  /* 0x00006600328c7a10 */ /* 0x040fe20007ffe0ff */
[----:B-1----:R-:W4:Y:S01]  /*fe960*/  LDL.LU R219, [R1+0x2c] ;  /* 0x00002c0001db7983 */ /* 0x002f220000300800 */
[----:B-----5:R-:W-:-:S03]  /*fe970*/  IMAD.WIDE R2, R50, 0x4, R138 ;  /* 0x0000000432027825 */ /* 0x020fc600078e028a */
[----:B------:R-:W5:Y:S01]  /*fe980*/  LDL.LU R144, [R1+0x3c2c] ;  /* 0x003c2c0001907983 */ /* 0x000f620000300800 */
[----:B------:R-:W-:Y:S01]  /*fe990*/  IMAD.WIDE R48, R140, 0x4, R138 ;  /* 0x000000048c307825 */ /* 0x000fe200078e028a */
[----:B--2---:R-:W-:Y:S02]  /*fe9a0*/  ISETP.GE.AND P0, PT, R143, c[0x0][0x17c], PT ;  /* 0x00005f008f007a0c */ /* 0x004fe40003f06270 */
[----:B------:R-:W2:Y:S04]  /*fe9b0*/  LDL.LU R143, [R1+0xd68] ;  /* 0x000d6800018f7983 */ /* 0x000ea80000300800 */
[----:B------:R1:W-:Y:S02]  /*fe9c0*/  @P5 STG.E [R2.64], R213 ;  /* 0x000000d502005986 */ /* 0x0003e4000c101904 */
[----:B-1----:R-:W-:-:S04]  /*fe9d0*/  IMAD.WIDE R2, R50, 0x4, R136 ;  /* 0x0000000432027825 */ /* 0x002fc800078e0288 */
[----:B------:R-:W-:Y:S01]  /*fe9e0*/  IMAD.WIDE R50, R140, 0x4, R136 ;  /* 0x000000048c327825 */ /* 0x000fe200078e0288 */
[----:B------:R-:W-:Y:S04]  /*fe9f0*/  @P2 STG.E [R2.64], R214 ;  /* 0x000000d602002986 */ /* 0x000fe8000c101904 */
[----:B---3--:R1:W-:Y:S04]  /*fea00*/  @P3 STG.E [R48.64], R142 ;  /* 0x0000008e30003986 */ /* 0x0083e8000c101904 */
[----:B----4-:R3:W-:Y:S04]  /*fea10*/  @P4 STG.E [R50.64], R218 ;  /* 0x000000da32004986 */ /* 0x0107e8000c101904 */
[----:B-1----:R-:W4:Y:S04]  /*fea20*/  LDL.LU R142, [R1+0x3c30] ;  /* 0x003c3000018e7983 */ /* 0x002f280000300800 */
[----:B---3--:R-:W3:Y:S01]  /*fea30*/  LDL.LU R218, [R1+0xd6c] ;  /* 0x000d6c0001da7983 */ /* 0x008ee20000300800 */
[----:B------:R-:W-:-:S03]  /*fea40*/  ISETP.GE.AND P4, PT, R141, c[0x0][0x17c], PT ;  /* 0x00005f008d007a0c */ /* 0x000fc60003f86270 */
[----:B------:R-:W3:Y:S01]  /*fea50*/  LDL.LU R141, [R1+0x3bf8] ;  /* 0x003bf800018d7983 */ /* 0x000ee20000300800 */
        /* <DEDUP_REMOVED lines=9> */
[----:B------:R-:W-:-:S03]  /*feaf0*/  ISETP.GE.AND P2, PT, R212, c[0x0][0x17c], PT ;  /* 0x00005f00d4007a0c */ /* 0x000fc60003f46270 */
[----:B------:R1:W-:Y:S01]  /*feb00*/  @P1 STG.E [R48.64], R146 ;  /* 0x0000009230001986 */ /* 0x0003e2000c101904 */
[C---:B------:R-:W-:Y:S02]  /*feb10*/  ISETP.LT.AND P1, PT, R217.reuse, c[0x0][0x178], !P0 ;  /* 0x00005e00d9007a0c */ /* 0x040fe40004721270 */
[C---:B------:R-:W-:Y:S01]  /*feb20*/  IADD3 R50, R140.reuse, c[0x0][0x198], RZ ;  /* 0x000066008c327a10 */ /* 0x040fe20007ffe0ff */
[----:B-1----:R-:W-:Y:S01]  /*feb30*/  IMAD.WIDE R2, R140, 0x4, R138 ;  /* 0x000000048c027825 */ /* 0x002fe200078e028a */
[----:B------:R-:W-:Y:S01]  /*feb40*/  ISETP.LT.AND P5, PT, R216, c[0x0][0x178], !P0 ;  /* 0x00005e00d8007a0c */ /* 0x000fe200047a1270 */
[----:B------:R-:W3:Y:S02]  /*feb50*/  LDL.LU R215, [R1+0x758] ;  /* 0x0007580001d77983 */ /* 0x000ee40000300800 */
[----:B------:R-:W-:Y:S02]  /*feb60*/  IMAD.WIDE R48, R140, 0x4, R136 ;  /* 0x000000048c307825 */ /* 0x000fe400078e0288 */
[----:B------:R1:W-:Y:S01]  /*feb70*/  @P3 STG.E [R2.64], R147 ;  /* 0x0000009302003986 */ /* 0x0003e2000c101904 */
[----:B------:R-:W-:-:S03]  /*feb80*/  ISETP.LT.AND P3, PT, R217, c[0x0][0x178], !P2 ;  /* 0x00005e00d9007a0c */ /* 0x000fc60005761270 */
[----:B------:R5:W-:Y:S01]  /*feb90*/  @P6 STG.E [R48.64], R219 ;  /* 0x000000db30006986 */ /* 0x000be2000c101904 */
[----:B------:R-:W-:Y:S01]  /*feba0*/  ISETP.LT.AND P2, PT, R216, c[0x0][0x178], !P2 ;  /* 0x00005e00d8007a0c */ /* 0x000fe20005741270 */
[----:B-1----:R-:W-:-:S04]  /*febb0*/  IMAD.WIDE R2, R50, 0x4, R138 ;  /* 0x0000000432027825 */ /* 0x002fc800078e028a */
[C---:B-----5:R-:W-:Y:S01]  /*febc0*/  IMAD.WIDE R48, R50.reuse, 0x4, R136 ;  /* 0x0000000432307825 */ /* 0x060fe200078e0288 */
[----:B------:R-:W-:Y:S02]  /*febd0*/  IADD3 R50, R50, c[0x0][0x198], RZ ;  /* 0x0000660032327a10 */ /* 0x000fe40007ffe0ff */
[----:B------:R-:W-:Y:S02]  /*febe0*/  ISETP.GE.AND P0, PT, R145, c[0x0][0x17c], PT ;  /* 0x00005f0091007a0c */ /* 0x000fe40003f06270 */
[----:B------:R-:W5:Y:S04]  /*febf0*/  LDL.LU R145, [R1+0x3c10] ;  /* 0x003c100001917983 */ /* 0x000f680000300800 */
[----:B------:R-:W5:Y:S01]  /*fec00*/  LDL.LU R219, [R1+0x75c] ;  /* 0x00075c0001db7983 */ /* 0x000f620000300800 */
[----:B------:R-:W-:-:S03]  /*fec10*/  ISETP.GE.AND P6, PT, R144, c[0x0][0x17c], PT ;  /* 0x00005f0090007a0c */ /* 0x000fc60003fc6270 */
[----:B--2---:R1:W-:Y:S04]  /*fec20*/  @P1 STG.E [R2.64], R143 ;  /* 0x0000008f02001986 */ /* 0x0043e8000c101904 */
[----:B------:R-:W-:Y:S01]  /*fec30*/  @P5 STG.E [R48.64], R242 ;  /* 0x000000f230005986 */ /* 0x000fe2000c101904 */
[----:B-1----:R-:W-:Y:S01]  /*fec40*/  IMAD.WIDE R2, R50, 0x4, R138 ;  /* 0x0000000432027825 */ /* 0x002fe200078e028a */
[----:B----4-:R-:W-:Y:S02]  /*fec50*/  ISETP.GE.AND P1, PT, R142, c[0x0][0x17c], PT ;  /* 0x00005f008e007a0c */ /* 0x010fe40003f26270 */
[----:B------:R-:W2:Y:S04]  /*fec60*/  LDL.LU R142, [R1+0x3c28] ;  /* 0x003c2800018e7983 */ /* 0x000ea80000300800 */
[----:B---3--:R1:W-:Y:S04]  /*fec70*/  @P3 STG.E [R2.64], R218 ;  /* 0x000000da02003986 */ /* 0x0083e8000c101904 */
[----:B------:R-:W3:Y:S04]  /*fec80*/  LDL.LU R144, [R1+0xdd8] ;  /* 0x000dd80001907983 */ /* 0x000ee80000300800 */
[----:B------:R-:W4:Y:S01]  /*fec90*/  LDL.LU R146, [R1+0x288] ;  /* 0x0002880001927983 */ /* 0x000f220000300800 */
[----:B-1----:R-:W-:-:S05]  /*feca0*/  IMAD.WIDE R2, R50, 0x4, R136 ;  /* 0x0000000432027825 */ /* 0x002fca00078e0288 */
[----:B------:R1:W-:Y:S01]  /*fecb0*/  @P2 STG.E [R2.64], R243 ;  /* 0x000000f302002986 */ /* 0x0003e2000c101904 */
[----:B------:R-:W-:-:S03]  /*fecc0*/  ISETP.GE.AND P2, PT, R141, c[0x0][0x17c], PT ;  /* 0x00005f008d007a0c */ /* 0x000fc60003f46270 */
[----:B------:R-:W4:Y:S01]  /*fecd0*/  LDL.LU R141, [R1+0x3c40] ;  /* 0x003c4000018d7983 */ /* 0x000f220000300800 */
[C---:B------:R-:W-:Y:S02]  /*fece0*/  ISETP.LT.AND P5, PT, R217.reuse, c[0x0][0x178], !P4 ;  /* 0x00005e00d9007a0c */ /* 0x040fe400067a1270 */
[----:B------:R-:W-:Y:S01]  /*fecf0*/  IADD3 R140, R50, c[0x0][0x198], RZ ;  /* 0x00006600328c7a10 */ /* 0x000fe20007ffe0ff */
[----:B------:R-:W4:Y:S01]  /*fed00*/  LDL.LU R147, [R1+0xddc] ;  /* 0x000ddc0001937983 */ /* 0x000f220000300800 */
[----:B------:R-:W-:Y:S02]  /*fed10*/  ISETP.LT.AND P4, PT, R216, c[0x0][0x178], !P4 ;  /* 0x00005e00d8007a0c */ /* 0x000fe40006781270 */
[C---:B------:R-:W-:Y:S01]  /*fed20*/  ISETP.LT.AND P3, PT, R217.reuse, c[0x0][0x178], !P0 ;  /* 0x00005e00d9007a0c */ /* 0x040fe20004761270 */
[----:B------:R-:W-:Y:S01]  /*fed30*/  IMAD.WIDE R48, R140, 0x4, R138 ;  /* 0x000000048c307825 */ /* 0x000fe200078e028a */
[----:B------:R-:W-:Y:S01]  /*fed40*/  ISETP.LT.AND P0, PT, R216, c[0x0][0x178], !P0 ;  /* 0x00005e00d8007a0c */ /* 0x000fe20004701270 */
[----:B------:R-:W4:Y:S02]  /*fed50*/  LDL.LU R218, [R1+0x28c] ;  /* 0x00028c0001da7983 */ /* 0x000f240000300800 */
[C---:B------:R-:W-:Y:S01]  /*fed60*/  IMAD.WIDE R50, R140.reuse, 0x4, R136 ;  /* 0x000000048c327825 */ /* 0x040fe200078e0288 */
[----:B------:R-:W-:Y:S01]  /*fed70*/  IADD3 R140, R140, c[0x0][0x198], RZ ;  /* 0x000066008c8c7a10 */ /* 0x000fe20007ffe0ff */
[----:B------:R-:W4:Y:S04]  /*fed80*/  LDL.LU R143, [R1+0x3c44] ;  /* 0x003c4400018f7983 */ /* 0x000f280000300800 */
[----:B------:R1:W-:Y:S01]  /*fed90*/  @P5 STG.E [R48.64], R215 ;  /* 0x000000d730005986 */ /* 0x0003e2000c101904 */
[----:B------:R-:W-:Y:S01]  /*feda0*/  ISETP.LT.AND P5, PT, R217, c[0x0][0x178], !P6 ;  /* 0x00005e00d9007a0c */ /* 0x000fe200077a1270 */
[----:B-1----:R-:W-:Y:S01]  /*fedb0*/  IMAD.WIDE R2, R140, 0x4, R138 ;  /* 0x000000048c027825 */ /* 0x002fe200078e028a */
[----:B------:R-:W-:Y:S01]  /*fedc0*/  ISETP.LT.AND P6, PT, R216, c[0x0][0x178], !P6 ;  /* 0x00005e00d8007a0c */ /* 0x000fe200077c1270 */
[----:B------:R-:W4:Y:S04]  /*fedd0*/  LDL.LU R214, [R1+0xda8] ;  /* 0x000da80001d67983 */ /* 0x000f280000300800 */
[----:B------:R-:W-:Y:S01]  /*fede0*/  @P4 STG.E [R50.64], R226 ;  /* 0x000000e232004986 */ /* 0x000fe2000c101904 */
[C---:B------:R-:W-:Y:S01]  /*fedf0*/  IMAD.WIDE R48, R140.reuse, 0x4, R136 ;  /* 0x000000048c307825 */ /* 0x040fe200078e0288 */
[----:B------:R-:W-:-:S02]  /*fee00*/  IADD3 R140, R140, c[0x0][0x198], RZ ;  /* 0x000066008c8c7a10 */ /* 0x000fc40007ffe0ff */
[----:B------:R-:W4:Y:S01]  /*fee10*/  LDL.LU R215, [R1+0x18] ;  /* 0x0000180001d77983 */ /* 0x000f220000300800 */
[----:B-----5:R-:W-:-:S03]  /*fee20*/  ISETP.GE.AND P4, PT, R145, c[0x0][0x17c], PT ;  /* 0x00005f0091007a0c */ /* 0x020fc60003f86270 */
[----:B------:R-:W5:Y:S04]  /*fee30*/  LDL.LU R145, [R1+0x3c0c] ;  /* 0x003c0c0001917983 */ /* 0x000f680000300800 */
[----:B------:R1:W-:Y:S04]  /*fee40*/  @P3 STG.E [R2.64], R219 ;  /* 0x000000db02003986 */ /* 0x0003e8000c101904 */
[----:B------:R1:W-:Y:S02]  /*fee50*/  @P0 STG.E [R48.64], R227 ;  /* 0x000000e330000986 */ /* 0x0003e4000c101904 */
[----:B-1----:R-:W-:-:S04]  /*fee60*/  IMAD.WIDE R2, R140, 0x4, R136 ;  /* 0x000000048c027825 */ /* 0x002fc800078e0288 */
[----:B------:R-:W-:Y:S01]  /*fee70*/  IMAD.WIDE R48, R140, 0x4, R138 ;  /* 0x000000048c307825 */ /* 0x000fe200078e028a */
[----:B--2---:R-:W-:Y:S02]  /*fee80*/  ISETP.GE.AND P0, PT, R142, c[0x0][0x17c], PT ;  /* 0x00005f008e007a0c */ /* 0x004fe40003f06270 */
[----:B------:R-:W2:Y:S04]  /*fee90*/  LDL.LU R142, [R1+0xdac] ;  /* 0x000dac00018e7983 */ /* 0x000ea80000300800 */
[----:B------:R-:W5:Y:S04]  /*feea0*/  LDL.LU R219, [R1+0x1c] ;  /* 0x00001c0001db7983 */ /* 0x000f680000300800 */
[----:B---3--:R-:W-:Y:S04]  /*feeb0*/  @P5 STG.E [R48.64], R144 ;  /* 0x0000009030005986 */ /* 0x008fe8000c101904 */
[----:B----4-:R1:W-:Y:S01]  /*feec0*/  @P6 STG.E [R2.64], R146 ;  /* 0x0000009202006986 */ /* 0x0103e2000c101904 */
[----:B------:R-:W-:-:S03]  /*feed0*/  ISETP.GE.AND P6, PT, R141, c[0x0][0x17c], PT ;  /* 0x00005f008d007a0c */ /* 0x000fc60003fc6270 */
[----:B------:R-:W3:Y:S01]  /*feee0*/  LDL.LU R141, [R1+0x3c24] ;  /* 0x003c2400018d7983 */ /* 0x000ee20000300800 */
[C---:B------:R-:W-:Y:S02]  /*feef0*/  ISETP.LT.AND P3, PT, R217.reuse, c[0x0][0x178], !P1 ;  /* 0x00005e00d9007a0c */ /* 0x040fe40004f61270 */
        /* <DEDUP_REMOVED lines=8> */
[----:B------:R1:W-:Y:S01]  /*fef80*/  @P3 STG.E [R48.64], R147 ;  /* 0x0000009330003986 */ /* 0x0003e2000c101904 */
[C---:B------:R-:W-:Y:S02]  /*fef90*/  ISETP.LT.AND P2, PT, R216.reuse, c[0x0][0x178], !P2 ;  /* 0x00005e00d8007a0c */ /* 0x040fe40005741270 */
[----:B------:R-:W-:Y:S01]  /*fefa0*/  ISETP.LT.AND P3, PT, R217, c[0x0][0x178], !P4 ;  /* 0x00005e00d9007a0c */ /* 0x000fe20006761270 */
[----:B------:R1:W-:Y:S01]  /*fefb0*/  @P1 STG.E [R2.64], R218 ;  /* 0x000000da02001986 */ /* 0x0003e2000c101904 */
[----:B------:R-:W-:Y:S02]  /*fefc0*/  ISETP.LT.AND P4, PT, R216, c[0x0][0x178], !P4 ;  /* 0x00005e00d8007a0c */ /* 0x000fe40006781270 */
[C---:B------:R-:W-:Y:S01]  /*fefd0*/  IADD3 R140, R50.reuse, c[0x0][0x198], RZ ;  /* 0x00006600328c7a10 */ /* 0x040fe20007ffe0ff */
[----:B-1----:R-:W4:Y:S01]  /*fefe0*/  LDL.LU R147, [R1+0xd4c] ;  /* 0x000d4c0001937983 */ /* 0x002f220000300800 */
[----:B------:R-:W-:Y:S01]  /*feff0*/  IMAD.WIDE R2, R50, 0x4, R138 ;  /* 0x0000000432027825 */ /* 0x000fe200078e028a */
[----:B------:R-:W-:-:S02]  /*ff000*/  ISETP.GE.AND P1, PT, R143, c[0x0][0x17c], PT ;  /* 0x00005f008f007a0c */ /* 0x000fc40003f26270 */
[----:B------:R-:W4:Y:S01]  /*ff010*/  LDL.LU R143, [R1+0x3c54] ;  /* 0x003c5400018f7983 */ /* 0x000f220000300800 */
[----:B------:R-:W-:-:S03]  /*ff020*/  IMAD.WIDE R48, R140, 0x4, R138 ;  /* 0x000000048c307825 */ /* 0x000fc600078e028a */
[----:B------:R1:W-:Y:S04]  /*ff030*/  @P5 STG.E [R2.64], R214 ;  /* 0x000000d602005986 */ /* 0x0003e8000c101904 */
[----:B------:R-:W4:Y:S01]  /*ff040*/  LDL.LU R218, [R1+0x6d8] ;  /* 0x0006d80001da7983 */ /* 0x000f220000300800 */
[----:B-1----:R-:W-:-:S04]  /*ff050*/  IMAD.WIDE R2, R50, 0x4, R136 ;  /* 0x0000000432027825 */ /* 0x002fc800078e0288 */
[----:B------:R-:W-:Y:S01]  /*ff060*/  IMAD.WIDE R50, R140, 0x4, R136 ;  /* 0x000000048c327825 */ /* 0x000fe200078e0288 */
[----:B------:R-:W-:Y:S04]  /*ff070*/  @P2 STG.E [R2.64], R215 ;  /* 0x000000d702002986 */ /* 0x000fe8000c101904 */
[----:B--2---:R1:W-:Y:S04]  /*ff080*/  @P3 STG.E [R48.64], R142 ;  /* 0x0000008e30003986 */ /* 0x0043e8000c101904 */
[----:B-----5:R2:W-:Y:S04]  /*ff090*/  @P4 STG.E [R50.64], R219 ;  /* 0x000000db32004986 */ /* 0x0205e8000c101904 */
[----:B-1----:R-:W5:Y:S04]  /*ff0a0*/  LDL.LU R142, [R1+0x3c58] ;  /* 0x003c5800018e7983 */ /* 0x002f680000300800 */
[----:B--2---:R-:W2:Y:S01]  /*ff0b0*/  LDL.LU R219, [R1+0x6dc] ;  /* 0x0006dc0001db7983 */ /* 0x004ea20000300800 */
[----:B---3--:R-:W-:-:S03]  /*ff0c0*/  ISETP.GE.AND P3, PT, R141, c[0x0][0x17c], PT ;  /* 0x00005f008d007a0c */ /* 0x008fc60003f66270 */
[----:B------:R-:W3:Y:S01]  /*ff0d0*/  LDL.LU R141, [R1+0x3c20] ;  /* 0x003c2000018d7983 */ /* 0x000ee20000300800 */
[C---:B------:R-:W-:Y:S02]  /*ff0e0*/  ISETP.LT.AND P5, PT, R217.reuse, c[0x0][0x178], !P0 ;  /* 0x00005e00d9007a0c */ /* 0x040fe400047a1270 */
[----:B------:R-:W-:Y:S02]  /*ff0f0*/  ISETP.LT.AND P0, PT, R216, c[0x0][0x178], !P0 ;  /* 0x00005e00d8007a0c */ /* 0x000fe40004701270 */
[----:B------:R-:W-:Y:S02]  /*ff100*/  IADD3 R140, R140, c[0x0][0x198], RZ ;  /* 0x000066008c8c7a10 */ /* 0x000fe40007ffe0ff */
[----:B------:R-:W-:-:S03]  /*ff110*/  ISETP.LT.AND P4, PT, R217, c[0x0][0x178], !P6 ;  /* 0x00005e00d9007a0c */ /* 0x000fc60007781270 */
[----:B------:R-:W-:Y:S01]  /*ff120*/  IMAD.WIDE R2, R140, 0x4, R138 ;  /* 0x000000048c027825 */ /* 0x000fe200078e028a */
[----:B------:R-:W-:-:S03]  /*ff130*/  ISETP.LT.AND P6, PT, R216, c[0x0][0x178], !P6 ;  /* 0x00005e00d8007a0c */ /* 0x000fc600077c1270 */
[C---:B------:R-:W-:Y:S01]  /*ff140*/  IMAD.WIDE R48, R140.reuse, 0x4, R136 ;  /* 0x000000048c307825 */ /* 0x040fe200078e0288 */
[----:B------:R-:W-:Y:S01]  /*ff150*/  IADD3 R140, R140, c[0x0][0x198], RZ ;  /* 0x000066008c8c7a10 */ /* 0x000fe20007ffe0ff */
[----:B----4-:R1:W-:Y:S04]  /*ff160*/  @P5 STG.E [R2.64], R146 ;  /* 0x0000009202005986 */ /* 0x0103e8000c101904 */
[----:B------:R4:W-:Y:S01]  /*ff170*/  @P0 STG.E [R48.64], R238 ;  /* 0x000000ee30000986 */ /* 0x0009e2000c101904 */
[----:B------:R-:W-:Y:S02]  /*ff180*/  ISETP.LT.AND P0, PT, R217, c[0x0][0x178], !P1 ;  /* 0x00005e00d9007a0c */ /* 0x000fe40004f01270 */
[----:B------:R-:W-:Y:S02]  /*ff190*/  ISETP.LT.AND P1, PT, R216, c[0x0][0x178], !P1 ;  /* 0x00005e00d8007a0c */ /* 0x000fe40004f21270 */
[C---:B------:R-:W-:Y:S01]  /*ff1a0*/  IADD3 R50, R140.reuse, c[0x0][0x198], RZ ;  /* 0x000066008c327a10 */ /* 0x040fe20007ffe0ff */
[----:B-1----:R-:W-:Y:S01]  /*ff1b0*/  IMAD.WIDE R2, R140, 0x4, R138 ;  /* 0x000000048c027825 */ /* 0x002fe200078e028a */
[----:B------:R-:W-:-:S03]  /*ff1c0*/  ISETP.GE.AND P2, PT, R145, c[0x0][0x17c], PT ;  /* 0x00005f0091007a0c */ /* 0x000fc60003f46270 */
[----:B----4-:R-:W-:Y:S01]  /*ff1d0*/  IMAD.WIDE R48, R140, 0x4, R136 ;  /* 0x000000048c307825 */ /* 0x010fe200078e0288 */
[----:B------:R-:W-:Y:S01]  /*ff1e0*/  ISETP.GE.AND P5, PT, R144, c[0x0][0x17c], PT ;  /* 0x00005f0090007a0c */ /* 0x000fe20003fa6270 */
[----:B------:R1:W-:Y:S01]  /*ff1f0*/  @P4 STG.E [R2.64], R147 ;  /* 0x0000009302004986 */ /* 0x0003e2000c101904 */
[----:B------:R-:W-:-:S03]  /*ff200*/  ISETP.LT.AND P4, PT, R217, c[0x0][0x178], !P2 ;  /* 0x00005e00d9007a0c */ /* 0x000fc60005781270 */
[----:B------:R-:W4:Y:S04]  /*ff210*/  LDL.LU R144, [R1+0x3c38] ;  /* 0x003c380001907983 */ /* 0x000f280000300800 */
[----:B------:R1:W-:Y:S02]  /*ff220*/  @P6 STG.E [R48.64], R239 ;  /* 0x000000ef30006986 */ /* 0x0003e4000c101904 */
[C---:B-1----:R-:W-:Y:S01]  /*ff230*/  IMAD.WIDE R2, R50.reuse, 0x4, R138 ;  /* 0x0000000432027825 */ /* 0x042fe200078e028a */
[----:B------:R-:W-:Y:S02]  /*ff240*/  ISETP.GE.AND P6, PT, R143, c[0x0][0x17c], PT ;  /* 0x00005f008f007a0c */ /* 0x000fe40003fc6270 */
[----:B------:R-:W4:Y:S01]  /*ff250*/  LDL.LU R143, [R1+0x3c50] ;  /* 0x003c5000018f7983 */ /* 0x000f220000300800 */
[C---:B------:R-:W-:Y:S01]  /*ff260*/  IMAD.WIDE R48, R50.reuse, 0x4, R136 ;  /* 0x0000000432307825 */ /* 0x040fe200078e0288 */
[----:B------:R-:W-:-:S02]  /*ff270*/  IADD3 R50, R50, c[0x0][0x198], RZ ;  /* 0x0000660032327a10 */ /* 0x000fc40007ffe0ff */
[----:B------:R1:W-:Y:S01]  /*ff280*/  @P0 STG.E [R2.64], R218 ;  /* 0x000000da02000986 */ /* 0x0003e2000c101904 */
[----:B------:R-:W-:-:S03]  /*ff290*/  ISETP.LT.AND P2, PT, R216, c[0x0][0x178], !P2 ;  /* 0x00005e00d8007a0c */ /* 0x000fc60005741270 */
[----:B------:R1:W-:Y:S01]  /*ff2a0*/  @P1 STG.E [R48.64], R222 ;  /* 0x000000de30001986 */ /* 0x0003e2000c101904 */
[----:B------:R-:W-:Y:S02]  /*ff2b0*/  ISETP.LT.AND P1, PT, R217, c[0x0][0x178], !P3 ;  /* 0x00005e00d9007a0c */ /* 0x000fe40005f21270 */
[----:B------:R-:W-:Y:S02]  /*ff2c0*/  ISETP.LT.AND P3, PT, R216, c[0x0][0x178], !P3 ;  /* 0x00005e00d8007a0c */ /* 0x000fe40005f61270 */
[C---:B------:R-:W-:Y:S01]  /*ff2d0*/  IADD3 R140, R50.reuse, c[0x0][0x198], RZ ;  /* 0x00006600328c7a10 */ /* 0x040fe20007ffe0ff */
[----:B-1----:R-:W-:-:S04]  /*ff2e0*/  IMAD.WIDE R2, R50, 0x4, R138 ;  /* 0x0000000432027825 */ /* 0x002fc800078e028a */
[----:B------:R-:W-:Y:S01]  /*ff2f0*/  IMAD.WIDE R48, R140, 0x4, R138 ;  /* 0x000000048c307825 */ /* 0x000fe200078e028a */
[----:B-----5:R-:W-:Y:S02]  /*ff300*/  ISETP.GE.AND P0, PT, R142, c[0x0][0x17c], PT ;  /* 0x00005f008e007a0c */ /* 0x020fe40003f06270 */
[----:B------:R-:W5:Y:S04]  /*ff310*/  LDL.LU R142, [R1+0x3c80] ;  /* 0x003c8000018e7983 */ /* 0x000f680000300800 */
[----:B--2---:R1:W-:Y:S02]  /*ff320*/  @P4 STG.E [R2.64], R219 ;  /* 0x000000db02004986 */ /* 0x0043e4000c101904 */
[----:B-1----:R-:W-:-:S04]  /*ff330*/  IMAD.WIDE R2, R50, 0x4, R136 ;  /* 0x0000000432027825 */ /* 0x002fc800078e0288 */
[----:B------:R-:W-:Y:S01]  /*ff340*/  IMAD.WIDE R50, R140, 0x4, R136 ;  /* 0x000000048c327825 */ /* 0x000fe200078e0288 */
[----:B------:R-:W-:Y:S01]  /*ff350*/  @P2 STG.E [R2.64], R223 ;  /* 0x000000df02002986 */ /* 0x000fe2000c101904 */
[----:B---3--:R-:W-:-:S03]  /*ff360*/  ISETP.GE.AND P2, PT, R141, c[0x0][0x17c], PT ;  /* 0x00005f008d007a0c */ /* 0x008fc60003f46270 */
[----:B------:R-:W-:Y:S04]  /*ff370*/  @P1 STG.E [R48.64], R4 ;  /* 0x0000000430001986 */ /* 0x000fe8000c101904 */
[----:B------:R-:W2:Y:S04]  /*ff380*/  LDL.LU R141, [R1+0x3c8c] ;  /* 0x003c8c00018d7983 */ /* 0x000ea80000300800 */
[----:B------:R1:W-:Y:S04]  /*ff390*/  @P3 STG.E [R50.64], R132 ;  /* 0x0000008432003986 */ /* 0x0003e8000c101904 */
[----:B-1----:R-:W3:Y:S04]  /*ff3a0*/  LDL.LU R51, [R1+0x3c34] ;  /* 0x003c340001337983 */ /* 0x002ee80000300800 */
[----:B------:R-:W3:Y:S01]  /*ff3b0*/  LDL.LU R50, [R1+0x3c4c] ;  /* 0x003c4c0001327983 */ /* 0x000ee20000300800 */
[----:B------:R-:W-:-:S02]  /*ff3c0*/  ISETP.LT.AND P4, PT, R217, c[0x0][0x178], !P5 ;  /* 0x00005e00d9007a0c */ /* 0x000fc40006f81270 */
[----:B------:R-:W-:Y:S01]  /*ff3d0*/  ISETP.LT.AND P5, PT, R216, c[0x0][0x178], !P5 ;  /* 0x00005e00d8007a0c */ /* 0x000fe20006fa1270 */
[----:B------:R-:W3:Y:S01]  /*ff3e0*/  LDL.LU R132, [R1+0x3c7c] ;  /* 0x003c7c0001847983 */ /* 0x000ee20000300800 */
        /* <DEDUP_REMOVED lines=8> */
[----:B------:R4:W-:Y:S01]  /*ff470*/  @P5 STG.E [R48.64], R133 ;  /* 0x0000008530005986 */ /* 0x0009e2000c101904 */
[----:B------:R-:W-:Y:S01]  /*ff480*/  ISETP.LT.AND P5, PT, R216, c[0x0][0x178], !P0 ;  /* 0x00005e00d8007a0c */ /* 0x000fe200047a1270 */
[C---:B-1----:R-:W-:Y:S01]  /*ff490*/  IMAD.WIDE R4, R140.reuse, 0x4, R138 ;  /* 0x000000048c047825 */ /* 0x042fe200078e028a */
[----:B----4-:R-:W-:-:S03]  /*ff4a0*/  IADD3 R48, R140, c[0x0][0x198], RZ ;  /* 0x000066008c307a10 */ /* 0x010fc60007ffe0ff */
[----:B------:R-:W-:Y:S01]  /*ff4b0*/  IMAD.WIDE R2, R140, 0x4, R136 ;  /* 0x000000048c027825 */ /* 0x000fe200078e0288 */
[----:B------:R1:W-:Y:S01]  /*ff4c0*/  @P1 STG.E [R4.64], R20 ;  /* 0x0000001404001986 */ /* 0x0003e2000c101904 */
[----:B------:R-:W-:-:S03]  /*ff4d0*/  ISETP.LT.AND P1, PT, R217, c[0x0][0x178], !P2 ;  /* 0x00005e00d9007a0c */ /* 0x000fc60005721270 */
[----:B------:R4:W-:Y:S01]  /*ff4e0*/  @P6 STG.E [R2.64], R116 ;  /* 0x0000007402006986 */ /* 0x0009e2000c101904 */
[----:B------:R-:W-:Y:S01]  /*ff4f0*/  ISETP.GE.AND P3, PT, R144, c[0x0][0x17c], PT ;  /* 0x00005f0090007a0c */ /* 0x000fe20003f66270 */
[----:B-1----:R-:W-:-:S04]  /*ff500*/  IMAD.WIDE R4, R48, 0x4, R138 ;  /* 0x0000000430047825 */ /* 0x002fc800078e028a */
[C---:B----4-:R-:W-:Y:S01]  /*ff510*/  IMAD.WIDE R2, R48.reuse, 0x4, R136 ;  /* 0x0000000430027825 */ /* 0x050fe200078e0288 */
[----:B------:R-:W-:Y:S01]  /*ff520*/  IADD3 R48, R48, c[0x0][0x198], RZ ;  /* 0x0000660030307a10 */ /* 0x000fe20007ffe0ff */
[----:B------:R-:W-:Y:S01]  /*ff530*/  @P4 STG.E [R4.64], R21 ;  /* 0x0000001504004986 */ /* 0x000fe2000c101904 */
[C---:B------:R-:W-:Y:S02]  /*ff540*/  ISETP.LT.AND P2, PT, R216.reuse, c[0x0][0x178], !P2 ;  /* 0x00005e00d8007a0c */ /* 0x040fe40005741270 */
[----:B------:R-:W-:Y:S01]  /*ff550*/  ISETP.LT.AND P4, PT, R217, c[0x0][0x178], !P3 ;  /* 0x00005e00d9007a0c */ /* 0x000fe20005f81270 */
[----:B------:R1:W-:Y:S01]  /*ff560*/  @P5 STG.E [R2.64], R117 ;  /* 0x0000007502005986 */ /* 0x0003e2000c101904 */
[----:B------:R-:W-:Y:S02]  /*ff570*/  ISETP.LT.AND P5, PT, R216, c[0x0][0x178], !P3 ;  /* 0x00005e00d8007a0c */ /* 0x000fe40005fa1270 */
[----:B------:R-:W-:Y:S01]  /*ff580*/  ISETP.GE.AND P0, PT, R143, c[0x0][0x17c], PT ;  /* 0x00005f008f007a0c */ /* 0x000fe20003f06270 */
[----:B------:R-:W4:Y:S01]  /*ff590*/  LDL.LU R116, [R1+0x3c98] ;  /* 0x003c980001747983 */ /* 0x000f220000300800 */
[C---:B------:R-:W-:Y:S01]  /*ff5a0*/  IADD3 R49, R48.reuse, c[0x0][0x198], RZ ;  /* 0x0000660030317a10 */ /* 0x040fe20007ffe0ff */
[----:B-1----:R-:W-:-:S05]  /*ff5b0*/  IMAD.WIDE R2, R48, 0x4, R138 ;  /* 0x0000000430027825 */ /* 0x002fca00078e028a */
[----:B------:R1:W-:Y:S01]  /*ff5c0*/  @P1 STG.E [R2.64], R36 ;  /* 0x0000002402001986 */ /* 0x0003e2000c101904 */
[----:B------:R-:W-:Y:S01]  /*ff5d0*/  ISETP.LT.AND P1, PT, R217, c[0x0][0x178], !P0 ;  /* 0x00005e00d9007a0c */ /* 0x000fe20004721270 */
[----:B------:R-:W-:Y:S01]  /*ff5e0*/  IMAD.WIDE R4, R49, 0x4, R138 ;  /* 0x0000000431047825 */ /* 0x000fe200078e028a */
[----:B------:R-:W-:-:S03]  /*ff5f0*/  ISETP.LT.AND P0, PT, R216, c[0x0][0x178], !P0 ;  /* 0x00005e00d8007a0c */ /* 0x000fc60004701270 */
[C---:B------:R-:W-:Y:S01]  /*ff600*/  IMAD.WIDE R20, R49.reuse, 0x4, R136 ;  /* 0x0000000431147825 */ /* 0x040fe200078e0288 */
[----:B------:R-:W-:-:S03]  /*ff610*/  IADD3 R49, R49, c[0x0][0x198], RZ ;  /* 0x0000660031317a10 */ /* 0x000fc60007ffe0ff */
[----:B-1----:R-:W-:-:S05]  /*ff620*/  IMAD.WIDE R2, R48, 0x4, R136 ;  /* 0x0000000430027825 */ /* 0x002fca00078e0288 */
[----:B------:R1:W-:Y:S04]  /*ff630*/  @P2 STG.E [R2.64], R100 ;  /* 0x0000006402002986 */ /* 0x0003e8000c101904 */
[----:B------:R1:W-:Y:S04]  /*ff640*/  @P4 STG.E [R4.64], R37 ;  /* 0x0000002504004986 */ /* 0x0003e8000c101904 */
[----:B------:R1:W-:Y:S02]  /*ff650*/  @P5 STG.E [R20.64], R101 ;  /* 0x0000006514005986 */ /* 0x0003e4000c101904 */
[----:B-1----:R-:W-:-:S04]  /*ff660*/  IMAD.WIDE R2, R49, 0x4, R138 ;  /* 0x0000000431027825 */ /* 0x002fc800078e028a */
[C---:B------:R-:W-:Y:S01]  /*ff670*/  IMAD.WIDE R4, R49.reuse, 0x4, R136 ;  /* 0x0000000431047825 */ /* 0x040fe200078e0288 */
[----:B------:R-:W-:Y:S01]  /*ff680*/  IADD3 R49, R49, c[0x0][0x198], RZ ;  /* 0x0000660031317a10 */ /* 0x000fe20007ffe0ff */
[----:B------:R1:W-:Y:S04]  /*ff690*/  @P1 STG.E [R2.64], R64 ;  /* 0x0000004002001986 */ /* 0x0003e8000c101904 */
[----:B------:R1:W-:Y:S01]  /*ff6a0*/  @P0 STG.E [R4.64], R84 ;  /* 0x0000005404000986 */ /* 0x0003e2000c101904 */
[C---:B------:R-:W-:Y:S01]  /*ff6b0*/  IADD3 R20, R49.reuse, c[0x0][0x198], RZ ;  /* 0x0000660031147a10 */ /* 0x040fe20007ffe0ff */
[----:B-1----:R-:W-:-:S04]  /*ff6c0*/  IMAD.WIDE R2, R49, 0x4, R138 ;  /* 0x0000000431027825 */ /* 0x002fc800078e028a */
[----:B------:R-:W-:Y:S01]  /*ff6d0*/  IMAD.WIDE R4, R49, 0x4, R136 ;  /* 0x0000000431047825 */ /* 0x000fe200078e0288 */
[----:B-----5:R-:W-:-:S04]  /*ff6e0*/  ISETP.GE.AND P6, PT, R142, c[0x0][0x17c], PT ;  /* 0x00005f008e007a0c */ /* 0x020fc80003fc6270 */
[----:B------:R-:W-:Y:S02]  /*ff6f0*/  ISETP.LT.AND P5, PT, R217, c[0x0][0x178], !P6 ;  /* 0x00005e00d9007a0c */ /* 0x000fe400077a1270 */
[----:B------:R-:W-:-:S11]  /*ff700*/  ISETP.LT.AND P6, PT, R216, c[0x0][0x178], !P6 ;  /* 0x00005e00d8007a0c */ /* 0x000fd600077c1270 */
[----:B------:R1:W-:Y:S01]  /*ff710*/  @P5 STG.E [R2.64], R65 ;  /* 0x0000004102005986 */ /* 0x0003e2000c101904 */
[----:B--2---:R-:W-:-:S04]  /*ff720*/  ISETP.GE.AND P3, PT, R141, c[0x0][0x17c], PT ;  /* 0x00005f008d007a0c */ /* 0x004fc80003f66270 */
[----:B------:R-:W-:Y:S02]  /*ff730*/  ISETP.LT.AND P0, PT, R217, c[0x0][0x178], !P3 ;  /* 0x00005e00d9007a0c */ /* 0x000fe40005f01270 */
[----:B------:R-:W-:Y:S02]  /*ff740*/  ISETP.LT.AND P3, PT, R216, c[0x0][0x178], !P3 ;  /* 0x00005e00d8007a0c */ /* 0x000fe40005f61270 */
[----:B---3--:R-:W-:Y:S02]  /*ff750*/  ISETP.GE.AND P2, PT, R51, c[0x0][0x17c], PT ;  /* 0x00005f0033007a0c */ /* 0x008fe40003f46270 */
[----:B------:R-:W2:Y:S01]  /*ff760*/  LDL.LU R51, [R1+0x3ca4] ;  /* 0x003ca40001337983 */ /* 0x000ea20000300800 */
[----:B------:R-:W-:-:S03]  /*ff770*/  ISETP.GE.AND P4, PT, R50, c[0x0][0x17c], PT ;  /* 0x00005f0032007a0c */ /* 0x000fc60003f86270 */
[----:B------:R-:W3:Y:S01]  /*ff780*/  LDL.LU R50, [R1+0x3c48] ;  /* 0x003c480001327983 */ /* 0x000ee20000300800 */
[----:B------:R-:W-:Y:S01]  /*ff790*/  ISETP.LT.AND P5, PT, R217, c[0x0][0x178], !P2 ;  /* 0x00005e00d9007a0c */ /* 0x000fe200057a1270 */
[----:B-1----:R-:W-:Y:S02]  /*ff7a0*/  IMAD.WIDE R2, R20, 0x4, R138 ;  /* 0x0000000414027825 */ /* 0x002fe400078e028a */
[----:B------:R1:W-:Y:S01]  /*ff7b0*/  @P6 STG.E [R4.64], R85 ;  /* 0x0000005504006986 */ /* 0x0003e2000c101904 */
[----:B------:R-:W-:-:S03]  /*ff7c0*/  ISETP.LT.AND P2, PT, R216, c[0x0][0x178], !P2 ;  /* 0x00005e00d8007a0c */ /* 0x000fc60005741270 */
[----:B------:R5:W-:Y:S04]  /*ff7d0*/  @P0 STG.E [R2.64], R8 ;  /* 0x0000000802000986 */ /* 0x000be8000c101904 */
[----:B------:R-:W3:Y:S01]  /*ff7e0*/  LDL.LU R48, [R1+0x3c78] ;  /* 0x003c780001307983 */ /* 0x000ee20000300800 */
[C---:B-1----:R-:W-:Y:S01]  /*ff7f0*/  IMAD.WIDE R4, R20.reuse, 0x4, R136 ;  /* 0x0000000414047825 */ /* 0x042fe200078e0288 */
[----:B------:R-:W-:Y:S02]  /*ff800*/  IADD3 R20, R20, c[0x0][0x198], RZ ;  /* 0x0000660014147a10 */ /* 0x000fe40007ffe0ff */
[----:B------:R-:W3:Y:S04]  /*ff810*/  LDL.LU R36, [R1+0x3c94] ;  /* 0x003c940001247983 */ /* 0x000ee80000300800 */
[----:B------:R1:W-:Y:S01]  /*ff820*/  @P3 STG.E [R4.64], R128 ;  /* 0x0000008004003986 */ /* 0x0003e2000c101904 */
[----:B------:R-:W-:Y:S01]  /*ff830*/  ISETP.LT.AND P3, PT, R217, c[0x0][0x178], !P4 ;  /* 0x00005e00d9007a0c */ /* 0x000fe20006761270 */
[C-C-:B-----5:R-:W-:Y:S01]  /*ff840*/  IMAD.WIDE R2, R20.reuse, 0x4, R138.reuse ;  /* 0x0000000414027825 */ /* 0x160fe200078e028a */
[----:B------:R-:W-:Y:S01]  /*ff850*/  IADD3 R21, R20, c[0x0][0x198], RZ ;  /* 0x0000660014157a10 */ /* 0x000fe20007ffe0ff */
[----:B------:R-:W5:Y:S04]  /*ff860*/  LDL.LU R37, [R1+0x3cc8] ;  /* 0x003cc80001257983 */ /* 0x000f680000300800 */
[----:B------:R1:W-:Y:S02]  /*ff870*/  @P5 STG.E [R2.64], R9 ;  /* 0x0000000902005986 */ /* 0x0003e4000c101904 */
[----:B-1----:R-:W-:-:S04]  /*ff880*/  IMAD.WIDE R4, R21, 0x4, R138 ;  /* 0x0000000415047825 */ /* 0x002fc800078e028a */
[----:B------:R-:W-:Y:S02]  /*ff890*/  IMAD.WIDE R2, R20, 0x4, R136 ;  /* 0x0000000414027825 */ /* 0x000fe400078e0288 */
[----:B------:R-:W5:Y:S04]  /*ff8a0*/  LDL.LU R20, [R1+0x3ccc] ;  /* 0x003ccc0001147983 */ /* 0x000f680000300800 */
[----:B------:R-:W-:Y:S04]  /*ff8b0*/  @P2 STG.E [R2.64], R129 ;  /* 0x0000008102002986 */ /* 0x000fe8000c101904 */
[----:B------:R1:W-:Y:S04]  /*ff8c0*/  @P3 STG.E [R4.64], R24 ;  /* 0x0000001804003986 */ /* 0x0003e8000c101904 */
[----:B-1----:R-:W5:Y:S01]  /*ff8d0*/  LDL.LU R24, [R1+0x3c74] ;  /* 0x003c740001187983 */ /* 0x002f620000300800 */
[----:B------:R-:W-:-:S02]  /*ff8e0*/  ISETP.GE.AND P1, PT, R132, c[0x0][0x17c], PT ;  /* 0x00005f0084007a0c */ /* 0x000fc40003f26270 */
[C---:B------:R-:W-:Y:S02]  /*ff8f0*/  ISETP.LT.AND P4, PT, R216.reuse, c[0x0][0x178], !P4 ;  /* 0x00005e00d8007a0c */ /* 0x040fe40006781270 */
[----:B------:R-:W-:Y:S01]  /*ff900*/  ISETP.LT.AND P5, PT, R217, c[0x0][0x178], !P1 ;  /* 0x00005e00d9007a0c */ /* 0x000fe20004fa1270 */
[C---:B------:R-:W-:Y:S01]  /*ff910*/  IMAD.WIDE R8, R21.reuse, 0x4, R136 ;  /* 0x0000000415087825 */ /* 0x040fe200078e0288 */
[----:B------:R-:W-:Y:S02]  /*ff920*/  ISETP.LT.AND P1, PT, R216, c[0x0][0x178], !P1 ;  /* 0x00005e00d8007a0c */ /* 0x000fe40004f21270 */
[----:B------:R-:W-:Y:S02]  /*ff930*/  IADD3 R21, R21, c[0x0][0x198], RZ ;  /* 0x0000660015157a10 */ /* 0x000fe40007ffe0ff */
[----:B----4-:R-:W-:-:S03]  /*ff940*/  ISETP.GE.AND P6, PT, R116, c[0x0][0x17c], PT ;  /* 0x00005f0074007a0c */ /* 0x010fc60003fc6270 */
[----:B------:R-:W-:Y:S01]  /*ff950*/  IMAD.WIDE R2, R21, 0x4, R138 ;  /* 0x0000000415027825 */ /* 0x000fe200078e028a */
[----:B------:R-:W-:Y:S02]  /*ff960*/  ISETP.LT.AND P3, PT, R217, c[0x0][0x178], !P6 ;  /* 0x00005e00d9007a0c */ /* 0x000fe40007761270 */
[----:B------:R-:W-:Y:S01]  /*ff970*/  ISETP.LT.AND P6, PT, R216, c[0x0][0x178], !P6 ;  /* 0x00005e00d8007a0c */ /* 0x000fe200077c1270 */
[C-C-:B------:R-:W-:Y:S01]  /*ff980*/  IMAD.WIDE R4, R21.reuse, 0x4, R136.reuse ;  /* 0x0000000415047825 */ /* 0x140fe200078e0288 */
[----:B------:R-:W-:Y:S01]  /*ff990*/  IADD3 R21, R21, c[0x0][0x198], RZ ;  /* 0x0000660015157a10 */ /* 0x000fe20007ffe0ff */
[----:B------:R1:W-:Y:S04]  /*ff9a0*/  @P4 STG.E [R8.64], R112 ;  /* 0x0000007008004986 */ /* 0x0003e8000c101904 */
[----:B------:R4:W-:Y:S04]  /*ff9b0*/  @P5 STG.E [R2.64], R25 ;  /* 0x0000001902005986 */ /* 0x0009e8000c101904 */
[----:B------:R4:W-:Y:S01]  /*ff9c0*/  @P1 STG.E [R4.64], R113 ;  /* 0x0000007104001986 */ /* 0x0009e2000c101904 */
[C---:B-1----:R-:W-:Y:S01]  /*ff9d0*/  IADD3 R8, R21.reuse, c[0x0][0x198], RZ ;  /* 0x0000660015087a10 */ /* 0x042fe20007ffe0ff */
[----:B----4-:R-:W-:-:S04]  /*ff9e0*/  IMAD.WIDE R2, R21, 0x4, R136 ;  /* 0x0000000415027825 */ /* 0x010fc800078e0288 */
[----:B------:R-:W-:-:S05]  /*ff9f0*/  IMAD.WIDE R4, R21, 0x4, R138 ;  /* 0x0000000415047825 */ /* 0x000fca00078e028a */
[----:B------:R1:W-:Y:S04]  /*ffa00*/  @P3 STG.E [R4.64], R52 ;  /* 0x0000003404003986 */ /* 0x0003e8000c101904 */
[----:B------:R4:W-:Y:S01]  /*ffa10*/  @P6 STG.E [R2.64], R96 ;  /* 0x0000006002006986 */ /* 0x0009e2000c101904 */
[----:B-1----:R-:W-:-:S04]  /*ffa20*/  IMAD.WIDE R4, R8, 0x4, R138 ;  /* 0x0000000408047825 */ /* 0x002fc800078e028a */
[C---:B----4-:R-:W-:Y:S01]  /*ffa30*/  IMAD.WIDE R2, R8.reuse, 0x4, R136 ;  /* 0x0000000408027825 */ /* 0x050fe200078e0288 */
[----:B------:R-:W-:Y:S02]  /*ffa40*/  IADD3 R8, R8, c[0x0][0x198], RZ ;  /* 0x0000660008087a10 */ /* 0x000fe40007ffe0ff */
[----:B--2---:R-:W-:-:S04]  /*ffa50*/  ISETP.GE.AND P0, PT, R51, c[0x0][0x17c], PT ;  /* 0x00005f0033007a0c */ /* 0x004fc80003f06270 */
[----:B------:R-:W-:Y:S02]  /*ffa60*/  ISETP.LT.AND P1, PT, R217, c[0x0][0x178], !P0 ;  /* 0x00005e00d9007a0c */ /* 0x000fe40004721270 */
[----:B------:R-:W-:Y:S02]  /*ffa70*/  ISETP.LT.AND P5, PT, R216, c[0x0][0x178], !P0 ;  /* 0x00005e00d8007a0c */ /* 0x000fe400047a1270 */
[----:B---3--:R-:W-:-:S04]  /*ffa80*/  ISETP.GE.AND P2, PT, R50, c[0x0][0x17c], PT ;  /* 0x00005f0032007a0c */ /* 0x008fc80003f46270 */
[----:B------:R-:W-:Y:S02]  /*ffa90*/  ISETP.LT.AND P3, PT, R217, c[0x0][0x178], !P2 ;  /* 0x00005e00d9007a0c */ /* 0x000fe40005761270 */
[----:B------:R-:W-:-:S03]  /*ffaa0*/  ISETP.LT.AND P2, PT, R216, c[0x0][0x178], !P2 ;  /* 0x00005e00d8007a0c */ /* 0x000fc60005741270 */
[----:B------:R-:W-:Y:S04]  /*ffab0*/  @P1 STG.E [R4.64], R53 ;  /* 0x0000003504001986 */ /* 0x000fe8000c101904 */
[----:B------:R1:W-:Y:S01]  /*ffac0*/  @P5 STG.E [R2.64], R97 ;  /* 0x0000006102005986 */ /* 0x0003e2000c101904 */
[----:B------:R-:W-:-:S03]  /*ffad0*/  ISETP.GE.AND P0, PT, R36, c[0x0][0x17c], PT ;  /* 0x00005f0024007a0c */ /* 0x000fc60003f06270 */
[----:B------:R-:W2:Y:S04]  /*ffae0*/  LDL.LU R36, [R1+0x3c90] ;  /* 0x003c900001247983 */ /* 0x000ea80000300800 */
[----:B------:R-:W3:Y:S01]  /*ffaf0*/  LDL.LU R25, [R1+0x3cc4] ;  /* 0x003cc40001197983 */ /* 0x000ee20000300800 */
[----:B-1----:R-:W-:-:S03]  /*ffb00*/  IMAD.WIDE R2, R8, 0x4, R138 ;  /* 0x0000000408027825 */ /* 0x002fc600078e028a */
[----:B------:R-:W4:Y:S04]  /*ffb10*/  LDL.LU R21, [R1+0x3ce8] ;  /* 0x003ce80001157983 */ /* 0x000f280000300800 */
[----:B------:R1:W-:Y:S02]  /*ffb20*/  @P3 STG.E [R2.64], R68 ;  /* 0x0000004402003986 */ /* 0x0003e4000c101904 */
[----:B-1----:R-:W-:-:S05]  /*ffb30*/  IMAD.WIDE R2, R8, 0x4, R136 ;  /* 0x0000000408027825 */ /* 0x002fca00078e0288 */
[----:B------:R1:W-:Y:S01]  /*ffb40*/  @P2 STG.E [R2.64], R80 ;  /* 0x0000005002002986 */ /* 0x0003e2000c101904 */
[----:B-----5:R-:W-:-:S03]  /*ffb50*/  ISETP.GE.AND P2, PT, R24, c[0x0][0x17c], PT ;  /* 0x00005f0018007a0c */ /* 0x020fc60003f46270 */
[----:B------:R-:W5:Y:S01]  /*ffb60*/  LDL.LU R24, [R1+0x3cec] ;  /* 0x003cec0001187983 */ /* 0x000f620000300800 */
[----:B------:R-:W-:Y:S02]  /*ffb70*/  ISETP.GE.AND P4, PT, R48, c[0x0][0x17c], PT ;  /* 0x00005f0030007a0c */ /* 0x000fe40003f86270 */
[----:B------:R-:W-:Y:S02]  /*ffb80*/  ISETP.GE.AND P1, PT, R20, c[0x0][0x17c], PT ;  /* 0x00005f0014007a0c */ /* 0x000fe40003f26270 */
[C---:B------:R-:W-:Y:S02]  /*ffb90*/  ISETP.LT.AND P5, PT, R217.reuse, c[0x0][0x178], !P4 ;  /* 0x00005e00d9007a0c */ /* 0x040fe400067a1270 */
[----:B------:R-:W-:Y:S02]  /*ffba0*/  IADD3 R20, R8, c[0x0][0x198], RZ ;  /* 0x0000660008147a10 */ /* 0x000fe40007ffe0ff */
[----:B------:R-:W-:Y:S02]  /*ffbb0*/  ISETP.LT.AND P4, PT, R216, c[0x0][0x178], !P4 ;  /* 0x00005e00d8007a0c */ /* 0x000fe40006781270 */
[----:B------:R-:W-:Y:S01]  /*ffbc0*/  ISETP.LT.AND P3, PT, R217, c[0x0][0x178], !P0 ;  /* 0x00005e00d9007a0c */ /* 0x000fe20004761270 */
[----:B------:R-:W-:Y:S01]  /*ffbd0*/  IMAD.WIDE R4, R20, 0x4, R138 ;  /* 0x0000000414047825 */ /* 0x000fe200078e028a */
[----:B------:R-:W-:-:S02]  /*ffbe0*/  ISETP.LT.AND P0, PT, R216, c[0x0][0x178], !P0 ;  /* 0x00005e00d8007a0c */ /* 0x000fc40004701270 */
[----:B------:R-:W-:Y:S01]  /*ffbf0*/  ISETP.GE.AND P6, PT, R37, c[0x0][0x17c], PT ;  /* 0x00005f0025007a0c */ /* 0x000fe20003fc6270 */
[C---:B------:R-:W-:Y:S01]  /*ffc00*/  IMAD.WIDE R8, R20.reuse, 0x4, R136 ;  /* 0x0000000414087825 */ /* 0x040fe200078e0288 */
[----:B------:R-:W-:Y:S01]  /*ffc10*/  IADD3 R20, R20, c[0x0][0x198], RZ ;  /* 0x0000660014147a10 */ /* 0x000fe20007ffe0ff */
[----:B------:R1:W-:Y:S01]  /*ffc20*/  @P5 STG.E [R4.64], R69 ;  /* 0x0000004504005986 */ /* 0x0003e2000c101904 */
[C---:B------:R-:W-:Y:S02]  /*ffc30*/  ISETP.LT.AND P5, PT, R217.reuse, c[0x0][0x178], !P6 ;  /* 0x00005e00d9007a0c */ /* 0x040fe400077a1270 */
[----:B------:R-:W-:Y:S01]  /*ffc40*/  ISETP.LT.AND P6, PT, R216, c[0x0][0x178], !P6 ;  /* 0x00005e00d8007a0c */ /* 0x000fe200077c1270 */
[C---:B-1----:R-:W-:Y:S01]  /*ffc50*/  IMAD.WIDE R2, R20.reuse, 0x4, R138 ;  /* 0x0000000414027825 */ /* 0x042fe200078e028a */
[----:B------:R1:W-:Y:S03]  /*ffc60*/  @P4 STG.E [R8.64], R81 ;  /* 0x0000005108004986 */ /* 0x0003e6000c101904 */
[C---:B------:R-:W-:Y:S01]  /*ffc70*/  IMAD.WIDE R4, R20.reuse, 0x4, R136 ;  /* 0x0000000414047825 */ /* 0x040fe200078e0288 */
[----:B------:R-:W-:Y:S01]  /*ffc80*/  IADD3 R20, R20, c[0x0][0x198], RZ ;  /* 0x0000660014147a10 */ /* 0x000fe20007ffe0ff */
[----:B------:R1:W-:Y:S01]  /*ffc90*/  @P3 STG.E [R2.64], R12 ;  /* 0x0000000c02003986 */ /* 0x0003e2000c101904 */
[----:B------:R-:W-:-:S02]  /*ffca0*/  ISETP.LT.AND P3, PT, R217, c[0x0][0x178], !P1 ;  /* 0x00005e00d9007a0c */ /* 0x000fc40004f61270 */
[----:B------:R-:W-:Y:S01]  /*ffcb0*/  ISETP.LT.AND P1, PT, R216, c[0x0][0x178], !P1 ;  /* 0x00005e00d8007a0c */ /* 0x000fe20004f21270 */
[----:B------:R1:W-:Y:S02]  /*ffcc0*/  @P0 STG.E [R4.64], R124 ;  /* 0x0000007c04000986 */ /* 0x0003e4000c101904 */
[C---:B-1----:R-:W-:Y:S01]  /*ffcd0*/  IADD3 R8, R20.reuse, c[0x0][0x198], RZ ;  /* 0x0000660014087a10 */ /* 0x042fe20007ffe0ff */
[----:B------:R-:W-:-:S04]  /*ffce0*/  IMAD.WIDE R2, R20, 0x4, R138 ;  /* 0x0000000414027825 */ /* 0x000fc800078e028a */
[----:B------:R-:W-:Y:S01]  /*ffcf0*/  IMAD.WIDE R4, R20, 0x4, R136 ;  /* 0x0000000414047825 */ /* 0x000fe200078e0288 */
[----:B------:R1:W-:Y:S04]  /*ffd00*/  @P5 STG.E [R2.64], R13 ;  /* 0x0000000d02005986 */ /* 0x0003e8000c101904 */
[----:B------:R1:W-:Y:S02]  /*ffd10*/  @P6 STG.E [R4.64], R125 ;  /* 0x0000007d04006986 */ /* 0x0003e4000c101904 */
[----:B-1----:R-:W-:-:S04]  /*ffd20*/  IMAD.WIDE R2, R8, 0x4, R138 ;  /* 0x0000000408027825 */ /* 0x002fc800078e028a */
[----:B------:R-:W-:Y:S01]  /*ffd30*/  IMAD.WIDE R4, R8, 0x4, R136 ;  /* 0x0000000408047825 */ /* 0x000fe200078e0288 */
[----:B------:R1:W-:Y:S04]  /*ffd40*/  @P3 STG.E [R2.64], R28 ;  /* 0x0000001c02003986 */ /* 0x0003e8000c101904 */
[----:B------:R1:W-:Y:S01]  /*ffd50*/  @P1 STG.E [R4.64], R108 ;  /* 0x0000006c04001986 */ /* 0x0003e2000c101904 */
[----:B--2---:R-:W-:-:S03]  /*ffd60*/  ISETP.GE.AND P4, PT, R36, c[0x0][0x17c], PT ;  /* 0x00005f0024007a0c */ /* 0x004fc60003f86270 */
[----:B------:R-:W2:Y:S01]  /*ffd70*/  LDL.LU R36, [R1+0x3c88] ;  /* 0x003c880001247983 */ /* 0x000ea20000300800 */
[----:B---3--:R-:W-:-:S03]  /*ffd80*/  ISETP.GE.AND P0, PT, R25, c[0x0][0x17c], PT ;  /* 0x00005f0019007a0c */ /* 0x008fc60003f06270 */
[----:B------:R-:W3:Y:S01]  /*ffd90*/  LDL.LU R25, [R1+0x3cc0] ;  /* 0x003cc00001197983 */ /* 0x000ee20000300800 */
[----:B----4-:R-:W-:-:S03]  /*ffda0*/  ISETP.GE.AND P6, PT, R21, c[0x0][0x17c], PT ;  /* 0x00005f0015007a0c */ /* 0x010fc60003fc6270 */
[----:B------:R-:W4:Y:S01]  /*ffdb0*/  LDL.LU R21, [R1+0x3ce4] ;  /* 0x003ce40001157983 */ /* 0x000f220000300800 */
[----:B-----5:R-:W-:-:S03]  /*ffdc0*/  ISETP.GE.AND P1, PT, R24, c[0x0][0x17c], PT ;  /* 0x00005f0018007a0c */ /* 0x020fc60003f26270 */
[----:B------:R-:W5:Y:S04]  /*ffdd0*/  LDL.LU R24, [R1+0x3cf0] ;  /* 0x003cf00001187983 */ /* 0x000f680000300800 */
[----:B------:R-:W2:Y:S01]  /*ffde0*/  LDL.LU R20, [R1+0x3d08] ;  /* 0x003d080001147983 */ /* 0x000ea20000300800 */
[C---:B------:R-:W-:Y:S02]  /*ffdf0*/  ISETP.LT.AND P5, PT, R217.reuse, c[0x0][0x178], !P2 ;  /* 0x00005e00d9007a0c */ /* 0x040fe400057a1270 */
[----:B------:R-:W-:Y:S01]  /*ffe00*/  IADD3 R8, R8, c[0x0][0x198], RZ ;  /* 0x0000660008087a10 */ /* 0x000fe20007ffe0ff */
[----:B------:R-:W3:Y:S01]  /*ffe10*/  LDL.LU R13, [R1+0x3c84] ;  /* 0x003c8400010d7983 */ /* 0x000ee20000300800 */
[----:B------:R-:W-:Y:S02]  /*ffe20*/  ISETP.LT.AND P2, PT, R216, c[0x0][0x178], !P2 ;  /* 0x00005e00d8007a0c */ /* 0x000fe40005741270 */
[----:B------:R-:W-:Y:S01]  /*ffe30*/  ISETP.LT.AND P3, PT, R217, c[0x0][0x178], !P4 ;  /* 0x00005e00d9007a0c */ /* 0x000fe20006761270 */
[----:B-1----:R-:W-:Y:S01]  /*ffe40*/  IMAD.WIDE R2, R8, 0x4, R138 ;  /* 0x0000000408027825 */ /* 0x002fe200078e028a */
[----:B------:R-:W-:-:S02]  /*ffe50*/  ISETP.LT.AND P4, PT, R216, c[0x0][0x178], !P4 ;  /* 0x00005e00d8007a0c */ /* 0x000fc40006781270 */
[----:B------:R-:W-:-:S03]  /*ffe60*/  IADD3 R12, R8, c[0x0][0x198], RZ ;  /* 0x00006600080c7a10 */ /* 0x000fc60007ffe0ff */
[----:B------:R1:W-:Y:S01]  /*ffe70*/  @P5 STG.E [R2.64], R29 ;  /* 0x0000001d02005986 */ /* 0x0003e2000c101904 */
[----:B------:R-:W-:Y:S01]  /*ffe80*/  ISETP.LT.AND P5, PT, R217, c[0x0][0x178], !P0 ;  /* 0x00005e00d9007a0c */ /* 0x000fe200047a1270 */
[----:B------:R-:W-:Y:S01]  /*ffe90*/  IMAD.WIDE R4, R12, 0x4, R138 ;  /* 0x000000040c047825 */ /* 0x000fe200078e028a */
[----:B------:R-:W-:-:S03]  /*ffea0*/  ISETP.LT.AND P0, PT, R216, c[0x0][0x178], !P0 ;  /* 0x00005e00d8007a0c */ /* 0x000fc60004701270 */
[----:B-1----:R-:W-:-:S04]  /*ffeb0*/  IMAD.WIDE R2, R8, 0x4, R136 ;  /* 0x0000000408027825 */ /* 0x002fc800078e0288 */
[C---:B------:R-:W-:Y:S01]  /*ffec0*/  IMAD.WIDE R8, R12.reuse, 0x4, R136 ;  /* 0x000000040c087825 */ /* 0x040fe200078e0288 */
[----:B------:R-:W-:Y:S01]  /*ffed0*/  IADD3 R12, R12, c[0x0][0x198], RZ ;  /* 0x000066000c0c7a10 */ /* 0x000fe20007ffe0ff */
[----:B------:R1:W-:Y:S04]  /*ffee0*/  @P2 STG.E [R2.64], R109 ;  /* 0x0000006d02002986 */ /* 0x0003e8000c101904 */
[----:B------:R1:W-:Y:S04]  /*ffef0*/  @P3 STG.E [R4.64], R56 ;  /* 0x0000003804003986 */ /* 0x0003e8000c101904 */
[----:B------:R1:W-:Y:S01]  /*fff00*/  @P4 STG.E [R8.64], R92 ;  /* 0x0000005c08004986 */ /* 0x0003e2000c101904 */
[----:B------:R-:W-:Y:S01]  /*fff10*/  ISETP.LT.AND P4, PT, R217, c[0x0][0x178], !P6 ;  /* 0x00005e00d9007a0c */ /* 0x000fe20007781270 */
[----:B-1----:R-:W-:-:S04]  /*fff20*/  IMAD.WIDE R2, R12, 0x4, R138 ;  /* 0x000000040c027825 */ /* 0x002fc800078e028a */
[C---:B------:R-:W-:Y:S01]  /*fff30*/  IMAD.WIDE R4, R12.reuse, 0x4, R136 ;  /* 0x000000040c047825 */ /* 0x040fe200078e0288 */
[----:B------:R-:W-:Y:S01]  /*fff40*/  IADD3 R12, R12, c[0x0][0x198], RZ ;  /* 0x000066000c0c7a10 */ /* 0x000fe20007ffe0ff */
[----:B------:R-:W-:Y:S01]  /*fff50*/  @P5 STG.E [R2.64], R57 ;  /* 0x0000003902005986 */ /* 0x000fe2000c101904 */
[----:B------:R-:W-:-:S03]  /*fff60*/  ISETP.LT.AND P6, PT, R216, c[0x0][0x178], !P6 ;  /* 0x00005e00d8007a0c */ /* 0x000fc600077c1270 */
[----:B------:R1:W-:Y:S01]  /*fff70*/  @P0 STG.E [R4.64], R93 ;  /* 0x0000005d04000986 */ /* 0x0003e2000c101904 */
[----:B------:R-:W-:Y:S02]  /*fff80*/  ISETP.LT.AND P0, PT, R217, c[0x0][0x178], !P1 ;  /* 0x00005e00d9007a0c */ /* 0x000fe40004f01270 */
[C---:B------:R-:W-:Y:S01]  /*fff90*/  IADD3 R8, R12.reuse, c[0x0][0x198], RZ ;  /* 0x000066000c087a10 */ /* 0x040fe20007ffe0ff */
[----:B-1----:R-:W-:-:S04]  /*fffa0*/  IMAD.WIDE R4, R12, 0x4, R138 ;  /* 0x000000040c047825 */ /* 0x002fc800078e028a */
[----:B------:R-:W-:Y:S01]  /*fffb0*/  IMAD.WIDE R2, R12, 0x4, R136 ;  /* 0x000000040c027825 */ /* 0x000fe200078e0288 */
[----:B------:R1:W-:Y:S04]  /*fffc0*/  @P4 STG.E [R4.64], R72 ;  /* 0x0000004804004986 */ /* 0x0003e8000c101904 */
[----:B------:R2:W-:Y:S01]  /*fffd0*/  @P6 STG.E [R2.64], R44 ;  /* 0x0000002c02006986 */ /* 0x0005e2000c101904 */
[----:B-1----:R-:W-:-:S05]  /*fffe0*/  IMAD.WIDE R4, R8, 0x4, R138 ;  /* 0x0000000408047825 */ /* 0x002fca00078e028a */
[----:B------:R-:W-:Y:S01]  /*ffff0*/  @P0 STG.E [R4.64], R73 ;  /* 0x0000004904000986 */ /* 0x000fe2000c101904 */
[----:B----4-:R-:W-:-:S03]  /*100000*/  ISETP.GE.AND P5, PT, R21, c[0x0][0x17c], PT ;  /* 0x00005f0015007a0c */ /* 0x010fc60003fa6270 */
[----:B------:R-:W4:Y:S01]  /*100010*/  LDL.LU R21, [R1+0x3cbc] ;  /* 0x003cbc0001157983 */ /* 0x000f220000300800 */
[----:B-----5:R-:W-:-:S03]  /*100020*/  ISETP.GE.AND P6, PT, R24, c[0x0][0x17c], PT ;  /* 0x00005f0018007a0c */ /* 0x020fc60003fc6270 */
[----:B------:R-:W5:Y:S01]  /*100030*/  LDL.LU R24, [R1+0x3ce0] ;  /* 0x003ce00001187983 */ /* 0x000f620000300800 */
[----:B--2---:R-:W-:-:S03]  /*100040*/  ISETP.GE.AND P0, PT, R20, c[0x0][0x17c], PT ;  /* 0x00005f0014007a0c */ /* 0x004fc60003f06270 */
[----:B------:R-:W2:Y:S01]  /*100050*/  LDL.LU R20, [R1+0x3d04] ;  /* 0x003d040001147983 */ /* 0x000ea20000300800 */
[----:B------:R-:W-:Y:S02]  /*100060*/  ISETP.LT.AND P1, PT, R216, c[0x0][0x178], !P1 ;  /* 0x00005e00d8007a0c */ /* 0x000fe40004f21270 */
[----:B------:R-:W-:Y:S01]  /*100070*/  ISETP.GE.AND P2, PT, R36, c[0x0][0x17c], PT ;  /* 0x00005f0024007a0c */ /* 0x000fe20003f46270 */
[----:B------:R-:W-:-:S03]  /*100080*/  IMAD.WIDE R2, R8, 0x4, R136 ;  /* 0x0000000408027825 */ /* 0x000fc600078e0288 */
[----:B------:R-:W-:Y:S02]  /*100090*/  ISETP.LT.AND P4, PT, R217, c[0x0][0x178], !P2 ;  /* 0x00005e00d9007a0c */ /* 0x000fe40005781270 */
[----:B------:R-:W-:Y:S02]  /*1000a0*/  IADD3 R8, R8, c[0x0][0x198], RZ ;  /* 0x0000660008087a10 */ /* 0x000fe40007ffe0ff */
[----:B------:R-:W-:-:S03]  /*1000b0*/  ISETP.LT.AND P2, PT, R216, c[0x0][0x178], !P2 ;  /* 0x00005e00d8007a0c */ /* 0x000fc60005741270 */
[----:B------:R1:W-:Y:S01]  /*1000c0*/  @P1 STG.E [R2.64], R45 ;  /* 0x0000002d02001986 */ /* 0x0003e2000c101904 */
[----:B---3--:R-:W-:Y:S01]  /*1000d0*/  ISETP.GE.AND P3, PT, R25, c[0x0][0x17c], PT ;  /* 0x00005f0019007a0c */ /* 0x008fe20003f66270 */
[----:B-1----:R-:W-:-:S05]  /*1000e0*/  IMAD.WIDE R2, R8, 0x4, R138 ;  /* 0x0000000408027825 */ /* 0x002fca00078e028a */
[----:B------:R1:W-:Y:S01]  /*1000f0*/  @P4 STG.E [R2.64], R16 ;  /* 0x0000001002004986 */ /* 0x0003e2000c101904 */
[----:B------:R-:W-:Y:S01]  /*100100*/  ISETP.LT.AND P1, PT, R217, c[0x0][0x178], !P3 ;  /* 0x00005e00d9007a0c */ /* 0x000fe20005f21270 */
[----:B-1----:R-:W-:-:S05]  /*100110*/  IMAD.WIDE R2, R8, 0x4, R136 ;  /* 0x0000000408027825 */ /* 0x002fca00078e0288 */
[----:B------:R1:W-:Y:S01]  /*100120*/  @P2 STG.E [R2.64], R120 ;  /* 0x0000007802002986 */ /* 0x0003e2000c101904 */
[----:B------:R-:W-:-:S03]  /*100130*/  ISETP.GE.AND P2, PT, R13, c[0x0][0x17c], PT ;  /* 0x00005f000d007a0c */ /* 0x000fc60003f46270 */
[----:B------:R-:W3:Y:S01]  /*100140*/  LDL.LU R13, [R1+0x3d1c] ;  /* 0x003d1c00010d7983 */ /* 0x000ee20000300800 */
[----:B------:R-:W-:Y:S02]  /*100150*/  IADD3 R12, R8, c[0x0][0x198], RZ ;  /* 0x00006600080c7a10 */ /* 0x000fe40007ffe0ff */
[----:B------:R-:W-:Y:S02]  /*100160*/  ISETP.LT.AND P3, PT, R216, c[0x0][0x178], !P3 ;  /* 0x00005e00d8007a0c */ /* 0x000fe40005f61270 */
[----:B------:R-:W-:Y:S01]  /*100170*/  ISETP.LT.AND P4, PT, R217, c[0x0][0x178], !P5 ;  /* 0x00005e00d9007a0c */ /* 0x000fe20006f81270 */
[----:B------:R-:W-:Y:S01]  /*100180*/  IMAD.WIDE R4, R12, 0x4, R138 ;  /* 0x000000040c047825 */ /* 0x000fe200078e028a */
[----:B------:R-:W-:-:S03]  /*100190*/  ISETP.LT.AND P5, PT, R216, c[0x0][0x178], !P5 ;  /* 0x00005e00d8007a0c */ /* 0x000fc60006fa1270 */
[C---:B------:R-:W-:Y:S01]  /*1001a0*/  IMAD.WIDE R8, R12.reuse, 0x4, R136 ;  /* 0x000000040c087825 */ /* 0x040fe200078e0288 */
[----:B------:R-:W-:Y:S01]  /*1001b0*/  IADD3 R12, R12, c[0x0][0x198], RZ ;  /* 0x000066000c0c7a10 */ /* 0x000fe20007ffe0ff */
[----:B------:R1:W-:Y:S01]  /*1001c0*/  @P1 STG.E [R4.64], R17 ;  /* 0x0000001104001986 */ /* 0x0003e2000c101904 */
[----:B------:R-:W-:Y:S02]  /*1001d0*/  ISETP.LT.AND P1, PT, R217, c[0x0][0x178], !P6 ;  /* 0x00005e00d9007a0c */ /* 0x000fe40007721270 */
[----:B------:R-:W-:Y:S01]  /*1001e0*/  ISETP.LT.AND P6, PT, R216, c[0x0][0x178], !P6 ;  /* 0x00005e00d8007a0c */ /* 0x000fe200077c1270 */
[C---:B-1----:R-:W-:Y:S01]  /*1001f0*/  IMAD.WIDE R2, R12.reuse, 0x4, R138 ;  /* 0x000000040c027825 */ /* 0x042fe200078e028a */
[----:B------:R-:W-:Y:S03]  /*100200*/  @P3 STG.E [R8.64], R121 ;  /* 0x0000007908003986 */ /* 0x000fe6000c101904 */
[C---:B------:R-:W-:Y:S01]  /*100210*/  IMAD.WIDE R4, R12.reuse, 0x4, R136 ;  /* 0x000000040c047825 */ /* 0x040fe200078e0288 */
[----:B------:R-:W-:Y:S01]  /*100220*/  IADD3 R12, R12, c[0x0][0x198], RZ ;  /* 0x000066000c0c7a10 */ /* 0x000fe20007ffe0ff */
[----:B------:R1:W-:Y:S04]  /*100230*/  @P4 STG.E [R2.64], R32 ;  /* 0x0000002002004986 */ /* 0x0003e8000c101904 */
[----:B------:R1:W-:Y:S02]  /*100240*/  @P5 STG.E [R4.64], R104 ;  /* 0x0000006804005986 */ /* 0x0003e4000c101904 */
[----:B-1----:R-:W-:-:S04]  /*100250*/  IMAD.WIDE R2, R12, 0x4, R138 ;  /* 0x000000040c027825 */ /* 0x002fc800078e028a */
[C---:B------:R-:W-:Y:S01]  /*100260*/  IMAD.WIDE R4, R12.reuse, 0x4, R136 ;  /* 0x000000040c047825 */ /* 0x040fe200078e0288 */
[----:B------:R1:W-:Y:S01]  /*100270*/  @P1 STG.E [R2.64], R33 ;  /* 0x0000002102001986 */ /* 0x0003e2000c101904 */
[----:B------:R-:W-:-:S03]  /*100280*/  IADD3 R8, R12, c[0x0][0x198], RZ ;  /* 0x000066000c087a10 */ /* 0x000fc60007ffe0ff */
[----:B------:R1:W-:Y:S01]  /*100290*/  @P6 STG.E [R4.64], R105 ;  /* 0x0000006904006986 */ /* 0x0003e2000c101904 */
[----:B----4-:R-:W-:-:S03]  /*1002a0*/  ISETP.GE.AND P3, PT, R21, c[0x0][0x17c], PT ;  /* 0x00005f0015007a0c */ /* 0x010fc60003f66270 */
[----:B------:R-:W4:Y:S04]  /*1002b0*/  LDL.LU R21, [R1+0x3c70] ;  /* 0x003c700001157983 */ /* 0x000f280000300800 */
[----:B------:R-:W4:Y:S01]  /*1002c0*/  LDL.LU R17, [R1+0x3cb8] ;  /* 0x003cb80001117983 */ /* 0x000f220000300800 */
[----:B--2---:R-:W-:-:S03]  /*1002d0*/  ISETP.GE.AND P6, PT, R20, c[0x0][0x17c], PT ;  /* 0x00005f0014007a0c */ /* 0x004fc60003fc6270 */
[----:B------:R-:W2:Y:S04]  /*1002e0*/  LDL.LU R20, [R1+0x3cdc] ;  /* 0x003cdc0001147983 */ /* 0x000ea80000300800 */
[----:B------:R-:W2:Y:S04]  /*1002f0*/  LDL.LU R16, [R1+0x3d00] ;  /* 0x003d000001107983 */ /* 0x000ea80000300800 */
[----:B------:R-:W2:Y:S01]  /*100300*/  LDL.LU R12, [R1+0x3d18] ;  /* 0x003d1800010c7983 */ /* 0x000ea20000300800 */
[----:B------:R-:W-:Y:S02]  /*100310*/  ISETP.LT.AND P4, PT, R217, c[0x0][0x178], !P0 ;  /* 0x00005e00d9007a0c */ /* 0x000fe40004781270 */
[----:B------:R-:W-:-:S02]  /*100320*/  ISETP.LT.AND P5, PT, R216, c[0x0][0x178], !P0 ;  /* 0x00005e00d8007a0c */ /* 0x000fc400047a1270 */
[----:B------:R-:W-:Y:S01]  /*100330*/  ISETP.LT.AND P1, PT, R217, c[0x0][0x178], !P2 ;  /* 0x00005e00d9007a0c */ /* 0x000fe20005721270 */
[C---:B-1----:R-:W-:Y:S01]  /*100340*/  IMAD.WIDE R2, R8.reuse, 0x4, R138 ;  /* 0x0000000408027825 */ /* 0x042fe200078e028a */
[----:B------:R-:W-:-:S03]  /*100350*/  IADD3 R9, R8, c[0x0][0x198], RZ ;  /* 0x0000660008097a10 */ /* 0x000fc60007ffe0ff */
[----:B------:R-:W-:Y:S01]  /*100360*/  IMAD.WIDE R4, R8, 0x4, R136 ;  /* 0x0000000408047825 */ /* 0x000fe200078e0288 */
[----:B------:R-:W-:-:S03]  /*100370*/  ISETP.LT.AND P2, PT, R216, c[0x0][0x178], !P2 ;  /* 0x00005e00d8007a0c */ /* 0x000fc60005741270 */
[----:B------:R1:W-:Y:S01]  /*100380*/  @P4 STG.E [R2.64], R60 ;  /* 0x0000003c02004986 */ /* 0x0003e2000c101904 */
[----:B------:R-:W-:-:S03]  /*100390*/  ISETP.LT.AND P4, PT, R217, c[0x0][0x178], !P3 ;  /* 0x00005e00d9007a0c */ /* 0x000fc60005f81270 */
[----:B------:R-:W-:Y:S01]  /*1003a0*/  @P5 STG.E [R4.64], R88 ;  /* 0x0000005804005986 */ /* 0x000fe2000c101904 */
[----:B------:R-:W-:Y:S02]  /*1003b0*/  ISETP.LT.AND P5, PT, R216, c[0x0][0x178], !P3 ;  /* 0x00005e00d8007a0c */ /* 0x000fe40005fa1270 */
[----:B-----5:R-:W-:Y:S01]  /*1003c0*/  ISETP.GE.AND P0, PT, R24, c[0x0][0x17c], PT ;  /* 0x00005f0018007a0c */ /* 0x020fe20003f06270 */
[----:B-1----:R-:W-:-:S05]  /*1003d0*/  IMAD.WIDE R2, R9, 0x4, R138 ;  /* 0x0000000409027825 */ /* 0x002fca00078e028a */
[----:B------:R1:W-:Y:S01]  /*1003e0*/  @P1 STG.E [R2.64], R61 ;  /* 0x0000003d02001986 */ /* 0x0003e2000c101904 */
[----:B------:R-:W-:Y:S02]  /*1003f0*/  ISETP.LT.AND P1, PT, R217, c[0x0][0x178], !P0 ;  /* 0x00005e00d9007a0c */ /* 0x000fe40004721270 */
[----:B------:R-:W-:Y:S02]  /*100400*/  ISETP.LT.AND P0, PT, R216, c[0x0][0x178], !P0 ;  /* 0x00005e00d8007a0c */ /* 0x000fe40004701270 */
[----:B---3--:R-:W-:Y:S02]  /*100410*/  ISETP.GE.AND P3, PT, R13, c[0x0][0x17c], PT ;  /* 0x00005f000d007a0c */ /* 0x008fe40003f66270 */
[C---:B------:R-:W-:Y:S01]  /*100420*/  IADD3 R13, R9.reuse, c[0x0][0x198], RZ ;  /* 0x00006600090d7a10 */ /* 0x040fe20007ffe0ff */
[----:B-1----:R-:W-:-:S04]  /*100430*/  IMAD.WIDE R2, R9, 0x4, R136 ;  /* 0x0000000409027825 */ /* 0x002fc800078e0288 */
[----:B------:R-:W-:-:S04]  /*100440*/  IMAD.WIDE R4, R13, 0x4, R138 ;  /* 0x000000040d047825 */ /* 0x000fc800078e028a */
[C---:B------:R-:W-:Y:S01]  /*100450*/  IMAD.WIDE R8, R13.reuse, 0x4, R136 ;  /* 0x000000040d087825 */ /* 0x040fe200078e0288 */
[----:B------:R-:W-:Y:S01]  /*100460*/  IADD3 R13, R13, c[0x0][0x198], RZ ;  /* 0x000066000d0d7a10 */ /* 0x000fe20007ffe0ff */
[----:B------:R1:W-:Y:S04]  /*100470*/  @P2 STG.E [R2.64], R89 ;  /* 0x0000005902002986 */ /* 0x0003e8000c101904 */
[----:B------:R3:W-:Y:S04]  /*100480*/  @P4 STG.E [R4.64], R76 ;  /* 0x0000004c04004986 */ /* 0x0007e8000c101904 */
[----:B------:R5:W-:Y:S01]  /*100490*/  @P5 STG.E [R8.64], R40 ;  /* 0x0000002808005986 */ /* 0x000be2000c101904 */
[----:B------:R-:W-:Y:S01]  /*1004a0*/  ISETP.LT.AND P5, PT, R217, c[0x0][0x178], !P6 ;  /* 0x00005e00d9007a0c */ /* 0x000fe200077a1270 */
[----:B-1----:R-:W-:-:S04]  /*1004b0*/  IMAD.WIDE R2, R13, 0x4, R138 ;  /* 0x000000040d027825 */ /* 0x002fc800078e028a */
[C---:B---3--:R-:W-:Y:S01]  /*1004c0*/  IMAD.WIDE R4, R13.reuse, 0x4, R136 ;  /* 0x000000040d047825 */ /* 0x048fe200078e0288 */
[----:B------:R-:W-:Y:S01]  /*1004d0*/  IADD3 R13, R13, c[0x0][0x198], RZ ;  /* 0x000066000d0d7a10 */ /* 0x000fe20007ffe0ff */
[----:B------:R-:W-:Y:S01]  /*1004e0*/  @P1 STG.E [R2.64], R77 ;  /* 0x0000004d02001986 */ /* 0x000fe2000c101904 */
[----:B------:R-:W-:-:S03]  /*1004f0*/  ISETP.LT.AND P6, PT, R216, c[0x0][0x178], !P6 ;  /* 0x00005e00d8007a0c */ /* 0x000fc600077c1270 */
[----:B------:R1:W-:Y:S01]  /*100500*/  @P0 STG.E [R4.64], R41 ;  /* 0x0000002904000986 */ /* 0x0003e2000c101904 */
[----:B------:R-:W-:Y:S02]  /*100510*/  ISETP.LT.AND P0, PT, R217, c[0x0][0x178], !P3 ;  /* 0x00005e00d9007a0c */ /* 0x000fe40005f01270 */
[C---:B-----5:R-:W-:Y:S01]  /*100520*/  IADD3 R9, R13.reuse, c[0x0][0x198], RZ ;  /* 0x000066000d097a10 */ /* 0x060fe20007ffe0ff */
[----:B-1----:R-:W-:-:S04]  /*100530*/  IMAD.WIDE R4, R13, 0x4, R138 ;  /* 0x000000040d047825 */ /* 0x002fc800078e028a */
[----:B------:R-:W-:Y:S01]  /*100540*/  IMAD.WIDE R2, R13, 0x4, R136 ;  /* 0x000000040d027825 */ /* 0x000fe200078e0288 */
[----:B------:R1:W-:Y:S04]  /*100550*/  @P5 STG.E [R4.64], R6 ;  /* 0x0000000604005986 */ /* 0x0003e8000c101904 */
[----:B------:R3:W-:Y:S01]  /*100560*/  @P6 STG.E [R2.64], R134 ;  /* 0x0000008602006986 */ /* 0x0007e2000c101904 */
[----:B-1----:R-:W-:-:S05]  /*100570*/  IMAD.WIDE R4, R9, 0x4, R138 ;  /* 0x0000000409047825 */ /* 0x002fca00078e028a */
[----:B------:R-:W-:Y:S01]  /*100580*/  @P0 STG.E [R4.64], R7 ;  /* 0x0000000704000986 */ /* 0x000fe2000c101904 */
[----:B----4-:R-:W-:-:S03]  /*100590*/  ISETP.GE.AND P4, PT, R17, c[0x0][0x17c], PT ;  /* 0x00005f0011007a0c */ /* 0x010fc60003f86270 */
[----:B------:R-:W4:Y:S04]  /*1005a0*/  LDL.LU R17, [R1+0x3c6c] ;  /* 0x003c6c0001117983 */ /* 0x000f280000300800 */
[----:B------:R-:W5:Y:S01]  /*1005b0*/  LDL.LU R8, [R1+0x3cb4] ;  /* 0x003cb40001087983 */ /* 0x000f620000300800 */
[----:B--2---:R-:W-:-:S03]  /*1005c0*/  ISETP.GE.AND P6, PT, R16, c[0x0][0x17c], PT ;  /* 0x00005f0010007a0c */ /* 0x004fc60003fc6270 */
[----:B------:R-:W2:Y:S01]  /*1005d0*/  LDL.LU R16, [R1+0x3cd8] ;  /* 0x003cd80001107983 */ /* 0x000ea20000300800 */
[----:B------:R-:W-:-:S03]  /*1005e0*/  ISETP.GE.AND P0, PT, R12, c[0x0][0x17c], PT ;  /* 0x00005f000c007a0c */ /* 0x000fc60003f06270 */
[----:B------:R-:W4:Y:S01]  /*1005f0*/  LDL.LU R12, [R1+0x3cfc] ;  /* 0x003cfc00010c7983 */ /* 0x000f220000300800 */
[----:B------:R-:W-:Y:S02]  /*100600*/  ISETP.LT.AND P3, PT, R216, c[0x0][0x178], !P3 ;  /* 0x00005e00d8007a0c */ /* 0x000fe40005f61270 */
[----:B------:R-:W-:Y:S01]  /*100610*/  ISETP.GE.AND P2, PT, R21, c[0x0][0x17c], PT ;  /* 0x00005f0015007a0c */ /* 0x000fe20003f46270 */
[----:B---3--:R-:W-:-:S03]  /*100620*/  IMAD.WIDE R2, R9, 0x4, R136 ;  /* 0x0000000409027825 */ /* 0x008fc600078e0288 */
[----:B------:R-:W-:Y:S02]  /*100630*/  ISETP.LT.AND P5, PT, R217, c[0x0][0x178], !P2 ;  /* 0x00005e00d9007a0c */ /* 0x000fe400057a1270 */
[----:B------:R-:W-:Y:S02]  /*100640*/  IADD3 R9, R9, c[0x0][0x198], RZ ;  /* 0x0000660009097a10 */ /* 0x000fe40007ffe0ff */
[----:B------:R-:W-:-:S03]  /*100650*/  ISETP.LT.AND P2, PT, R216, c[0x0][0x178], !P2 ;  /* 0x00005e00d8007a0c */ /* 0x000fc60005741270 */
[----:B------:R1:W-:Y:S01]  /*100660*/  @P3 STG.E [R2.64], R135 ;  /* 0x0000008702003986 */ /* 0x0003e2000c101904 */
[----:B------:R-:W-:Y:S02]  /*100670*/  ISETP.LT.AND P3, PT, R217, c[0x0][0x178], !P4 ;  /* 0x00005e00d9007a0c */ /* 0x000fe40006761270 */
[C---:B------:R-:W-:Y:S02]  /*100680*/  IADD3 R13, R9.reuse, c[0x0][0x198], RZ ;  /* 0x00006600090d7a10 */ /* 0x040fe40007ffe0ff */
[----:B------:R-:W-:Y:S01]  /*100690*/  ISETP.GE.AND P1, PT, R20, c[0x0][0x17c], PT ;  /* 0x00005f0014007a0c */ /* 0x000fe20003f26270 */
[----:B-1----:R-:W-:Y:S01]  /*1006a0*/  IMAD.WIDE R2, R9, 0x4, R138 ;  /* 0x0000000409027825 */ /* 0x002fe200078e028a */
[----:B------:R-:W-:-:S04]  /*1006b0*/  ISETP.LT.AND P4, PT, R216, c[0x0][0x178], !P4 ;  /* 0x00005e00d8007a0c */ /* 0x000fc80006781270 */
[----:B------:R1:W-:Y:S01]  /*1006c0*/  @P5 STG.E [R2.64], R22 ;  /* 0x0000001602005986 */ /* 0x0003e2000c101904 */
[----:B------:R-:W-:Y:S01]  /*1006d0*/  ISETP.LT.AND P5, PT, R217, c[0x0][0x178], !P1 ;  /* 0x00005e00d9007a0c */ /* 0x000fe20004fa1270 */
[----:B------:R-:W-:Y:S01]  /*1006e0*/  IMAD.WIDE R4, R13, 0x4, R138 ;  /* 0x000000040d047825 */ /* 0x000fe200078e028a */
[----:B------:R-:W-:-:S03]  /*1006f0*/  ISETP.LT.AND P1, PT, R216, c[0x0][0x178], !P1 ;  /* 0x00005e00d8007a0c */ /* 0x000fc60004f21270 */
[C---:B------:R-:W-:Y:S01]  /*100700*/  IMAD.WIDE R6, R13.reuse, 0x4, R136 ;  /* 0x000000040d067825 */ /* 0x040fe200078e0288 */
[----:B------:R-:W-:-:S03]  /*100710*/  IADD3 R13, R13, c[0x0][0x198], RZ ;  /* 0x000066000d0d7a10 */ /* 0x000fc60007ffe0ff */
[----:B-1----:R-:W-:Y:S02]  /*100720*/  IMAD.WIDE R2, R9, 0x4, R136 ;  /* 0x0000000409027825 */ /* 0x002fe400078e0288 */
[----:B------:R-:W3:Y:S04]  /*100730*/  LDL.LU R9, [R1+0x3d14] ;  /* 0x003d140001097983 */ /* 0x000ee80000300800 */
[----:B------:R1:W-:Y:S04]  /*100740*/  @P2 STG.E [R2.64], R118 ;  /* 0x0000007602002986 */ /* 0x0003e8000c101904 */
[----:B------:R1:W-:Y:S01]  /*100750*/  @P3 STG.E [R4.64], R23 ;  /* 0x0000001704003986 */ /* 0x0003e2000c101904 */
[----:B------:R-:W-:-:S02]  /*100760*/  ISETP.LT.AND P3, PT, R217, c[0x0][0x178], !P6 ;  /* 0x00005e00d9007a0c */ /* 0x000fc40007761270 */
[----:B------:R-:W-:Y:S01]  /*100770*/  ISETP.LT.AND P6, PT, R216, c[0x0][0x178], !P6 ;  /* 0x00005e00d8007a0c */ /* 0x000fe200077c1270 */
[----:B------:R-:W-:Y:S01]  /*100780*/  @P4 STG.E [R6.64], R119 ;  /* 0x0000007706004986 */ /* 0x000fe2000c101904 */
[----:B-1----:R-:W-:-:S04]  /*100790*/  IMAD.WIDE R2, R13, 0x4, R138 ;  /* 0x000000040d027825 */ /* 0x002fc800078e028a */
[C---:B------:R-:W-:Y:S01]  /*1007a0*/  IMAD.WIDE R4, R13.reuse, 0x4, R136 ;  /* 0x000000040d047825 */ /* 0x040fe200078e0288 */
[----:B------:R-:W-:Y:S01]  /*1007b0*/  IADD3 R13, R13, c[0x0][0x198], RZ ;  /* 0x000066000d0d7a10 */ /* 0x000fe20007ffe0ff */
[----:B------:R1:W-:Y:S04]  /*1007c0*/  @P5 STG.E [R2.64], R38 ;  /* 0x0000002602005986 */ /* 0x0003e8000c101904 */
[----:B------:R1:W-:Y:S01]  /*1007d0*/  @P1 STG.E [R4.64], R102 ;  /* 0x0000006604001986 */ /* 0x0003e2000c101904 */
[----:B------:R-:W-:Y:S02]  /*1007e0*/  ISETP.LT.AND P1, PT, R217, c[0x0][0x178], !P0 ;  /* 0x00005e00d9007a0c */ /* 0x000fe40004721270 */
[----:B------:R-:W-:Y:S01]  /*1007f0*/  ISETP.LT.AND P5, PT, R216, c[0x0][0x178], !P0 ;  /* 0x00005e00d8007a0c */ /* 0x000fe200047a1270 */
[----:B-1----:R-:W-:-:S04]  /*100800*/  IMAD.WIDE R2, R13, 0x4, R138 ;  /* 0x000000040d027825 */ /* 0x002fc800078e028a */
[----:B------:R-:W-:Y:S01]  /*100810*/  IMAD.WIDE R4, R13, 0x4, R136 ;  /* 0x000000040d047825 */ /* 0x000fe200078e0288 */
[----:B------:R1:W-:Y:S04]  /*100820*/  @P3 STG.E [R2.64], R39 ;  /* 0x0000002702003986 */ /* 0x0003e8000c101904 */
[----:B------:R1:W-:Y:S01]  /*100830*/  @P6 STG.E [R4.64], R103 ;  /* 0x0000006704006986 */ /* 0x0003e2000c101904 */
[----:B-----5:R-:W-:-:S03]  /*100840*/  ISETP.GE.AND P4, PT, R8, c[0x0][0x17c], PT ;  /* 0x00005f0008007a0c */ /* 0x020fc60003f86270 */
[----:B------:R-:W-:Y:S04]  /*100850*/  LDS.128 R36, [R252] ;  /* 0x00000000fc247984 */ /* 0x000fe80000000c00 */
[----:B------:R-:W5:Y:S01]  /*100860*/  LDL.LU R8, [R1+0x3c68] ;  /* 0x003c680001087983 */ /* 0x000f620000300800 */
[----:B--2---:R-:W-:-:S03]  /*100870*/  ISETP.GE.AND P0, PT, R16, c[0x0][0x17c], PT ;  /* 0x00005f0010007a0c */ /* 0x004fc60003f06270 */
[----:B------:R-:W2:Y:S01]  /*100880*/  LDL.LU R16, [R1+0x3cb0] ;  /* 0x003cb00001107983 */ /* 0x000ea20000300800 */
[----:B----4-:R-:W-:-:S03]  /*100890*/  ISETP.GE.AND P6, PT, R12, c[0x0][0x17c], PT ;  /* 0x00005f000c007a0c */ /* 0x010fc60003fc6270 */
[----:B------:R-:W4:Y:S01]  /*1008a0*/  LDL.LU R12, [R1+0x3cd4] ;  /* 0x003cd400010c7983 */ /* 0x000f220000300800 */
[----:B------:R-:W-:Y:S02]  /*1008b0*/  ISETP.GE.AND P2, PT, R17, c[0x0][0x17c], PT ;  /* 0x00005f0011007a0c */ /* 0x000fe40003f46270 */
[----:B------:R-:W-:Y:S02]  /*1008c0*/  IADD3 R7, R13, c[0x0][0x198], RZ ;  /* 0x000066000d077a10 */ /* 0x000fe40007ffe0ff */
[----:B------:R-:W-:Y:S01]  /*1008d0*/  ISETP.LT.AND P3, PT, R217, c[0x0][0x178], !P2 ;  /* 0x00005e00d9007a0c */ /* 0x000fe20005761270 */
[----:B------:R-:W2:Y:S02]  /*1008e0*/  LDL.LU R13, [R1+0x3cf8] ;  /* 0x003cf800010d7983 */ /* 0x000ea40000300800 */
[----:B-1----:R-:W-:-:S04]  /*1008f0*/  IMAD.WIDE R2, R7, 0x4, R138 ;  /* 0x0000000407027825 */ /* 0x002fc800078e028a */
[C---:B------:R-:W-:Y:S01]  /*100900*/  IMAD.WIDE R4, R7.reuse, 0x4, R136 ;  /* 0x0000000407047825 */ /* 0x040fe200078e0288 */
[----:B------:R-:W-:Y:S01]  /*100910*/  IADD3 R7, R7, c[0x0][0x198], RZ ;  /* 0x0000660007077a10 */ /* 0x000fe20007ffe0ff */
[----:B------:R1:W-:Y:S01]  /*100920*/  @P1 STG.E [R2.64], R66 ;  /* 0x0000004202001986 */ /* 0x0003e2000c101904 */
[----:B------:R-:W-:-:S03]  /*100930*/  ISETP.LT.AND P2, PT, R216, c[0x0][0x178], !P2 ;  /* 0x00005e00d8007a0c */ /* 0x000fc60005741270 */
[----:B------:R-:W-:Y:S01]  /*100940*/  @P5 STG.E [R4.64], R86 ;  /* 0x0000005604005986 */ /* 0x000fe2000c101904 */
[----:B------:R-:W-:Y:S02]  /*100950*/  ISETP.LT.AND P5, PT, R217, c[0x0][0x178], !P4 ;  /* 0x00005e00d9007a0c */ /* 0x000fe400067a1270 */
[----:B------:R-:W-:Y:S01]  /*100960*/  ISETP.LT.AND P4, PT, R216, c[0x0][0x178], !P4 ;  /* 0x00005e00d8007a0c */ /* 0x000fe20006781270 */
[----:B-1----:R-:W-:-:S05]  /*100970*/  IMAD.WIDE R2, R7, 0x4, R138 ;  /* 0x0000000407027825 */ /* 0x002fca00078e028a */
[----:B------:R1:W-:Y:S01]  /*100980*/  @P3 STG.E [R2.64], R67 ;  /* 0x0000004302003986 */ /* 0x0003e2000c101904 */
[----:B------:R-:W-:Y:S02]  /*100990*/  ISETP.LT.AND P3, PT, R217, c[0x0][0x178], !P0 ;  /* 0x00005e00d9007a0c */ /* 0x000fe40004761270 */
[----:B------:R-:W-:Y:S01]  /*1009a0*/  ISETP.LT.AND P0, PT, R216, c[0x0][0x178], !P0 ;  /* 0x00005e00d8007a0c */ /* 0x000fe20004701270 */
[----:B------:R-:W-:Y:S01]  /*1009b0*/  LDS.128 R64, [R252+0x1800] ;  /* 0x00180000fc407984 */ /* 0x000fe20000000c00 */
        /* <DEDUP_REMOVED lines=8> */
[----:B------:R-:W-:Y:S01]  /*100a40*/  @P4 STG.E [R6.64], R130 ;  /* 0x0000008206004986 */ /* 0x000fe2000c101904 */
[----:B-1----:R-:W-:-:S04]  /*100a50*/  IMAD.WIDE R2, R9, 0x4, R138 ;  /* 0x0000000409027825 */ /* 0x002fc800078e028a */
[----:B---3--:R-:W-:Y:S01]  /*100a60*/  IMAD.WIDE R4, R9, 0x4, R136 ;  /* 0x0000000409047825 */ /* 0x008fe200078e0288 */
[----:B------:R1:W-:Y:S04]  /*100a70*/  @P3 STG.E [R2.64], R11 ;  /* 0x0000000b02003986 */ /* 0x0003e8000c101904 */
[----:B------:R3:W-:Y:S01]  /*100a80*/  @P0 STG.E [R4.64], R131 ;  /* 0x0000008304000986 */ /* 0x0007e2000c101904 */
[----:B-----5:R-:W-:-:S03]  /*100a90*/  ISETP.GE.AND P2, PT, R8, c[0x0][0x17c], PT ;  /* 0x00005f0008007a0c */ /* 0x020fc60003f46270 */
[----:B------:R-:W5:Y:S04]  /*100aa0*/  LDL.LU R8, [R1+0x3d10] ;  /* 0x003d100001087983 */ /* 0x000f680000300800 */
[----:B------:R-:W5:Y:S01]  /*100ab0*/  LDL.LU R10, [R1+0x3c64] ;  /* 0x003c6400010a7983 */ /* 0x000f620000300800 */
[----:B----4-:R-:W-:-:S03]  /*100ac0*/  ISETP.GE.AND P0, PT, R12, c[0x0][0x17c], PT ;  /* 0x00005f000c007a0c */ /* 0x010fc60003f06270 */
[----:B------:R-:W4:Y:S01]  /*100ad0*/  LDL.LU R12, [R1+0x3cac] ;  /* 0x003cac00010c7983 */ /* 0x000f220000300800 */
[----:B------:R-:W-:Y:S02]  /*100ae0*/  ISETP.LT.AND P5, PT, R217, c[0x0][0x178], !P6 ;  /* 0x00005e00d9007a0c */ /* 0x000fe400077a1270 */
[C---:B------:R-:W-:Y:S01]  /*100af0*/  ISETP.LT.AND P6, PT, R216.reuse, c[0x0][0x178], !P6 ;  /* 0x00005e00d8007a0c */ /* 0x040fe200077c1270 */
[----:B-1----:R-:W4:Y:S01]  /*100b00*/  LDL.LU R11, [R1+0x3cd0] ;  /* 0x003cd000010b7983 */ /* 0x002f220000300800 */
[----:B------:R-:W-:Y:S02]  /*100b10*/  IADD3 R9, R9, c[0x0][0x198], RZ ;  /* 0x0000660009097a10 */ /* 0x000fe40007ffe0ff */
[----:B------:R-:W-:Y:S02]  /*100b20*/  ISETP.LT.AND P3, PT, R217, c[0x0][0x178], !P1 ;  /* 0x00005e00d9007a0c */ /* 0x000fe40004f61270 */
[----:B------:R-:W-:Y:S01]  /*100b30*/  ISETP.LT.AND P1, PT, R216, c[0x0][0x178], !P1 ;  /* 0x00005e00d8007a0c */ /* 0x000fe20004f21270 */
[C---:B---3--:R-:W-:Y:S01]  /*100b40*/  IMAD.WIDE R4, R9.reuse, 0x4, R138 ;  /* 0x0000000409047825 */ /* 0x048fe200078e028a */
[----:B------:R-:W-:-:S03]  /*100b50*/  IADD3 R7, R9, c[0x0][0x198], RZ ;  /* 0x0000660009077a10 */ /* 0x000fc60007ffe0ff */
[----:B------:R-:W-:Y:S01]  /*100b60*/  IMAD.WIDE R2, R9, 0x4, R136 ;  /* 0x0000000409027825 */ /* 0x000fe200078e0288 */
[----:B------:R1:W-:Y:S01]  /*100b70*/  @P5 STG.E [R4.64], R26 ;  /* 0x0000001a04005986 */ /* 0x0003e2000c101904 */
[----:B------:R-:W-:-:S03]  /*100b80*/  ISETP.LT.AND P5, PT, R217, c[0x0][0x178], !P2 ;  /* 0x00005e00d9007a0c */ /* 0x000fc600057a1270 */
[----:B------:R3:W-:Y:S01]  /*100b90*/  @P6 STG.E [R2.64], R114 ;  /* 0x0000007202006986 */ /* 0x0007e2000c101904 */
[----:B--2---:R-:W-:Y:S02]  /*100ba0*/  ISETP.GE.AND P4, PT, R16, c[0x0][0x17c], PT ;  /* 0x00005f0010007a0c */ /* 0x004fe40003f86270 */
[----:B------:R-:W-:Y:S01]  /*100bb0*/  ISETP.LT.AND P2, PT, R216, c[0x0][0x178], !P2 ;  /* 0x00005e00d8007a0c */ /* 0x000fe20005741270 */
[----:B-1----:R-:W-:-:S04]  /*100bc0*/  IMAD.WIDE R4, R7, 0x4, R138 ;  /* 0x0000000407047825 */ /* 0x002fc800078e028a */
[C---:B---3--:R-:W-:Y:S01]  /*100bd0*/  IMAD.WIDE R2, R7.reuse, 0x4, R136 ;  /* 0x0000000407027825 */ /* 0x048fe200078e0288 */
[----:B------:R-:W-:Y:S01]  /*100be0*/  IADD3 R7, R7, c[0x0][0x198], RZ ;  /* 0x0000660007077a10 */ /* 0x000fe20007ffe0ff */
[----:B------:R-:W-:Y:S01]  /*100bf0*/  @P3 STG.E [R4.64], R27 ;  /* 0x0000001b04003986 */ /* 0x000fe2000c101904 */
[----:B------:R-:W-:-:S03]  /*100c00*/  ISETP.LT.AND P3, PT, R217, c[0x0][0x178], !P4 ;  /* 0x00005e00d9007a0c */ /* 0x000fc60006761270 */
[----:B------:R1:W-:Y:S01]  /*100c10*/  @P1 STG.E [R2.64], R115 ;  /* 0x0000007302001986 */ /* 0x0003e2000c101904 */
[C---:B------:R-:W-:Y:S01]  /*100c20*/  IADD3 R9, R7.reuse, c[0x0][0x198], RZ ;  /* 0x0000660007097a10 */ /* 0x040fe20007ffe0ff */
[----:B-1----:R-:W-:-:S05]  /*100c30*/  IMAD.WIDE R2, R7, 0x4, R138 ;  /* 0x0000000407027825 */ /* 0x002fca00078e028a */
[----:B------:R1:W-:Y:S01]  /*100c40*/  @P5 STG.E [R2.64], R54 ;  /* 0x0000003602005986 */ /* 0x0003e2000c101904 */
[----:B------:R-:W-:-:S04]  /*100c50*/  IMAD.WIDE R4, R9, 0x4, R138 ;  /* 0x0000000409047825 */ /* 0x000fc800078e028a */
[----:B-1----:R-:W-:-:S05]  /*100c60*/  IMAD.WIDE R2, R7, 0x4, R136 ;  /* 0x0000000407027825 */ /* 0x002fca00078e0288 */
[----:B------:R1:W-:Y:S04]  /*100c70*/  @P2 STG.E [R2.64], R98 ;  /* 0x0000006202002986 */ /* 0x0003e8000c101904 */
[----:B------:R2:W-:Y:S01]  /*100c80*/  @P3 STG.E [R4.64], R55 ;  /* 0x0000003704003986 */ /* 0x0005e2000c101904 */
[----:B-----5:R-:W-:Y:S02]  /*100c90*/  ISETP.GE.AND P1, PT, R8, c[0x0][0x17c], PT ;  /* 0x00005f0008007a0c */ /* 0x020fe40003f26270 */
[----:B------:R-:W-:Y:S01]  /*100ca0*/  ISETP.LT.AND P4, PT, R216, c[0x0][0x178], !P4 ;  /* 0x00005e00d8007a0c */ /* 0x000fe20006781270 */
[----:B------:R-:W3:Y:S01]  /*100cb0*/  LDL.LU R8, [R1+0x3cf4] ;  /* 0x003cf40001087983 */ /* 0x000ee20000300800 */
[----:B------:R-:W-:-:S03]  /*100cc0*/  ISETP.GE.AND P2, PT, R10, c[0x0][0x17c], PT ;  /* 0x00005f000a007a0c */ /* 0x000fc60003f46270 */
[----:B------:R-:W5:Y:S01]  /*100cd0*/  LDL.LU R10, [R1+0x3d0c] ;  /* 0x003d0c00010a7983 */ /* 0x000f620000300800 */
[----:B------:R-:W-:Y:S01]  /*100ce0*/  ISETP.LT.AND P5, PT, R217, c[0x0][0x178], !P0 ;  /* 0x00005e00d9007a0c */ /* 0x000fe200047a1270 */
[----:B------:R-:W-:Y:S01]  /*100cf0*/  IMAD.WIDE R6, R9, 0x4, R136 ;  /* 0x0000000409067825 */ /* 0x000fe200078e0288 */
[----:B------:R-:W-:Y:S01]  /*100d00*/  ISETP.GE.AND P6, PT, R13, c[0x0][0x17c], PT ;  /* 0x00005f000d007a0c */ /* 0x000fe20003fc6270 */
[----:B------:R-:W-:Y:S01]  /*100d10*/  LDS.128 R52, [R0+0x1800] ;  /* 0x0018000000347984 */ /* 0x000fe20000000c00 */
[----:B----4-:R-:W-:-:S03]  /*100d20*/  ISETP.GE.AND P3, PT, R12, c[0x0][0x17c], PT ;  /* 0x00005f000c007a0c */ /* 0x010fc60003f66270 */
[----:B------:R-:W4:Y:S01]  /*100d30*/  LDL.LU R12, [R1+0x3c60] ;  /* 0x003c6000010c7983 */ /* 0x000f220000300800 */
[C---:B------:R-:W-:Y:S02]  /*100d40*/  ISETP.LT.AND P0, PT, R216.reuse, c[0x0][0x178], !P0 ;  /* 0x00005e00d8007a0c */ /* 0x040fe40004701270 */
[----:B------:R-:W-:Y:S01]  /*100d50*/  IADD3 R9, R9, c[0x0][0x198], RZ ;  /* 0x0000660009097a10 */ /* 0x000fe20007ffe0ff */
[----:B------:R2:W-:Y:S01]  /*100d60*/  @P4 STG.E [R6.64], R99 ;  /* 0x0000006306004986 */ /* 0x0005e2000c101904 */
[----:B------:R-:W-:Y:S02]  /*100d70*/  ISETP.LT.AND P4, PT, R217, c[0x0][0x178], !P6 ;  /* 0x00005e00d9007a0c */ /* 0x000fe40007781270 */
[----:B------:R-:W-:Y:S01]  /*100d80*/  ISETP.LT.AND P6, PT, R216, c[0x0][0x178], !P6 ;  /* 0x00005e00d8007a0c */ /* 0x000fe200077c1270 */
[----:B-1----:R-:W-:-:S04]  /*100d90*/  IMAD.WIDE R2, R9, 0x4, R138 ;  /* 0x0000000409027825 */ /* 0x002fc800078e028a */
[C---:B--2---:R-:W-:Y:S01]  /*100da0*/  IMAD.WIDE R4, R9.reuse, 0x4, R136 ;  /* 0x0000000409047825 */ /* 0x044fe200078e0288 */
[----:B------:R-:W-:Y:S01]  /*100db0*/  IADD3 R9, R9, c[0x0][0x198], RZ ;  /* 0x0000660009097a10 */ /* 0x000fe20007ffe0ff */
[----:B------:R1:W-:Y:S04]  /*100dc0*/  @P5 STG.E [R2.64], R70 ;  /* 0x0000004602005986 */ /* 0x0003e8000c101904 */
[----:B------:R2:W-:Y:S01]  /*100dd0*/  @P0 STG.E [R4.64], R82 ;  /* 0x0000005204000986 */ /* 0x0005e2000c101904 */
[----:B------:R-:W-:Y:S02]  /*100de0*/  ISETP.LT.AND P0, PT, R217, c[0x0][0x178], !P1 ;  /* 0x00005e00d9007a0c */ /* 0x000fe40004f01270 */
[C---:B------:R-:W-:Y:S01]  /*100df0*/  IADD3 R7, R9.reuse, c[0x0][0x198], RZ ;  /* 0x0000660009077a10 */ /* 0x040fe20007ffe0ff */
[----:B-1----:R-:W-:Y:S01]  /*100e00*/  IMAD.WIDE R2, R9, 0x4, R138 ;  /* 0x0000000409027825 */ /* 0x002fe200078e028a */
[----:B------:R-:W-:-:S03]  /*100e10*/  ISETP.LT.AND P1, PT, R216, c[0x0][0x178], !P1 ;  /* 0x00005e00d8007a0c */ /* 0x000fc60004f21270 */
[----:B--2---:R-:W-:Y:S01]  /*100e20*/  IMAD.WIDE R4, R9, 0x4, R136 ;  /* 0x0000000409047825 */ /* 0x004fe200078e0288 */
[----:B------:R1:W-:Y:S01]  /*100e30*/  @P4 STG.E [R2.64], R71 ;  /* 0x0000004702004986 */ /* 0x0003e2000c101904 */
[----:B------:R-:W-:-:S03]  /*100e40*/  ISETP.LT.AND P4, PT, R217, c[0x0][0x178], !P2 ;  /* 0x00005e00d9007a0c */ /* 0x000fc60005781270 */
[----:B------:R2:W-:Y:S01]  /*100e50*/  @P6 STG.E [R4.64], R83 ;  /* 0x0000005304006986 */ /* 0x0005e2000c101904 */
[----:B------:R-:W-:-:S03]  /*100e60*/  ISETP.GE.AND P5, PT, R11, c[0x0][0x17c], PT ;  /* 0x00005f000b007a0c */ /* 0x000fc60003fa6270 */
[----:B------:R-:W4:Y:S01]  /*100e70*/  LDL.LU R11, [R1+0x3ca8] ;  /* 0x003ca800010b7983 */ /* 0x000f220000300800 */
[----:B-1----:R-:W-:-:S04]  /*100e80*/  IMAD.WIDE R2, R7, 0x4, R138 ;  /* 0x0000000407027825 */ /* 0x002fc800078e028a */
[C---:B--2---:R-:W-:Y:S01]  /*100e90*/  IMAD.WIDE R4, R7.reuse, 0x4, R136 ;  /* 0x0000000407047825 */ /* 0x044fe200078e0288 */
[----:B------:R-:W-:Y:S01]  /*100ea0*/  IADD3 R7, R7, c[0x0][0x198], RZ ;  /* 0x0000660007077a10 */ /* 0x000fe20007ffe0ff */
[----:B------:R1:W-:Y:S01]  /*100eb0*/  @P0 STG.E [R2.64], R14 ;  /* 0x0000000e02000986 */ /* 0x0003e2000c101904 */
[----:B------:R-:W-:-:S03]  /*100ec0*/  ISETP.LT.AND P2, PT, R216, c[0x0][0x178], !P2 ;  /* 0x00005e00d8007a0c */ /* 0x000fc60005741270 */
[----:B------:R-:W-:Y:S01]  /*100ed0*/  @P1 STG.E [R4.64], R126 ;  /* 0x0000007e04001986 */ /* 0x000fe2000c101904 */
[----:B-1----:R-:W-:-:S05]  /*100ee0*/  IMAD.WIDE R2, R7, 0x4, R138 ;  /* 0x0000000407027825 */ /* 0x002fca00078e028a */
[----:B------:R1:W-:Y:S02]  /*100ef0*/  @P4 STG.E [R2.64], R15 ;  /* 0x0000000f02004986 */ /* 0x0003e4000c101904 */
[----:B-1----:R-:W-:-:S05]  /*100f00*/  IMAD.WIDE R2, R7, 0x4, R136 ;  /* 0x0000000407027825 */ /* 0x002fca00078e0288 */
[----:B------:R1:W-:Y:S01]  /*100f10*/  @P2 STG.E [R2.64], R127 ;  /* 0x0000007f02002986 */ /* 0x0003e2000c101904 */
[----:B---3--:R-:W-:-:S03]  /*100f20*/  ISETP.GE.AND P6, PT, R8, c[0x0][0x17c], PT ;  /* 0x00005f0008007a0c */ /* 0x008fc60003fc6270 */
[----:B------:R-:W2:Y:S01]  /*100f30*/  LDL.LU R8, [R1+0x3ca0] ;  /* 0x003ca00001087983 */ /* 0x000ea20000300800 */
[----:B-----5:R-:W-:-:S03]  /*100f40*/  ISETP.GE.AND P0, PT, R10, c[0x0][0x17c], PT ;  /* 0x00005f000a007a0c */ /* 0x020fc60003f06270 */
[----:B------:R-:W3:Y:S01]  /*100f50*/  LDL.LU R10, [R1+0x3c9c] ;  /* 0x003c9c00010a7983 */ /* 0x000ee20000300800 */
[----:B----4-:R-:W-:-:S03]  /*100f60*/  ISETP.GE.AND P2, PT, R12, c[0x0][0x17c], PT ;  /* 0x00005f000c007a0c */ /* 0x010fc60003f46270 */
[----:B------:R-:W4:Y:S04]  /*100f70*/  LDL.LU R12, [R1+0x3c5c] ;  /* 0x003c5c00010c7983 */ /* 0x000f280000300800 */
[----:B------:R-:W5:Y:S04]  /*100f80*/  LDL.LU R20, [R1+0x3bf4] ;  /* 0x003bf40001147983 */ /* 0x000f680000300800 */
[----:B------:R-:W5:Y:S01]  /*100f90*/  LDL.LU R16, [R1+0x3bd8] ;  /* 0x003bd80001107983 */ /* 0x000f620000300800 */
[----:B------:R-:W-:Y:S02]  /*100fa0*/  IADD3 R9, R7, c[0x0][0x198], RZ ;  /* 0x0000660007097a10 */ /* 0x000fe40007ffe0ff */
[----:B------:R-:W-:Y:S01]  /*100fb0*/  ISETP.LT.AND P1, PT, R217, c[0x0][0x178], !P3 ;  /* 0x00005e00d9007a0c */ /* 0x000fe20005f21270 */
[----:B------:R-:W5:Y:S01]  /*100fc0*/  LDL.LU R17, [R1+0x3bc4] ;  /* 0x003bc40001117983 */ /* 0x000f620000300800 */
[----:B------:R-:W-:-:S02]  /*100fd0*/  ISETP.LT.AND P3, PT, R216, c[0x0][0x178], !P3 ;  /* 0x00005e00d8007a0c */ /* 0x000fc40005f61270 */
[----:B------:R-:W-:Y:S01]  /*100fe0*/  ISETP.LT.AND P4, PT, R217, c[0x0][0x178], !P5 ;  /* 0x00005e00d9007a0c */ /* 0x000fe20006f81270 */
[C---:B------:R-:W-:Y:S01]  /*100ff0*/  IMAD.WIDE R4, R9.reuse, 0x4, R138 ;  /* 0x0000000409047825 */ /* 0x040fe200078e028a */
[----:B------:R-:W-:Y:S01]  /*101000*/  ISETP.LT.AND P5, PT, R216, c[0x0][0x178], !P5 ;  /* 0x00005e00d8007a0c */ /* 0x000fe20006fa1270 */
[----:B------:R-:W5:Y:S02]  /*101010*/  LDL.LU R14, [R1+0x3ba8] ;  /* 0x003ba800010e7983 */ /* 0x000f640000300800 */
[C---:B------:R-:W-:Y:S01]  /*101020*/  IMAD.WIDE R6, R9.reuse, 0x4, R136 ;  /* 0x0000000409067825 */ /* 0x040fe200078e0288 */
[----:B------:R-:W-:-:S05]  /*101030*/  IADD3 R9, R9, c[0x0][0x198], RZ ;  /* 0x0000660009097a10 */ /* 0x000fca0007ffe0ff */
[----:B-1----:R-:W-:Y:S01]  /*101040*/  IMAD.WIDE R2, R9, 0x4, R138 ;  /* 0x0000000409027825 */ /* 0x002fe200078e028a */
[----:B------:R1:W-:Y:S01]  /*101050*/  @P1 STG.E [R4.64], R30 ;  /* 0x0000001e04001986 */ /* 0x0003e2000c101904 */
[C---:B------:R-:W-:Y:S02]  /*101060*/  ISETP.LT.AND P1, PT, R217.reuse, c[0x0][0x178], !P6 ;  /* 0x00005e00d9007a0c */ /* 0x040fe40007721270 */
[----:B------:R-:W-:Y:S01]  /*101070*/  ISETP.LT.AND P6, PT, R216, c[0x0][0x178], !P6 ;  /* 0x00005e00d8007a0c */ /* 0x000fe200077c1270 */
[----:B------:R-:W-:Y:S04]  /*101080*/  @P3 STG.E [R6.64], R110 ;  /* 0x0000006e06003986 */ /* 0x000fe8000c101904 */
[----:B------:R1:W-:Y:S01]  /*101090*/  @P4 STG.E [R2.64], R31 ;  /* 0x0000001f02004986 */ /* 0x0003e2000c101904 */
[----:B------:R-:W-:Y:S01]  /*1010a0*/  ISETP.LT.AND P4, PT, R217, c[0x0][0x178], !P0 ;  /* 0x00005e00d9007a0c */ /* 0x000fe20004781270 */
[C---:B-1----:R-:W-:Y:S01]  /*1010b0*/  IMAD.WIDE R4, R9.reuse, 0x4, R136 ;  /* 0x0000000409047825 */ /* 0x042fe200078e0288 */
[----:B------:R-:W-:-:S02]  /*1010c0*/  IADD3 R9, R9, c[0x0][0x198], RZ ;  /* 0x0000660009097a10 */ /* 0x000fc40007ffe0ff */
[----:B------:R-:W-:Y:S02]  /*1010d0*/  ISETP.GE.AND P3, PT, R11, c[0x0][0x17c], PT ;  /* 0x00005f000b007a0c */ /* 0x000fe40003f66270 */
[----:B------:R1:W-:Y:S01]  /*1010e0*/  @P5 STG.E [R4.64], R111 ;  /* 0x0000006f04005986 */ /* 0x0003e2000c101904 */
[C---:B------:R-:W-:Y:S02]  /*1010f0*/  IADD3 R11, R9.reuse, c[0x0][0x198], RZ ;  /* 0x00006600090b7a10 */ /* 0x040fe40007ffe0ff */
[----:B------:R-:W-:Y:S01]  /*101100*/  ISETP.LT.AND P5, PT, R216, c[0x0][0x178], !P0 ;  /* 0x00005e00d8007a0c */ /* 0x000fe200047a1270 */
[----:B------:R-:W-:-:S04]  /*101110*/  IMAD.WIDE R2, R9, 0x4, R138 ;  /* 0x0000000409027825 */ /* 0x000fc800078e028a */
[----:B------:R-:W-:-:S04]  /*101120*/  IMAD.WIDE R6, R11, 0x4, R138 ;  /* 0x000000040b067825 */ /* 0x000fc800078e028a */
[----:B-1----:R-:W-:Y:S01]  /*101130*/  IMAD.WIDE R4, R9, 0x4, R136 ;  /* 0x0000000409047825 */ /* 0x002fe200078e0288 */
[----:B------:R1:W-:Y:S01]  /*101140*/  @P1 STG.E [R2.64], R58 ;  /* 0x0000003a02001986 */ /* 0x0003e2000c101904 */
[----:B------:R-:W-:Y:S02]  /*101150*/  ISETP.LT.AND P1, PT, R217, c[0x0][0x178], !P2 ;  /* 0x00005e00d9007a0c */ /* 0x000fe40005721270 */
[----:B------:R-:W-:Y:S01]  /*101160*/  IADD3 R13, R11, c[0x0][0x198], RZ ;  /* 0x000066000b0d7a10 */ /* 0x000fe20007ffe0ff */
[----:B------:R1:W-:Y:S01]  /*101170*/  @P6 STG.E [R4.64], R94 ;  /* 0x0000005e04006986 */ /* 0x0003e2000c101904 */
[----:B------:R-:W-:-:S03]  /*101180*/  ISETP.LT.AND P2, PT, R216, c[0x0][0x178], !P2 ;  /* 0x00005e00d8007a0c */ /* 0x000fc60005741270 */
[----:B------:R2:W-:Y:S01]  /*101190*/  @P4 STG.E [R6.64], R59 ;  /* 0x0000003b06004986 */ /* 0x0005e2000c101904 */
[----:B------:R-:W-:Y:S02]  /*1011a0*/  ISETP.LT.AND P4, PT, R217, c[0x0][0x178], !P3 ;  /* 0x00005e00d9007a0c */ /* 0x000fe40005f81270 */
[C---:B------:R-:W-:Y:S01]  /*1011b0*/  IADD3 R15, R13.reuse, c[0x0][0x198], RZ ;  /* 0x000066000d0f7a10 */ /* 0x040fe20007ffe0ff */
[----:B-1----:R-:W-:-:S04]  /*1011c0*/  IMAD.WIDE R2, R13, 0x4, R136 ;  /* 0x000000040d027825 */ /* 0x002fc800078e0288 */
[----:B------:R-:W-:Y:S01]  /*1011d0*/  IMAD.WIDE R4, R15, 0x4, R138 ;  /* 0x000000040f047825 */ /* 0x000fe200078e028a */
[----:B--2---:R-:W-:-:S03]  /*1011e0*/  ISETP.GE.AND P0, PT, R8, c[0x0][0x17c], PT ;  /* 0x00005f0008007a0c */ /* 0x004fc60003f06270 */
[----:B------:R-:W-:Y:S01]  /*1011f0*/  IMAD.WIDE R8, R11, 0x4, R136 ;  /* 0x000000040b087825 */ /* 0x000fe200078e0288 */
[----:B---3--:R-:W-:-:S04]  /*101200*/  ISETP.GE.AND P6, PT, R10, c[0x0][0x17c], PT ;  /* 0x00005f000a007a0c */ /* 0x008fc80003fc6270 */
[----:B------:R1:W-:Y:S01]  /*101210*/  @P5 STG.E [R8.64], R95 ;  /* 0x0000005f08005986 */ /* 0x0003e2000c101904 */
[----:B------:R-:W-:Y:S01]  /*101220*/  ISETP.LT.AND P5, PT, R216, c[0x0][0x178], !P3 ;  /* 0x00005e00d8007a0c */ /* 0x000fe20005fa1270 */
[----:B------:R-:W-:-:S05]  /*101230*/  IMAD.WIDE R10, R13, 0x4, R138 ;  /* 0x000000040d0a7825 */ /* 0x000fca00078e028a */
[----:B------:R2:W-:Y:S04]  /*101240*/  @P1 STG.E [R10.64], R74 ;  /* 0x0000004a0a001986 */ /* 0x0005e8000c101904 */
[----:B------:R3:W-:Y:S04]  /*101250*/  @P2 STG.E [R2.64], R46 ;  /* 0x0000002e02002986 */ /* 0x0007e8000c101904 */
[----:B------:R1:W-:Y:S01]  /*101260*/  @P4 STG.E [R4.64], R75 ;  /* 0x0000004b04004986 */ /* 0x0003e2000c101904 */
[----:B----4-:R-:W-:-:S03]  /*101270*/  ISETP.GE.AND P3, PT, R12, c[0x0][0x17c], PT ;  /* 0x00005f000c007a0c */ /* 0x010fc60003f66270 */
[----:B------:R-:W4:Y:S01]  /*101280*/  LDL.LU R12, [R1+0x3b94] ;  /* 0x003b9400010c7983 */ /* 0x000f220000300800 */
[----:B-----5:R-:W-:-:S03]  /*101290*/  ISETP.GE.AND P4, PT, R16, c[0x0][0x17c], PT ;  /* 0x00005f0010007a0c */ /* 0x020fc60003f86270 */
[----:B------:R-:W5:Y:S04]  /*1012a0*/  LDL.LU R16, [R1+0x3b0c] ;  /* 0x003b0c0001107983 */ /* 0x000f680000300800 */
[----:B------:R-:W5:Y:S01]  /*1012b0*/  LDL.LU R21, [R1+0x3b08] ;  /* 0x003b080001157983 */ /* 0x000f620000300800 */
[----:B------:R-:W-:-:S03]  /*1012c0*/  ISETP.GE.AND P2, PT, R20, c[0x0][0x17c], PT ;  /* 0x00005f0014007a0c */ /* 0x000fc60003f46270 */
[----:B------:R-:W5:Y:S04]  /*1012d0*/  LDL.LU R20, [R1+0x3af4] ;  /* 0x003af40001147983 */ /* 0x000f680000300800 */
[----:B------:R-:W5:Y:S01]  /*1012e0*/  LDL.LU R24, [R1+0x3b3c] ;  /* 0x003b3c0001187983 */ /* 0x000f620000300800 */
[----:B------:R-:W-:Y:S01]  /*1012f0*/  ISETP.LT.AND P1, PT, R217, c[0x0][0x178], !P0 ;  /* 0x00005e00d9007a0c */ /* 0x000fe20004721270 */
[C---:B------:R-:W-:Y:S01]  /*101300*/  IMAD.WIDE R6, R15.reuse, 0x4, R136 ;  /* 0x000000040f067825 */ /* 0x040fe200078e0288 */
[----:B------:R-:W-:Y:S01]  /*101310*/  ISETP.LT.AND P0, PT, R216, c[0x0][0x178], !P0 ;  /* 0x00005e00d8007a0c */ /* 0x000fe20004701270 */
[----:B------:R-:W5:Y:S01]  /*101320*/  LDL.LU R28, [R1+0x3b68] ;  /* 0x003b6800011c7983 */ /* 0x000f620000300800 */
[----:B------:R-:W-:-:S03]  /*101330*/  IADD3 R15, R15, c[0x0][0x198], RZ ;  /* 0x000066000f0f7a10 */ /* 0x000fc60007ffe0ff */
[----:B------:R3:W-:Y:S02]  /*101340*/  @P5 STG.E [R6.64], R47 ;  /* 0x0000002f06005986 */ /* 0x0007e4000c101904 */
[C---:B-1----:R-:W-:Y:S02]  /*101350*/  IMAD.WIDE R8, R15.reuse, 0x4, R138 ;  /* 0x000000040f087825 */ /* 0x042fe400078e028a */
[----:B------:R-:W5:Y:S02]  /*101360*/  LDL.LU R27, [R1+0x3a58] ;  /* 0x003a5800011b7983 */ /* 0x000f640000300800 */
[----:B--2---:R-:W-:Y:S01]  /*101370*/  IMAD.WIDE R10, R15, 0x4, R136 ;  /* 0x000000040f0a7825 */ /* 0x004fe200078e0288 */
[----:B------:R-:W-:Y:S01]  /*101380*/  ISETP.LT.AND P5, PT, R217, c[0x0][0x178], !P6 ;  /* 0x00005e00d9007a0c */ /* 0x000fe200077a1270 */
[----:B------:R1:W-:Y:S01]  /*101390*/  @P1 STG.E [R8.64], R18 ;  /* 0x0000001208001986 */ /* 0x0003e2000c101904 */
[----:B------:R-:W-:Y:S02]  /*1013a0*/  ISETP.LT.AND P6, PT, R216, c[0x0][0x178], !P6 ;  /* 0x00005e00d8007a0c */ /* 0x000fe400077c1270 */
[----:B------:R-:W-:Y:S01]  /*1013b0*/  IADD3 R15, R15, c[0x0][0x198], RZ ;  /* 0x000066000f0f7a10 */ /* 0x000fe20007ffe0ff */
[----:B------:R2:W-:Y:S01]  /*1013c0*/  @P0 STG.E [R10.64], R122 ;  /* 0x0000007a0a000986 */ /* 0x0005e2000c101904 */
[----:B------:R-:W-:-:S02]  /*1013d0*/  ISETP.LT.AND P0, PT, R217, c[0x0][0x178], !P3 ;  /* 0x00005e00d9007a0c */ /* 0x000fc40005f01270 */
[----:B------:R-:W-:Y:S01]  /*1013e0*/  ISETP.LT.AND P3, PT, R216, c[0x0][0x178], !P3 ;  /* 0x00005e00d8007a0c */ /* 0x000fe20005f61270 */
[----:B------:R-:W5:Y:S01]  /*1013f0*/  LDL.LU R26, [R1+0x3a38] ;  /* 0x003a3800011a7983 */ /* 0x000f620000300800 */
[C---:B------:R-:W-:Y:S01]  /*101400*/  IADD3 R13, R15.reuse, c[0x0][0x198], RZ ;  /* 0x000066000f0d7a10 */ /* 0x040fe20007ffe0ff */
[----:B---3--:R-:W-:-:S04]  /*101410*/  IMAD.WIDE R2, R15, 0x4, R138 ;  /* 0x000000040f027825 */ /* 0x008fc800078e028a */
[----:B------:R-:W-:Y:S01]  /*101420*/  IMAD.WIDE R4, R15, 0x4, R136 ;  /* 0x000000040f047825 */ /* 0x000fe200078e0288 */
[----:B------:R3:W-:Y:S03]  /*101430*/  @P5 STG.E [R2.64], R19 ;  /* 0x0000001302005986 */ /* 0x0007e6000c101904 */
[C---:B------:R-:W-:Y:S01]  /*101440*/  IMAD.WIDE R6, R13.reuse, 0x4, R138 ;  /* 0x000000040d067825 */ /* 0x040fe200078e028a */
[----:B------:R-:W-:Y:S03]  /*101450*/  @P6 STG.E [R4.64], R123 ;  /* 0x0000007b04006986 */ /* 0x000fe6000c101904 */
[----:B-1----:R-:W-:Y:S01]  /*101460*/  IMAD.WIDE R8, R13, 0x4, R136 ;  /* 0x000000040d087825 */ /* 0x002fe200078e0288 */
[----:B------:R-:W-:Y:S01]  /*101470*/  ISETP.LT.AND P5, PT, R217, c[0x0][0x178], !P2 ;  /* 0x00005e00d9007a0c */ /* 0x000fe200057a1270 */
[----:B------:R-:W-:Y:S01]  /*101480*/  @P0 STG.E [R6.64], R34 ;  /* 0x0000002206000986 */ /* 0x000fe2000c101904 */
[----:B------:R-:W-:-:S02]  /*101490*/  IADD3 R15, R13, c[0x0][0x198], RZ ;  /* 0x000066000d0f7a10 */ /* 0x000fc40007ffe0ff */
[C---:B------:R-:W-:Y:S01]  /*1014a0*/  ISETP.LT.AND P2, PT, R216.reuse, c[0x0][0x178], !P2 ;  /* 0x00005e00d8007a0c */ /* 0x040fe20005741270 */
[----:B------:R1:W-:Y:S01]  /*1014b0*/  @P3 STG.E [R8.64], R106 ;  /* 0x0000006a08003986 */ /* 0x0003e2000c101904 */
[----:B------:R-:W-:Y:S02]  /*1014c0*/  ISETP.LT.AND P3, PT, R217, c[0x0][0x178], !P4 ;  /* 0x00005e00d9007a0c */ /* 0x000fe40006761270 */
[----:B------:R-:W-:Y:S02]  /*1014d0*/  ISETP.LT.AND P4, PT, R216, c[0x0][0x178], !P4 ;  /* 0x00005e00d8007a0c */ /* 0x000fe40006781270 */
[----:B------:R-:W-:Y:S01]  /*1014e0*/  ISETP.GE.AND P1, PT, R17, c[0x0][0x17c], PT ;  /* 0x00005f0011007a0c */ /* 0x000fe20003f26270 */
[----:B------:R-:W4:Y:S01]  /*1014f0*/  LDS.128 R4, [R0] ;  /* 0x0000000000047984 */ /* 0x000f220000000c00 */
[C---:B------:R-:W-:Y:S01]  /*101500*/  IADD3 R17, R15.reuse, c[0x0][0x198], RZ ;  /* 0x000066000f117a10 */ /* 0x040fe20007ffe0ff */
[----:B--2---:R-:W-:Y:S01]  /*101510*/  IMAD.WIDE R10, R15, 0x4, R138 ;  /* 0x000000040f0a7825 */ /* 0x004fe200078e028a */
[----:B------:R-:W-:-:S03]  /*101520*/  ISETP.GE.AND P6, PT, R14, c[0x0][0x17c], PT ;  /* 0x00005f000e007a0c */ /* 0x000fc60003fc6270 */
[--C-:B---3--:R-:W-:Y:S01]  /*101530*/  IMAD.WIDE R2, R15, 0x4, R136.reuse ;  /* 0x000000040f027825 */ /* 0x108fe200078e0288 */
[----:B------:R-:W-:Y:S03]  /*101540*/  @P5 STG.E [R10.64], R35 ;  /* 0x000000230a005986 */ /* 0x000fe6000c101904 */
[----:B------:R-:W-:Y:S01]  /*101550*/  IMAD.WIDE R14, R17, 0x4, R136 ;  /* 0x00000004110e7825 */ /* 0x000fe200078e0288 */
[----:B------:R2:W-:Y:S01]  /*101560*/  @P2 STG.E [R2.64], R107 ;  /* 0x0000006b02002986 */ /* 0x0005e2000c101904 */
[----:B------:R-:W-:Y:S02]  /*101570*/  ISETP.LT.AND P5, PT, R217, c[0x0][0x178], !P1 ;  /* 0x00005e00d9007a0c */ /* 0x000fe40004fa1270 */
[----:B------:R-:W-:Y:S01]  /*101580*/  ISETP.LT.AND P1, PT, R216, c[0x0][0x178], !P1 ;  /* 0x00005e00d8007a0c */ /* 0x000fe20004f21270 */
[----:B------:R-:W-:Y:S01]  /*101590*/  LDS.128 R32, [R0+0x800] ;  /* 0x0008000000207984 */ /* 0x000fe20000000c00 */
[----:B-1----:R-:W-:-:S05]  /*1015a0*/  IADD3 R9, R17, c[0x0][0x198], RZ ;  /* 0x0000660011097a10 */ /* 0x002fca0007ffe0ff */
[----:B------:R-:W-:Y:S01]  /*1015b0*/  IMAD.WIDE R18, R9, 0x4, R136 ;  /* 0x0000000409127825 */ /* 0x000fe200078e0288 */
[----:B----4-:R-:W-:-:S03]  /*1015c0*/  ISETP.GE.AND P0, PT, R12, c[0x0][0x17c], PT ;  /* 0x00005f000c007a0c */ /* 0x010fc60003f06270 */
[----:B------:R-:W-:-:S05]  /*1015d0*/  IMAD.WIDE R12, R17, 0x4, R138 ;  /* 0x00000004110c7825 */ /* 0x000fca00078e028a */
[----:B------:R1:W-:Y:S04]  /*1015e0*/  @P3 STG.E [R12.64], R62 ;  /* 0x0000003e0c003986 */ /* 0x0003e8000c101904 */
[----:B------:R-:W-:Y:S01]  /*1015f0*/  @P4 STG.E [R14.64], R90 ;  /* 0x0000005a0e004986 */ /* 0x000fe2000c101904 */
[----:B------:R-:W-:Y:S02]  /*101600*/  ISETP.LT.AND P4, PT, R217, c[0x0][0x178], !P6 ;  /* 0x00005e00d9007a0c */ /* 0x000fe40007781270 */
[----:B-----5:R-:W-:Y:S02]  /*101610*/  ISETP.GE.AND P3, PT, R21, c[0x0][0x17c], PT ;  /* 0x00005f0015007a0c */ /* 0x020fe40003f66270 */
[C---:B------:R-:W-:Y:S02]  /*101620*/  IADD3 R21, R9.reuse, c[0x0][0x198], RZ ;  /* 0x0000660009157a10 */ /* 0x040fe40007ffe0ff */
[----:B------:R-:W-:Y:S01]  /*101630*/  ISETP.GE.AND P2, PT, R16, c[0x0][0x17c], PT ;  /* 0x00005f0010007a0c */ /* 0x000fe20003f46270 */
[----:B------:R-:W-:-:S04]  /*101640*/  IMAD.WIDE R16, R9, 0x4, R138 ;  /* 0x0000000409107825 */ /* 0x000fc800078e028a */
[----:B--2---:R-:W-:Y:S01]  /*101650*/  IMAD.WIDE R2, R21, 0x4, R138 ;  /* 0x0000000415027825 */ /* 0x004fe200078e028a */
[----:B------:R2:W-:Y:S04]  /*101660*/  @P5 STG.E [R16.64], R63 ;  /* 0x0000003f10005986 */ /* 0x0005e8000c101904 */
[----:B------:R-:W-:Y:S04]  /*101670*/  @P1 STG.E [R18.64], R91 ;  /* 0x0000005b12001986 */ /* 0x000fe8000c101904 */
[----:B------:R3:W-:Y:S01]  /*101680*/  @P4 STG.E [R2.64], R78 ;  /* 0x0000004e02004986 */ /* 0x0007e2000c101904 */
[----:B------:R-:W-:-:S03]  /*101690*/  ISETP.GE.AND P4, PT, R24, c[0x0][0x17c], PT ;  /* 0x00005f0018007a0c */ /* 0x000fc60003f86270 */
[----:B------:R-:W4:Y:S04]  /*1016a0*/  LDL.LU R24, [R1+0x3a94] ;  /* 0x003a940001187983 */ /* 0x000f280000300800 */
[----:B------:R-:W5:Y:S01]  /*1016b0*/  LDL.LU R29, [R1+0x3ac8] ;  /* 0x003ac800011d7983 */ /* 0x000f620000300800 */
[----:B------:R-:W-:Y:S02]  /*1016c0*/  LOP3.LUT R218, R0, 0x20, RZ, 0x3c, !PT ;  /* 0x0000002000da7812 */ /* 0x000fe400078e3cff */
[----:B------:R-:W-:-:S03]  /*1016d0*/  ISETP.LT.AND P6, PT, R216, c[0x0][0x178], !P6 ;  /* 0x00005e00d8007a0c */ /* 0x000fc600077c1270 */
[----:B------:R-:W3:Y:S01]  /*1016e0*/  LDS.128 R8, [R218] ;  /* 0x00000000da087984 */ /* 0x000ee20000000c00 */
[----:B------:R-:W-:Y:S02]  /*1016f0*/  ISETP.GE.AND P1, PT, R20, c[0x0][0x17c], PT ;  /* 0x00005f0014007a0c */ /* 0x000fe40003f26270 */
[C---:B-1----:R-:W-:Y:S01]  /*101700*/  IADD3 R13, R21.reuse, c[0x0][0x198], RZ ;  /* 0x00006600150d7a10 */ /* 0x042fe20007ffe0ff */
[----:B------:R-:W-:Y:S01]  /*101710*/  IMAD.WIDE R20, R21, 0x4, R136 ;  /* 0x0000000415147825 */ /* 0x000fe200078e0288 */
[C---:B------:R-:W-:Y:S01]  /*101720*/  ISETP.LT.AND P5, PT, R217.reuse, c[0x0][0x178], !P0 ;  /* 0x00005e00d9007a0c */ /* 0x040fe200047a1270 */
[----:B------:R-:W-:Y:S01]  /*101730*/  LDS.128 R56, [R218+0x1800] ;  /* 0x00180000da387984 */ /* 0x000fe20000000c00 */
[----:B------:R-:W-:Y:S02]  /*101740*/  ISETP.LT.AND P0, PT, R216, c[0x0][0x178], !P0 ;  /* 0x00005e00d8007a0c */ /* 0x000fe40004701270 */
[----:B------:R-:W-:Y:S01]  /*101750*/  LOP3.LUT R219, R0, 0x40, RZ, 0x3c, !PT ;  /* 0x0000004000db7812 */ /* 0x000fe200078e3cff */
[----:B------:R1:W-:Y:S01]  /*101760*/  @P6 STG.E [R20.64], R42 ;  /* 0x0000002a14006986 */ /* 0x0003e2000c101904 */
[----:B------:R-:W-:Y:S01]  /*101770*/  ISETP.LT.AND P6, PT, R217, c[0x0][0x178], !P2 ;  /* 0x00005e00d9007a0c */ /* 0x000fe200057c1270 */
[C---:B------:R-:W-:Y:S01]  /*101780*/  IMAD.WIDE R22, R13.reuse, 0x4, R138 ;  /* 0x000000040d167825 */ /* 0x040fe200078e028a */
[C---:B------:R-:W-:Y:S01]  /*101790*/  IADD3 R25, R13.reuse, c[0x0][0x198], RZ ;  /* 0x000066000d197a10 */ /* 0x040fe20007ffe0ff */
[----:B------:R-:W-:Y:S02]  /*1017a0*/  LDS.128 R48, [R219+0x1000] ;  /* 0x00100000db307984 */ /* 0x000fe40000000c00 */
[----:B--2---:R-:W-:-:S02]  /*1017b0*/  IMAD.WIDE R16, R13, 0x4, R136 ;  /* 0x000000040d107825 */ /* 0x004fc400078e0288 */
[----:B------:R-:W2:Y:S02]  /*1017c0*/  LDS.128 R12, [R219] ;  /* 0x00000000db0c7984 */ /* 0x000ea40000000c00 */
[C---:B---3--:R-:W-:Y:S01]  /*1017d0*/  IMAD.WIDE R2, R25.reuse, 0x4, R138 ;  /* 0x0000000419027825 */ /* 0x048fe200078e028a */
[C---:B------:R-:W-:Y:S01]  /*1017e0*/  ISETP.LT.AND P2, PT, R216.reuse, c[0x0][0x178], !P2 ;  /* 0x00005e00d8007a0c */ /* 0x040fe20005741270 */
[----:B------:R3:W-:Y:S02]  /*1017f0*/  @P5 STG.E [R22.64], R79 ;  /* 0x0000004f16005986 */ /* 0x0007e4000c101904 */
[C---:B------:R-:W-:Y:S01]  /*101800*/  IMAD.WIDE R18, R25.reuse, 0x4, R136 ;  /* 0x0000000419127825 */ /* 0x040fe200078e0288 */
[----:B------:R-:W-:Y:S01]  /*101810*/  IADD3 R25, R25, c[0x0][0x198], RZ ;  /* 0x0000660019197a10 */ /* 0x000fe20007ffe0ff */
[----:B------:R-:W-:Y:S01]  /*101820*/  @P0 STG.E [R16.64], R43 ;  /* 0x0000002b10000986 */ /* 0x000fe2000c101904 */
[----:B------:R-:W-:Y:S02]  /*101830*/  ISETP.LT.AND P5, PT, R217, c[0x0][0x178], !P3 ;  /* 0x00005e00d9007a0c */ /* 0x000fe40005fa1270 */
[----:B------:R-:W-:Y:S01]  /*101840*/  ISETP.LT.AND P3, PT, R216, c[0x0][0x178], !P3 ;  /* 0x00005e00d8007a0c */ /* 0x000fe20005f61270 */
[----:B------:R3:W-:Y:S01]  /*101850*/  @P6 STG.E [R2.64], R148 ;  /* 0x0000009402006986 */ /* 0x0007e2000c101904 */
[----:B------:R-:W-:-:S02]  /*101860*/  ISETP.GE.AND P0, PT, R28, c[0x0][0x17c], PT ;  /* 0x00005f001c007a0c */ /* 0x000fc40003f06270 */
[----:B------:R-:W-:Y:S01]  /*101870*/  ISETP.LT.AND P6, PT, R217, c[0x0][0x178], !P1 ;  /* 0x00005e00d9007a0c */ /* 0x000fe20004fc1270 */
[----:B------:R-:W5:Y:S01]  /*101880*/  LDL.LU R28, [R1+0x3aac] ;  /* 0x003aac00011c7983 */ /* 0x000f620000300800 */
[C---:B-1----:R-:W-:Y:S01]  /*101890*/  IMAD.WIDE R20, R25.reuse, 0x4, R138 ;  /* 0x0000000419147825 */ /* 0x042fe200078e028a */
[----:B------:R-:W-:Y:S02]  /*1018a0*/  ISETP.LT.AND P1, PT, R216, c[0x0][0x178], !P1 ;  /* 0x00005e00d8007a0c */ /* 0x000fe40004f21270 */
[----:B------:R-:W-:Y:S01]  /*1018b0*/  LDS.128 R60, [R219+0x1800] ;  /* 0x00180000db3c7984 */ /* 0x000fe20000000c00 */
[C---:B---3--:R-:W-:Y:S01]  /*1018c0*/  IMAD.WIDE R22, R25.reuse, 0x4, R136 ;  /* 0x0000000419167825 */ /* 0x048fe200078e0288 */
[----:B------:R-:W-:Y:S02]  /*1018d0*/  IADD3 R25, R25, c[0x0][0x198], RZ ;  /* 0x0000660019197a10 */ /* 0x000fe40007ffe0ff */
[----:B------:R-:W-:Y:S03]  /*1018e0*/  @P2 STG.E [R18.64], R4 ;  /* 0x0000000412002986 */ /* 0x000fe6000c101904 */
[C---:B------:R-:W-:Y:S01]  /*1018f0*/  IMAD.WIDE R2, R25.reuse, 0x4, R138 ;  /* 0x0000000419027825 */ /* 0x040fe200078e028a */
[----:B------:R-:W-:Y:S03]  /*101900*/  @P5 STG.E [R20.64], R149 ;  /* 0x0000009514005986 */ /* 0x000fe6000c101904 */
[----:B------:R-:W-:Y:S01]  /*101910*/  IMAD.WIDE R16, R25, 0x4, R136 ;  /* 0x0000000419107825 */ /* 0x000fe200078e0288 */
[----:B------:R1:W-:Y:S01]  /*101920*/  @P3 STG.E [R22.64], R5 ;  /* 0x0000000516003986 */ /* 0x0003e2000c101904 */
[----:B------:R-:W-:-:S02]  /*101930*/  ISETP.GE.AND P2, PT, R27, c[0x0][0x17c], PT ;  /* 0x00005f001b007a0c */ /* 0x000fc40003f46270 */
[----:B------:R-:W-:Y:S01]  /*101940*/  ISETP.LT.AND P5, PT, R217, c[0x0][0x178], !P4 ;  /* 0x00005e00d9007a0c */ /* 0x000fe200067a1270 */
[----:B------:R3:W-:Y:S01]  /*101950*/  @P6 STG.E [R2.64], R164 ;  /* 0x000000a402006986 */ /* 0x0007e2000c101904 */
[----:B------:R-:W-:Y:S02]  /*101960*/  ISETP.GE.AND P3, PT, R26, c[0x0][0x17c], PT ;  /* 0x00005f001a007a0c */ /* 0x000fe40003f66270 */
[----:B------:R-:W-:Y:S01]  /*101970*/  ISETP.LT.AND P6, PT, R216, c[0x0][0x178], !P4 ;  /* 0x00005e00d8007a0c */ /* 0x000fe200067c1270 */
[----:B------:R-:W5:Y:S01]  /*101980*/  LDL.LU R26, [R1+0x3994] ;  /* 0x00399400011a7983 */ /* 0x000f620000300800 */
[----:B------:R-:W-:-:S03]  /*101990*/  IADD3 R27, R25, c[0x0][0x198], RZ ;  /* 0x00006600191b7a10 */ /* 0x000fc60007ffe0ff */
[----:B------:R2:W-:Y:S01]  /*1019a0*/  @P1 STG.E [R16.64], R8 ;  /* 0x0000000810001986 */ /* 0x0005e2000c101904 */
[----:B------:R-:W-:Y:S02]  /*1019b0*/  ISETP.LT.AND P1, PT, R217, c[0x0][0x178], !P0 ;  /* 0x00005e00d9007a0c */ /* 0x000fe40004721270 */
[----:B------:R-:W-:Y:S02]  /*1019c0*/  ISETP.LT.AND P0, PT, R216, c[0x0][0x178], !P0 ;  /* 0x00005e00d8007a0c */ /* 0x000fe40004701270 */
[C---:B-1----:R-:W-:Y:S01]  /*1019d0*/  IADD3 R23, R27.reuse, c[0x0][0x198], RZ ;  /* 0x000066001b177a10 */ /* 0x042fe20007ffe0ff */
[----:B------:R-:W-:-:S04]  /*1019e0*/  IMAD.WIDE R18, R27, 0x4, R138 ;  /* 0x000000041b127825 */ /* 0x000fc800078e028a */
[----:B------:R-:W-:Y:S01]  /*1019f0*/  IMAD.WIDE R4, R27, 0x4, R136 ;  /* 0x000000041b047825 */ /* 0x000fe200078e0288 */
[----:B------:R1:W-:Y:S03]  /*101a00*/  @P5 STG.E [R18.64], R165 ;  /* 0x000000a512005986 */ /* 0x0003e6000c101904 */
[C---:B---3--:R-:W-:Y:S01]  /*101a10*/  IMAD.WIDE R2, R23.reuse, 0x4, R138 ;  /* 0x0000000417027825 */ /* 0x048fe200078e028a */
[----:B------:R-:W-:Y:S03]  /*101a20*/  @P6 STG.E [R4.64], R9 ;  /* 0x0000000904006986 */ /* 0x000fe6000c101904 */
[----:B------:R-:W-:Y:S01]  /*101a30*/  IMAD.WIDE R20, R23, 0x4, R136 ;  /* 0x0000000417147825 */ /* 0x000fe200078e0288 */
[----:B------:R3:W-:Y:S01]  /*101a40*/  @P1 STG.E [R2.64], R180 ;  /* 0x000000b402001986 */ /* 0x0007e2000c101904 */
[----:B------:R-:W-:-:S02]  /*101a50*/  ISETP.LT.AND P5, PT, R217, c[0x0][0x178], !P2 ;  /* 0x00005e00d9007a0c */ /* 0x000fc400057a1270 */
[----:B------:R-:W-:Y:S01]  /*101a60*/  IADD3 R23, R23, c[0x0][0x198], RZ ;  /* 0x0000660017177a10 */ /* 0x000fe20007ffe0ff */
[----:B--2---:R2:W-:Y:S01]  /*101a70*/  @P0 STG.E [R20.64], R12 ;  /* 0x0000000c14000986 */ /* 0x0045e2000c101904 */
[C---:B------:R-:W-:Y:S02]  /*101a80*/  ISETP.LT.AND P2, PT, R216.reuse, c[0x0][0x178], !P2 ;  /* 0x00005e00d8007a0c */ /* 0x040fe40005741270 */
[----:B------:R-:W-:Y:S01]  /*101a90*/  ISETP.LT.AND P1, PT, R217, c[0x0][0x178], !P3 ;  /* 0x00005e00d9007a0c */ /* 0x000fe20005f21270 */
[----:B------:R-:W-:Y:S01]  /*101aa0*/  IMAD.WIDE R16, R23, 0x4, R138 ;  /* 0x0000000417107825 */ /* 0x000fe200078e028a */
[----:B------:R-:W-:-:S03]  /*101ab0*/  ISETP.LT.AND P3, PT, R216, c[0x0][0x178], !P3 ;  /* 0x00005e00d8007a0c */ /* 0x000fc60005f61270 */
[C---:B-1----:R-:W-:Y:S01]  /*101ac0*/  IMAD.WIDE R18, R23.reuse, 0x4, R136 ;  /* 0x0000000417127825 */ /* 0x042fe200078e0288 */
[----:B------:R-:W-:Y:S01]  /*101ad0*/  IADD3 R23, R23, c[0x0][0x198], RZ ;  /* 0x0000660017177a10 */ /* 0x000fe20007ffe0ff */
[----:B------:R-:W-:Y:S04]  /*101ae0*/  @P5 STG.E [R16.64], R181 ;  /* 0x000000b510005986 */ /* 0x000fe8000c101904 */
[C---:B---3--:R-:W-:Y:S01]  /*101af0*/  IMAD.WIDE R2, R23.reuse, 0x4, R138 ;  /* 0x0000000417027825 */ /* 0x048fe200078e028a */
[----:B------:R1:W-:Y:S03]  /*101b00*/  @P2 STG.E [R18.64], R13 ;  /* 0x0000000d12002986 */ /* 0x0003e6000c101904 */
[C---:B------:R-:W-:Y:S01]  /*101b10*/  IMAD.WIDE R4, R23.reuse, 0x4, R136 ;  /* 0x0000000417047825 */ /* 0x040fe200078e0288 */
[----:B------:R3:W-:Y:S01]  /*101b20*/  @P1 STG.E [R2.64], R196 ;  /* 0x000000c402001986 */ /* 0x0007e2000c101904 */
[----:B--2---:R-:W-:-:S03]  /*101b30*/  IADD3 R21, R23, c[0x0][0x198], RZ ;  /* 0x0000660017157a10 */ /* 0x004fc60007ffe0ff */
[----:B------:R-:W-:Y:S01]  /*101b40*/  @P3 STG.E [R4.64], R36 ;  /* 0x0000002404003986 */ /* 0x000fe2000c101904 */
[C---:B-1----:R-:W-:Y:S01]  /*101b50*/  IADD3 R19, R21.reuse, c[0x0][0x198], RZ ;  /* 0x0000660015137a10 */ /* 0x042fe20007ffe0ff */
[----:B------:R-:W-:-:S04]  /*101b60*/  IMAD.WIDE R8, R21, 0x4, R138 ;  /* 0x0000000415087825 */ /* 0x000fc800078e028a */
[----:B------:R-:W-:-:S04]  /*101b70*/  IMAD.WIDE R12, R21, 0x4, R136 ;  /* 0x00000004150c7825 */ /* 0x000fc800078e0288 */
[----:B---3--:R-:W-:-:S04]  /*101b80*/  IMAD.WIDE R2, R19, 0x4, R138 ;  /* 0x0000000413027825 */ /* 0x008fc800078e028a */
[----:B------:R-:W-:Y:S01]  /*101b90*/  IMAD.WIDE R16, R19, 0x4, R136 ;  /* 0x0000000413107825 */ /* 0x000fe200078e0288 */
[----:B----4-:R-:W-:Y:S02]  /*101ba0*/  ISETP.GE.AND P4, PT, R24, c[0x0][0x17c], PT ;  /* 0x00005f0018007a0c */ /* 0x010fe40003f86270 */
[----:B------:R-:W2:Y:S04]  /*101bb0*/  LDL.LU R24, [R1+0x39bc] ;  /* 0x0039bc0001187983 */ /* 0x000ea80000300800 */
[----:B------:R-:W3:Y:S04]  /*101bc0*/  LDL.LU R40, [R1+0x3a30] ;  /* 0x003a300001287983 */ /* 0x000ee80000300800 */
[----:B------:R-:W4:Y:S04]  /*101bd0*/  LDL.LU R22, [R1+0x39f8] ;  /* 0x0039f80001167983 */ /* 0x000f280000300800 */
[----:B------:R-:W4:Y:S01]  /*101be0*/  LDL.LU R20, [R1+0x39d4] ;  /* 0x0039d40001147983 */ /* 0x000f220000300800 */
[----:B-----5:R-:W-:-:S02]  /*101bf0*/  ISETP.GE.AND P6, PT, R29, c[0x0][0x17c], PT ;  /* 0x00005f001d007a0c */ /* 0x020fc40003fc6270 */
[C---:B------:R-:W-:Y:S01]  /*101c00*/  ISETP.LT.AND P5, PT, R217.reuse, c[0x0][0x178], !P4 ;  /* 0x00005e00d9007a0c */ /* 0x040fe200067a1270 */
[----:B------:R-:W5:Y:S01]  /*101c10*/  LDL.LU R18, [R1+0x38f4] ;  /* 0x0038f40001127983 */ /* 0x000f620000300800 */
[C---:B------:R-:W-:Y:S02]  /*101c20*/  ISETP.LT.AND P4, PT, R216.reuse, c[0x0][0x178], !P4 ;  /* 0x00005e00d8007a0c */ /* 0x040fe40006781270 */
[----:B------:R-:W-:Y:S02]  /*101c30*/  ISETP.LT.AND P3, PT, R217, c[0x0][0x178], !P6 ;  /* 0x00005e00d9007a0c */ /* 0x000fe40007761270 */
[----:B------:R-:W-:-:S07]  /*101c40*/  ISETP.LT.AND P6, PT, R216, c[0x0][0x178], !P6 ;  /* 0x00005e00d8007a0c */ /* 0x000fce00077c1270 */
[----:B------:R-:W-:Y:S04]  /*101c50*/  @P5 STG.E [R8.64], R197 ;  /* 0x000000c508005986 */ /* 0x000fe8000c101904 */
[----:B------:R-:W-:Y:S04]  /*101c60*/  @P4 STG.E [R12.64], R37 ;  /* 0x000000250c004986 */ /* 0x000fe8000c101904 */
[----:B------:R-:W-:Y:S04]  /*101c70*/  @P3 STG.E [R2.64], R152 ;  /* 0x0000009802003986 */ /* 0x000fe8000c101904 */
[----:B------:R1:W-:Y:S04]  /*101c80*/  @P6 STG.E [R16.64], R32 ;  /* 0x0000002010006986 */ /* 0x0003e8000c101904 */
[----:B-1----:R-:W5:Y:S01]  /*101c90*/  LDL.LU R32, [R1+0x3950] ;  /* 0x0039500001207983 */ /* 0x002f620000300800 */
[----:B------:R-:W-:-:S03]  /*101ca0*/  ISETP.GE.AND P0, PT, R28, c[0x0][0x17c], PT ;  /* 0x00005f001c007a0c */ /* 0x000fc60003f06270 */
[----:B------:R-:W1:Y:S01]  /*101cb0*/  LDS.128 R28, [R218+0x800] ;  /* 0x00080000da1c7984 */ /* 0x000e620000000c00 */
[----:B------:R-:W-:Y:S02]  /*101cc0*/  ISETP.LT.AND P5, PT, R217, c[0x0][0x178], !P0 ;  /* 0x00005e00d9007a0c */ /* 0x000fe400047a1270 */
[----:B------:R-:W-:Y:S01]  /*101cd0*/  ISETP.LT.AND P0, PT, R216, c[0x0][0x178], !P0 ;  /* 0x00005e00d8007a0c */ /* 0x000fe20004701270 */
[----:B------:R-:W5:Y:S01]  /*101ce0*/  LDL.LU R42, [R1+0x3948] ;  /* 0x00394800012a7983 */ /* 0x000f620000300800 */
[----:B------:R-:W-:Y:S02]  /*101cf0*/  IADD3 R19, R19, c[0x0][0x198], RZ ;  /* 0x0000660013137a10 */ /* 0x000fe40007ffe0ff */
[----:B------:R-:W-:-:S03]  /*101d00*/  ISETP.GE.AND P2, PT, R26, c[0x0][0x17c], PT ;  /* 0x00005f001a007a0c */ /* 0x000fc60003f46270 */
[----:B------:R-:W-:-:S04]  /*101d10*/  IMAD.WIDE R4, R19, 0x4, R138 ;  /* 0x0000000413047825 */ /* 0x000fc800078e028a */
[----:B------:R-:W-:Y:S01]  /*101d20*/  IMAD.WIDE R8, R19, 0x4, R136 ;  /* 0x0000000413087825 */ /* 0x000fe200078e0288 */
[----:B------:R-:W-:Y:S01]  /*101d30*/  ISETP.LT.AND P6, PT, R217, c[0x0][0x178], !P2 ;  /* 0x00005e00d9007a0c */ /* 0x000fe200057c1270 */
[----:B------:R-:W-:Y:S01]  /*101d40*/  @P5 STG.E [R4.64], R153 ;  /* 0x0000009904005986 */ /* 0x000fe2000c101904 */
[----:B------:R-:W-:Y:S02]  /*101d50*/  ISETP.LT.AND P2, PT, R216, c[0x0][0x178], !P2 ;  /* 0x00005e00d8007a0c */ /* 0x000fe40005741270 */
[----:B------:R-:W-:Y:S01]  /*101d60*/  IADD3 R19, R19, c[0x0][0x198], RZ ;  /* 0x0000660013137a10 */ /* 0x000fe20007ffe0ff */
[----:B------:R1:W-:Y:S04]  /*101d70*/  @P0 STG.E [R8.64], R33 ;  /* 0x0000002108000986 */ /* 0x0003e8000c101904 */
[----:B------:R-:W-:-:S04]  /*101d80*/  IMAD.WIDE R2, R19, 0x4, R138 ;  /* 0x0000000413027825 */ /* 0x000fc800078e028a */
[C---:B------:R-:W-:Y:S01]  /*101d90*/  IMAD.WIDE R12, R19.reuse, 0x4, R136 ;  /* 0x00000004130c7825 */ /* 0x040fe200078e0288 */
[----:B------:R-:W-:Y:S01]  /*101da0*/  IADD3 R17, R19, c[0x0][0x198], RZ ;  /* 0x0000660013117a10 */ /* 0x000fe20007ffe0ff */
[----:B------:R1:W-:Y:S03]  /*101db0*/  @P6 STG.E [R2.64], R168 ;  /* 0x000000a802006986 */ /* 0x0003e6000c101904 */
[C---:B-1----:R-:W-:Y:S01]  /*101dc0*/  IADD3 R33, R17.reuse, c[0x0][0x198], RZ ;  /* 0x0000660011217a10 */ /* 0x042fe20007ffe0ff */
[C---:B------:R-:W-:Y:S01]  /*101dd0*/  IMAD.WIDE R36, R17.reuse, 0x4, R138 ;  /* 0x0000000411247825 */ /* 0x040fe200078e028a */
[----:B------:R1:W-:Y:S03]  /*101de0*/  @P2 STG.E [R12.64], R28 ;  /* 0x0000001c0c002986 */ /* 0x0003e6000c101904 */
[----:B------:R-:W-:-:S04]  /*101df0*/  IMAD.WIDE R4, R17, 0x4, R136 ;  /* 0x0000000411047825 */ /* 0x000fc800078e0288 */
[----:B------:R-:W-:-:S04]  /*101e00*/  IMAD.WIDE R2, R33, 0x4, R138 ;  /* 0x0000000421027825 */ /* 0x000fc800078e028a */
[C---:B------:R-:W-:Y:S01]  /*101e10*/  IMAD.WIDE R8, R33.reuse, 0x4, R136 ;  /* 0x0000000421087825 */ /* 0x040fe200078e0288 */
[----:B------:R-:W-:-:S05]  /*101e20*/  IADD3 R41, R33, c[0x0][0x198], RZ ;  /* 0x0000660021297a10 */ /* 0x000fca0007ffe0ff */
[----:B-1----:R-:W-:Y:S01]  /*101e30*/  IMAD.WIDE R12, R41, 0x4, R138 ;  /* 0x00000004290c7825 */ /* 0x002fe200078e028a */
[----:B--2---:R-:W-:Y:S02]  /*101e40*/  ISETP.GE.AND P1, PT, R24, c[0x0][0x17c], PT ;  /* 0x00005f0018007a0c */ /* 0x004fe40003f26270 */
[----:B------:R-:W1:Y:S01]  /*101e50*/  LDS.128 R24, [R219+0x800] ;  /* 0x00080000db187984 */ /* 0x000e620000000c00 */
[----:B---3--:R-:W-:-:S03]  /*101e60*/  ISETP.GE.AND P4, PT, R40, c[0x0][0x17c], PT ;  /* 0x00005f0028007a0c */ /* 0x008fc60003f86270 */
[----:B------:R-:W2:Y:S01]  /*101e70*/  LDL.LU R40, [R1+0x3920] ;  /* 0x0039200001287983 */ /* 0x000ea20000300800 */
[----:B----4-:R-:W-:Y:S02]  /*101e80*/  ISETP.GE.AND P3, PT, R22, c[0x0][0x17c], PT ;  /* 0x00005f0016007a0c */ /* 0x010fe40003f66270 */
[----:B------:R-:W-:Y:S01]  /*101e90*/  ISETP.GE.AND P0, PT, R20, c[0x0][0x17c], PT ;  /* 0x00005f0014007a0c */ /* 0x000fe20003f06270 */
[----:B------:R-:W3:Y:S04]  /*101ea0*/  LDL.LU R45, [R1+0x397c] ;  /* 0x00397c00012d7983 */ /* 0x000ee80000300800 */
[----:B------:R-:W4:Y:S01]  /*101eb0*/  LDS.128 R20, [R252+0x800] ;  /* 0x00080000fc147984 */ /* 0x000f220000000c00 */
[C---:B------:R-:W-:Y:S02]  /*101ec0*/  ISETP.LT.AND P5, PT, R217.reuse, c[0x0][0x178], !P1 ;  /* 0x00005e00d9007a0c */ /* 0x040fe40004fa1270 */
[----:B------:R-:W-:Y:S01]  /*101ed0*/  ISETP.LT.AND P1, PT, R216, c[0x0][0x178], !P1 ;  /* 0x00005e00d8007a0c */ /* 0x000fe20004f21270 */
[----:B------:R-:W3:Y:S01]  /*101ee0*/  LDL.LU R44, [R1+0x3894] ;  /* 0x00389400012c7983 */ /* 0x000ee20000300800 */
[----:B------:R-:W-:-:S02]  /*101ef0*/  ISETP.LT.AND P2, PT, R217, c[0x0][0x178], !P4 ;  /* 0x00005e00d9007a0c */ /* 0x000fc40006741270 */
[----:B------:R-:W-:Y:S02]  /*101f00*/  ISETP.LT.AND P4, PT, R216, c[0x0][0x178], !P4 ;  /* 0x00005e00d8007a0c */ /* 0x000fe40006781270 */
[----:B-----5:R-:W-:Y:S02]  /*101f10*/  ISETP.GE.AND P6, PT, R18, c[0x0][0x17c], PT ;  /* 0x00005f0012007a0c */ /* 0x020fe40003fc6270 */
[----:B------:R-:W5:Y:S04]  /*101f20*/  LDS.128 R16, [R0+0x1000] ;  /* 0x0010000000107984 */ /* 0x000f680000000c00 */
[----:B------:R1:W-:Y:S01]  /*101f30*/  @P5 STG.E [R36.64], R169 ;  /* 0x000000a924005986 */ /* 0x0003e2000c101904 */
[----:B------:R-:W-:-:S03]  /*101f40*/  ISETP.LT.AND P5, PT, R217, c[0x0][0x178], !P3 ;  /* 0x00005e00d9007a0c */ /* 0x000fc60005fa1270 */
[----:B------:R-:W-:Y:S01]  /*101f50*/  @P1 STG.E [R4.64], R29 ;  /* 0x0000001d04001986 */ /* 0x000fe2000c101904 */
[----:B------:R-:W-:-:S03]  /*101f60*/  ISETP.LT.AND P3, PT, R216, c[0x0][0x178], !P3 ;  /* 0x00005e00d8007a0c */ /* 0x000fc60005f61270 */
[----:B------:R4:W-:Y:S04]  /*101f70*/  @P2 STG.E [R2.64], R184 ;  /* 0x000000b802002986 */ /* 0x0009e8000c101904 */
[----:B-1----:R-:W-:Y:S01]  /*101f80*/  @P4 STG.E [R8.64], R24 ;  /* 0x0000001808004986 */ /* 0x002fe2000c101904 */
[----:B------:R-:W-:Y:S02]  /*101f90*/  ISETP.LT.AND P4, PT, R217, c[0x0][0x178], !P0 ;  /* 0x00005e00d9007a0c */ /* 0x000fe40004781270 */
[----:B------:R-:W-:Y:S01]  /*101fa0*/  ISETP.LT.AND P0, PT, R216, c[0x0][0x178], !P0 ;  /* 0x00005e00d8007a0c */ /* 0x000fe20004701270 */
[----:B------:R-:W3:Y:S01]  /*101fb0*/  LDL.LU R36, [R1+0x3890] ;  /* 0x0038900001247983 */ /* 0x000ee20000300800 */
[C---:B------:R-:W-:Y:S02]  /*101fc0*/  IADD3 R37, R41.reuse, c[0x0][0x198], RZ ;  /* 0x0000660029257a10 */ /* 0x040fe40007ffe0ff */
[----:B------:R-:W-:Y:S01]  /*101fd0*/  ISETP.GE.AND P1, PT, R32, c[0x0][0x17c], PT ;  /* 0x00005f0020007a0c */ /* 0x000fe20003f26270 */
[----:B------:R-:W-:Y:S01]  /*101fe0*/  IMAD.WIDE R32, R41, 0x4, R136 ;  /* 0x0000000429207825 */ /* 0x000fe200078e0288 */
[----:B------:R-:W-:Y:S03]  /*101ff0*/  @P5 STG.E [R12.64], R185 ;  /* 0x000000b90c005986 */ /* 0x000fe6000c101904 */
[C---:B----4-:R-:W-:Y:S01]  /*102000*/  IMAD.WIDE R2, R37.reuse, 0x4, R138 ;  /* 0x0000000425027825 */ /* 0x050fe200078e028a */
[----:B------:R1:W-:Y:S03]  /*102010*/  @P3 STG.E [R32.64], R25 ;  /* 0x0000001920003986 */ /* 0x0003e6000c101904 */
[----:B------:R-:W-:Y:S01]  /*102020*/  IMAD.WIDE R4, R37, 0x4, R136 ;  /* 0x0000000425047825 */ /* 0x000fe200078e0288 */
[----:B------:R-:W-:Y:S01]  /*102030*/  ISETP.LT.AND P5, PT, R217, c[0x0][0x178], !P6 ;  /* 0x00005e00d9007a0c */ /* 0x000fe200077a1270 */
[----:B------:R4:W-:Y:S01]  /*102040*/  @P4 STG.E [R2.64], R200 ;  /* 0x000000c802004986 */ /* 0x0009e2000c101904 */
[----:B------:R-:W-:-:S02]  /*102050*/  IADD3 R29, R37, c[0x0][0x198], RZ ;  /* 0x00006600251d7a10 */ /* 0x000fc40007ffe0ff */
[----:B------:R-:W-:Y:S01]  /*102060*/  ISETP.LT.AND P6, PT, R216, c[0x0][0x178], !P6 ;  /* 0x00005e00d8007a0c */ /* 0x000fe200077c1270 */
[----:B------:R-:W-:Y:S01]  /*102070*/  @P0 STG.E [R4.64], R20 ;  /* 0x0000001404000986 */ /* 0x000fe2000c101904 */
[----:B------:R-:W-:-:S03]  /*102080*/  ISETP.LT.AND P0, PT, R217, c[0x0][0x178], !P1 ;  /* 0x00005e00d9007a0c */ /* 0x000fc60004f01270 */
[----:B-1----:R-:W3:Y:S01]  /*102090*/  LDL.LU R32, [R1+0x387c] ;  /* 0x00387c0001207983 */ /* 0x002ee20000300800 */
[----:B------:R-:W-:Y:S02]  /*1020a0*/  ISETP.LT.AND P1, PT, R216, c[0x0][0x178], !P1 ;  /* 0x00005e00d8007a0c */ /* 0x000fe40004f21270 */
[C---:B------:R-:W-:Y:S01]  /*1020b0*/  IADD3 R33, R29.reuse, c[0x0][0x198], RZ ;  /* 0x000066001d217a10 */ /* 0x040fe20007ffe0ff */
[C---:B------:R-:W-:Y:S01]  /*1020c0*/  IMAD.WIDE R8, R29.reuse, 0x4, R138 ;  /* 0x000000041d087825 */ /* 0x040fe200078e028a */
[----:B------:R-:W3:Y:S03]  /*1020d0*/  LDL.LU R28, [R1+0x38c4] ;  /* 0x0038c400011c7983 */ /* 0x000ee60000300800 */
[----:B------:R-:W-:Y:S01]  /*1020e0*/  IMAD.WIDE R12, R29, 0x4, R136 ;  /* 0x000000041d0c7825 */ /* 0x000fe200078e0288 */
[----:B------:R-:W-:Y:S03]  /*1020f0*/  @P5 STG.E [R8.64], R201 ;  /* 0x000000c908005986 */ /* 0x000fe6000c101904 */
[C---:B----4-:R-:W-:Y:S01]  /*102100*/  IMAD.WIDE R2, R33.reuse, 0x4, R138 ;  /* 0x0000000421027825 */ /* 0x050fe200078e028a */
[----:B------:R-:W-:Y:S03]  /*102110*/  @P6 STG.E [R12.64], R21 ;  /* 0x000000150c006986 */ /* 0x000fe6000c101904 */
[----:B------:R-:W-:Y:S01]  /*102120*/  IMAD.WIDE R24, R33, 0x4, R136 ;  /* 0x0000000421187825 */ /* 0x000fe200078e0288 */
[----:B------:R-:W-:Y:S04]  /*102130*/  @P0 STG.E [R2.64], R156 ;  /* 0x0000009c02000986 */ /* 0x000fe8000c101904 */
[----:B-----5:R1:W-:Y:S04]  /*102140*/  @P1 STG.E [R24.64], R16 ;  /* 0x0000001018001986 */ /* 0x0203e8000c101904 */
[----:B-1----:R-:W4:Y:S04]  /*102150*/  LDL.LU R16, [R1+0x38f0] ;  /* 0x0038f00001107983 */ /* 0x002f280000300800 */
[----:B------:R-:W5:Y:S01]  /*102160*/  LDL.LU R24, [R1+0x3808] ;  /* 0x0038080001187983 */ /* 0x000f620000300800 */
[----:B------:R-:W-:-:S02]  /*102170*/  ISETP.GE.AND P2, PT, R42, c[0x0][0x17c], PT ;  /* 0x00005f002a007a0c */ /* 0x000fc40003f46270 */
[----:B------:R-:W-:Y:S02]  /*102180*/  IADD3 R33, R33, c[0x0][0x198], RZ ;  /* 0x0000660021217a10 */ /* 0x000fe40007ffe0ff */
[----:B------:R-:W-:Y:S02]  /*102190*/  ISETP.LT.AND P5, PT, R217, c[0x0][0x178], !P2 ;  /* 0x00005e00d9007a0c */ /* 0x000fe400057a1270 */
[----:B------:R-:W-:Y:S01]  /*1021a0*/  ISETP.LT.AND P2, PT, R216, c[0x0][0x178], !P2 ;  /* 0x00005e00d8007a0c */ /* 0x000fe20005741270 */
[----:B------:R-:W-:-:S04]  /*1021b0*/  IMAD.WIDE R4, R33, 0x4, R138 ;  /* 0x0000000421047825 */ /* 0x000fc800078e028a */
[C---:B------:R-:W-:Y:S01]  /*1021c0*/  IMAD.WIDE R8, R33.reuse, 0x4, R136 ;  /* 0x0000000421087825 */ /* 0x040fe200078e0288 */
[----:B------:R-:W-:-:S05]  /*1021d0*/  IADD3 R33, R33, c[0x0][0x198], RZ ;  /* 0x0000660021217a10 */ /* 0x000fca0007ffe0ff */
[C---:B------:R-:W-:Y:S01]  /*1021e0*/  IMAD.WIDE R2, R33.reuse, 0x4, R138 ;  /* 0x0000000421027825 */ /* 0x040fe200078e028a */
[----:B------:R-:W-:Y:S03]  /*1021f0*/  @P5 STG.E [R4.64], R157 ;  /* 0x0000009d04005986 */ /* 0x000fe6000c101904 */
[C---:B------:R-:W-:Y:S01]  /*102200*/  IMAD.WIDE R12, R33.reuse, 0x4, R136 ;  /* 0x00000004210c7825 */ /* 0x040fe200078e0288 */
[----:B------:R1:W-:Y:S01]  /*102210*/  @P2 STG.E [R8.64], R17 ;  /* 0x0000001108002986 */ /* 0x0003e2000c101904 */
[----:B------:R-:W-:-:S05]  /*102220*/  IADD3 R25, R33, c[0x0][0x198], RZ ;  /* 0x0000660021197a10 */ /* 0x000fca0007ffe0ff */
[C---:B------:R-:W-:Y:S01]  /*102230*/  IMAD.WIDE R20, R25.reuse, 0x4, R138 ;  /* 0x0000000419147825 */ /* 0x040fe200078e028a */
[----:B-1----:R-:W-:-:S03]  /*102240*/  IADD3 R17, R25, c[0x0][0x198], RZ ;  /* 0x0000660019117a10 */ /* 0x002fc60007ffe0ff */
[----:B------:R-:W-:Y:S01]  /*102250*/  IMAD.WIDE R4, R25, 0x4, R136 ;  /* 0x0000000419047825 */ /* 0x000fe200078e0288 */
[----:B--2---:R-:W-:Y:S02]  /*102260*/  ISETP.GE.AND P3, PT, R40, c[0x0][0x17c], PT ;  /* 0x00005f0028007a0c */ /* 0x004fe40003f66270 */
[----:B------:R-:W1:Y:S02]  /*102270*/  LDS.128 R40, [R218+0x1000] ;  /* 0x00100000da287984 */ /* 0x000e640000000c00 */
[----:B------:R-:W-:Y:S02]  /*102280*/  ISETP.LT.AND P1, PT, R217, c[0x0][0x178], !P3 ;  /* 0x00005e00d9007a0c */ /* 0x000fe40005f21270 */
[----:B------:R-:W-:Y:S02]  /*102290*/  ISETP.LT.AND P3, PT, R216, c[0x0][0x178], !P3 ;  /* 0x00005e00d8007a0c */ /* 0x000fe40005f61270 */
[----:B---3--:R-:W-:-:S04]  /*1022a0*/  ISETP.GE.AND P4, PT, R45, c[0x0][0x17c], PT ;  /* 0x00005f002d007a0c */ /* 0x008fc80003f86270 */
[----:B------:R-:W-:Y:S02]  /*1022b0*/  ISETP.LT.AND P5, PT, R217, c[0x0][0x178], !P4 ;  /* 0x00005e00d9007a0c */ /* 0x000fe400067a1270 */
[----:B------:R-:W-:-:S03]  /*1022c0*/  ISETP.GE.AND P6, PT, R44, c[0x0][0x17c], PT ;  /* 0x00005f002c007a0c */ /* 0x000fc60003fc6270 */
[----:B------:R2:W-:Y:S01]  /*1022d0*/  @P1 STG.E [R2.64], R172 ;  /* 0x000000ac02001986 */ /* 0x0005e2000c101904 */
[----:B------:R-:W-:-:S03]  /*1022e0*/  ISETP.LT.AND P4, PT, R216, c[0x0][0x178], !P4 ;  /* 0x00005e00d8007a0c */ /* 0x000fc60006781270 */
[----:B------:R-:W3:Y:S01]  /*1022f0*/  LDS.128 R44, [R252+0x1000] ;  /* 0x00100000fc2c7984 */ /* 0x000ee20000000c00 */
[----:B--2---:R-:W-:-:S03]  /*102300*/  IMAD.WIDE R2, R17, 0x4, R138 ;  /* 0x0000000411027825 */ /* 0x004fc600078e028a */
[----:B-1----:R-:W-:Y:S01]  /*102310*/  @P3 STG.E [R12.64], R40 ;  /* 0x000000280c003986 */ /* 0x002fe2000c101904 */
[----:B------:R-:W-:-:S03]  /*102320*/  ISETP.LT.AND P3, PT, R217, c[0x0][0x178], !P6 ;  /* 0x00005e00d9007a0c */ /* 0x000fc60007761270 */
[----:B------:R1:W-:Y:S01]  /*102330*/  @P5 STG.E [R20.64], R173 ;  /* 0x000000ad14005986 */ /* 0x0003e2000c101904 */
[----:B------:R-:W-:-:S03]  /*102340*/  ISETP.GE.AND P2, PT, R32, c[0x0][0x17c], PT ;  /* 0x00005f0020007a0c */ /* 0x000fc60003f46270 */
[----:B------:R-:W2:Y:S01]  /*102350*/  LDL.LU R32, [R1+0x384c] ;  /* 0x00384c0001207983 */ /* 0x000ea20000300800 */
[----:B------:R-:W-:-:S03]  /*102360*/  ISETP.GE.AND P1, PT, R28, c[0x0][0x17c], PT ;  /* 0x00005f001c007a0c */ /* 0x000fc60003f26270 */
[----:B------:R-:W2:Y:S04]  /*102370*/  LDL.LU R29, [R1+0x3820] ;  /* 0x00382000011d7983 */ /* 0x000ea80000300800 */
[----:B------:R-:W-:Y:S04]  /*102380*/  @P4 STG.E [R4.64], R41 ;  /* 0x0000002904004986 */ /* 0x000fe8000c101904 */
[----:B------:R-:W2:Y:S04]  /*102390*/  LDL.LU R28, [R1+0x378c] ;  /* 0x00378c00011c7983 */ /* 0x000ea80000300800 */
[----:B------:R1:W-:Y:S01]  /*1023a0*/  @P3 STG.E [R2.64], R188 ;  /* 0x000000bc02003986 */ /* 0x0003e2000c101904 */
[----:B-----5:R-:W-:-:S03]  /*1023b0*/  ISETP.GE.AND P3, PT, R24, c[0x0][0x17c], PT ;  /* 0x00005f0018007a0c */ /* 0x020fc60003f66270 */
[----:B------:R-:W5:Y:S04]  /*1023c0*/  LDL.LU R24, [R1+0x3780] ;  /* 0x0037800001187983 */ /* 0x000f680000300800 */
[----:B-1----:R-:W5:Y:S04]  /*1023d0*/  LDL.LU R20, [R1+0x37b8] ;  /* 0x0037b80001147983 */ /* 0x002f680000300800 */
[----:B------:R-:W5:Y:S01]  /*1023e0*/  LDL.LU R0, [R1+0x37a8] ;  /* 0x0037a80001007983 */ /* 0x000f620000300800 */
[----:B------:R-:W-:Y:S01]  /*1023f0*/  ISETP.LT.AND P6, PT, R216, c[0x0][0x178], !P6 ;  /* 0x00005e00d8007a0c */ /* 0x000fe200077c1270 */
[----:B------:R-:W-:Y:S01]  /*102400*/  IMAD.WIDE R8, R17, 0x4, R136 ;  /* 0x0000000411087825 */ /* 0x000fe200078e0288 */
[----:B------:R-:W-:-:S02]  /*102410*/  ISETP.GE.AND P0, PT, R36, c[0x0][0x17c], PT ;  /* 0x00005f0024007a0c */ /* 0x000fc40003f06270 */
[----:B------:R-:W-:Y:S02]  /*102420*/  IADD3 R25, R17, c[0x0][0x198], RZ ;  /* 0x0000660011197a10 */ /* 0x000fe40007ffe0ff */
[----:B------:R-:W-:Y:S02]  /*102430*/  ISETP.LT.AND P5, PT, R217, c[0x0][0x178], !P0 ;  /* 0x00005e00d9007a0c */ /* 0x000fe400047a1270 */
[----:B------:R-:W-:Y:S01]  /*102440*/  ISETP.LT.AND P0, PT, R216, c[0x0][0x178], !P0 ;  /* 0x00005e00d8007a0c */ /* 0x000fe20004701270 */
[----:B------:R-:W-:Y:S01]  /*102450*/  IMAD.WIDE R12, R25, 0x4, R138 ;  /* 0x00000004190c7825 */ /* 0x000fe200078e028a */
[----:B----4-:R-:W-:-:S03]  /*102460*/  ISETP.GE.AND P4, PT, R16, c[0x0][0x17c], PT ;  /* 0x00005f0010007a0c */ /* 0x010fc60003f86270 */
[----:B------:R1:W-:Y:S01]  /*102470*/  @P6 STG.E [R8.64], R48 ;  /* 0x0000003008006986 */ /* 0x0003e2000c101904 */
[----:B------:R-:W-:Y:S01]  /*102480*/  ISETP.LT.AND P6, PT, R217, c[0x0][0x178], !P2 ;  /* 0x00005e00d9007a0c */ /* 0x000fe200057c1270 */
[C---:B------:R-:W-:Y:S01]  /*102490*/  IMAD.WIDE R16, R25.reuse, 0x4, R136 ;  /* 0x0000000419107825 */ /* 0x040fe200078e0288 */
[----:B------:R-:W-:Y:S02]  /*1024a0*/  ISETP.LT.AND P2, PT, R216, c[0x0][0x178], !P2 ;  /* 0x00005e00d8007a0c */ /* 0x000fe40005741270 */
[----:B------:R-:W-:Y:S01]  /*1024b0*/  IADD3 R25, R25, c[0x0][0x198], RZ ;  /* 0x0000660019197a10 */ /* 0x000fe20007ffe0ff */
[----:B------:R4:W-:Y:S04]  /*1024c0*/  @P5 STG.E [R12.64], R189 ;  /* 0x000000bd0c005986 */ /* 0x0009e8000c101904 */
[C---:B------:R-:W-:Y:S01]  /*1024d0*/  IMAD.WIDE R2, R25.reuse, 0x4, R138 ;  /* 0x0000000419027825 */ /* 0x040fe200078e028a */
[----:B------:R-:W-:Y:S03]  /*1024e0*/  @P0 STG.E [R16.64], R49 ;  /* 0x0000003110000986 */ /* 0x000fe6000c101904 */
[----:B------:R-:W-:Y:S01]  /*1024f0*/  IMAD.WIDE R4, R25, 0x4, R136 ;  /* 0x0000000419047825 */ /* 0x000fe200078e0288 */
[----:B------:R-:W-:Y:S01]  /*102500*/  ISETP.LT.AND P5, PT, R217, c[0x0][0x178], !P1 ;  /* 0x00005e00d9007a0c */ /* 0x000fe20004fa1270 */
[----:B------:R4:W-:Y:S01]  /*102510*/  @P6 STG.E [R2.64], R204 ;  /* 0x000000cc02006986 */ /* 0x0009e2000c101904 */
[----:B------:R-:W-:-:S02]  /*102520*/  IADD3 R21, R25, c[0x0][0x198], RZ ;  /* 0x0000660019157a10 */ /* 0x000fc40007ffe0ff */
[C---:B------:R-:W-:Y:S01]  /*102530*/  ISETP.LT.AND P1, PT, R216.reuse, c[0x0][0x178], !P1 ;  /* 0x00005e00d8007a0c */ /* 0x040fe20004f21270 */
[----:B---3--:R3:W-:Y:S01]  /*102540*/  @P2 STG.E [R4.64], R44 ;  /* 0x0000002c04002986 */ /* 0x0087e2000c101904 */
[----:B------:R-:W-:Y:S02]  /*102550*/  ISETP.LT.AND P2, PT, R217, c[0x0][0x178], !P4 ;  /* 0x00005e00d9007a0c */ /* 0x000fe40006741270 */
[----:B------:R-:W-:Y:S02]  /*102560*/  ISETP.LT.AND P4, PT, R216, c[0x0][0x178], !P4 ;  /* 0x00005e00d8007a0c */ /* 0x000fe40006781270 */
[C---:B------:R-:W-:Y:S01]  /*102570*/  IADD3 R25, R21.reuse, c[0x0][0x198], RZ ;  /* 0x0000660015197a10 */ /* 0x040fe20007ffe0ff */
[----:B-1----:R-:W-:-:S04]  /*102580*/  IMAD.WIDE R8, R21, 0x4, R138 ;  /* 0x0000000415087825 */ /* 0x002fc800078e028a */
[----:B----4-:R-:W-:Y:S01]  /*102590*/  IMAD.WIDE R12, R21, 0x4, R136 ;  /* 0x00000004150c7825 */ /* 0x010fe200078e0288 */
[----:B------:R1:W-:Y:S03]  /*1025a0*/  @P5 STG.E [R8.64], R205 ;  /* 0x000000cd08005986 */ /* 0x0003e6000c101904 */
[----:B------:R-:W-:Y:S01]  /*1025b0*/  IMAD.WIDE R2, R25, 0x4, R138 ;  /* 0x0000000419027825 */ /* 0x000fe200078e028a */
[----:B------:R-:W-:-:S03]  /*1025c0*/  ISETP.LT.AND P5, PT, R217, c[0x0][0x178], !P3 ;  /* 0x00005e00d9007a0c */ /* 0x000fc60005fa1270 */
[C---:B------:R-:W-:Y:S01]  /*1025d0*/  IMAD.WIDE R16, R25.reuse, 0x4, R136 ;  /* 0x0000000419107825 */ /* 0x040fe200078e0288 */
[----:B------:R-:W-:Y:S01]  /*1025e0*/  IADD3 R25, R25, c[0x0][0x198], RZ ;  /* 0x0000660019197a10 */ /* 0x000fe20007ffe0ff */
[----:B------:R4:W-:Y:S01]  /*1025f0*/  @P1 STG.E [R12.64], R45 ;  /* 0x0000002d0c001986 */ /* 0x0009e2000c101904 */
[----:B------:R-:W-:-:S03]  /*102600*/  ISETP.LT.AND P3, PT, R216, c[0x0][0x178], !P3 ;  /* 0x00005e00d8007a0c */ /* 0x000fc60005f61270 */
[----:B------:R4:W-:Y:S01]  /*102610*/  @P2 STG.E [R2.64], R160 ;  /* 0x000000a002002986 */ /* 0x0009e2000c101904 */
[----:B---3--:R-:W-:-:S03]  /*102620*/  IMAD.WIDE R4, R25, 0x4, R138 ;  /* 0x0000000419047825 */ /* 0x008fc600078e028a */
[----:B------:R-:W-:Y:S01]  /*102630*/  @P4 STG.E [R16.64], R52 ;  /* 0x0000003410004986 */ /* 0x000fe2000c101904 */
[C-C-:B-1----:R-:W-:Y:S01]  /*102640*/  IMAD.WIDE R8, R25.reuse, 0x4, R136.reuse ;  /* 0x0000000419087825 */ /* 0x142fe200078e0288 */
[----:B------:R-:W-:Y:S02]  /*102650*/  IADD3 R25, R25, c[0x0][0x198], RZ ;  /* 0x0000660019197a10 */ /* 0x000fe40007ffe0ff */
[----:B------:R1:W-:Y:S03]  /*102660*/  @P5 STG.E [R4.64], R161 ;  /* 0x000000a104005986 */ /* 0x0003e6000c101904 */
[----:B----4-:R-:W-:-:S04]  /*102670*/  IMAD.WIDE R12, R25, 0x4, R136 ;  /* 0x00000004190c7825 */ /* 0x010fc800078e0288 */
[----:B------:R-:W-:Y:S01]  /*102680*/  IMAD.WIDE R2, R25, 0x4, R138 ;  /* 0x0000000419027825 */ /* 0x000fe200078e028a */
[----:B------:R3:W-:Y:S01]  /*102690*/  @P3 STG.E [R8.64], R53 ;  /* 0x0000003508003986 */ /* 0x0007e2000c101904 */
[----:B--2---:R-:W-:-:S04]  /*1026a0*/  ISETP.GE.AND P0, PT, R32, c[0x0][0x17c], PT ;  /* 0x00005f0020007a0c */ /* 0x004fc80003f06270 */
[C---:B------:R-:W-:Y:S02]  /*1026b0*/  ISETP.LT.AND P2, PT, R217.reuse, c[0x0][0x178], !P0 ;  /* 0x00005e00d9007a0c */ /* 0x040fe40004741270 */
[----:B------:R-:W-:Y:S02]  /*1026c0*/  ISETP.LT.AND P4, PT, R216, c[0x0][0x178], !P0 ;  /* 0x00005e00d8007a0c */ /* 0x000fe40004781270 */
[----:B------:R-:W-:Y:S02]  /*1026d0*/  ISETP.GE.AND P1, PT, R28, c[0x0][0x17c], PT ;  /* 0x00005f001c007a0c */ /* 0x000fe40003f26270 */
[----:B------:R-:W2:Y:S07]  /*1026e0*/  LDL.LU R28, [R1+0x37a4] ;  /* 0x0037a400011c7983 */ /* 0x000eae0000300800 */
[----:B------:R4:W-:Y:S01]  /*1026f0*/  @P2 STG.E [R2.64], R176 ;  /* 0x000000b002002986 */ /* 0x0009e2000c101904 */
[----:B------:R-:W-:-:S03]  /*102700*/  ISETP.LT.AND P2, PT, R217, c[0x0][0x178], !P1 ;  /* 0x00005e00d9007a0c */ /* 0x000fc60004f41270 */
[----:B------:R1:W-:Y:S01]  /*102710*/  @P4 STG.E [R12.64], R56 ;  /* 0x000000380c004986 */ /* 0x0003e2000c101904 */
[----:B------:R-:W-:Y:S02]  /*102720*/  ISETP.LT.AND P4, PT, R216, c[0x0][0x178], !P1 ;  /* 0x00005e00d8007a0c */ /* 0x000fe40004f81270 */
[----:B-----5:R-:W-:Y:S02]  /*102730*/  ISETP.GE.AND P0, PT, R24, c[0x0][0x17c], PT ;  /* 0x00005f0018007a0c */ /* 0x020fe40003f06270 */
[----:B------:R-:W5:Y:S01]  /*102740*/  LDL.LU R24, [R1+0x3774] ;  /* 0x0037740001187983 */ /* 0x000f620000300800 */
[----:B------:R-:W-:-:S03]  /*102750*/  ISETP.GE.AND P5, PT, R20, c[0x0][0x17c], PT ;  /* 0x00005f0014007a0c */ /* 0x000fc60003fa6270 */
[----:B------:R-:W5:Y:S01]  /*102760*/  LDL.LU R20, [R1+0x3770] ;  /* 0x0037700001147983 */ /* 0x000f620000300800 */
[----:B------:R-:W-:-:S03]  /*102770*/  ISETP.GE.AND P1, PT, R0, c[0x0][0x17c], PT ;  /* 0x00005f0000007a0c */ /* 0x000fc60003f26270 */
[----:B------:R-:W5:Y:S01]  /*102780*/  LDL.LU R0, [R1+0x376c] ;  /* 0x00376c0001007983 */ /* 0x000f620000300800 */
[----:B------:R-:W-:Y:S02]  /*102790*/  ISETP.GE.AND P6, PT, R29, c[0x0][0x17c], PT ;  /* 0x00005f001d007a0c */ /* 0x000fe40003fc6270 */
[----:B------:R-:W-:Y:S02]  /*1027a0*/  IADD3 R25, R25, c[0x0][0x198], RZ ;  /* 0x0000660019197a10 */ /* 0x000fe40007ffe0ff */
[----:B------:R-:W-:Y:S02]  /*1027b0*/  ISETP.LT.AND P3, PT, R217, c[0x0][0x178], !P6 ;  /* 0x00005e00d9007a0c */ /* 0x000fe40007761270 */
[----:B------:R-:W-:Y:S02]  /*1027c0*/  ISETP.LT.AND P6, PT, R216, c[0x0][0x178], !P6 ;  /* 0x00005e00d8007a0c */ /* 0x000fe400077c1270 */
[C---:B------:R-:W-:Y:S01]  /*1027d0*/  IADD3 R21, R25.reuse, c[0x0][0x198], RZ ;  /* 0x0000660019157a10 */ /* 0x040fe20007ffe0ff */
[----:B-1----:R-:W-:-:S04]  /*1027e0*/  IMAD.WIDE R4, R25, 0x4, R138 ;  /* 0x0000000419047825 */ /* 0x002fc800078e028a */
[----:B---3--:R-:W-:-:S04]  /*1027f0*/  IMAD.WIDE R8, R25, 0x4, R136 ;  /* 0x0000000419087825 */ /* 0x008fc800078e0288 */
[C---:B------:R-:W-:Y:S01]  /*102800*/  IMAD.WIDE R16, R21.reuse, 0x4, R138 ;  /* 0x0000000415107825 */ /* 0x040fe200078e028a */
[----:B------:R1:W-:Y:S03]  /*102810*/  @P3 STG.E [R4.64], R177 ;  /* 0x000000b104003986 */ /* 0x0003e6000c101904 */
[----:B----4-:R-:W-:Y:S01]  /*102820*/  IMAD.WIDE R2, R21, 0x4, R136 ;  /* 0x0000000415027825 */ /* 0x010fe200078e0288 */
[----:B------:R3:W-:Y:S01]  /*102830*/  @P6 STG.E [R8.64], R57 ;  /* 0x0000003908006986 */ /* 0x0007e2000c101904 */
[----:B------:R-:W-:Y:S02]  /*102840*/  ISETP.LT.AND P3, PT, R217, c[0x0][0x178], !P0 ;  /* 0x00005e00d9007a0c */ /* 0x000fe40004761270 */
[----:B------:R-:W-:Y:S01]  /*102850*/  IADD3 R21, R21, c[0x0][0x198], RZ ;  /* 0x0000660015157a10 */ /* 0x000fe20007ffe0ff */
[----:B------:R-:W-:Y:S01]  /*102860*/  @P2 STG.E [R16.64], R192 ;  /* 0x000000c010002986 */ /* 0x000fe2000c101904 */
[----:B------:R-:W-:-:S03]  /*102870*/  ISETP.LT.AND P0, PT, R216, c[0x0][0x178], !P0 ;  /* 0x00005e00d8007a0c */ /* 0x000fc60004701270 */
[----:B------:R4:W-:Y:S01]  /*102880*/  @P4 STG.E [R2.64], R60 ;  /* 0x0000003c02004986 */ /* 0x0009e2000c101904 */
[----:B------:R-:W-:Y:S02]  /*102890*/  ISETP.LT.AND P4, PT, R217, c[0x0][0x178], !P5 ;  /* 0x00005e00d9007a0c */ /* 0x000fe40006f81270 */
[C---:B------:R-:W-:Y:S01]  /*1028a0*/  IADD3 R25, R21.reuse, c[0x0][0x198], RZ ;  /* 0x0000660015197a10 */ /* 0x040fe20007ffe0ff */
[----:B------:R-:W-:-:S04]  /*1028b0*/  IMAD.WIDE R12, R21, 0x4, R138 ;  /* 0x00000004150c7825 */ /* 0x000fc800078e028a */
[----:B-1----:R-:W-:Y:S01]  /*1028c0*/  IMAD.WIDE R4, R21, 0x4, R136 ;  /* 0x0000000415047825 */ /* 0x002fe200078e0288 */
[----:B------:R1:W-:Y:S03]  /*1028d0*/  @P3 STG.E [R12.64], R193 ;  /* 0x000000c10c003986 */ /* 0x0003e6000c101904 */
[----:B---3--:R-:W-:Y:S01]  /*1028e0*/  IMAD.WIDE R8, R25, 0x4, R138 ;  /* 0x0000000419087825 */ /* 0x008fe200078e028a */
[----:B------:R3:W-:Y:S04]  /*1028f0*/  @P0 STG.E [R4.64], R61 ;  /* 0x0000003d04000986 */ /* 0x0007e8000c101904 */
[----:B------:R1:W-:Y:S01]  /*102900*/  @P4 STG.E [R8.64], R208 ;  /* 0x000000d008004986 */ /* 0x0003e2000c101904 */
[----:B--2---:R-:W-:-:S03]  /*102910*/  ISETP.GE.AND P6, PT, R28, c[0x0][0x17c], PT ;  /* 0x00005f001c007a0c */ /* 0x004fc60003fc6270 */
[----:B------:R-:W2:Y:S01]  /*102920*/  LDL.LU R28, [R1+0x3754] ;  /* 0x00375400011c7983 */ /* 0x000ea20000300800 */
[----:B-----5:R-:W-:-:S03]  /*102930*/  ISETP.GE.AND P2, PT, R24, c[0x0][0x17c], PT ;  /* 0x00005f0018007a0c */ /* 0x020fc60003f46270 */
[----:B------:R-:W5:Y:S01]  /*102940*/  LDL.LU R24, [R1+0x372c] ;  /* 0x00372c0001187983 */ /* 0x000f620000300800 */
[----:B------:R-:W-:-:S03]  /*102950*/  ISETP.GE.AND P0, PT, R20, c[0x0][0x17c], PT ;  /* 0x00005f0014007a0c */ /* 0x000fc60003f06270 */
[----:B------:R-:W5:Y:S01]  /*102960*/  LDL.LU R20, [R1+0x3720] ;  /* 0x0037200001147983 */ /* 0x000f620000300800 */
[----:B------:R-:W-:-:S03]  /*102970*/  ISETP.GE.AND P4, PT, R0, c[0x0][0x17c], PT ;  /* 0x00005f0000007a0c */ /* 0x000fc60003f86270 */
[----:B------:R-:W5:Y:S01]  /*102980*/  LDL.LU R0, [R1+0x370c] ;  /* 0x00370c0001007983 */ /* 0x000f620000300800 */
[C---:B------:R-:W-:Y:S01]  /*102990*/  ISETP.LT.AND P5, PT, R216.reuse, c[0x0][0x178], !P5 ;  /* 0x00005e00d8007a0c */ /* 0x040fe20006fa1270 */
[C---:B----4-:R-:W-:Y:S01]  /*1029a0*/  IMAD.WIDE R2, R25.reuse, 0x4, R136 ;  /* 0x0000000419027825 */ /* 0x050fe200078e0288 */
[----:B------:R-:W-:Y:S02]  /*1029b0*/  IADD3 R25, R25, c[0x0][0x198], RZ ;  /* 0x0000660019197a10 */ /* 0x000fe40007ffe0ff */
[----:B------:R-:W-:Y:S02]  /*1029c0*/  ISETP.LT.AND P3, PT, R217, c[0x0][0x178], !P1 ;  /* 0x00005e00d9007a0c */ /* 0x000fe40004f61270 */
[----:B------:R-:W-:Y:S01]  /*1029d0*/  ISETP.LT.AND P1, PT, R216, c[0x0][0x178], !P1 ;  /* 0x00005e00d8007a0c */ /* 0x000fe20004f21270 */
[----:B-1----:R-:W-:-:S06]  /*1029e0*/  IMAD.WIDE R12, R25, 0x4, R138 ;  /* 0x00000004190c7825 */ /* 0x002fcc00078e028a */
[----:B------:R-:W-:Y:S01]  /*1029f0*/  @P5 STG.E [R2.64], R64 ;  /* 0x0000004002005986 */ /* 0x000fe2000c101904 */
[----:B------:R-:W-:Y:S01]  /*102a00*/  ISETP.LT.AND P5, PT, R217, c[0x0][0x178], !P6 ;  /* 0x00005e00d9007a0c */ /* 0x000fe200077a1270 */
[C---:B------:R-:W-:Y:S01]  /*102a10*/  IMAD.WIDE R16, R25.reuse, 0x4, R136 ;  /* 0x0000000419107825 */ /* 0x040fe200078e0288 */
[----:B------:R-:W-:Y:S02]  /*102a20*/  IADD3 R25, R25, c[0x0][0x198], RZ ;  /* 0x0000660019197a10 */ /* 0x000fe40007ffe0ff */
[----:B------:R-:W-:-:S03]  /*102a30*/  ISETP.LT.AND P6, PT, R216, c[0x0][0x178], !P6 ;  /* 0x00005e00d8007a0c */ /* 0x000fc600077c1270 */
[C---:B---3--:R-:W-:Y:S01]  /*102a40*/  IMAD.WIDE R4, R25.reuse, 0x4, R138 ;  /* 0x0000000419047825 */ /* 0x048fe200078e028a */
[----:B------:R1:W-:Y:S01]  /*102a50*/  @P3 STG.E [R12.64], R209 ;  /* 0x000000d10c003986 */ /* 0x0003e2000c101904 */
[----:B------:R-:W-:Y:S02]  /*102a60*/  IADD3 R21, R25, c[0x0][0x198], RZ ;  /* 0x0000660019157a10 */ /* 0x000fe40007ffe0ff */
[----:B------:R-:W-:Y:S01]  /*102a70*/  ISETP.LT.AND P3, PT, R217, c[0x0][0x178], !P2 ;  /* 0x00005e00d9007a0c */ /* 0x000fe20005761270 */
[----:B------:R3:W-:Y:S01]  /*102a80*/  @P1 STG.E [R16.64], R65 ;  /* 0x0000004110001986 */ /* 0x0007e2000c101904 */
[----:B------:R-:W-:-:S03]  /*102a90*/  ISETP.LT.AND P2, PT, R216, c[0x0][0x178], !P2 ;  /* 0x00005e00d8007a0c */ /* 0x000fc60005741270 */
[----:B------:R-:W-:Y:S01]  /*102aa0*/  @P5 STG.E [R4.64], R150 ;  /* 0x0000009604005986 */ /* 0x000fe2000c101904 */
[----:B------:R-:W-:Y:S01]  /*102ab0*/  ISETP.LT.AND P5, PT, R217, c[0x0][0x178], !P0 ;  /* 0x00005e00d9007a0c */ /* 0x000fe200047a1270 */
[----:B------:R-:W-:Y:S01]  /*102ac0*/  IMAD.WIDE R8, R21, 0x4, R138 ;  /* 0x0000000415087825 */ /* 0x000fe200078e028a */
[----:B------:R-:W-:-:S03]  /*102ad0*/  ISETP.LT.AND P0, PT, R216, c[0x0][0x178], !P0 ;  /* 0x00005e00d8007a0c */ /* 0x000fc60004701270 */
[C---:B-1----:R-:W-:Y:S01]  /*102ae0*/  IMAD.WIDE R12, R21.reuse, 0x4, R136 ;  /* 0x00000004150c7825 */ /* 0x042fe200078e0288 */
[----:B------:R-:W-:-:S03]  /*102af0*/  IADD3 R21, R21, c[0x0][0x198], RZ ;  /* 0x0000660015157a10 */ /* 0x000fc60007ffe0ff */
[----:B------:R-:W-:-:S04]  /*102b00*/  IMAD.WIDE R2, R25, 0x4, R136 ;  /* 0x0000000419027825 */ /* 0x000fc800078e0288 */
[C---:B---3--:R-:W-:Y:S01]  /*102b10*/  IMAD.WIDE R16, R21.reuse, 0x4, R138 ;  /* 0x0000000415107825 */ /* 0x048fe200078e028a */
[----:B------:R1:W-:Y:S04]  /*102b20*/  @P6 STG.E [R2.64], R6 ;  /* 0x0000000602006986 */ /* 0x0003e8000c101904 */
[----:B------:R-:W-:Y:S04]  /*102b30*/  @P3 STG.E [R8.64], R151 ;  /* 0x0000009708003986 */ /* 0x000fe8000c101904 */
[----:B------:R-:W-:Y:S01]  /*102b40*/  @P2 STG.E [R12.64], R7 ;  /* 0x000000070c002986 */ /* 0x000fe2000c101904 */
[----:B-1----:R-:W-:-:S03]  /*102b50*/  IMAD.WIDE R2, R21, 0x4, R136 ;  /* 0x0000000415027825 */ /* 0x002fc600078e0288 */
[----:B------:R1:W-:Y:S04]  /*102b60*/  @P5 STG.E [R16.64], R166 ;  /* 0x000000a610005986 */ /* 0x0003e8000c101904 */
[----:B------:R-:W-:Y:S01]  /*102b70*/  @P0 STG.E [R2.64], R10 ;  /* 0x0000000a02000986 */ /* 0x000fe2000c101904 */
[----:B--2---:R-:W-:-:S03]  /*102b80*/  ISETP.GE.AND P1, PT, R28, c[0x0][0x17c], PT ;  /* 0x00005f001c007a0c */ /* 0x004fc60003f26270 */
[----:B------:R-:W2:Y:S01]  /*102b90*/  LDL.LU R28, [R1+0x3704] ;  /* 0x00370400011c7983 */ /* 0x000ea20000300800 */
[----:B-----5:R-:W-:-:S03]  /*102ba0*/  ISETP.GE.AND P6, PT, R24, c[0x0][0x17c], PT ;  /* 0x00005f0018007a0c */ /* 0x020fc60003fc6270 */
[----:B------:R-:W3:Y:S01]  /*102bb0*/  LDL.LU R24, [R1+0x36f0] ;  /* 0x0036f00001187983 */ /* 0x000ee20000300800 */
[----:B------:R-:W-:-:S03]  /*102bc0*/  ISETP.GE.AND P2, PT, R20, c[0x0][0x17c], PT ;  /* 0x00005f0014007a0c */ /* 0x000fc60003f46270 */
[----:B------:R-:W4:Y:S01]  /*102bd0*/  LDL.LU R20, [R1+0x36d8] ;  /* 0x0036d80001147983 */ /* 0x000f220000300800 */
[----:B------:R-:W-:-:S03]  /*102be0*/  ISETP.GE.AND P0, PT, R0, c[0x0][0x17c], PT ;  /* 0x00005f0000007a0c */ /* 0x000fc60003f06270 */
[----:B------:R-:W5:Y:S01]  /*102bf0*/  LDL.LU R0, [R1+0x36d4] ;  /* 0x0036d40001007983 */ /* 0x000f620000300800 */
[----:B------:R-:W-:Y:S02]  /*102c00*/  ISETP.LT.AND P3, PT, R217, c[0x0][0x178], !P4 ;  /* 0x00005e00d9007a0c */ /* 0x000fe40006761270 */
[----:B------:R-:W-:Y:S01]  /*102c10*/  IADD3 R25, R21, c[0x0][0x198], RZ ;  /* 0x0000660015197a10 */ /* 0x000fe20007ffe0ff */
[----:B-1----:R-:W3:Y:S01]  /*102c20*/  LDL.LU R17, [R1+0x36bc] ;  /* 0x0036bc0001117983 */ /* 0x002ee20000300800 */
[----:B------:R-:W-:Y:S02]  /*102c30*/  ISETP.LT.AND P4, PT, R216, c[0x0][0x178], !P4 ;  /* 0x00005e00d8007a0c */ /* 0x000fe40006781270 */
[----:B------:R-:W-:Y:S01]  /*102c40*/  ISETP.LT.AND P5, PT, R217, c[0x0][0x178], !P1 ;  /* 0x00005e00d9007a0c */ /* 0x000fe20004fa1270 */
[----:B------:R-:W-:-:S04]  /*102c50*/  IMAD.WIDE R4, R25, 0x4, R138 ;  /* 0x0000000419047825 */ /* 0x000fc800078e028a */
[C---:B------:R-:W-:Y:S01]  /*102c60*/  IMAD.WIDE R6, R25.reuse, 0x4, R136 ;  /* 0x0000000419067825 */ /* 0x040fe200078e0288 */
[----:B------:R-:W-:Y:S01]  /*102c70*/  IADD3 R25, R25, c[0x0][0x198], RZ ;  /* 0x0000660019197a10 */ /* 0x000fe20007ffe0ff */
[----:B------:R-:W-:Y:S01]  /*102c80*/  @P3 STG.E [R4.64], R167 ;  /* 0x000000a704003986 */ /* 0x000fe2000c101904 */
[----:B------:R-:W-:-:S03]  /*102c90*/  ISETP.LT.AND P1, PT, R216, c[0x0][0x178], !P1 ;  /* 0x00005e00d8007a0c */ /* 0x000fc60004f21270 */
[----:B------:R-:W-:Y:S01]  /*102ca0*/  IMAD.WIDE R8, R25, 0x4, R138 ;  /* 0x0000000419087825 */ /* 0x000fe200078e028a */
[----:B------:R1:W-:Y:S01]  /*102cb0*/  @P4 STG.E [R6.64], R11 ;  /* 0x0000000b06004986 */ /* 0x0003e2000c101904 */
[----:B------:R-:W-:Y:S02]  /*102cc0*/  ISETP.LT.AND P4, PT, R217, c[0x0][0x178], !P6 ;  /* 0x00005e00d9007a0c */ /* 0x000fe40007781270 */
[C---:B------:R-:W-:Y:S01]  /*102cd0*/  IMAD.WIDE R12, R25.reuse, 0x4, R136 ;  /* 0x00000004190c7825 */ /* 0x040fe200078e0288 */
[C---:B------:R-:W-:Y:S01]  /*102ce0*/  ISETP.LT.AND P6, PT, R216.reuse, c[0x0][0x178], !P6 ;  /* 0x00005e00d8007a0c */ /* 0x040fe200077c1270 */
[----:B------:R1:W-:Y:S01]  /*102cf0*/  @P5 STG.E [R8.64], R182 ;  /* 0x000000b608005986 */ /* 0x0003e2000c101904 */
[----:B------:R-:W-:Y:S02]  /*102d00*/  IADD3 R25, R25, c[0x0][0x198], RZ ;  /* 0x0000660019197a10 */ /* 0x000fe40007ffe0ff */
[----:B------:R-:W-:Y:S02]  /*102d10*/  ISETP.LT.AND P5, PT, R217, c[0x0][0x178], !P2 ;  /* 0x00005e00d9007a0c */ /* 0x000fe400057a1270 */
[----:B------:R-:W-:-:S02]  /*102d20*/  ISETP.LT.AND P2, PT, R216, c[0x0][0x178], !P2 ;  /* 0x00005e00d8007a0c */ /* 0x000fc40005741270 */
[C---:B-1----:R-:W-:Y:S01]  /*102d30*/  IADD3 R11, R25.reuse, c[0x0][0x198], RZ ;  /* 0x00006600190b7a10 */ /* 0x042fe20007ffe0ff */
[C---:B------:R-:W-:Y:S01]  /*102d40*/  IMAD.WIDE R2, R25.reuse, 0x4, R138 ;  /* 0x0000000419027825 */ /* 0x040fe200078e028a */
[----:B------:R1:W-:Y:S03]  /*102d50*/  @P1 STG.E [R12.64], R14 ;  /* 0x0000000e0c001986 */ /* 0x0003e6000c101904 */
[----:B------:R-:W-:Y:S01]  /*102d60*/  IMAD.WIDE R4, R25, 0x4, R136 ;  /* 0x0000000419047825 */ /* 0x000fe200078e0288 */
[----:B------:R-:W-:Y:S03]  /*102d70*/  @P4 STG.E [R2.64], R183 ;  /* 0x000000b702004986 */ /* 0x000fe6000c101904 */
[C---:B------:R-:W-:Y:S01]  /*102d80*/  IMAD.WIDE R6, R11.reuse, 0x4, R138 ;  /* 0x000000040b067825 */ /* 0x040fe200078e028a */
[----:B------:R2:W-:Y:S03]  /*102d90*/  @P6 STG.E [R4.64], R15 ;  /* 0x0000000f04006986 */ /* 0x0005e6000c101904 */
[----:B------:R-:W-:Y:S01]  /*102da0*/  IMAD.WIDE R8, R11, 0x4, R136 ;  /* 0x000000040b087825 */ /* 0x000fe200078e0288 */
[----:B------:R2:W-:Y:S04]  /*102db0*/  @P5 STG.E [R6.64], R198 ;  /* 0x000000c606005986 */ /* 0x0005e8000c101904 */
[----:B-1----:R-:W4:Y:S04]  /*102dc0*/  LDL.LU R12, [R1+0x36b4] ;  /* 0x0036b400010c7983 */ /* 0x002f280000300800 */
[----:B------:R1:W-:Y:S04]  /*102dd0*/  @P2 STG.E [R8.64], R38 ;  /* 0x0000002608002986 */ /* 0x0003e8000c101904 */
[----:B------:R-:W4:Y:S01]  /*102de0*/  LDL.LU R16, [R1+0x36a0] ;  /* 0x0036a00001107983 */ /* 0x000f220000300800 */
[----:B-----5:R-:W-:-:S03]  /*102df0*/  ISETP.GE.AND P2, PT, R0, c[0x0][0x17c], PT ;  /* 0x00005f0000007a0c */ /* 0x020fc60003f46270 */
[----:B------:R-:W5:Y:S01]  /*102e00*/  LDL.LU R0, [R1+0x3690] ;  /* 0x0036900001007983 */ /* 0x000f620000300800 */
[----:B--2---:R-:W-:Y:S02]  /*102e10*/  ISETP.GE.AND P3, PT, R28, c[0x0][0x17c], PT ;  /* 0x00005f001c007a0c */ /* 0x004fe40003f66270 */
[----:B------:R-:W-:Y:S01]  /*102e20*/  ISETP.LT.AND P4, PT, R217, c[0x0][0x178], !P0 ;  /* 0x00005e00d9007a0c */ /* 0x000fe20004781270 */
[----:B------:R-:W2:Y:S01]  /*102e30*/  LDL.LU R14, [R1+0x3684] ;  /* 0x00368400010e7983 */ /* 0x000ea20000300800 */
[----:B------:R-:W-:Y:S02]  /*102e40*/  IADD3 R13, R11, c[0x0][0x198], RZ ;  /* 0x000066000b0d7a10 */ /* 0x000fe40007ffe0ff */
[----:B------:R-:W-:Y:S02]  /*102e50*/  ISETP.LT.AND P0, PT, R216, c[0x0][0x178], !P0 ;  /* 0x00005e00d8007a0c */ /* 0x000fe40004701270 */
[----:B------:R-:W-:Y:S02]  /*102e60*/  ISETP.LT.AND P5, PT, R217, c[0x0][0x178], !P3 ;  /* 0x00005e00d9007a0c */ /* 0x000fe40005fa1270 */
[C---:B------:R-:W-:Y:S01]  /*102e70*/  IADD3 R15, R13.reuse, c[0x0][0x198], RZ ;  /* 0x000066000d0f7a10 */ /* 0x040fe20007ffe0ff */
[----:B------:R-:W-:Y:S01]  /*102e80*/  IMAD.WIDE R10, R13, 0x4, R138 ;  /* 0x000000040d0a7825 */ /* 0x000fe200078e028a */
[----:B---3--:R-:W-:-:S03]  /*102e90*/  ISETP.GE.AND P1, PT, R24, c[0x0][0x17c], PT ;  /* 0x00005f0018007a0c */ /* 0x008fc60003f26270 */
[----:B------:R-:W-:Y:S01]  /*102ea0*/  IMAD.WIDE R2, R13, 0x4, R136 ;  /* 0x000000040d027825 */ /* 0x000fe200078e0288 */
[----:B----4-:R-:W-:-:S03]  /*102eb0*/  ISETP.GE.AND P6, PT, R20, c[0x0][0x17c], PT ;  /* 0x00005f0014007a0c */ /* 0x010fc60003fc6270 */
[C---:B------:R-:W-:Y:S01]  /*102ec0*/  IMAD.WIDE R4, R15.reuse, 0x4, R138 ;  /* 0x000000040f047825 */ /* 0x040fe200078e028a */
[C---:B------:R-:W-:Y:S01]  /*102ed0*/  ISETP.LT.AND P3, PT, R216.reuse, c[0x0][0x178], !P3 ;  /* 0x00005e00d8007a0c */ /* 0x040fe20005f61270 */
[----:B------:R3:W-:Y:S02]  /*102ee0*/  @P4 STG.E [R10.64], R199 ;  /* 0x000000c70a004986 */ /* 0x0007e4000c101904 */
[C---:B------:R-:W-:Y:S01]  /*102ef0*/  IMAD.WIDE R6, R15.reuse, 0x4, R136 ;  /* 0x000000040f067825 */ /* 0x040fe200078e0288 */
[----:B------:R-:W-:Y:S01]  /*102f00*/  IADD3 R15, R15, c[0x0][0x198], RZ ;  /* 0x000066000f0f7a10 */ /* 0x000fe20007ffe0ff */
[----:B------:R4:W-:Y:S01]  /*102f10*/  @P0 STG.E [R2.64], R39 ;  /* 0x0000002702000986 */ /* 0x0009e2000c101904 */
[C---:B------:R-:W-:Y:S02]  /*102f20*/  ISETP.LT.AND P4, PT, R217.reuse, c[0x0][0x178], !P1 ;  /* 0x00005e00d9007a0c */ /* 0x040fe40004f81270 */
[C---:B------:R-:W-:Y:S01]  /*102f30*/  ISETP.LT.AND P1, PT, R216.reuse, c[0x0][0x178], !P1 ;  /* 0x00005e00d8007a0c */ /* 0x040fe20004f21270 */
[----:B------:R4:W-:Y:S01]  /*102f40*/  @P5 STG.E [R4.64], R154 ;  /* 0x0000009a04005986 */ /* 0x0009e2000c101904 */
[----:B------:R-:W-:Y:S01]  /*102f50*/  ISETP.LT.AND P5, PT, R217, c[0x0][0x178], !P6 ;  /* 0x00005e00d9007a0c */ /* 0x000fe200077a1270 */
[----:B-1----:R-:W-:Y:S01]  /*102f60*/  IMAD.WIDE R8, R15, 0x4, R138 ;  /* 0x000000040f087825 */ /* 0x002fe200078e028a */
[----:B------:R-:W-:-:S03]  /*102f70*/  ISETP.LT.AND P6, PT, R216, c[0x0][0x178], !P6 ;  /* 0x00005e00d8007a0c */ /* 0x000fc600077c1270 */
[C---:B---3--:R-:W-:Y:S01]  /*102f80*/  IMAD.WIDE R10, R15.reuse, 0x4, R136 ;  /* 0x000000040f0a7825 */ /* 0x048fe200078e0288 */
[----:B------:R-:W-:Y:S01]  /*102f90*/  IADD3 R15, R15, c[0x0][0x198], RZ ;  /* 0x000066000f0f7a10 */ /* 0x000fe20007ffe0ff */
[----:B------:R1:W-:Y:S04]  /*102fa0*/  @P3 STG.E [R6.64], R34 ;  /* 0x0000002206003986 */ /* 0x0003e8000c101904 */
[C---:B----4-:R-:W-:Y:S01]  /*102fb0*/  IMAD.WIDE R2, R15.reuse, 0x4, R138 ;  /* 0x000000040f027825 */ /* 0x050fe200078e028a */
[----:B------:R3:W-:Y:S03]  /*102fc0*/  @P4 STG.E [R8.64], R155 ;  /* 0x0000009b08004986 */ /* 0x0007e6000c101904 */
[----:B------:R-:W-:Y:S01]  /*102fd0*/  IMAD.WIDE R4, R15, 0x4, R136 ;  /* 0x000000040f047825 */ /* 0x000fe200078e0288 */
[----:B------:R4:W-:Y:S01]  /*102fe0*/  @P1 STG.E [R10.64], R35 ;  /* 0x000000230a001986 */ /* 0x0009e2000c101904 */
[----:B------:R-:W-:-:S03]  /*102ff0*/  ISETP.GE.AND P3, PT, R12, c[0x0][0x17c], PT ;  /* 0x00005f000c007a0c */ /* 0x000fc60003f66270 */
[----:B------:R-:W-:Y:S04]  /*103000*/  @P5 STG.E [R2.64], R170 ;  /* 0x000000aa02005986 */ /* 0x000fe8000c101904 */
[----:B------:R-:W2:Y:S01]  /*103010*/  LDL.LU R12, [R1+0x366c] ;  /* 0x00366c00010c7983 */ /* 0x000ea20000300800 */
[----:B------:R-:W-:-:S03]  /*103020*/  ISETP.GE.AND P4, PT, R16, c[0x0][0x17c], PT ;  /* 0x00005f0010007a0c */ /* 0x000fc60003f86270 */
[----:B------:R1:W-:Y:S04]  /*103030*/  @P6 STG.E [R4.64], R30 ;  /* 0x0000001e04006986 */ /* 0x0003e8000c101904 */
[----:B------:R-:W2:Y:S01]  /*103040*/  LDL.LU R16, [R1+0x3664] ;  /* 0x0036640001107983 */ /* 0x000ea20000300800 */
[----:B-----5:R-:W-:-:S03]  /*103050*/  ISETP.GE.AND P6, PT, R0, c[0x0][0x17c], PT ;  /* 0x00005f0000007a0c */ /* 0x020fc60003fc6270 */
[----:B------:R-:W5:Y:S01]  /*103060*/  LDL.LU R0, [R1+0x3650] ;  /* 0x0036500001007983 */ /* 0x000f620000300800 */
[----:B------:R-:W-:Y:S02]  /*103070*/  ISETP.GE.AND P0, PT, R17, c[0x0][0x17c], PT ;  /* 0x00005f0011007a0c */ /* 0x000fe40003f06270 */
[----:B------:R-:W-:Y:S02]  /*103080*/  ISETP.LT.AND P1, PT, R217, c[0x0][0x178], !P2 ;  /* 0x00005e00d9007a0c */ /* 0x000fe40005721270 */
[----:B------:R-:W-:Y:S02]  /*103090*/  IADD3 R13, R15, c[0x0][0x198], RZ ;  /* 0x000066000f0d7a10 */ /* 0x000fe40007ffe0ff */
[----:B------:R-:W-:Y:S02]  /*1030a0*/  ISETP.LT.AND P2, PT, R216, c[0x0][0x178], !P2 ;  /* 0x00005e00d8007a0c */ /* 0x000fe40005741270 */
[----:B------:R-:W-:Y:S01]  /*1030b0*/  ISETP.LT.AND P5, PT, R217, c[0x0][0x178], !P0 ;  /* 0x00005e00d9007a0c */ /* 0x000fe200047a1270 */
[----:B-1----:R-:W-:-:S04]  /*1030c0*/  IMAD.WIDE R6, R13, 0x4, R138 ;  /* 0x000000040d067825 */ /* 0x002fc800078e028a */
[C---:B---3--:R-:W-:Y:S01]  /*1030d0*/  IMAD.WIDE R8, R13.reuse, 0x4, R136 ;  /* 0x000000040d087825 */ /* 0x048fe200078e0288 */
[----:B------:R-:W-:Y:S01]  /*1030e0*/  IADD3 R13, R13, c[0x0][0x198], RZ ;  /* 0x000066000d0d7a10 */ /* 0x000fe20007ffe0ff */
[----:B------:R1:W-:Y:S01]  /*1030f0*/  @P1 STG.E [R6.64], R171 ;  /* 0x000000ab06001986 */ /* 0x0003e2000c101904 */
[----:B------:R-:W-:-:S03]  /*103100*/  ISETP.LT.AND P0, PT, R216, c[0x0][0x178], !P0 ;  /* 0x00005e00d8007a0c */ /* 0x000fc60004701270 */
[C-C-:B----4-:R-:W-:Y:S01]  /*103110*/  IMAD.WIDE R10, R13.reuse, 0x4, R138.reuse ;  /* 0x000000040d0a7825 */ /* 0x150fe200078e028a */
[----:B------:R3:W-:Y:S01]  /*103120*/  @P2 STG.E [R8.64], R31 ;  /* 0x0000001f08002986 */ /* 0x0007e2000c101904 */
[----:B------:R-:W-:Y:S02]  /*103130*/  IADD3 R15, R13, c[0x0][0x198], RZ ;  /* 0x000066000d0f7a10 */ /* 0x000fe40007ffe0ff */
[C---:B------:R-:W-:Y:S01]  /*103140*/  ISETP.LT.AND P2, PT, R217.reuse, c[0x0][0x178], !P3 ;  /* 0x00005e00d9007a0c */ /* 0x040fe20005f41270 */
[----:B------:R4:W-:Y:S01]  /*103150*/  @P5 STG.E [R10.64], R186 ;  /* 0x000000ba0a005986 */ /* 0x0009e2000c101904 */
[C---:B------:R-:W-:Y:S02]  /*103160*/  ISETP.LT.AND P3, PT, R216.reuse, c[0x0][0x178], !P3 ;  /* 0x00005e00d8007a0c */ /* 0x040fe40005f61270 */
[----:B------:R-:W-:Y:S01]  /*103170*/  ISETP.LT.AND P5, PT, R217, c[0x0][0x178], !P4 ;  /* 0x00005e00d9007a0c */ /* 0x000fe200067a1270 */
[----:B------:R-:W-:Y:S01]  /*103180*/  IMAD.WIDE R4, R15, 0x4, R138 ;  /* 0x000000040f047825 */ /* 0x000fe200078e028a */
[----:B------:R-:W-:-:S03]  /*103190*/  ISETP.LT.AND P4, PT, R216, c[0x0][0x178], !P4 ;  /* 0x00005e00d8007a0c */ /* 0x000fc60006781270 */
[C---:B-1----:R-:W-:Y:S01]  /*1031a0*/  IMAD.WIDE R6, R15.reuse, 0x4, R136 ;  /* 0x000000040f067825 */ /* 0x042fe200078e0288 */
[----:B------:R-:W-:-:S03]  /*1031b0*/  IADD3 R15, R15, c[0x0][0x198], RZ ;  /* 0x000066000f0f7a10 */ /* 0x000fc60007ffe0ff */
[----:B------:R-:W-:Y:S01]  /*1031c0*/  IMAD.WIDE R2, R13, 0x4, R136 ;  /* 0x000000040d027825 */ /* 0x000fe200078e0288 */
[----:B--2---:R-:W-:Y:S02]  /*1031d0*/  ISETP.GE.AND P1, PT, R14, c[0x0][0x17c], PT ;  /* 0x00005f000e007a0c */ /* 0x004fe40003f26270 */
[----:B------:R-:W2:Y:S01]  /*1031e0*/  LDL.LU R14, [R1+0x363c] ;  /* 0x00363c00010e7983 */ /* 0x000ea20000300800 */
[----:B---3--:R-:W-:-:S03]  /*1031f0*/  IMAD.WIDE R8, R15, 0x4, R138 ;  /* 0x000000040f087825 */ /* 0x008fc600078e028a */
[----:B------:R1:W-:Y:S01]  /*103200*/  @P0 STG.E [R2.64], R26 ;  /* 0x0000001a02000986 */ /* 0x0003e2000c101904 */
[----:B----4-:R-:W-:-:S03]  /*103210*/  IMAD.WIDE R10, R15, 0x4, R136 ;  /* 0x000000040f0a7825 */ /* 0x010fc600078e0288 */
[----:B------:R3:W-:Y:S04]  /*103220*/  @P2 STG.E [R4.64], R187 ;  /* 0x000000bb04002986 */ /* 0x0007e8000c101904 */
[----:B------:R4:W-:Y:S01]  /*103230*/  @P3 STG.E [R6.64], R27 ;  /* 0x0000001b06003986 */ /* 0x0009e2000c101904 */
[----:B------:R-:W-:-:S03]  /*103240*/  ISETP.GE.AND P0, PT, R12, c[0x0][0x17c], PT ;  /* 0x00005f000c007a0c */ /* 0x000fc60003f06270 */
[----:B------:R-:W-:Y:S04]  /*103250*/  @P5 STG.E [R8.64], R202 ;  /* 0x000000ca08005986 */ /* 0x000fe8000c101904 */
[----:B------:R-:W2:Y:S04]  /*103260*/  LDL.LU R12, [R1+0x3634] ;  /* 0x00363400010c7983 */ /* 0x000ea80000300800 */
[----:B------:R1:W-:Y:S01]  /*103270*/  @P4 STG.E [R10.64], R22 ;  /* 0x000000160a004986 */ /* 0x0003e2000c101904 */
[----:B-----5:R-:W-:-:S03]  /*103280*/  ISETP.GE.AND P4, PT, R0, c[0x0][0x17c], PT ;  /* 0x00005f0000007a0c */ /* 0x020fc60003f86270 */
[----:B------:R-:W5:Y:S01]  /*103290*/  LDL.LU R0, [R1+0x3620] ;  /* 0x0036200001007983 */ /* 0x000f620000300800 */
[----:B------:R-:W-:Y:S02]  /*1032a0*/  ISETP.LT.AND P3, PT, R217, c[0x0][0x178], !P6 ;  /* 0x00005e00d9007a0c */ /* 0x000fe40007761270 */
[----:B------:R-:W-:Y:S02]  /*1032b0*/  IADD3 R15, R15, c[0x0][0x198], RZ ;  /* 0x000066000f0f7a10 */ /* 0x000fe40007ffe0ff */
[----:B------:R-:W-:Y:S02]  /*1032c0*/  ISETP.LT.AND P6, PT, R216, c[0x0][0x178], !P6 ;  /* 0x00005e00d8007a0c */ /* 0x000fe400077c1270 */
[----:B------:R-:W-:Y:S02]  /*1032d0*/  ISETP.LT.AND P5, PT, R217, c[0x0][0x178], !P1 ;  /* 0x00005e00d9007a0c */ /* 0x000fe40004fa1270 */
[C---:B------:R-:W-:Y:S01]  /*1032e0*/  IADD3 R13, R15.reuse, c[0x0][0x198], RZ ;  /* 0x000066000f0d7a10 */ /* 0x040fe20007ffe0ff */
[----:B-1----:R-:W-:Y:S01]  /*1032f0*/  IMAD.WIDE R2, R15, 0x4, R138 ;  /* 0x000000040f027825 */ /* 0x002fe200078e028a */
[----:B------:R-:W-:-:S02]  /*103300*/  ISETP.GE.AND P2, PT, R16, c[0x0][0x17c], PT ;  /* 0x00005f0010007a0c */ /* 0x000fc40003f46270 */
[----:B------:R-:W5:Y:S01]  /*103310*/  LDL.LU R16, [R1+0x3618] ;  /* 0x0036180001107983 */ /* 0x000f620000300800 */
[----:B---3--:R-:W-:Y:S01]  /*103320*/  IMAD.WIDE R4, R15, 0x4, R136 ;  /* 0x000000040f047825 */ /* 0x008fe200078e0288 */
[----:B------:R-:W-:-:S03]  /*103330*/  ISETP.LT.AND P1, PT, R216, c[0x0][0x178], !P1 ;  /* 0x00005e00d8007a0c */ /* 0x000fc60004f21270 */
[C---:B----4-:R-:W-:Y:S01]  /*103340*/  IMAD.WIDE R6, R13.reuse, 0x4, R138 ;  /* 0x000000040d067825 */ /* 0x050fe200078e028a */
[----:B------:R1:W-:Y:S01]  /*103350*/  @P3 STG.E [R2.64], R203 ;  /* 0x000000cb02003986 */ /* 0x0003e2000c101904 */
[----:B------:R-:W-:Y:S02]  /*103360*/  IADD3 R15, R13, c[0x0][0x198], RZ ;  /* 0x000066000d0f7a10 */ /* 0x000fe40007ffe0ff */
[----:B------:R-:W-:Y:S01]  /*103370*/  ISETP.LT.AND P3, PT, R217, c[0x0][0x178], !P0 ;  /* 0x00005e00d9007a0c */ /* 0x000fe20004761270 */
[----:B------:R3:W-:Y:S01]  /*103380*/  @P6 STG.E [R4.64], R23 ;  /* 0x0000001704006986 */ /* 0x0007e2000c101904 */
[----:B------:R-:W-:-:S03]  /*103390*/  ISETP.LT.AND P0, PT, R216, c[0x0][0x178], !P0 ;  /* 0x00005e00d8007a0c */ /* 0x000fc60004701270 */
[----:B------:R4:W-:Y:S01]  /*1033a0*/  @P5 STG.E [R6.64], R158 ;  /* 0x0000009e06005986 */ /* 0x0009e2000c101904 */
[----:B------:R-:W-:Y:S01]  /*1033b0*/  ISETP.LT.AND P5, PT, R217, c[0x0][0x178], !P2 ;  /* 0x00005e00d9007a0c */ /* 0x000fe200057a1270 */
[----:B------:R-:W-:-:S04]  /*1033c0*/  IMAD.WIDE R10, R15, 0x4, R138 ;  /* 0x000000040f0a7825 */ /* 0x000fc800078e028a */
[C---:B-1----:R-:W-:Y:S01]  /*1033d0*/  IMAD.WIDE R2, R15.reuse, 0x4, R136 ;  /* 0x000000040f027825 */ /* 0x042fe200078e0288 */
[----:B------:R-:W-:-:S03]  /*1033e0*/  IADD3 R15, R15, c[0x0][0x198], RZ ;  /* 0x000066000f0f7a10 */ /* 0x000fc60007ffe0ff */
[----:B------:R-:W-:Y:S01]  /*1033f0*/  IMAD.WIDE R8, R13, 0x4, R136 ;  /* 0x000000040d087825 */ /* 0x000fe200078e0288 */
[----:B--2---:R-:W-:Y:S02]  /*103400*/  ISETP.GE.AND P6, PT, R14, c[0x0][0x17c], PT ;  /* 0x00005f000e007a0c */ /* 0x004fe40003fc6270 */
[----:B------:R-:W2:Y:S01]  /*103410*/  LDL.LU R14, [R1+0x3600] ;  /* 0x00360000010e7983 */ /* 0x000ea20000300800 */
[----:B---3--:R-:W-:-:S03]  /*103420*/  IMAD.WIDE R4, R15, 0x4, R138 ;  /* 0x000000040f047825 */ /* 0x008fc600078e028a */
[----:B------:R1:W-:Y:S04]  /*103430*/  @P1 STG.E [R8.64], R18 ;  /* 0x0000001208001986 */ /* 0x0003e8000c101904 */
[----:B------:R-:W-:Y:S04]  /*103440*/  @P3 STG.E [R10.64], R159 ;  /* 0x0000009f0a003986 */ /* 0x000fe8000c101904 */
[----:B------:R3:W-:Y:S04]  /*103450*/  @P0 STG.E [R2.64], R19 ;  /* 0x0000001302000986 */ /* 0x0007e8000c101904 */
[----:B------:R1:W-:Y:S01]  /*103460*/  @P5 STG.E [R4.64], R174 ;  /* 0x000000ae04005986 */ /* 0x0003e2000c101904 */
[----:B------:R-:W-:-:S03]  /*103470*/  ISETP.GE.AND P1, PT, R12, c[0x0][0x17c], PT ;  /* 0x00005f000c007a0c */ /* 0x000fc60003f26270 */
[----:B------:R-:W2:Y:S01]  /*103480*/  LDL.LU R12, [R1+0x35f4] ;  /* 0x0035f400010c7983 */ /* 0x000ea20000300800 */
[----:B-----5:R-:W-:-:S03]  /*103490*/  ISETP.GE.AND P5, PT, R0, c[0x0][0x17c], PT ;  /* 0x00005f0000007a0c */ /* 0x020fc60003fa6270 */
[----:B------:R-:W5:Y:S01]  /*1034a0*/  LDL.LU R0, [R1+0x35e4] ;  /* 0x0035e40001007983 */ /* 0x000f620000300800 */
[C---:B------:R-:W-:Y:S02]  /*1034b0*/  ISETP.LT.AND P2, PT, R216.reuse, c[0x0][0x178], !P2 ;  /* 0x00005e00d8007a0c */ /* 0x040fe40005741270 */
[----:B------:R-:W-:Y:S01]  /*1034c0*/  ISETP.LT.AND P0, PT, R217, c[0x0][0x178], !P4 ;  /* 0x00005e00d9007a0c */ /* 0x000fe20006701270 */
[C---:B----4-:R-:W-:Y:S01]  /*1034d0*/  IMAD.WIDE R6, R15.reuse, 0x4, R136 ;  /* 0x000000040f067825 */ /* 0x050fe200078e0288 */
[----:B------:R-:W-:Y:S01]  /*1034e0*/  ISETP.LT.AND P4, PT, R216, c[0x0][0x178], !P4 ;  /* 0x00005e00d8007a0c */ /* 0x000fe20006781270 */
[----:B-1----:R-:W4:Y:S01]  /*1034f0*/  LDL.LU R18, [R1+0x35d0] ;  /* 0x0035d00001127983 */ /* 0x002f220000300800 */
[----:B------:R-:W-:Y:S02]  /*103500*/  IADD3 R13, R15, c[0x0][0x198], RZ ;  /* 0x000066000f0d7a10 */ /* 0x000fe40007ffe0ff */
[----:B------:R-:W-:Y:S02]  /*103510*/  ISETP.LT.AND P3, PT, R217, c[0x0][0x178], !P6 ;  /* 0x00005e00d9007a0c */ /* 0x000fe40007761270 */
[C---:B------:R-:W-:Y:S01]  /*103520*/  IADD3 R17, R13.reuse, c[0x0][0x198], RZ ;  /* 0x000066000d117a10 */ /* 0x040fe20007ffe0ff */
[----:B---3--:R-:W-:-:S04]  /*103530*/  IMAD.WIDE R2, R13, 0x4, R138 ;  /* 0x000000040d027825 */ /* 0x008fc800078e028a */
[----:B------:R-:W-:Y:S01]  /*103540*/  IMAD.WIDE R8, R13, 0x4, R136 ;  /* 0x000000040d087825 */ /* 0x000fe200078e0288 */
[----:B------:R-:W-:Y:S03]  /*103550*/  @P2 STG.E [R6.64], R42 ;  /* 0x0000002a06002986 */ /* 0x000fe6000c101904 */
[C---:B------:R-:W-:Y:S01]  /*103560*/  IMAD.WIDE R10, R17.reuse, 0x4, R138 ;  /* 0x00000004110a7825 */ /* 0x040fe200078e028a */
[----:B------:R1:W-:Y:S01]  /*103570*/  @P0 STG.E [R2.64], R175 ;  /* 0x000000af02000986 */ /* 0x0003e2000c101904 */
[----:B------:R-:W-:Y:S02]  /*103580*/  ISETP.GE.AND P2, PT, R16, c[0x0][0x17c], PT ;  /* 0x00005f0010007a0c */ /* 0x000fe40003f46270 */
[----:B------:R-:W-:Y:S01]  /*103590*/  ISETP.LT.AND P6, PT, R216, c[0x0][0x178], !P6 ;  /* 0x00005e00d8007a0c */ /* 0x000fe200077c1270 */
[----:B------:R3:W-:Y:S01]  /*1035a0*/  @P4 STG.E [R8.64], R43 ;  /* 0x0000002b08004986 */ /* 0x0007e2000c101904 */
[----:B------:R-:W-:-:S03]  /*1035b0*/  IMAD.WIDE R4, R17, 0x4, R136 ;  /* 0x0000000411047825 */ /* 0x000fc600078e0288 */
[----:B------:R-:W-:Y:S01]  /*1035c0*/  @P3 STG.E [R10.64], R190 ;  /* 0x000000be0a003986 */ /* 0x000fe2000c101904 */
[----:B------:R-:W-:-:S03]  /*1035d0*/  ISETP.LT.AND P3, PT, R217, c[0x0][0x178], !P1 ;  /* 0x00005e00d9007a0c */ /* 0x000fc60004f61270 */
[----:B------:R-:W4:Y:S01]  /*1035e0*/  LDL.LU R16, [R1+0x35c8] ;  /* 0x0035c80001107983 */ /* 0x000f220000300800 */
[----:B------:R-:W-:Y:S02]  /*1035f0*/  ISETP.LT.AND P1, PT, R216, c[0x0][0x178], !P1 ;  /* 0x00005e00d8007a0c */ /* 0x000fe40004f21270 */
[----:B------:R-:W-:Y:S01]  /*103600*/  IADD3 R17, R17, c[0x0][0x198], RZ ;  /* 0x0000660011117a10 */ /* 0x000fe20007ffe0ff */
[----:B------:R2:W-:Y:S04]  /*103610*/  @P6 STG.E [R4.64], R50 ;  /* 0x0000003204006986 */ /* 0x0005e8000c101904 */
[C---:B-1----:R-:W-:Y:S01]  /*103620*/  IMAD.WIDE R2, R17.reuse, 0x4, R138 ;  /* 0x0000000411027825 */ /* 0x042fe200078e028a */
[----:B--2---:R-:W-:Y:S02]  /*103630*/  ISETP.GE.AND P0, PT, R14, c[0x0][0x17c], PT ;  /* 0x00005f000e007a0c */ /* 0x004fe40003f06270 */
[----:B------:R-:W2:Y:S01]  /*103640*/  LDL.LU R14, [R1+0x35b0] ;  /* 0x0035b000010e7983 */ /* 0x000ea20000300800 */
[----:B------:R-:W-:-:S03]  /*103650*/  IMAD.WIDE R6, R17, 0x4, R136 ;  /* 0x0000000411067825 */ /* 0x000fc600078e0288 */
[----:B------:R1:W-:Y:S04]  /*103660*/  @P3 STG.E [R2.64], R191 ;  /* 0x000000bf02003986 */ /* 0x0003e8000c101904 */
[----:B------:R1:W-:Y:S01]  /*103670*/  @P1 STG.E [R6.64], R51 ;  /* 0x0000003306001986 */ /* 0x0003e2000c101904 */
[----:B------:R-:W-:-:S03]  /*103680*/  ISETP.GE.AND P3, PT, R12, c[0x0][0x17c], PT ;  /* 0x00005f000c007a0c */ /* 0x000fc60003f66270 */
[----:B------:R-:W2:Y:S01]  /*103690*/  LDL.LU R12, [R1+0x35a0] ;  /* 0x0035a000010c7983 */ /* 0x000ea20000300800 */
[----:B-----5:R-:W-:-:S03]  /*1036a0*/  ISETP.GE.AND P1, PT, R0, c[0x0][0x17c], PT ;  /* 0x00005f0000007a0c */ /* 0x020fc60003f26270 */
[----:B------:R-:W5:Y:S01]  /*1036b0*/  LDL.LU R0, [R1+0x3d20] ;  /* 0x003d200001007983 */ /* 0x000f620000300800 */
[----:B------:R-:W-:Y:S02]  /*1036c0*/  ISETP.LT.AND P4, PT, R217, c[0x0][0x178], !P5 ;  /* 0x00005e00d9007a0c */ /* 0x000fe40006f81270 */
[C---:B------:R-:W-:Y:S02]  /*1036d0*/  ISETP.LT.AND P5, PT, R216.reuse, c[0x0][0x178], !P5 ;  /* 0x00005e00d8007a0c */ /* 0x040fe40006fa1270 */
[----:B------:R-:W-:Y:S02]  /*1036e0*/  IADD3 R13, R17, c[0x0][0x198], RZ ;  /* 0x00006600110d7a10 */ /* 0x000fe40007ffe0ff */
[----:B------:R-:W-:Y:S02]  /*1036f0*/  ISETP.LT.AND P6, PT, R217, c[0x0][0x178], !P2 ;  /* 0x00005e00d9007a0c */ /* 0x000fe400057c1270 */
[C---:B------:R-:W-:Y:S01]  /*103700*/  IADD3 R15, R13.reuse, c[0x0][0x198], RZ ;  /* 0x000066000d0f7a10 */ /* 0x040fe20007ffe0ff */
[----:B---3--:R-:W-:Y:S01]  /*103710*/  IMAD.WIDE R8, R13, 0x4, R138 ;  /* 0x000000040d087825 */ /* 0x008fe200078e028a */
[----:B------:R-:W-:-:S03]  /*103720*/  ISETP.LT.AND P2, PT, R216, c[0x0][0x178], !P2 ;  /* 0x00005e00d8007a0c */ /* 0x000fc60005741270 */
[----:B------:R-:W-:Y:S01]  /*103730*/  IMAD.WIDE R4, R13, 0x4, R136 ;  /* 0x000000040d047825 */ /* 0x000fe200078e0288 */
[----:B------:R-:W-:Y:S01]  /*103740*/  @P4 STG.E [R8.64], R206 ;  /* 0x000000ce08004986 */ /* 0x000fe2000c101904 */
[----:B------:R-:W-:Y:S02]  /*103750*/  ISETP.LT.AND P4, PT, R217, c[0x0][0x178], !P0 ;  /* 0x00005e00d9007a0c */ /* 0x000fe40004781270 */
[C---:B------:R-:W-:Y:S01]  /*103760*/  IMAD.WIDE R10, R15.reuse, 0x4, R138 ;  /* 0x000000040f0a7825 */ /* 0x040fe200078e028a */
[----:B------:R3:W-:Y:S01]  /*103770*/  @P5 STG.E [R4.64], R46 ;  /* 0x0000002e04005986 */ /* 0x0007e2000c101904 */
[----:B------:R-:W-:Y:S02]  /*103780*/  IADD3 R13, R15, c[0x0][0x198], RZ ;  /* 0x000066000f0d7a10 */ /* 0x000fe40007ffe0ff */
[C---:B------:R-:W-:Y:S01]  /*103790*/  ISETP.LT.AND P0, PT, R216.reuse, c[0x0][0x178], !P0 ;  /* 0x00005e00d8007a0c */ /* 0x040fe20004701270 */
[----:B------:R3:W-:Y:S01]  /*1037a0*/  @P6 STG.E [R10.64], R207 ;  /* 0x000000cf0a006986 */ /* 0x0007e2000c101904 */
[----:B------:R-:W-:Y:S01]  /*1037b0*/  ISETP.LT.AND P5, PT, R217, c[0x0][0x178], !P3 ;  /* 0x00005e00d9007a0c */ /* 0x000fe20005fa1270 */
[----:B-1----:R-:W-:Y:S01]  /*1037c0*/  IMAD.WIDE R2, R15, 0x4, R136 ;  /* 0x000000040f027825 */ /* 0x002fe200078e0288 */
[----:B------:R-:W-:-:S02]  /*1037d0*/  ISETP.LT.AND P6, PT, R216, c[0x0][0x178], !P3 ;  /* 0x00005e00d8007a0c */ /* 0x000fc40005fc1270 */
[C---:B------:R-:W-:Y:S01]  /*1037e0*/  IADD3 R15, R13.reuse, c[0x0][0x198], RZ ;  /* 0x000066000d0f7a10 */ /* 0x040fe20007ffe0ff */
[----:B------:R-:W-:Y:S01]  /*1037f0*/  IMAD.WIDE R6, R13, 0x4, R138 ;  /* 0x000000040d067825 */ /* 0x000fe200078e028a */
[----:B----4-:R-:W-:-:S03]  /*103800*/  ISETP.GE.AND P3, PT, R18, c[0x0][0x17c], PT ;  /* 0x00005f0012007a0c */ /* 0x010fc60003f66270 */
[----:B---3--:R-:W-:Y:S01]  /*103810*/  IMAD.WIDE R4, R13, 0x4, R136 ;  /* 0x000000040d047825 */ /* 0x008fe200078e0288 */
[----:B------:R1:W-:Y:S03]  /*103820*/  @P2 STG.E [R2.64], R47 ;  /* 0x0000002f02002986 */ /* 0x0003e6000c101904 */
[----:B------:R-:W-:Y:S01]  /*103830*/  IMAD.WIDE R8, R15, 0x4, R138 ;  /* 0x000000040f087825 */ /* 0x000fe200078e028a */
[----:B------:R-:W-:Y:S01]  /*103840*/  @P4 STG.E [R6.64], R162 ;  /* 0x000000a206004986 */ /* 0x000fe2000c101904 */
[----:B------:R-:W-:Y:S02]  /*103850*/  ISETP.LT.AND P4, PT, R217, c[0x0][0x178], !P1 ;  /* 0x00005e00d9007a0c */ /* 0x000fe40004f81270 */
[C---:B------:R-:W-:Y:S01]  /*103860*/  IMAD.WIDE R10, R15.reuse, 0x4, R136 ;  /* 0x000000040f0a7825 */ /* 0x040fe200078e0288 */
[----:B------:R-:W-:Y:S01]  /*103870*/  IADD3 R15, R15, c[0x0][0x198], RZ ;  /* 0x000066000f0f7a10 */ /* 0x000fe20007ffe0ff */
[----:B------:R3:W-:Y:S01]  /*103880*/  @P0 STG.E [R4.64], R54 ;  /* 0x0000003604000986 */ /* 0x0007e2000c101904 */
[----:B------:R-:W-:-:S02]  /*103890*/  ISETP.GE.AND P2, PT, R16, c[0x0][0x17c], PT ;  /* 0x00005f0010007a0c */ /* 0x000fc40003f46270 */
[C---:B------:R-:W-:Y:S01]  /*1038a0*/  ISETP.LT.AND P1, PT, R216.reuse, c[0x0][0x178], !P1 ;  /* 0x00005e00d8007a0c */ /* 0x040fe20004f21270 */
[----:B------:R4:W-:Y:S01]  /*1038b0*/  @P5 STG.E [R8.64], R163 ;  /* 0x000000a308005986 */ /* 0x0009e2000c101904 */
[----:B------:R-:W-:Y:S02]  /*1038c0*/  ISETP.LT.AND P5, PT, R217, c[0x0][0x178], !P3 ;  /* 0x00005e00d9007a0c */ /* 0x000fe40005fa1270 */
[----:B------:R-:W-:Y:S01]  /*1038d0*/  ISETP.LT.AND P3, PT, R216, c[0x0][0x178], !P3 ;  /* 0x00005e00d8007a0c */ /* 0x000fe20005f61270 */
[----:B------:R2:W-:Y:S01]  /*1038e0*/  @P6 STG.E [R10.64], R55 ;  /* 0x000000370a006986 */ /* 0x0005e2000c101904 */
[----:B------:R-:W-:Y:S02]  /*1038f0*/  IADD3 R13, R15, c[0x0][0x198], RZ ;  /* 0x000066000f0d7a10 */ /* 0x000fe40007ffe0ff */
[----:B------:R-:W-:Y:S01]  /*103900*/  ISETP.LT.AND P6, PT, R217, c[0x0][0x178], !P2 ;  /* 0x00005e00d9007a0c */ /* 0x000fe200057c1270 */
[----:B-1----:R-:W-:Y:S01]  /*103910*/  IMAD.WIDE R2, R15, 0x4, R138 ;  /* 0x000000040f027825 */ /* 0x002fe200078e028a */
[----:B------:R-:W-:-:S03]  /*103920*/  IADD3 R17, R13, c[0x0][0x198], RZ ;  /* 0x000066000d117a10 */ /* 0x000fc60007ffe0ff */
[----:B---3--:R-:W-:Y:S01]  /*103930*/  IMAD.WIDE R4, R15, 0x4, R136 ;  /* 0x000000040f047825 */ /* 0x008fe200078e0288 */
[----:B------:R1:W-:Y:S03]  /*103940*/  @P4 STG.E [R2.64], R178 ;  /* 0x000000b202004986 */ /* 0x0003e6000c101904 */
[----:B------:R-:W-:Y:S01]  /*103950*/  IMAD.WIDE R6, R13, 0x4, R138 ;  /* 0x000000040d067825 */ /* 0x000fe200078e028a */
[----:B--2---:R-:W-:-:S03]  /*103960*/  ISETP.GE.AND P0, PT, R14, c[0x0][0x17c], PT ;  /* 0x00005f000e007a0c */ /* 0x004fc60003f06270 */
[----:B----4-:R-:W-:Y:S01]  /*103970*/  IMAD.WIDE R8, R13, 0x4, R136 ;  /* 0x000000040d087825 */ /* 0x010fe200078e0288 */
[----:B------:R2:W-:Y:S03]  /*103980*/  @P1 STG.E [R4.64], R58 ;  /* 0x0000003a04001986 */ /* 0x0005e6000c101904 */
[C---:B------:R-:W-:Y:S01]  /*103990*/  IMAD.WIDE R10, R17.reuse, 0x4, R138 ;  /* 0x00000004110a7825 */ /* 0x040fe200078e028a */
[----:B------:R3:W-:Y:S01]  /*1039a0*/  @P5 STG.E [R6.64], R179 ;  /* 0x000000b306005986 */ /* 0x0007e2000c101904 */
[----:B------:R-:W-:Y:S02]  /*1039b0*/  ISETP.GE.AND P4, PT, R12, c[0x0][0x17c], PT ;  /* 0x00005f000c007a0c */ /* 0x000fe40003f86270 */
[----:B------:R-:W-:Y:S01]  /*1039c0*/  IADD3 R13, R17, c[0x0][0x198], RZ ;  /* 0x00006600110d7a10 */ /* 0x000fe20007ffe0ff */
[----:B------:R4:W-:Y:S01]  /*1039d0*/  @P3 STG.E [R8.64], R59 ;  /* 0x0000003b08003986 */ /* 0x0009e2000c101904 */
[----:B------:R-:W-:-:S03]  /*1039e0*/  ISETP.LT.AND P2, PT, R216, c[0x0][0x178], !P2 ;  /* 0x00005e00d8007a0c */ /* 0x000fc60005741270 */
[----:B------:R2:W-:Y:S01]  /*1039f0*/  @P6 STG.E [R10.64], R194 ;  /* 0x000000c20a006986 */ /* 0x0005e2000c101904 */
[C---:B------:R-:W-:Y:S02]  /*103a00*/  ISETP.LT.AND P6, PT, R217.reuse, c[0x0][0x178], !P0 ;  /* 0x00005e00d9007a0c */ /* 0x040fe400047c1270 */
[C---:B------:R-:W-:Y:S02]  /*103a10*/  ISETP.LT.AND P0, PT, R216.reuse, c[0x0][0x178], !P0 ;  /* 0x00005e00d8007a0c */ /* 0x040fe40004701270 */
[----:B------:R-:W-:Y:S02]  /*103a20*/  ISETP.LT.AND P5, PT, R217, c[0x0][0x178], !P4 ;  /* 0x00005e00d9007a0c */ /* 0x000fe400067a1270 */
[----:B------:R-:W-:Y:S02]  /*103a30*/  IADD3 R15, R13, c[0x0][0x198], RZ ;  /* 0x000066000d0f7a10 */ /* 0x000fe40007ffe0ff */
[----:B------:R-:W-:Y:S01]  /*103a40*/  ISETP.LT.AND P4, PT, R216, c[0x0][0x178], !P4 ;  /* 0x00005e00d8007a0c */ /* 0x000fe20006781270 */
[----:B-1----:R-:W-:Y:S01]  /*103a50*/  IMAD.WIDE R2, R17, 0x4, R136 ;  /* 0x0000000411027825 */ /* 0x002fe200078e0288 */
[----:B------:R-:W-:-:S03]  /*103a60*/  IADD3 R17, R15, c[0x0][0x198], RZ ;  /* 0x000066000f117a10 */ /* 0x000fc60007ffe0ff */
[C---:B--2---:R-:W-:Y:S01]  /*103a70*/  IMAD.WIDE R4, R13.reuse, 0x4, R138 ;  /* 0x000000040d047825 */ /* 0x044fe200078e028a */
[----:B------:R1:W-:Y:S03]  /*103a80*/  @P2 STG.E [R2.64], R62 ;  /* 0x0000003e02002986 */ /* 0x0003e6000c101904 */
[----:B---3--:R-:W-:Y:S01]  /*103a90*/  IMAD.WIDE R6, R13, 0x4, R136 ;  /* 0x000000040d067825 */ /* 0x008fe200078e0288 */
[----:B------:R1:W-:Y:S03]  /*103aa0*/  @P6 STG.E [R4.64], R195 ;  /* 0x000000c304006986 */ /* 0x0003e6000c101904 */
[C---:B----4-:R-:W-:Y:S01]  /*103ab0*/  IMAD.WIDE R8, R15.reuse, 0x4, R138 ;  /* 0x000000040f087825 */ /* 0x050fe200078e028a */
[----:B------:R1:W-:Y:S03]  /*103ac0*/  @P0 STG.E [R6.64], R63 ;  /* 0x0000003f06000986 */ /* 0x0003e6000c101904 */
[----:B------:R-:W-:Y:S01]  /*103ad0*/  IMAD.WIDE R10, R15, 0x4, R136 ;  /* 0x000000040f0a7825 */ /* 0x000fe200078e0288 */
[----:B------:R1:W-:Y:S03]  /*103ae0*/  @P5 STG.E [R8.64], R210 ;  /* 0x000000d208005986 */ /* 0x0003e6000c101904 */
[C---:B------:R-:W-:Y:S01]  /*103af0*/  IMAD.WIDE R138, R17.reuse, 0x4, R138 ;  /* 0x00000004118a7825 */ /* 0x040fe200078e028a */
[----:B------:R1:W-:Y:S03]  /*103b00*/  @P4 STG.E [R10.64], R66 ;  /* 0x000000420a004986 */ /* 0x0003e6000c101904 */
[----:B------:R-:W-:Y:S01]  /*103b10*/  IMAD.WIDE R136, R17, 0x4, R136 ;  /* 0x0000000411887825 */ /* 0x000fe200078e0288 */
[----:B-----5:R-:W-:-:S04]  /*103b20*/  ISETP.GE.AND P1, PT, R0, c[0x0][0x17c], PT ;  /* 0x00005f0000007a0c */ /* 0x020fc80003f26270 */
[----:B------:R-:W-:Y:S02]  /*103b30*/  ISETP.LT.AND P3, PT, R217, c[0x0][0x178], !P1 ;  /* 0x00005e00d9007a0c */ /* 0x000fe40004f61270 */
[----:B------:R-:W-:-:S11]  /*103b40*/  ISETP.LT.AND P1, PT, R216, c[0x0][0x178], !P1 ;  /* 0x00005e00d8007a0c */ /* 0x000fd60004f21270 */
[----:B------:R1:W-:Y:S02]  /*103b50*/  @P3 STG.E [R138.64], R211 ;  /* 0x000000d38a003986 */ /* 0x0003e4000c101904 */
[----:B------:R-:W-:Y:S05]  /*103b60*/  @!P1 EXIT ;  /* 0x000000000000994d */ /* 0x000fea0003800000 */
[----:B------:R-:W-:Y:S01]  /*103b70*/  STG.E [R136.64], R67 ;  /* 0x0000004388007986 */ /* 0x000fe2000c101904 */
[----:B------:R-:W-:Y:S05]  /*103b80*/  EXIT ;  /* 0x000000000000794d */ /* 0x000fea0003800000 */
.L_x_2:
[----:B------:R-:W-:-:S00]  /*103b90*/  BRA `(.L_x_2) ;  /* 0xfffffff000007947 */ /* 0x000fc0000383ffff */
[----:B------:R-:W-:-:S00]  /*103ba0*/  NOP ;  /* 0x0000000000007918 */ /* 0x000fc00000000000 */
        /* <DEDUP_REMOVED lines=13> */
.L_x_3:


//--------------------- .nv.shared.matmul_kernel  --------------------------
	.section	.nv.shared.matmul_kernel,"aw",@nobits
	.sectionflags	@""
	.align	16
